// Copyright (c) 2024, Jay Shah, Ganesh Bikshandi, Ying Zhang, Vijay Thakkar, Pradeep Ramani, Tri Dao.
// Splitting the different template instantiations to different files to speed up compilation.
// This file is auto-generated. See "generate_kernels.py"

#include "flash_fwd_launch_template.h"

#ifndef FLASHATTENTION_DISABLE_HDIM192
template void run_mha_fwd_<90, cutlass::half_t, 192, 128, false, true, true, true>(Flash_fwd_params &params, cudaStream_t stream);
#endif


// ===== COMPILED SASS (sm_90a) =====

	.target	sm_90a

	.elftype	@"ET_EXEC"


//--------------------- .note.nv.tkinfo           --------------------------
	.section	.note.nv.tkinfo,"",@"SHT_NOTE"
	.sectionflags	@"SHF_NOTE_NV_TKINFO"
	.tkinfo
        /*0018*/ 	.word	0x00000002
        /*0030*/ 	.string	""
        /*0030*/ 	.string	"ptxas"
        /*0030*/ 	.string	"Cuda compilation tools, release 13.0, V13.0.88"
        /*0030*/ 	.string	"Build cuda_13.0.r13.0/compiler.36424714_0"
        /*0030*/ 	.string	"-arch sm_90a -m 64 "



//--------------------- .note.nv.cuinfo           --------------------------
	.section	.note.nv.cuinfo,"",@"SHT_NOTE"
	.sectionflags	@"SHF_NOTE_NV_CUINFO"
        /*0018*/ 	.short	0x0002
        /*001a*/ 	.short	0x005a
        /*001c*/ 	.short	0x0082
	.zero		2


//--------------------- .nv.info                  --------------------------
	.section	.nv.info,"",@"SHT_CUDA_INFO"
	.align	4


	//----- nvinfo : EIATTR_REGCOUNT
	.align		4
        /*0000*/ 	.byte	0x04, 0x2f
        /*0002*/ 	.short	(.L_20 - .L_19)
	.align		4
.L_19:
        /*0004*/ 	.word	index@(_ZN7cutlass13device_kernelIN5flash11enable_sm90INS1_16FlashAttnFwdSm90INS1_25CollectiveMainloopFwdSm90ILi2EN4cute5tupleIJNS5_1CILi1EEES8_S8_EEENS6_IJNS7_ILi128EEENS7_ILi96EEENS7_ILi192EEEEEELi128ENS_6half_tEfNS_4arch4Sm90ELb1ELb0ELb1ELb1ELb1ELb1ELb0ELb1ELb1ELb1ELb0ELb0EEENS1_21CollectiveEpilogueFwdINS6_IJSA_SA_SB_EEES9_SE_SG_Li256ELb1ELb1ELb0ELb0EEENS1_36VarlenDynamicPersistentTileSchedulerILi128ELi96ELi256ELi128ELb0ELb1ELb1ELb1ELb1ELb1EEEEEEEEEvNT_6ParamsE)
        /*0008*/ 	.word	0x000000a8


	//----- nvinfo : EIATTR_FRAME_SIZE
	.align		4
.L_20:
        /*000c*/ 	.byte	0x04, 0x11
        /*000e*/ 	.short	(.L_22 - .L_21)
	.align		4
.L_21:
        /*0010*/ 	.word	index@(_ZN7cutlass13device_kernelIN5flash11enable_sm90INS1_16FlashAttnFwdSm90INS1_25CollectiveMainloopFwdSm90ILi2EN4cute5tupleIJNS5_1CILi1EEES8_S8_EEENS6_IJNS7_ILi128EEENS7_ILi96EEENS7_ILi192EEEEEELi128ENS_6half_tEfNS_4arch4Sm90ELb1ELb0ELb1ELb1ELb1ELb1ELb0ELb1ELb1ELb1ELb0ELb0EEENS1_21CollectiveEpilogueFwdINS6_IJSA_SA_SB_EEES9_SE_SG_Li256ELb1ELb1ELb0ELb0EEENS1_36VarlenDynamicPersistentTileSchedulerILi128ELi96ELi256ELi128ELb0ELb1ELb1ELb1ELb1ELb1EEEEEEEEEvNT_6ParamsE)
        /*0014*/ 	.word	0x00000050


	//----- nvinfo : EIATTR_REGCOUNT
	.align		4
.L_22:
        /*0018*/ 	.byte	0x04, 0x2f
        /*001a*/ 	.short	(.L_24 - .L_23)
	.align		4
.L_23:
        /*001c*/ 	.word	index@(_ZN7cutlass13device_kernelIN5flash11enable_sm90INS1_16FlashAttnFwdSm90INS1_25CollectiveMainloopFwdSm90ILi2EN4cute5tupleIJNS5_1CILi1EEES8_S8_EEENS6_IJNS7_ILi128EEENS7_ILi96EEENS7_ILi192EEEEEELi128ENS_6half_tEfNS_4arch4Sm90ELb1ELb0ELb1ELb1ELb1ELb0ELb0ELb1ELb1ELb1ELb0ELb0EEENS1_21CollectiveEpilogueFwdINS6_IJSA_SA_SB_EEES9_SE_SG_Li256ELb1ELb1ELb0ELb0EEENS1_36VarlenDynamicPersistentTileSchedulerILi128ELi96ELi256ELi128ELb0ELb1ELb1ELb1ELb1ELb1EEEEEEEEEvNT_6ParamsE)
        /*0020*/ 	.word	0x000000a8


	//----- nvinfo : EIATTR_FRAME_SIZE
	.align		4
.L_24:
        /*0024*/ 	.byte	0x04, 0x11
        /*0026*/ 	.short	(.L_26 - .L_25)
	.align		4
.L_25:
        /*0028*/ 	.word	index@(_ZN7cutlass13device_kernelIN5flash11enable_sm90INS1_16FlashAttnFwdSm90INS1_25CollectiveMainloopFwdSm90ILi2EN4cute5tupleIJNS5_1CILi1EEES8_S8_EEENS6_IJNS7_ILi128EEENS7_ILi96EEENS7_ILi192EEEEEELi128ENS_6half_tEfNS_4arch4Sm90ELb1ELb0ELb1ELb1ELb1ELb0ELb0ELb1ELb1ELb1ELb0ELb0EEENS1_21CollectiveEpilogueFwdINS6_IJSA_SA_SB_EEES9_SE_SG_Li256ELb1ELb1ELb0ELb0EEENS1_36VarlenDynamicPersistentTileSchedulerILi128ELi96ELi256ELi128ELb0ELb1ELb1ELb1ELb1ELb1EEEEEEEEEvNT_6ParamsE)
        /*002c*/ 	.word	0x00000020


	//----- nvinfo : EIATTR_REGCOUNT
	.align		4
.L_26:
        /*0030*/ 	.byte	0x04, 0x2f
        /*0032*/ 	.short	(.L_28 - .L_27)
	.align		4
.L_27:
        /*0034*/ 	.word	index@(_ZN7cutlass13device_kernelIN5flash11enable_sm90INS1_16FlashAttnFwdSm90INS1_25CollectiveMainloopFwdSm90ILi2EN4cute5tupleIJNS5_1CILi1EEES8_S8_EEENS6_IJNS7_ILi128EEENS7_ILi96EEENS7_ILi192EEEEEELi128ENS_6half_tEfNS_4arch4Sm90ELb1ELb0ELb1ELb0ELb1ELb0ELb0ELb1ELb1ELb1ELb0ELb0EEENS1_21CollectiveEpilogueFwdINS6_IJSA_SA_SB_EEES9_SE_SG_Li256ELb0ELb1ELb0ELb0EEENS1_30DynamicPersistentTileSchedulerILi256ELi128ELb0ELb1ELb1EEEEEEEEEvNT_6ParamsE)
        /*0038*/ 	.word	0x000000a8


	//----- nvinfo : EIATTR_FRAME_SIZE
	.align		4
.L_28:
        /*003c*/ 	.byte	0x04, 0x11
        /*003e*/ 	.short	(.L_30 - .L_29)
	.align		4
.L_29:
        /*0040*/ 	.word	index@(_ZN7cutlass13device_kernelIN5flash11enable_sm90INS1_16FlashAttnFwdSm90INS1_25CollectiveMainloopFwdSm90ILi2EN4cute5tupleIJNS5_1CILi1EEES8_S8_EEENS6_IJNS7_ILi128EEENS7_ILi96EEENS7_ILi192EEEEEELi128ENS_6half_tEfNS_4arch4Sm90ELb1ELb0ELb1ELb0ELb1ELb0ELb0ELb1ELb1ELb1ELb0ELb0EEENS1_21CollectiveEpilogueFwdINS6_IJSA_SA_SB_EEES9_SE_SG_Li256ELb0ELb1ELb0ELb0EEENS1_30DynamicPersistentTileSchedulerILi256ELi128ELb0ELb1ELb1EEEEEEEEEvNT_6ParamsE)
        /*0044*/ 	.word	0x00000008


	//----- nvinfo : EIATTR_REGCOUNT
	.align		4
.L_30:
        /*0048*/ 	.byte	0x04, 0x2f
        /*004a*/ 	.short	(.L_32 - .L_31)
	.align		4
.L_31:
        /*004c*/ 	.word	index@(_ZN7cutlass13device_kernelIN5flash11enable_sm90INS1_16FlashAttnFwdSm90INS1_25CollectiveMainloopFwdSm90ILi2EN4cute5tupleIJNS5_1CILi1EEES8_S8_EEENS6_IJNS7_ILi128EEENS7_ILi96EEENS7_ILi192EEEEEELi128ENS_6half_tEfNS_4arch4Sm90ELb0ELb1ELb1ELb1ELb1ELb1ELb0ELb1ELb1ELb1ELb0ELb0EEENS1_21CollectiveEpilogueFwdINS6_IJSA_SA_SB_EEES9_SE_SG_Li256ELb1ELb1ELb0ELb0EEENS1_36VarlenDynamicPersistentTileSchedulerILi128ELi96ELi256ELi128ELb0ELb1ELb1ELb1ELb0ELb1EEEEEEEEEvNT_6ParamsE)
        /*0050*/ 	.word	0x000000a8


	//----- nvinfo : EIATTR_FRAME_SIZE
	.align		4
.L_32:
        /*0054*/ 	.byte	0x04, 0x11
        /*0056*/ 	.short	(.L_34 - .L_33)
	.align		4
.L_33:
        /*0058*/ 	.word	index@(_ZN7cutlass13device_kernelIN5flash11enable_sm90INS1_16FlashAttnFwdSm90INS1_25CollectiveMainloopFwdSm90ILi2EN4cute5tupleIJNS5_1CILi1EEES8_S8_EEENS6_IJNS7_ILi128EEENS7_ILi96EEENS7_ILi192EEEEEELi128ENS_6half_tEfNS_4arch4Sm90ELb0ELb1ELb1ELb1ELb1ELb1ELb0ELb1ELb1ELb1ELb0ELb0EEENS1_21CollectiveEpilogueFwdINS6_IJSA_SA_SB_EEES9_SE_SG_Li256ELb1ELb1ELb0ELb0EEENS1_36VarlenDynamicPersistentTileSchedulerILi128ELi96ELi256ELi128ELb0ELb1ELb1ELb1ELb0ELb1EEEEEEEEEvNT_6ParamsE)
        /*005c*/ 	.word	0x00000050


	//----- nvinfo : EIATTR_REGCOUNT
	.align		4
.L_34:
        /*0060*/ 	.byte	0x04, 0x2f
        /*0062*/ 	.short	(.L_36 - .L_35)
	.align		4
.L_35:
        /*0064*/ 	.word	index@(_ZN7cutlass13device_kernelIN5flash11enable_sm90INS1_16FlashAttnFwdSm90INS1_25CollectiveMainloopFwdSm90ILi2EN4cute5tupleIJNS5_1CILi1EEES8_S8_EEENS6_IJNS7_ILi128EEENS7_ILi96EEENS7_ILi192EEEEEELi128ENS_6half_tEfNS_4arch4Sm90ELb0ELb1ELb1ELb1ELb1ELb0ELb0ELb1ELb1ELb1ELb0ELb0EEENS1_21CollectiveEpilogueFwdINS6_IJSA_SA_SB_EEES9_SE_SG_Li256ELb1ELb1ELb0ELb0EEENS1_36VarlenDynamicPersistentTileSchedulerILi128ELi96ELi256ELi128ELb0ELb1ELb1ELb1ELb0ELb1EEEEEEEEEvNT_6ParamsE)
        /*0068*/ 	.word	0x000000a8


	//----- nvinfo : EIATTR_FRAME_SIZE
	.align		4
.L_36:
        /*006c*/ 	.byte	0x04, 0x11
        /*006e*/ 	.short	(.L_38 - .L_37)
	.align		4
.L_37:
        /*0070*/ 	.word	index@(_ZN7cutlass13device_kernelIN5flash11enable_sm90INS1_16FlashAttnFwdSm90INS1_25CollectiveMainloopFwdSm90ILi2EN4cute5tupleIJNS5_1CILi1EEES8_S8_EEENS6_IJNS7_ILi128EEENS7_ILi96EEENS7_ILi192EEEEEELi128ENS_6half_tEfNS_4arch4Sm90ELb0ELb1ELb1ELb1ELb1ELb0ELb0ELb1ELb1ELb1ELb0ELb0EEENS1_21CollectiveEpilogueFwdINS6_IJSA_SA_SB_EEES9_SE_SG_Li256ELb1ELb1ELb0ELb0EEENS1_36VarlenDynamicPersistentTileSchedulerILi128ELi96ELi256ELi128ELb0ELb1ELb1ELb1ELb0ELb1EEEEEEEEEvNT_6ParamsE)
        /*0074*/ 	.word	0x00000020


	//----- nvinfo : EIATTR_REGCOUNT
	.align		4
.L_38:
        /*0078*/ 	.byte	0x04, 0x2f
        /*007a*/ 	.short	(.L_40 - .L_39)
	.align		4
.L_39:
        /*007c*/ 	.word	index@(_ZN7cutlass13device_kernelIN5flash11enable_sm90INS1_16FlashAttnFwdSm90INS1_25CollectiveMainloopFwdSm90ILi2EN4cute5tupleIJNS5_1CILi1EEES8_S8_EEENS6_IJNS7_ILi128EEENS7_ILi96EEENS7_ILi192EEEEEELi128ENS_6half_tEfNS_4arch4Sm90ELb0ELb1ELb1ELb0ELb1ELb0ELb0ELb1ELb1ELb1ELb0ELb0EEENS1_21CollectiveEpilogueFwdINS6_IJSA_SA_SB_EEES9_SE_SG_Li256ELb0ELb1ELb0ELb0EEENS1_30DynamicPersistentTileSchedulerILi256ELi128ELb0ELb1ELb1EEEEEEEEEvNT_6ParamsE)
        /*0080*/ 	.word	0x000000a8


	//----- nvinfo : EIATTR_FRAME_SIZE
	.align		4
.L_40:
        /*0084*/ 	.byte	0x04, 0x11
        /*0086*/ 	.short	(.L_42 - .L_41)
	.align		4
.L_41:
        /*0088*/ 	.word	index@(_ZN7cutlass13device_kernelIN5flash11enable_sm90INS1_16FlashAttnFwdSm90INS1_25CollectiveMainloopFwdSm90ILi2EN4cute5tupleIJNS5_1CILi1EEES8_S8_EEENS6_IJNS7_ILi128EEENS7_ILi96EEENS7_ILi192EEEEEELi128ENS_6half_tEfNS_4arch4Sm90ELb0ELb1ELb1ELb0ELb1ELb0ELb0ELb1ELb1ELb1ELb0ELb0EEENS1_21CollectiveEpilogueFwdINS6_IJSA_SA_SB_EEES9_SE_SG_Li256ELb0ELb1ELb0ELb0EEENS1_30DynamicPersistentTileSchedulerILi256ELi128ELb0ELb1ELb1EEEEEEEEEvNT_6ParamsE)
        /*008c*/ 	.word	0x00000008


	//----- nvinfo : EIATTR_REGCOUNT
	.align		4
.L_42:
        /*0090*/ 	.byte	0x04, 0x2f
        /*0092*/ 	.short	(.L_44 - .L_43)
	.align		4
.L_43:
        /*0094*/ 	.word	index@(_ZN7cutlass13device_kernelIN5flash11enable_sm90INS1_16FlashAttnFwdSm90INS1_25CollectiveMainloopFwdSm90ILi2EN4cute5tupleIJNS5_1CILi1EEES8_S8_EEENS6_IJNS7_ILi128EEENS7_ILi96EEENS7_ILi192EEEEEELi128ENS_6half_tEfNS_4arch4Sm90ELb0ELb0ELb1ELb1ELb1ELb1ELb0ELb1ELb1ELb1ELb0ELb0EEENS1_21CollectiveEpilogueFwdINS6_IJSA_SA_SB_EEES9_SE_SG_Li256ELb1ELb1ELb0ELb0EEENS1_36VarlenDynamicPersistentTileSchedulerILi128ELi96ELi256ELi128ELb0ELb1ELb1ELb0ELb1ELb1EEEEEEEEEvNT_6ParamsE)
        /*0098*/ 	.word	0x000000a8


	//----- nvinfo : EIATTR_FRAME_SIZE
	.align		4
.L_44:
        /*009c*/ 	.byte	0x04, 0x11
        /*009e*/ 	.short	(.L_46 - .L_45)
	.align		4
.L_45:
        /*00a0*/ 	.word	index@(_ZN7cutlass13device_kernelIN5flash11enable_sm90INS1_16FlashAttnFwdSm90INS1_25CollectiveMainloopFwdSm90ILi2EN4cute5tupleIJNS5_1CILi1EEES8_S8_EEENS6_IJNS7_ILi128EEENS7_ILi96EEENS7_ILi192EEEEEELi128ENS_6half_tEfNS_4arch4Sm90ELb0ELb0ELb1ELb1ELb1ELb1ELb0ELb1ELb1ELb1ELb0ELb0EEENS1_21CollectiveEpilogueFwdINS6_IJSA_SA_SB_EEES9_SE_SG_Li256ELb1ELb1ELb0ELb0EEENS1_36VarlenDynamicPersistentTileSchedulerILi128ELi96ELi256ELi128ELb0ELb1ELb1ELb0ELb1ELb1EEEEEEEEEvNT_6ParamsE)
        /*00a4*/ 	.word	0x00000058


	//----- nvinfo : EIATTR_REGCOUNT
	.align		4
.L_46:
        /*00a8*/ 	.byte	0x04, 0x2f
        /*00aa*/ 	.short	(.L_48 - .L_47)
	.align		4
.L_47:
        /*00ac*/ 	.word	index@(_ZN7cutlass13device_kernelIN5flash11enable_sm90INS1_16FlashAttnFwdSm90INS1_25CollectiveMainloopFwdSm90ILi2EN4cute5tupleIJNS5_1CILi1EEES8_S8_EEENS6_IJNS7_ILi128EEENS7_ILi96EEENS7_ILi192EEEEEELi128ENS_6half_tEfNS_4arch4Sm90ELb0ELb0ELb1ELb1ELb1ELb0ELb0ELb1ELb1ELb1ELb0ELb0EEENS1_21CollectiveEpilogueFwdINS6_IJSA_SA_SB_EEES9_SE_SG_Li256ELb1ELb1ELb0ELb0EEENS1_36VarlenDynamicPersistentTileSchedulerILi128ELi96ELi256ELi128ELb0ELb1ELb1ELb0ELb1ELb1EEEEEEEEEvNT_6ParamsE)
        /*00b0*/ 	.word	0x000000a8


	//----- nvinfo : EIATTR_FRAME_SIZE
	.align		4
.L_48:
        /*00b4*/ 	.byte	0x04, 0x11
        /*00b6*/ 	.short	(.L_50 - .L_49)
	.align		4
.L_49:
        /*00b8*/ 	.word	index@(_ZN7cutlass13device_kernelIN5flash11enable_sm90INS1_16FlashAttnFwdSm90INS1_25CollectiveMainloopFwdSm90ILi2EN4cute5tupleIJNS5_1CILi1EEES8_S8_EEENS6_IJNS7_ILi128EEENS7_ILi96EEENS7_ILi192EEEEEELi128ENS_6half_tEfNS_4arch4Sm90ELb0ELb0ELb1ELb1ELb1ELb0ELb0ELb1ELb1ELb1ELb0ELb0EEENS1_21CollectiveEpilogueFwdINS6_IJSA_SA_SB_EEES9_SE_SG_Li256ELb1ELb1ELb0ELb0EEENS1_36VarlenDynamicPersistentTileSchedulerILi128ELi96ELi256ELi128ELb0ELb1ELb1ELb0ELb1ELb1EEEEEEEEEvNT_6ParamsE)
        /*00bc*/ 	.word	0x00000028


	//----- nvinfo : EIATTR_REGCOUNT
	.align		4
.L_50:
        /*00c0*/ 	.byte	0x04, 0x2f
        /*00c2*/ 	.short	(.L_52 - .L_51)
	.align		4
.L_51:
        /*00c4*/ 	.word	index@(_ZN7cutlass13device_kernelIN5flash11enable_sm90INS1_16FlashAttnFwdSm90INS1_25CollectiveMainloopFwdSm90ILi2EN4cute5tupleIJNS5_1CILi1EEES8_S8_EEENS6_IJNS7_ILi128EEENS7_ILi96EEENS7_ILi192EEEEEELi128ENS_6half_tEfNS_4arch4Sm90ELb0ELb0ELb1ELb0ELb1ELb0ELb0ELb1ELb1ELb1ELb0ELb0EEENS1_21CollectiveEpilogueFwdINS6_IJSA_SA_SB_EEES9_SE_SG_Li256ELb0ELb1ELb0ELb0EEENS1_29StaticPersistentTileSchedulerILb0EEEEEEEEEvNT_6ParamsE)
        /*00c8*/ 	.word	0x000000a8


	//----- nvinfo : EIATTR_FRAME_SIZE
	.align		4
.L_52:
        /*00cc*/ 	.byte	0x04, 0x11
        /*00ce*/ 	.short	(.L_54 - .L_53)
	.align		4
.L_53:
        /*00d0*/ 	.word	index@(_ZN7cutlass13device_kernelIN5flash11enable_sm90INS1_16FlashAttnFwdSm90INS1_25CollectiveMainloopFwdSm90ILi2EN4cute5tupleIJNS5_1CILi1EEES8_S8_EEENS6_IJNS7_ILi128EEENS7_ILi96EEENS7_ILi192EEEEEELi128ENS_6half_tEfNS_4arch4Sm90ELb0ELb0ELb1ELb0ELb1ELb0ELb0ELb1ELb1ELb1ELb0ELb0EEENS1_21CollectiveEpilogueFwdINS6_IJSA_SA_SB_EEES9_SE_SG_Li256ELb0ELb1ELb0ELb0EEENS1_29StaticPersistentTileSchedulerILb0EEEEEEEEEvNT_6ParamsE)
        /*00d4*/ 	.word	0x00000008


	//----- nvinfo : EIATTR_MIN_STACK_SIZE
	.align		4
.L_54:
        /*00d8*/ 	.byte	0x04, 0x12
        /*00da*/ 	.short	(.L_56 - .L_55)
	.align		4
.L_55:
        /*00dc*/ 	.word	index@(_ZN7cutlass13device_kernelIN5flash11enable_sm90INS1_16FlashAttnFwdSm90INS1_25CollectiveMainloopFwdSm90ILi2EN4cute5tupleIJNS5_1CILi1EEES8_S8_EEENS6_IJNS7_ILi128EEENS7_ILi96EEENS7_ILi192EEEEEELi128ENS_6half_tEfNS_4arch4Sm90ELb0ELb0ELb1ELb0ELb1ELb0ELb0ELb1ELb1ELb1ELb0ELb0EEENS1_21CollectiveEpilogueFwdINS6_IJSA_SA_SB_EEES9_SE_SG_Li256ELb0ELb1ELb0ELb0EEENS1_29StaticPersistentTileSchedulerILb0EEEEEEEEEvNT_6ParamsE)
        /*00e0*/ 	.word	0x00000008


	//----- nvinfo : EIATTR_MIN_STACK_SIZE
	.align		4
.L_56:
        /*00e4*/ 	.byte	0x04, 0x12
        /*00e6*/ 	.short	(.L_58 - .L_57)
	.align		4
.L_57:
        /*00e8*/ 	.word	index@(_ZN7cutlass13device_kernelIN5flash11enable_sm90INS1_16FlashAttnFwdSm90INS1_25CollectiveMainloopFwdSm90ILi2EN4cute5tupleIJNS5_1CILi1EEES8_S8_EEENS6_IJNS7_ILi128EEENS7_ILi96EEENS7_ILi192EEEEEELi128ENS_6half_tEfNS_4arch4Sm90ELb0ELb0ELb1ELb1ELb1ELb0ELb0ELb1ELb1ELb1ELb0ELb0EEENS1_21CollectiveEpilogueFwdINS6_IJSA_SA_SB_EEES9_SE_SG_Li256ELb1ELb1ELb0ELb0EEENS1_36VarlenDynamicPersistentTileSchedulerILi128ELi96ELi256ELi128ELb0ELb1ELb1ELb0ELb1ELb1EEEEEEEEEvNT_6ParamsE)
        /*00ec*/ 	.word	0x00000028


	//----- nvinfo : EIATTR_MIN_STACK_SIZE
	.align		4
.L_58:
        /*00f0*/ 	.byte	0x04, 0x12
        /*00f2*/ 	.short	(.L_60 - .L_59)
	.align		4
.L_59:
        /*00f4*/ 	.word	index@(_ZN7cutlass13device_kernelIN5flash11enable_sm90INS1_16FlashAttnFwdSm90INS1_25CollectiveMainloopFwdSm90ILi2EN4cute5tupleIJNS5_1CILi1EEES8_S8_EEENS6_IJNS7_ILi128EEENS7_ILi96EEENS7_ILi192EEEEEELi128ENS_6half_tEfNS_4arch4Sm90ELb0ELb0ELb1ELb1ELb1ELb1ELb0ELb1ELb1ELb1ELb0ELb0EEENS1_21CollectiveEpilogueFwdINS6_IJSA_SA_SB_EEES9_SE_SG_Li256ELb1ELb1ELb0ELb0EEENS1_36VarlenDynamicPersistentTileSchedulerILi128ELi96ELi256ELi128ELb0ELb1ELb1ELb0ELb1ELb1EEEEEEEEEvNT_6ParamsE)
        /*00f8*/ 	.word	0x00000058


	//----- nvinfo : EIATTR_MIN_STACK_SIZE
	.align		4
.L_60:
        /*00fc*/ 	.byte	0x04, 0x12
        /*00fe*/ 	.short	(.L_62 - .L_61)
	.align		4
.L_61:
        /*0100*/ 	.word	index@(_ZN7cutlass13device_kernelIN5flash11enable_sm90INS1_16FlashAttnFwdSm90INS1_25CollectiveMainloopFwdSm90ILi2EN4cute5tupleIJNS5_1CILi1EEES8_S8_EEENS6_IJNS7_ILi128EEENS7_ILi96EEENS7_ILi192EEEEEELi128ENS_6half_tEfNS_4arch4Sm90ELb0ELb1ELb1ELb0ELb1ELb0ELb0ELb1ELb1ELb1ELb0ELb0EEENS1_21CollectiveEpilogueFwdINS6_IJSA_SA_SB_EEES9_SE_SG_Li256ELb0ELb1ELb0ELb0EEENS1_30DynamicPersistentTileSchedulerILi256ELi128ELb0ELb1ELb1EEEEEEEEEvNT_6ParamsE)
        /*0104*/ 	.word	0x00000008


	//----- nvinfo : EIATTR_MIN_STACK_SIZE
	.align		4
.L_62:
        /*0108*/ 	.byte	0x04, 0x12
        /*010a*/ 	.short	(.L_64 - .L_63)
	.align		4
.L_63:
        /*010c*/ 	.word	index@(_ZN7cutlass13device_kernelIN5flash11enable_sm90INS1_16FlashAttnFwdSm90INS1_25CollectiveMainloopFwdSm90ILi2EN4cute5tupleIJNS5_1CILi1EEES8_S8_EEENS6_IJNS7_ILi128EEENS7_ILi96EEENS7_ILi192EEEEEELi128ENS_6half_tEfNS_4arch4Sm90ELb0ELb1ELb1ELb1ELb1ELb0ELb0ELb1ELb1ELb1ELb0ELb0EEENS1_21CollectiveEpilogueFwdINS6_IJSA_SA_SB_EEES9_SE_SG_Li256ELb1ELb1ELb0ELb0EEENS1_36VarlenDynamicPersistentTileSchedulerILi128ELi96ELi256ELi128ELb0ELb1ELb1ELb1ELb0ELb1EEEEEEEEEvNT_6ParamsE)
        /*0110*/ 	.word	0x00000020


	//----- nvinfo : EIATTR_MIN_STACK_SIZE
	.align		4
.L_64:
        /*0114*/ 	.byte	0x04, 0x12
        /*0116*/ 	.short	(.L_66 - .L_65)
	.align		4
.L_65:
        /*0118*/ 	.word	index@(_ZN7cutlass13device_kernelIN5flash11enable_sm90INS1_16FlashAttnFwdSm90INS1_25CollectiveMainloopFwdSm90ILi2EN4cute5tupleIJNS5_1CILi1EEES8_S8_EEENS6_IJNS7_ILi128EEENS7_ILi96EEENS7_ILi192EEEEEELi128ENS_6half_tEfNS_4arch4Sm90ELb0ELb1ELb1ELb1ELb1ELb1ELb0ELb1ELb1ELb1ELb0ELb0EEENS1_21CollectiveEpilogueFwdINS6_IJSA_SA_SB_EEES9_SE_SG_Li256ELb1ELb1ELb0ELb0EEENS1_36VarlenDynamicPersistentTileSchedulerILi128ELi96ELi256ELi128ELb0ELb1ELb1ELb1ELb0ELb1EEEEEEEEEvNT_6ParamsE)
        /*011c*/ 	.word	0x00000050


	//----- nvinfo : EIATTR_MIN_STACK_SIZE
	.align		4
.L_66:
        /*0120*/ 	.byte	0x04, 0x12
        /*0122*/ 	.short	(.L_68 - .L_67)
	.align		4
.L_67:
        /*0124*/ 	.word	index@(_ZN7cutlass13device_kernelIN5flash11enable_sm90INS1_16FlashAttnFwdSm90INS1_25CollectiveMainloopFwdSm90ILi2EN4cute5tupleIJNS5_1CILi1EEES8_S8_EEENS6_IJNS7_ILi128EEENS7_ILi96EEENS7_ILi192EEEEEELi128ENS_6half_tEfNS_4arch4Sm90ELb1ELb0ELb1ELb0ELb1ELb0ELb0ELb1ELb1ELb1ELb0ELb0EEENS1_21CollectiveEpilogueFwdINS6_IJSA_SA_SB_EEES9_SE_SG_Li256ELb0ELb1ELb0ELb0EEENS1_30DynamicPersistentTileSchedulerILi256ELi128ELb0ELb1ELb1EEEEEEEEEvNT_6ParamsE)
        /*0128*/ 	.word	0x00000008


	//----- nvinfo : EIATTR_MIN_STACK_SIZE
	.align		4
.L_68:
        /*012c*/ 	.byte	0x04, 0x12
        /*012e*/ 	.short	(.L_70 - .L_69)
	.align		4
.L_69:
        /*0130*/ 	.word	index@(_ZN7cutlass13device_kernelIN5flash11enable_sm90INS1_16FlashAttnFwdSm90INS1_25CollectiveMainloopFwdSm90ILi2EN4cute5tupleIJNS5_1CILi1EEES8_S8_EEENS6_IJNS7_ILi128EEENS7_ILi96EEENS7_ILi192EEEEEELi128ENS_6half_tEfNS_4arch4Sm90ELb1ELb0ELb1ELb1ELb1ELb0ELb0ELb1ELb1ELb1ELb0ELb0EEENS1_21CollectiveEpilogueFwdINS6_IJSA_SA_SB_EEES9_SE_SG_Li256ELb1ELb1ELb0ELb0EEENS1_36VarlenDynamicPersistentTileSchedulerILi128ELi96ELi256ELi128ELb0ELb1ELb1ELb1ELb1ELb1EEEEEEEEEvNT_6ParamsE)
        /*0134*/ 	.word	0x00000020


	//----- nvinfo : EIATTR_MIN_STACK_SIZE
	.align		4
.L_70:
        /*0138*/ 	.byte	0x04, 0x12
        /*013a*/ 	.short	(.L_72 - .L_71)
	.align		4
.L_71:
        /*013c*/ 	.word	index@(_ZN7cutlass13device_kernelIN5flash11enable_sm90INS1_16FlashAttnFwdSm90INS1_25CollectiveMainloopFwdSm90ILi2EN4cute5tupleIJNS5_1CILi1EEES8_S8_EEENS6_IJNS7_ILi128EEENS7_ILi96EEENS7_ILi192EEEEEELi128ENS_6half_tEfNS_4arch4Sm90ELb1ELb0ELb1ELb1ELb1ELb1ELb0ELb1ELb1ELb1ELb0ELb0EEENS1_21CollectiveEpilogueFwdINS6_IJSA_SA_SB_EEES9_SE_SG_Li256ELb1ELb1ELb0ELb0EEENS1_36VarlenDynamicPersistentTileSchedulerILi128ELi96ELi256ELi128ELb0ELb1ELb1ELb1ELb1ELb1EEEEEEEEEvNT_6ParamsE)
        /*0140*/ 	.word	0x00000050
.L_72:


//--------------------- .nv.compat                --------------------------
	.section	.nv.compat,"",@"SHT_CUDA_COMPAT_INFO"
	.align	4
        /*0000*/ 	.byte	0x02, 0x09, 0x01, 0x00, 0x02, 0x02, 0x04, 0x00, 0x02, 0x05, 0x05, 0x00, 0x03, 0x07, 0x01, 0x01
        /*0010*/ 	.byte	0x02, 0x03, 0x01, 0x00, 0x02, 0x06, 0x01, 0x00, 0x04, 0x0b, 0x08, 0x00, 0x00, 0x00, 0x00, 0x00
        /*0020*/ 	.byte	0x00, 0x00, 0x00, 0x00


//--------------------- .nv.info._ZN7cutlass13device_kernelIN5flash11enable_sm90INS1_16FlashAttnFwdSm90INS1_25CollectiveMainloopFwdSm90ILi2EN4cute5tupleIJNS5_1CILi1EEES8_S8_EEENS6_IJNS7_ILi128EEENS7_ILi96EEENS7_ILi192EEEEEELi128ENS_6half_tEfNS_4arch4Sm90ELb0ELb0ELb1ELb0ELb1ELb0ELb0ELb1ELb1ELb1ELb0ELb0EEENS1_21CollectiveEpilogueFwdINS6_IJSA_SA_SB_EEES9_SE_SG_Li256ELb0ELb1ELb0ELb0EEENS1_29StaticPersistentTileSchedulerILb0EEEEEEEEEvNT_6ParamsE --------------------------
	.section	.nv.info._ZN7cutlass13device_kernelIN5flash11enable_sm90INS1_16FlashAttnFwdSm90INS1_25CollectiveMainloopFwdSm90ILi2EN4cute5tupleIJNS5_1CILi1EEES8_S8_EEENS6_IJNS7_ILi128EEENS7_ILi96EEENS7_ILi192EEEEEELi128ENS_6half_tEfNS_4arch4Sm90ELb0ELb0ELb1ELb0ELb1ELb0ELb0ELb1ELb1ELb1ELb0ELb0EEENS1_21CollectiveEpilogueFwdINS6_IJSA_SA_SB_EEES9_SE_SG_Li256ELb0ELb1ELb0ELb0EEENS1_29StaticPersistentTileSchedulerILb0EEEEEEEEEvNT_6ParamsE,"",@"SHT_CUDA_INFO"
	.sectionflags	@""
	.align	4


	//----- nvinfo : EIATTR_CUDA_API_VERSION
	.align		4
        /*0000*/ 	.byte	0x04, 0x37
        /*0002*/ 	.short	(.L_74 - .L_73)
.L_73:
        /*0004*/ 	.word	0x00000082


	//----- nvinfo : EIATTR_KPARAM_INFO
	.align		4
.L_74:
        /*0008*/ 	.byte	0x04, 0x17
        /*000a*/ 	.short	(.L_76 - .L_75)
.L_75:
        /*000c*/ 	.word	0x00000000
        /*0010*/ 	.short	0x0000
        /*0012*/ 	.short	0x0070
        /*0014*/ 	.byte	0x00, 0xf0, 0x01, 0x28


	//----- nvinfo : EIATTR_SPARSE_MMA_MASK
	.align		4
.L_76:
        /*0018*/ 	.byte	0x03, 0x50
        /*001a*/ 	.short	0x0000


	//----- nvinfo : EIATTR_MAXREG_COUNT
	.align		4
        /*001c*/ 	.byte	0x03, 0x1b
        /*001e*/ 	.short	0x00a8


	//----- nvinfo : EIATTR_NUM_BARRIERS
	.align		4
        /*0020*/ 	.byte	0x02, 0x4c
        /*0022*/ 	.byte	0x09
	.zero		1


	//----- nvinfo : EIATTR_EXTERNS
	.align		4
        /*0024*/ 	.byte	0x04, 0x0f
        /*0026*/ 	.short	(.L_78 - .L_77)


	//   ....[0]....
	.align		4
.L_77:
        /*0028*/ 	.word	index@(__assertfail)


	//----- nvinfo : EIATTR_ANNOTATIONS
	.align		4
.L_78:
        /*002c*/ 	.byte	0x04, 0x55
        /*002e*/ 	.short	(.L_80 - .L_79)


	//   ....[0]....
.L_79:
        /*0030*/ 	.word	0x00000001
        /*0034*/ 	.byte	0xa0, 0x08, 0x00, 0x00, 0x01, 0x00, 0x00, 0x00, 0x50, 0x09, 0x00, 0x00, 0x01, 0x00, 0x00, 0x00
        /*0044*/ 	.byte	0x50, 0x7b, 0x00, 0x00, 0x01, 0x00, 0x00, 0x00, 0x80, 0x7c, 0x00, 0x00, 0x01, 0x00, 0x00, 0x00
        /*0054*/ 	.byte	0xc0, 0x98, 0x00, 0x00, 0x01, 0x00, 0x00, 0x00, 0x60, 0xae, 0x00, 0x00, 0x01, 0x00, 0x00, 0x00
        /*0064*/ 	.byte	0x10, 0xaf, 0x00, 0x00, 0x01, 0x00, 0x00, 0x00, 0x90, 0xb0, 0x00, 0x00


	//----- nvinfo : EIATTR_MERCURY_ISA_VERSION
	.align		4
.L_80:
        /*0070*/ 	.byte	0x03, 0x5f
        /*0072*/ 	.short	0x0101


	//----- nvinfo : EIATTR_INT_WARP_WIDE_INSTR_OFFSETS
	.align		4
        /*0074*/ 	.byte	0x04, 0x31
        /*0076*/ 	.short	(.L_82 - .L_81)


	//   ....[0]....
.L_81:
        /*0078*/ 	.word	0x000000c0


	//   ....[1]....
        /*007c*/ 	.word	0x000000d0


	//   ....[2]....
        /*0080*/ 	.word	0x00000170


	//----- nvinfo : EIATTR_COOP_GROUP_MASK_REGIDS
	.align		4
.L_82:
        /*0084*/ 	.byte	0x04, 0x29
        /*0086*/ 	.short	(.L_84 - .L_83)


	//   ....[0]....
.L_83:
        /*0088*/ 	.word	0xffffffff


	//   ....[1]....
        /*008c*/ 	.word	0xffffffff


	//   ....[2]....
        /*0090*/ 	.word	0xffffffff


	//   ....[3]....
        /*0094*/ 	.word	0xffffffff


	//   ....[4]....
        /*0098*/ 	.word	0xffffffff


	//   ....[5]....
        /*009c*/ 	.word	0xffffffff


	//   ....[6]....
        /*00a0*/ 	.word	0xffffffff


	//   ....[7]....
        /*00a4*/ 	.word	0xffffffff


	//   ....[8]....
        /*00a8*/ 	.word	0xffffffff


	//   ....[9]....
        /*00ac*/ 	.word	0xffffffff


	//   ....[10]....
        /*00b0*/ 	.word	0xffffffff


	//   ....[11]....
        /*00b4*/ 	.word	0xffffffff


	//   ....[12]....
        /*00b8*/ 	.word	0xffffffff


	//   ....[13]....
        /*00bc*/ 	.word	0xffffffff


	//   ....[14]....
        /*00c0*/ 	.word	0xffffffff


	//   ....[15]....
        /*00c4*/ 	.word	0xffffffff


	//   ....[16]....
        /*00c8*/ 	.word	0xffffffff


	//   ....[17]....
        /*00cc*/ 	.word	0xffffffff


	//   ....[18]....
        /*00d0*/ 	.word	0xffffffff


	//   ....[19]....
        /*00d4*/ 	.word	0xffffffff


	//   ....[20]....
        /*00d8*/ 	.word	0xffffffff


	//   ....[21]....
        /*00dc*/ 	.word	0xffffffff


	//   ....[22]....
        /*00e0*/ 	.word	0xffffffff


	//   ....[23]....
        /*00e4*/ 	.word	0xffffffff


	//   ....[24]....
        /*00e8*/ 	.word	0xffffffff


	//   ....[25]....
        /*00ec*/ 	.word	0xffffffff


	//   ....[26]....
        /*00f0*/ 	.word	0xffffffff


	//   ....[27]....
        /*00f4*/ 	.word	0xffffffff


	//   ....[28]....
        /*00f8*/ 	.word	0xffffffff


	//   ....[29]....
        /*00fc*/ 	.word	0xffffffff


	//   ....[30]....
        /*0100*/ 	.word	0xffffffff


	//   ....[31]....
        /*0104*/ 	.word	0xffffffff


	//   ....[32]....
        /*0108*/ 	.word	0xffffffff


	//   ....[33]....
        /*010c*/ 	.word	0xffffffff


	//   ....[34]....
        /*0110*/ 	.word	0xffffffff


	//   ....[35]....
        /*0114*/ 	.word	0xffffffff


	//   ....[36]....
        /*0118*/ 	.word	0xffffffff


	//   ....[37]....
        /*011c*/ 	.word	0xffffffff


	//   ....[38]....
        /*0120*/ 	.word	0xffffffff


	//   ....[39]....
        /*0124*/ 	.word	0xffffffff


	//   ....[40]....
        /*0128*/ 	.word	0xffffffff


	//   ....[41]....
        /*012c*/ 	.word	0xffffffff


	//   ....[42]....
        /*0130*/ 	.word	0xffffffff


	//   ....[43]....
        /*0134*/ 	.word	0xffffffff


	//   ....[44]....
        /*0138*/ 	.word	0xffffffff


	//   ....[45]....
        /*013c*/ 	.word	0xffffffff


	//   ....[46]....
        /*0140*/ 	.word	0xffffffff


	//   ....[47]....
        /*0144*/ 	.word	0xffffffff


	//   ....[48]....
        /*0148*/ 	.word	0xffffffff


	//   ....[49]....
        /*014c*/ 	.word	0xffffffff


	//   ....[50]....
        /*0150*/ 	.word	0xffffffff


	//   ....[51]....
        /*0154*/ 	.word	0xffffffff


	//   ....[52]....
        /*0158*/ 	.word	0xffffffff


	//   ....[53]....
        /*015c*/ 	.word	0xffffffff


	//   ....[54]....
        /*0160*/ 	.word	0xffffffff


	//   ....[55]....
        /*0164*/ 	.word	0xffffffff


	//   ....[56]....
        /*0168*/ 	.word	0xffffffff


	//   ....[57]....
        /*016c*/ 	.word	0xffffffff


	//   ....[58]....
        /*0170*/ 	.word	0xffffffff


	//   ....[59]....
        /*0174*/ 	.word	0xffffffff


	//   ....[60]....
        /*0178*/ 	.word	0xffffffff


	//   ....[61]....
        /*017c*/ 	.word	0xffffffff


	//   ....[62]....
        /*0180*/ 	.word	0xffffffff


	//   ....[63]....
        /*0184*/ 	.word	0xffffffff


	//   ....[64]....
        /*0188*/ 	.word	0xffffffff


	//   ....[65]....
        /*018c*/ 	.word	0xffffffff


	//   ....[66]....
        /*0190*/ 	.word	0xffffffff


	//   ....[67]....
        /*0194*/ 	.word	0xffffffff


	//   ....[68]....
        /*0198*/ 	.word	0xffffffff


	//   ....[69]....
        /*019c*/ 	.word	0xffffffff


	//   ....[70]....
        /*01a0*/ 	.word	0xffffffff


	//   ....[71]....
        /*01a4*/ 	.word	0xffffffff


	//   ....[72]....
        /*01a8*/ 	.word	0xffffffff


	//   ....[73]....
        /*01ac*/ 	.word	0xffffffff


	//   ....[74]....
        /*01b0*/ 	.word	0xffffffff


	//   ....[75]....
        /*01b4*/ 	.word	0xffffffff


	//   ....[76]....
        /*01b8*/ 	.word	0xffffffff


	//   ....[77]....
        /*01bc*/ 	.word	0xffffffff


	//   ....[78]....
        /*01c0*/ 	.word	0xffffffff


	//   ....[79]....
        /*01c4*/ 	.word	0xffffffff


	//   ....[80]....
        /*01c8*/ 	.word	0xffffffff


	//   ....[81]....
        /*01cc*/ 	.word	0xffffffff


	//   ....[82]....
        /*01d0*/ 	.word	0xffffffff


	//   ....[83]....
        /*01d4*/ 	.word	0xffffffff


	//   ....[84]....
        /*01d8*/ 	.word	0xffffffff


	//   ....[85]....
        /*01dc*/ 	.word	0xffffffff


	//   ....[86]....
        /*01e0*/ 	.word	0xffffffff


	//   ....[87]....
        /*01e4*/ 	.word	0xffffffff


	//   ....[88]....
        /*01e8*/ 	.word	0xffffffff


	//   ....[89]....
        /*01ec*/ 	.word	0xffffffff


	//   ....[90]....
        /*01f0*/ 	.word	0xffffffff


	//   ....[91]....
        /*01f4*/ 	.word	0xffffffff


	//   ....[92]....
        /*01f8*/ 	.word	0xffffffff


	//   ....[93]....
        /*01fc*/ 	.word	0xffffffff


	//   ....[94]....
        /*0200*/ 	.word	0xffffffff


	//   ....[95]....
        /*0204*/ 	.word	0xffffffff


	//   ....[96]....
        /*0208*/ 	.word	0x0500000f


	//   ....[97]....
        /*020c*/ 	.word	0x0500000f


	//   ....[98]....
        /*0210*/ 	.word	0x0500000f


	//   ....[99]....
        /*0214*/ 	.word	0x0500000f


	//   ....[100]....
        /*0218*/ 	.word	0x0500000f


	//   ....[101]....
        /*021c*/ 	.word	0x0500000f


	//   ....[102]....
        /*0220*/ 	.word	0x0500000f


	//   ....[103]....
        /*0224*/ 	.word	0x0500000f


	//   ....[104]....
        /*0228*/ 	.word	0x0500000f


	//   ....[105]....
        /*022c*/ 	.word	0x0500000f


	//   ....[106]....
        /*0230*/ 	.word	0x0500000f


	//   ....[107]....
        /*0234*/ 	.word	0x0500000f


	//   ....[108]....
        /*0238*/ 	.word	0x0500000f


	//   ....[109]....
        /*023c*/ 	.word	0x0500000f


	//   ....[110]....
        /*0240*/ 	.word	0x0500000f


	//   ....[111]....
        /*0244*/ 	.word	0x0500000f


	//   ....[112]....
        /*0248*/ 	.word	0x0500000f


	//   ....[113]....
        /*024c*/ 	.word	0x0500000f


	//   ....[114]....
        /*0250*/ 	.word	0x0500000f


	//   ....[115]....
        /*0254*/ 	.word	0x0500000f


	//   ....[116]....
        /*0258*/ 	.word	0x0500000f


	//   ....[117]....
        /*025c*/ 	.word	0x0500000f


	//   ....[118]....
        /*0260*/ 	.word	0x0500000f


	//   ....[119]....
        /*0264*/ 	.word	0x0500000f


	//   ....[120]....
        /*0268*/ 	.word	0x0500000f


	//   ....[121]....
        /*026c*/ 	.word	0x0500000f


	//   ....[122]....
        /*0270*/ 	.word	0x0500000f


	//   ....[123]....
        /*0274*/ 	.word	0x0500000f


	//   ....[124]....
        /*0278*/ 	.word	0x0500000f


	//   ....[125]....
        /*027c*/ 	.word	0x0500000f


	//   ....[126]....
        /*0280*/ 	.word	0x0500000f


	//   ....[127]....
        /*0284*/ 	.word	0x0500000f


	//   ....[128]....
        /*0288*/ 	.word	0x0500000f


	//   ....[129]....
        /*028c*/ 	.word	0x0500000f


	//   ....[130]....
        /*0290*/ 	.word	0x0500000f


	//   ....[131]....
        /*0294*/ 	.word	0x0500000f


	//   ....[132]....
        /*0298*/ 	.word	0x0500000f


	//   ....[133]....
        /*029c*/ 	.word	0x0500000f


	//   ....[134]....
        /*02a0*/ 	.word	0x0500000f


	//   ....[135]....
        /*02a4*/ 	.word	0x0500000f


	//   ....[136]....
        /*02a8*/ 	.word	0x0500000f


	//   ....[137]....
        /*02ac*/ 	.word	0x0500000f


	//   ....[138]....
        /*02b0*/ 	.word	0x0500000f


	//   ....[139]....
        /*02b4*/ 	.word	0x0500000f


	//   ....[140]....
        /*02b8*/ 	.word	0x0500000f


	//   ....[141]....
        /*02bc*/ 	.word	0x0500000f


	//   ....[142]....
        /*02c0*/ 	.word	0x0500000f


	//   ....[143]....
        /*02c4*/ 	.word	0x0500000f


	//   ....[144]....
        /*02c8*/ 	.word	0x0500000f


	//   ....[145]....
        /*02cc*/ 	.word	0x0500000f


	//   ....[146]....
        /*02d0*/ 	.word	0x0500000f


	//   ....[147]....
        /*02d4*/ 	.word	0x0500000f


	//   ....[148]....
        /*02d8*/ 	.word	0x0500000f


	//   ....[149]....
        /*02dc*/ 	.word	0x0500000f


	//   ....[150]....
        /*02e0*/ 	.word	0x0500000f


	//   ....[151]....
        /*02e4*/ 	.word	0x0500000f


	//   ....[152]....
        /*02e8*/ 	.word	0x0500000f


	//   ....[153]....
        /*02ec*/ 	.word	0x0500000f


	//   ....[154]....
        /*02f0*/ 	.word	0x0500000f


	//   ....[155]....
        /*02f4*/ 	.word	0x0500000f


	//   ....[156]....
        /*02f8*/ 	.word	0x0500000f


	//   ....[157]....
        /*02fc*/ 	.word	0x0500000f


	//   ....[158]....
        /*0300*/ 	.word	0x0500000f


	//   ....[159]....
        /*0304*/ 	.word	0x0500000f


	//   ....[160]....
        /*0308*/ 	.word	0x0500000f


	//   ....[161]....
        /*030c*/ 	.word	0x0500000f


	//----- nvinfo : EIATTR_COOP_GROUP_INSTR_OFFSETS
	.align		4
.L_84:
        /*0310*/ 	.byte	0x04, 0x28
        /*0312*/ 	.short	(.L_86 - .L_85)


	//   ....[0]....
.L_85:
        /*0314*/ 	.word	0x00000070


	//   ....[1]....
        /*0318*/ 	.word	0x000000b0


	//   ....[2]....
        /*031c*/ 	.word	0x000002d0


	//   ....[3]....
        /*0320*/ 	.word	0x00000430


	//   ....[4]....
        /*0324*/ 	.word	0x00000550


	//   ....[5]....
        /*0328*/ 	.word	0x000006b0


	//   ....[6]....
        /*032c*/ 	.word	0x00000ce0


	//   ....[7]....
        /*0330*/ 	.word	0x000024f0


	//   ....[8]....
        /*0334*/ 	.word	0x00002560


	//   ....[9]....
        /*0338*/ 	.word	0x00002970


	//   ....[10]....
        /*033c*/ 	.word	0x00002a00


	//   ....[11]....
        /*0340*/ 	.word	0x00004db0


	//   ....[12]....
        /*0344*/ 	.word	0x00004dd0


	//   ....[13]....
        /*0348*/ 	.word	0x00004df0


	//   ....[14]....
        /*034c*/ 	.word	0x00004e20


	//   ....[15]....
        /*0350*/ 	.word	0x00005f50


	//   ....[16]....
        /*0354*/ 	.word	0x00005f80


	//   ....[17]....
        /*0358*/ 	.word	0x00006040


	//   ....[18]....
        /*035c*/ 	.word	0x00006050


	//   ....[19]....
        /*0360*/ 	.word	0x00007030


	//   ....[20]....
        /*0364*/ 	.word	0x00007060


	//   ....[21]....
        /*0368*/ 	.word	0x000070f0


	//   ....[22]....
        /*036c*/ 	.word	0x00007160


	//   ....[23]....
        /*0370*/ 	.word	0x000076d0


	//   ....[24]....
        /*0374*/ 	.word	0x00007710


	//   ....[25]....
        /*0378*/ 	.word	0x000077e0


	//   ....[26]....
        /*037c*/ 	.word	0x00007800


	//   ....[27]....
        /*0380*/ 	.word	0x000078b0


	//   ....[28]....
        /*0384*/ 	.word	0x000078d0


	//   ....[29]....
        /*0388*/ 	.word	0x00007990


	//   ....[30]....
        /*038c*/ 	.word	0x000079d0


	//   ....[31]....
        /*0390*/ 	.word	0x00008ab0


	//   ....[32]....
        /*0394*/ 	.word	0x00008ad0


	//   ....[33]....
        /*0398*/ 	.word	0x00008ae0


	//   ....[34]....
        /*039c*/ 	.word	0x00008b30


	//   ....[35]....
        /*03a0*/ 	.word	0x00008b80


	//   ....[36]....
        /*03a4*/ 	.word	0x00008bd0


	//   ....[37]....
        /*03a8*/ 	.word	0x00008c70


	//   ....[38]....
        /*03ac*/ 	.word	0x00008c90


	//   ....[39]....
        /*03b0*/ 	.word	0x00008d20


	//   ....[40]....
        /*03b4*/ 	.word	0x00008d40


	//   ....[41]....
        /*03b8*/ 	.word	0x00008dd0


	//   ....[42]....
        /*03bc*/ 	.word	0x00008df0


	//   ....[43]....
        /*03c0*/ 	.word	0x000093e0


	//   ....[44]....
        /*03c4*/ 	.word	0x00009400


	//   ....[45]....
        /*03c8*/ 	.word	0x00009430


	//   ....[46]....
        /*03cc*/ 	.word	0x00009470


	//   ....[47]....
        /*03d0*/ 	.word	0x000094f0


	//   ....[48]....
        /*03d4*/ 	.word	0x00009510


	//   ....[49]....
        /*03d8*/ 	.word	0x000095a0


	//   ....[50]....
        /*03dc*/ 	.word	0x000095d0


	//   ....[51]....
        /*03e0*/ 	.word	0x00009650


	//   ....[52]....
        /*03e4*/ 	.word	0x00009670


	//   ....[53]....
        /*03e8*/ 	.word	0x00009700


	//   ....[54]....
        /*03ec*/ 	.word	0x00009720


	//   ....[55]....
        /*03f0*/ 	.word	0x000097b0


	//   ....[56]....
        /*03f4*/ 	.word	0x000097e0


	//   ....[57]....
        /*03f8*/ 	.word	0x00009860


	//   ....[58]....
        /*03fc*/ 	.word	0x00009880


	//   ....[59]....
        /*0400*/ 	.word	0x00009ed0


	//   ....[60]....
        /*0404*/ 	.word	0x00009f00


	//   ....[61]....
        /*0408*/ 	.word	0x00009f10


	//   ....[62]....
        /*040c*/ 	.word	0x00009f30


	//   ....[63]....
        /*0410*/ 	.word	0x00009f80


	//   ....[64]....
        /*0414*/ 	.word	0x00009fa0


	//   ....[65]....
        /*0418*/ 	.word	0x0000a000


	//   ....[66]....
        /*041c*/ 	.word	0x0000a020


	//   ....[67]....
        /*0420*/ 	.word	0x0000a070


	//   ....[68]....
        /*0424*/ 	.word	0x0000a090


	//   ....[69]....
        /*0428*/ 	.word	0x0000a0e0


	//   ....[70]....
        /*042c*/ 	.word	0x0000a100


	//   ....[71]....
        /*0430*/ 	.word	0x0000a390


	//   ....[72]....
        /*0434*/ 	.word	0x0000a3b0


	//   ....[73]....
        /*0438*/ 	.word	0x0000a3d0


	//   ....[74]....
        /*043c*/ 	.word	0x0000a430


	//   ....[75]....
        /*0440*/ 	.word	0x0000a450


	//   ....[76]....
        /*0444*/ 	.word	0x0000a4b0


	//   ....[77]....
        /*0448*/ 	.word	0x0000a4d0


	//   ....[78]....
        /*044c*/ 	.word	0x0000a530


	//   ....[79]....
        /*0450*/ 	.word	0x0000a550


	//   ....[80]....
        /*0454*/ 	.word	0x0000a5b0


	//   ....[81]....
        /*0458*/ 	.word	0x0000a5d0


	//   ....[82]....
        /*045c*/ 	.word	0x0000a5e0


	//   ....[83]....
        /*0460*/ 	.word	0x0000aa50


	//   ....[84]....
        /*0464*/ 	.word	0x0000aa70


	//   ....[85]....
        /*0468*/ 	.word	0x0000aa90


	//   ....[86]....
        /*046c*/ 	.word	0x0000aad0


	//   ....[87]....
        /*0470*/ 	.word	0x0000ab20


	//   ....[88]....
        /*0474*/ 	.word	0x0000ab50


	//   ....[89]....
        /*0478*/ 	.word	0x0000aba0


	//   ....[90]....
        /*047c*/ 	.word	0x0000abd0


	//   ....[91]....
        /*0480*/ 	.word	0x0000ac20


	//   ....[92]....
        /*0484*/ 	.word	0x0000ac50


	//   ....[93]....
        /*0488*/ 	.word	0x0000aca0


	//   ....[94]....
        /*048c*/ 	.word	0x0000acd0


	//   ....[95]....
        /*0490*/ 	.word	0x0000b010


	//   ....[96]....
        /*0494*/ 	.word	0x0000b510


	//   ....[97]....
        /*0498*/ 	.word	0x0000b600


	//   ....[98]....
        /*049c*/ 	.word	0x0000b6a0


	//   ....[99]....
        /*04a0*/ 	.word	0x0000b730


	//   ....[100]....
        /*04a4*/ 	.word	0x0000b7f0


	//   ....[101]....
        /*04a8*/ 	.word	0x0000b870


	//   ....[102]....
        /*04ac*/ 	.word	0x0000b950


	//   ....[103]....
        /*04b0*/ 	.word	0x0000b9e0


	//   ....[104]....
        /*04b4*/ 	.word	0x0000bab0


	//   ....[105]....
        /*04b8*/ 	.word	0x0000bb40


	//   ....[106]....
        /*04bc*/ 	.word	0x0000bc10


	//   ....[107]....
        /*04c0*/ 	.word	0x0000bc90


	//   ....[108]....
        /*04c4*/ 	.word	0x0000bd60


	//   ....[109]....
        /*04c8*/ 	.word	0x0000bdf0


	//   ....[110]....
        /*04cc*/ 	.word	0x0000be60


	//   ....[111]....
        /*04d0*/ 	.word	0x0000bee0


	//   ....[112]....
        /*04d4*/ 	.word	0x0000bfa0


	//   ....[113]....
        /*04d8*/ 	.word	0x0000c010


	//   ....[114]....
        /*04dc*/ 	.word	0x0000c100


	//   ....[115]....
        /*04e0*/ 	.word	0x0000c190


	//   ....[116]....
        /*04e4*/ 	.word	0x0000c260


	//   ....[117]....
        /*04e8*/ 	.word	0x0000c2e0


	//   ....[118]....
        /*04ec*/ 	.word	0x0000c3c0


	//   ....[119]....
        /*04f0*/ 	.word	0x0000c430


	//   ....[120]....
        /*04f4*/ 	.word	0x0000c520


	//   ....[121]....
        /*04f8*/ 	.word	0x0000c5b0


	//   ....[122]....
        /*04fc*/ 	.word	0x0000c680


	//   ....[123]....
        /*0500*/ 	.word	0x0000c700


	//   ....[124]....
        /*0504*/ 	.word	0x0000c7c0


	//   ....[125]....
        /*0508*/ 	.word	0x0000c900


	//   ....[126]....
        /*050c*/ 	.word	0x0000c9b0


	//   ....[127]....
        /*0510*/ 	.word	0x0000ca10


	//   ....[128]....
        /*0514*/ 	.word	0x0000cad0


	//   ....[129]....
        /*0518*/ 	.word	0x0000cb30


	//   ....[130]....
        /*051c*/ 	.word	0x0000cbf0


	//   ....[131]....
        /*0520*/ 	.word	0x0000cc50


	//   ....[132]....
        /*0524*/ 	.word	0x0000cd10


	//   ....[133]....
        /*0528*/ 	.word	0x0000cd70


	//   ....[134]....
        /*052c*/ 	.word	0x0000ce30


	//   ....[135]....
        /*0530*/ 	.word	0x0000ce90


	//   ....[136]....
        /*0534*/ 	.word	0x0000cf50


	//   ....[137]....
        /*0538*/ 	.word	0x0000d030


	//   ....[138]....
        /*053c*/ 	.word	0x0000d0d0


	//   ....[139]....
        /*0540*/ 	.word	0x0000d130


	//   ....[140]....
        /*0544*/ 	.word	0x0000d200


	//   ....[141]....
        /*0548*/ 	.word	0x0000d260


	//   ....[142]....
        /*054c*/ 	.word	0x0000d330


	//   ....[143]....
        /*0550*/ 	.word	0x0000d390


	//   ....[144]....
        /*0554*/ 	.word	0x0000d460


	//   ....[145]....
        /*0558*/ 	.word	0x0000d4c0


	//   ....[146]....
        /*055c*/ 	.word	0x0000d590


	//   ....[147]....
        /*0560*/ 	.word	0x0000d5f0


	//   ....[148]....
        /*0564*/ 	.word	0x0000d6b0


	//   ....[149]....
        /*0568*/ 	.word	0x0000d7d0


	//   ....[150]....
        /*056c*/ 	.word	0x0000d870


	//   ....[151]....
        /*0570*/ 	.word	0x0000d8d0


	//   ....[152]....
        /*0574*/ 	.word	0x0000d9a0


	//   ....[153]....
        /*0578*/ 	.word	0x0000da40


	//   ....[154]....
        /*057c*/ 	.word	0x0000db00


	//   ....[155]....
        /*0580*/ 	.word	0x0000dba0


	//   ....[156]....
        /*0584*/ 	.word	0x0000dc60


	//   ....[157]....
        /*0588*/ 	.word	0x0000dd00


	//   ....[158]....
        /*058c*/ 	.word	0x0000ddc0


	//   ....[159]....
        /*0590*/ 	.word	0x0000de60


	//   ....[160]....
        /*0594*/ 	.word	0x0000df20


	//   ....[161]....
        /*0598*/ 	.word	0x0000e070


	//----- nvinfo : EIATTR_REG_RECONFIG
	.align		4
.L_86:
        /*059c*/ 	.byte	0x01, 0x54
	.zero		2


	//----- nvinfo : EIATTR_SYSCALL_OFFSETS
	.align		4
        /*05a0*/ 	.byte	0x04, 0x46
        /*05a2*/ 	.short	(.L_88 - .L_87)


	//   ....[0]....
.L_87:
        /*05a4*/ 	.word	0x00001050


	//   ....[1]....
        /*05a8*/ 	.word	0x00008260


	//   ....[2]....
        /*05ac*/ 	.word	0x000083a0


	//   ....[3]....
        /*05b0*/ 	.word	0x00008490


	//   ....[4]....
        /*05b4*/ 	.word	0x000090f0


	//----- nvinfo : EIATTR_MBARRIER_INSTR_OFFSETS
	.align		4
.L_88:
        /*05b8*/ 	.byte	0x04, 0x39
        /*05ba*/ 	.short	(.L_90 - .L_89)


	//   ....[0]....
.L_89:
        /*05bc*/ 	.word	0x00000180
        /*05c0*/ 	.word	0x000000ff
        /*05c4*/ 	.word	0x0002a800
        /*05c8*/ 	.short	0x0100
        /*05ca*/ 	.byte	0x08
	.zero		1


	//   ....[1]....
        /*05cc*/ 	.word	0x00000190
        /*05d0*/ 	.word	0x000000ff
        /*05d4*/ 	.word	0x0002a820
        /*05d8*/ 	.short	0x0100
        /*05da*/ 	.byte	0x08
	.zero		1


	//   ....[2]....
        /*05dc*/ 	.word	0x00000280
        /*05e0*/ 	.word	0x000000ff
        /*05e4*/ 	.word	0x0002a830
        /*05e8*/ 	.short	0x0100
        /*05ea*/ 	.byte	0x08
	.zero		1


	//   ....[3]....
        /*05ec*/ 	.word	0x00000290
        /*05f0*/ 	.word	0x000000ff
        /*05f4*/ 	.word	0x0002a840
        /*05f8*/ 	.short	0x0100
        /*05fa*/ 	.byte	0x08
	.zero		1


	//   ....[4]....
        /*05fc*/ 	.word	0x000002a0
        /*0600*/ 	.word	0x000000ff
        /*0604*/ 	.word	0x0002a838
        /*0608*/ 	.short	0x0100
        /*060a*/ 	.byte	0x08
	.zero		1


	//   ....[5]....
        /*060c*/ 	.word	0x000002b0
        /*0610*/ 	.word	0x000000ff
        /*0614*/ 	.word	0x0002a848
        /*0618*/ 	.short	0x0100
        /*061a*/ 	.byte	0x08
	.zero		1


	//   ....[6]....
        /*061c*/ 	.word	0x000003e0
        /*0620*/ 	.word	0x000000ff
        /*0624*/ 	.word	0x0002a850
        /*0628*/ 	.short	0x0100
        /*062a*/ 	.byte	0x08
	.zero		1


	//   ....[7]....
        /*062c*/ 	.word	0x000003f0
        /*0630*/ 	.word	0x000000ff
        /*0634*/ 	.word	0x0002a860
        /*0638*/ 	.short	0x0100
        /*063a*/ 	.byte	0x08
	.zero		1


	//   ....[8]....
        /*063c*/ 	.word	0x00000400
        /*0640*/ 	.word	0x000000ff
        /*0644*/ 	.word	0x0002a858
        /*0648*/ 	.short	0x0100
        /*064a*/ 	.byte	0x08
	.zero		1


	//   ....[9]....
        /*064c*/ 	.word	0x00000410
        /*0650*/ 	.word	0x000000ff
        /*0654*/ 	.word	0x0002a868
        /*0658*/ 	.short	0x0100
        /*065a*/ 	.byte	0x08
	.zero		1


	//   ....[10]....
        /*065c*/ 	.word	0x00000500
        /*0660*/ 	.word	0x000000ff
        /*0664*/ 	.word	0x0002a870
        /*0668*/ 	.short	0x0100
        /*066a*/ 	.byte	0x06
	.zero		1


	//   ....[11]....
        /*066c*/ 	.word	0x00000510
        /*0670*/ 	.word	0x000000ff
        /*0674*/ 	.word	0x0002a880
        /*0678*/ 	.short	0x0100
        /*067a*/ 	.byte	0x06
	.zero		1


	//   ....[12]....
        /*067c*/ 	.word	0x00000520
        /*0680*/ 	.word	0x000000ff
        /*0684*/ 	.word	0x0002a878
        /*0688*/ 	.short	0x0100
        /*068a*/ 	.byte	0x06
	.zero		1


	//   ....[13]....
        /*068c*/ 	.word	0x00000530
        /*0690*/ 	.word	0x000000ff
        /*0694*/ 	.word	0x0002a888
        /*0698*/ 	.short	0x0100
        /*069a*/ 	.byte	0x06
	.zero		1


	//   ....[14]....
        /*069c*/ 	.word	0x00000660
        /*06a0*/ 	.word	0x000000ff
        /*06a4*/ 	.word	0x0002a890
        /*06a8*/ 	.short	0x0100
        /*06aa*/ 	.byte	0x08
	.zero		1


	//   ....[15]....
        /*06ac*/ 	.word	0x00000670
        /*06b0*/ 	.word	0x000000ff
        /*06b4*/ 	.word	0x0002a8a0
        /*06b8*/ 	.short	0x0100
        /*06ba*/ 	.byte	0x08
	.zero		1


	//   ....[16]....
        /*06bc*/ 	.word	0x00000680
        /*06c0*/ 	.word	0x000000ff
        /*06c4*/ 	.word	0x0002a898
        /*06c8*/ 	.short	0x0100
        /*06ca*/ 	.byte	0x08
	.zero		1


	//   ....[17]....
        /*06cc*/ 	.word	0x00000690
        /*06d0*/ 	.word	0x000000ff
        /*06d4*/ 	.word	0x0002a8a8
        /*06d8*/ 	.short	0x0100
        /*06da*/ 	.byte	0x08
	.zero		1


	//   ....[18]....
        /*06dc*/ 	.word	0x000007d0
        /*06e0*/ 	.word	0x000000ff
        /*06e4*/ 	.word	0x0002a8b0
        /*06e8*/ 	.short	0x0100
        /*06ea*/ 	.byte	0x08
	.zero		1


	//   ....[19]....
        /*06ec*/ 	.word	0x000007e0
        /*06f0*/ 	.word	0x000000ff
        /*06f4*/ 	.word	0x0002a8c0
        /*06f8*/ 	.short	0x0100
        /*06fa*/ 	.byte	0x08
	.zero		1


	//   ....[20]....
        /*06fc*/ 	.word	0x000007f0
        /*0700*/ 	.word	0x000000ff
        /*0704*/ 	.word	0x0002a8b8
        /*0708*/ 	.short	0x0100
        /*070a*/ 	.byte	0x08
	.zero		1


	//   ....[21]....
        /*070c*/ 	.word	0x00000800
        /*0710*/ 	.word	0x000000ff
        /*0714*/ 	.word	0x0002a8c8
        /*0718*/ 	.short	0x0100
        /*071a*/ 	.byte	0x08
	.zero		1


	//   ....[22]....
        /*071c*/ 	.word	0x00001090
        /*0720*/ 	.word	0x000000ff
        /*0724*/ 	.word	0x0002a800
        /*0728*/ 	.short	0x010a
        /*072a*/ 	.byte	0x29
	.zero		1


	//   ....[23]....
        /*072c*/ 	.word	0x00001130
        /*0730*/ 	.word	0x00000000
        /*0734*/ 	.word	0x0002a830
        /*0738*/ 	.short	0x010a
        /*073a*/ 	.byte	0x3f
	.zero		1


	//   ....[24]....
        /*073c*/ 	.word	0x00001180
        /*0740*/ 	.word	0x00000000
        /*0744*/ 	.word	0x0002a830
        /*0748*/ 	.short	0x010a
        /*074a*/ 	.byte	0x3f
	.zero		1


	//   ....[25]....
        /*074c*/ 	.word	0x00001e20
        /*0750*/ 	.word	0x000000ff
        /*0754*/ 	.word	0x00000000
        /*0758*/ 	.short	0x0101
        /*075a*/ 	.byte	0x04
	.zero		1


	//   ....[26]....
        /*075c*/ 	.word	0x000038a0
        /*0760*/ 	.word	0x000000ff
        /*0764*/ 	.word	0x0002a830
        /*0768*/ 	.short	0x010a
        /*076a*/ 	.byte	0x08
	.zero		1


	//   ....[27]....
        /*076c*/ 	.word	0x000038e0
        /*0770*/ 	.word	0x000000ff
        /*0774*/ 	.word	0x0002a830
        /*0778*/ 	.short	0x010a
        /*077a*/ 	.byte	0x08
	.zero		1


	//   ....[28]....
        /*077c*/ 	.word	0x000041e0
        /*0780*/ 	.word	0x000000ff
        /*0784*/ 	.word	0x0002a850
        /*0788*/ 	.short	0x010a
        /*078a*/ 	.byte	0x09
	.zero		1


	//   ....[29]....
        /*078c*/ 	.word	0x00004220
        /*0790*/ 	.word	0x000000ff
        /*0794*/ 	.word	0x0002a850
        /*0798*/ 	.short	0x010a
        /*079a*/ 	.byte	0x09
	.zero		1


	//   ....[30]....
        /*079c*/ 	.word	0x000048b0
        /*07a0*/ 	.word	0x000000ff
        /*07a4*/ 	.word	0x00000000
        /*07a8*/ 	.short	0x0101
        /*07aa*/ 	.byte	0x08
	.zero		1


	//   ....[31]....
        /*07ac*/ 	.word	0x000058a0
        /*07b0*/ 	.word	0x000000ff
        /*07b4*/ 	.word	0x00000000
        /*07b8*/ 	.short	0x0101
        /*07ba*/ 	.byte	0x09
	.zero		1


	//   ....[32]....
        /*07bc*/ 	.word	0x00005ea0
        /*07c0*/ 	.word	0x000000ff
        /*07c4*/ 	.word	0x0002a850
        /*07c8*/ 	.short	0x010a
        /*07ca*/ 	.byte	0x0a
	.zero		1


	//   ....[33]....
        /*07cc*/ 	.word	0x00005ee0
        /*07d0*/ 	.word	0x000000ff
        /*07d4*/ 	.word	0x0002a850
        /*07d8*/ 	.short	0x010a
        /*07da*/ 	.byte	0x0a
	.zero		1


	//   ....[34]....
        /*07dc*/ 	.word	0x00006ac0
        /*07e0*/ 	.word	0x000000ff
        /*07e4*/ 	.word	0x00000000
        /*07e8*/ 	.short	0x0101
        /*07ea*/ 	.byte	0x05
	.zero		1


	//   ....[35]....
        /*07ec*/ 	.word	0x000076f0
        /*07f0*/ 	.word	0x000000ff
        /*07f4*/ 	.word	0x00000000
        /*07f8*/ 	.short	0x0101
        /*07fa*/ 	.byte	0x04
	.zero		1


	//   ....[36]....
        /*07fc*/ 	.word	0x00008900
        /*0800*/ 	.word	0x00000000
        /*0804*/ 	.word	0x0002a840
        /*0808*/ 	.short	0x010a
        /*080a*/ 	.byte	0x3f
	.zero		1


	//   ....[37]....
        /*080c*/ 	.word	0x00008ee0
        /*0810*/ 	.word	0x00000000
        /*0814*/ 	.word	0x0002a830
        /*0818*/ 	.short	0x0107
        /*081a*/ 	.byte	0x3f
	.zero		1


	//   ....[38]....
        /*081c*/ 	.word	0x00008f90
        /*0820*/ 	.word	0x00000000
        /*0824*/ 	.word	0x0002a830
        /*0828*/ 	.short	0x0101
        /*082a*/ 	.byte	0x3f
	.zero		1


	//   ....[39]....
        /*082c*/ 	.word	0x00009970
        /*0830*/ 	.word	0x000000ff
        /*0834*/ 	.word	0x0002a800
        /*0838*/ 	.short	0x0107
        /*083a*/ 	.byte	0x27
	.zero		1


	//   ....[40]....
        /*083c*/ 	.word	0x000099d0
        /*0840*/ 	.word	0x000000ff
        /*0844*/ 	.word	0x0002a800
        /*0848*/ 	.short	0x0101
        /*084a*/ 	.byte	0x27
	.zero		1


	//   ....[41]....
        /*084c*/ 	.word	0x000099f0
        /*0850*/ 	.word	0x000000ff
        /*0854*/ 	.word	0x0002a820
        /*0858*/ 	.short	0x010a
        /*085a*/ 	.byte	0x27
	.zero		1


	//   ....[42]....
        /*085c*/ 	.word	0x00009d00
        /*0860*/ 	.word	0x00000006
        /*0864*/ 	.word	0x0002a840
        /*0868*/ 	.short	0x010a
        /*086a*/ 	.byte	0x3f
	.zero		1


	//   ....[43]....
        /*086c*/ 	.word	0x0000a1d0
        /*0870*/ 	.word	0x00000006
        /*0874*/ 	.word	0x0002a830
        /*0878*/ 	.short	0x0107
        /*087a*/ 	.byte	0x3f
	.zero		1


	//   ....[44]....
        /*087c*/ 	.word	0x0000a280
        /*0880*/ 	.word	0x00000006
        /*0884*/ 	.word	0x0002a830
        /*0888*/ 	.short	0x0101
        /*088a*/ 	.byte	0x3f
	.zero		1


	//   ....[45]....
        /*088c*/ 	.word	0x0000a2f0
        /*0890*/ 	.word	0x00000006
        /*0894*/ 	.word	0x0002a860
        /*0898*/ 	.short	0x010a
        /*089a*/ 	.byte	0x3f
	.zero		1


	//   ....[46]....
        /*089c*/ 	.word	0x0000a710
        /*08a0*/ 	.word	0x00000006
        /*08a4*/ 	.word	0x0002a850
        /*08a8*/ 	.short	0x0107
        /*08aa*/ 	.byte	0x3f
	.zero		1


	//   ....[47]....
        /*08ac*/ 	.word	0x0000a850
        /*08b0*/ 	.word	0x00000006
        /*08b4*/ 	.word	0x0002a850
        /*08b8*/ 	.short	0x0101
        /*08ba*/ 	.byte	0x3f
	.zero		1


	//   ....[48]....
        /*08bc*/ 	.word	0x0000a9c0
        /*08c0*/ 	.word	0x00000004
        /*08c4*/ 	.word	0x0002a860
        /*08c8*/ 	.short	0x010a
        /*08ca*/ 	.byte	0x3f
	.zero		1


	//   ....[49]....
        /*08cc*/ 	.word	0x0000adb0
        /*08d0*/ 	.word	0x00000004
        /*08d4*/ 	.word	0x0002a850
        /*08d8*/ 	.short	0x0107
        /*08da*/ 	.byte	0x3f
	.zero		1


	//   ....[50]....
        /*08dc*/ 	.word	0x0000aea0
        /*08e0*/ 	.word	0x00000004
        /*08e4*/ 	.word	0x0002a850
        /*08e8*/ 	.short	0x0101
        /*08ea*/ 	.byte	0x3f
	.zero		1


	//   ....[51]....
        /*08ec*/ 	.word	0x0000af90
        /*08f0*/ 	.word	0x00000005
        /*08f4*/ 	.word	0x0002a820
        /*08f8*/ 	.short	0x010a
        /*08fa*/ 	.byte	0x3f
	.zero		1


	//   ....[52]....
        /*08fc*/ 	.word	0x0000b130
        /*0900*/ 	.word	0x00000003
        /*0904*/ 	.word	0x0002a840
        /*0908*/ 	.short	0x010a
        /*090a*/ 	.byte	0x3f
	.zero		1


	//   ....[53]....
        /*090c*/ 	.word	0x0000b1d0
        /*0910*/ 	.word	0x00000005
        /*0914*/ 	.word	0x0002a840
        /*0918*/ 	.short	0x010a
        /*091a*/ 	.byte	0x3f
	.zero		1


	//   ....[54]....
        /*091c*/ 	.word	0x0000b210
        /*0920*/ 	.word	0x00000003
        /*0924*/ 	.word	0x0002a860
        /*0928*/ 	.short	0x010a
        /*092a*/ 	.byte	0x3f
	.zero		1


	//   ....[55]....
        /*092c*/ 	.word	0x0000b250
        /*0930*/ 	.word	0x00000005
        /*0934*/ 	.word	0x0002a860
        /*0938*/ 	.short	0x010a
        /*093a*/ 	.byte	0x3f
	.zero		1


	//   ....[56]....
        /*093c*/ 	.word	0x0000b2c0
        /*0940*/ 	.word	0x00000003
        /*0944*/ 	.word	0x0002a800
        /*0948*/ 	.short	0x010a
        /*094a*/ 	.byte	0x3f
	.zero		1


	//   ....[57]....
        /*094c*/ 	.word	0x0000b310
        /*0950*/ 	.word	0x00000000
        /*0954*/ 	.word	0x0002a830
        /*0958*/ 	.short	0x010a
        /*095a*/ 	.byte	0x3f
	.zero		1


	//   ....[58]....
        /*095c*/ 	.word	0x0000b370
        /*0960*/ 	.word	0x00000007
        /*0964*/ 	.word	0x0002a830
        /*0968*/ 	.short	0x010a
        /*096a*/ 	.byte	0x3f
	.zero		1


	//   ....[59]....
        /*096c*/ 	.word	0x0000b3d0
        /*0970*/ 	.word	0x00000005
        /*0974*/ 	.word	0x0002a850
        /*0978*/ 	.short	0x010a
        /*097a*/ 	.byte	0x3f
	.zero		1


	//   ....[60]....
        /*097c*/ 	.word	0x0000b430
        /*0980*/ 	.word	0x00000005
        /*0984*/ 	.word	0x0002a850
        /*0988*/ 	.short	0x010a
        /*098a*/ 	.byte	0x3f
	.zero		1


	//   ....[61]....
        /*098c*/ 	.word	0x0000b550
        /*0990*/ 	.word	0x00000000
        /*0994*/ 	.word	0x0002a840
        /*0998*/ 	.short	0x010a
        /*099a*/ 	.byte	0x3f
	.zero		1


	//   ....[62]....
        /*099c*/ 	.word	0x0000c800
        /*09a0*/ 	.word	0x00000003
        /*09a4*/ 	.word	0x0002a820
        /*09a8*/ 	.short	0x010a
        /*09aa*/ 	.byte	0x3f
	.zero		1


	//   ....[63]....
        /*09ac*/ 	.word	0x0000c850
        /*09b0*/ 	.word	0x00000006
        /*09b4*/ 	.word	0x0002a840
        /*09b8*/ 	.short	0x010a
        /*09ba*/ 	.byte	0x3f
	.zero		1


	//   ....[64]....
        /*09bc*/ 	.word	0x0000cf80
        /*09c0*/ 	.word	0x00000006
        /*09c4*/ 	.word	0x0002a860
        /*09c8*/ 	.short	0x010a
        /*09ca*/ 	.byte	0x3f
	.zero		1


	//   ....[65]....
        /*09cc*/ 	.word	0x0000d720
        /*09d0*/ 	.word	0x00000004
        /*09d4*/ 	.word	0x0002a860
        /*09d8*/ 	.short	0x010a
        /*09da*/ 	.byte	0x3f
	.zero		1


	//   ....[66]....
        /*09dc*/ 	.word	0x0000df90
        /*09e0*/ 	.word	0x00000005
        /*09e4*/ 	.word	0x0002a820
        /*09e8*/ 	.short	0x010a
        /*09ea*/ 	.byte	0x3f
	.zero		1


	//   ....[67]....
        /*09ec*/ 	.word	0x0000e130
        /*09f0*/ 	.word	0x00000003
        /*09f4*/ 	.word	0x0002a840
        /*09f8*/ 	.short	0x010a
        /*09fa*/ 	.byte	0x3f
	.zero		1


	//   ....[68]....
        /*09fc*/ 	.word	0x0000e180
        /*0a00*/ 	.word	0x00000005
        /*0a04*/ 	.word	0x0002a840
        /*0a08*/ 	.short	0x010a
        /*0a0a*/ 	.byte	0x3f
	.zero		1


	//   ....[69]....
        /*0a0c*/ 	.word	0x0000e1d0
        /*0a10*/ 	.word	0x00000003
        /*0a14*/ 	.word	0x0002a860
        /*0a18*/ 	.short	0x010a
        /*0a1a*/ 	.byte	0x3f
	.zero		1


	//----- nvinfo : EIATTR_NUM_MBARRIERS
	.align		4
.L_90:
        /*0a1c*/ 	.byte	0x03, 0x38
        /*0a1e*/ 	.short	0x0016


	//----- nvinfo : EIATTR_EXIT_INSTR_OFFSETS
	.align		4
        /*0a20*/ 	.byte	0x04, 0x1c
        /*0a22*/ 	.short	(.L_92 - .L_91)


	//   ....[0]....
.L_91:
        /*0a24*/ 	.word	0x00000940


	//   ....[1]....
        /*0a28*/ 	.word	0x00007ab0


	//   ....[2]....
        /*0a2c*/ 	.word	0x0000b2a0


	//----- nvinfo : EIATTR_MAX_THREADS
	.align		4
.L_92:
        /*0a30*/ 	.byte	0x04, 0x05
        /*0a32*/ 	.short	(.L_94 - .L_93)
.L_93:
        /*0a34*/ 	.word	0x00000180
        /*0a38*/ 	.word	0x00000001
        /*0a3c*/ 	.word	0x00000001


	//----- nvinfo : EIATTR_CRS_STACK_SIZE
	.align		4
.L_94:
        /*0a40*/ 	.byte	0x04, 0x1e
        /*0a42*/ 	.short	(.L_96 - .L_95)
.L_95:
        /*0a44*/ 	.word	0x00000000


	//----- nvinfo : EIATTR_CBANK_PARAM_SIZE
	.align		4
.L_96:
        /*0a48*/ 	.byte	0x03, 0x19
        /*0a4a*/ 	.short	0x0a70


	//----- nvinfo : EIATTR_PARAM_CBANK
	.align		4
        /*0a4c*/ 	.byte	0x04, 0x0a
        /*0a4e*/ 	.short	(.L_98 - .L_97)
	.align		4
.L_97:
        /*0a50*/ 	.word	index@(.nv.constant0._ZN7cutlass13device_kernelIN5flash11enable_sm90INS1_16FlashAttnFwdSm90INS1_25CollectiveMainloopFwdSm90ILi2EN4cute5tupleIJNS5_1CILi1EEES8_S8_EEENS6_IJNS7_ILi128EEENS7_ILi96EEENS7_ILi192EEEEEELi128ENS_6half_tEfNS_4arch4Sm90ELb0ELb0ELb1ELb0ELb1ELb0ELb0ELb1ELb1ELb1ELb0ELb0EEENS1_21CollectiveEpilogueFwdINS6_IJSA_SA_SB_EEES9_SE_SG_Li256ELb0ELb1ELb0ELb0EEENS1_29StaticPersistentTileSchedulerILb0EEEEEEEEEvNT_6ParamsE)
        /*0a54*/ 	.short	0x0210
        /*0a56*/ 	.short	0x0a70


	//----- nvinfo : EIATTR_SW_WAR
	.align		4
.L_98:
        /*0a58*/ 	.byte	0x04, 0x36
        /*0a5a*/ 	.short	(.L_100 - .L_99)
.L_99:
        /*0a5c*/ 	.word	0x00000008
.L_100:


//--------------------- .nv.info._ZN7cutlass13device_kernelIN5flash11enable_sm90INS1_16FlashAttnFwdSm90INS1_25CollectiveMainloopFwdSm90ILi2EN4cute5tupleIJNS5_1CILi1EEES8_S8_EEENS6_IJNS7_ILi128EEENS7_ILi96EEENS7_ILi192EEEEEELi128ENS_6half_tEfNS_4arch4Sm90ELb0ELb0ELb1ELb1ELb1ELb0ELb0ELb1ELb1ELb1ELb0ELb0EEENS1_21CollectiveEpilogueFwdINS6_IJSA_SA_SB_EEES9_SE_SG_Li256ELb1ELb1ELb0ELb0EEENS1_36VarlenDynamicPersistentTileSchedulerILi128ELi96ELi256ELi128ELb0ELb1ELb1ELb0ELb1ELb1EEEEEEEEEvNT_6ParamsE --------------------------
	.section	.nv.info._ZN7cutlass13device_kernelIN5flash11enable_sm90INS1_16FlashAttnFwdSm90INS1_25CollectiveMainloopFwdSm90ILi2EN4cute5tupleIJNS5_1CILi1EEES8_S8_EEENS6_IJNS7_ILi128EEENS7_ILi96EEENS7_ILi192EEEEEELi128ENS_6half_tEfNS_4arch4Sm90ELb0ELb0ELb1ELb1ELb1ELb0ELb0ELb1ELb1ELb1ELb0ELb0EEENS1_21CollectiveEpilogueFwdINS6_IJSA_SA_SB_EEES9_SE_SG_Li256ELb1ELb1ELb0ELb0EEENS1_36VarlenDynamicPersistentTileSchedulerILi128ELi96ELi256ELi128ELb0ELb1ELb1ELb0ELb1ELb1EEEEEEEEEvNT_6ParamsE,"",@"SHT_CUDA_INFO"
	.sectionflags	@""
	.align	4


	//----- nvinfo : EIATTR_CUDA_API_VERSION
	.align		4
        /*0000*/ 	.byte	0x04, 0x37
        /*0002*/ 	.short	(.L_102 - .L_101)
.L_101:
        /*0004*/ 	.word	0x00000082


	//----- nvinfo : EIATTR_KPARAM_INFO
	.align		4
.L_102:
        /*0008*/ 	.byte	0x04, 0x17
        /*000a*/ 	.short	(.L_104 - .L_103)
.L_103:
        /*000c*/ 	.word	0x00000000
        /*0010*/ 	.short	0x0000
        /*0012*/ 	.short	0x0070
        /*0014*/ 	.byte	0x00, 0xf0, 0x01, 0x2a


	//----- nvinfo : EIATTR_SPARSE_MMA_MASK
	.align		4
.L_104:
        /*0018*/ 	.byte	0x03, 0x50
        /*001a*/ 	.short	0x0000


	//----- nvinfo : EIATTR_MAXREG_COUNT
	.align		4
        /*001c*/ 	.byte	0x03, 0x1b
        /*001e*/ 	.short	0x00a8


	//----- nvinfo : EIATTR_NUM_BARRIERS
	.align		4
        /*0020*/ 	.byte	0x02, 0x4c
        /*0022*/ 	.byte	0x09
	.zero		1


	//----- nvinfo : EIATTR_EXTERNS
	.align		4
        /*0024*/ 	.byte	0x04, 0x0f
        /*0026*/ 	.short	(.L_106 - .L_105)


	//   ....[0]....
	.align		4
.L_105:
        /*0028*/ 	.word	index@(__assertfail)


	//----- nvinfo : EIATTR_ANNOTATIONS
	.align		4
.L_106:
        /*002c*/ 	.byte	0x04, 0x55
        /*002e*/ 	.short	(.L_108 - .L_107)


	//   ....[0]....
.L_107:
        /*0030*/ 	.word	0x00000001
        /*0034*/ 	.byte	0x60, 0x08, 0x00, 0x00, 0x01, 0x00, 0x00, 0x00, 0x70, 0x09, 0x00, 0x00, 0x01, 0x00, 0x00, 0x00
        /* <DEDUP_REMOVED lines=14> */
        /*0124*/ 	.byte	0x10, 0xdd, 0x00, 0x00


	//----- nvinfo : EIATTR_MERCURY_ISA_VERSION
	.align		4
.L_108:
        /*0128*/ 	.byte	0x03, 0x5f
        /*012a*/ 	.short	0x0101


	//----- nvinfo : EIATTR_UNUSED_LOAD_BYTE_OFFSET
	.align		4
        /*012c*/ 	.byte	0x04, 0x44
        /*012e*/ 	.short	(.L_110 - .L_109)


	//   ....[0]....
.L_109:
        /*0130*/ 	.word	0x00000920
        /*0134*/ 	.word	0x0000fff0


	//   ....[1]....
        /*0138*/ 	.word	0x00006bf0
        /*013c*/ 	.word	0x0000fff0


	//----- nvinfo : EIATTR_INT_WARP_WIDE_INSTR_OFFSETS
	.align		4
.L_110:
        /*0140*/ 	.byte	0x04, 0x31
        /*0142*/ 	.short	(.L_112 - .L_111)


	//   ....[0]....
.L_111:
        /*0144*/ 	.word	0x000000c0


	//   ....[1]....
        /*0148*/ 	.word	0x000000d0


	//   ....[2]....
        /*014c*/ 	.word	0x00000170


	//   ....[3]....
        /*0150*/ 	.word	0x00009b30


	//   ....[4]....
        /*0154*/ 	.word	0x00009bc0


	//   ....[5]....
        /*0158*/ 	.word	0x0000cab0


	//   ....[6]....
        /*015c*/ 	.word	0x0000cb40


	//----- nvinfo : EIATTR_COOP_GROUP_MASK_REGIDS
	.align		4
.L_112:
        /*0160*/ 	.byte	0x04, 0x29
        /*0162*/ 	.short	(.L_114 - .L_113)


	//   ....[0]....
.L_113:
        /*0164*/ 	.word	0xffffffff


	//   ....[1]....
        /*0168*/ 	.word	0xffffffff


	//   ....[2]....
        /*016c*/ 	.word	0xffffffff


	//   ....[3]....
        /*0170*/ 	.word	0xffffffff


	//   ....[4]....
        /*0174*/ 	.word	0xffffffff


	//   ....[5]....
        /*0178*/ 	.word	0xffffffff


	//   ....[6]....
        /*017c*/ 	.word	0xffffffff


	//   ....[7]....
        /*0180*/ 	.word	0xffffffff


	//   ....[8]....
        /*0184*/ 	.word	0xffffffff


	//   ....[9]....
        /*0188*/ 	.word	0xffffffff


	//   ....[10]....
        /*018c*/ 	.word	0xffffffff


	//   ....[11]....
        /*0190*/ 	.word	0xffffffff


	//   ....[12]....
        /*0194*/ 	.word	0xffffffff


	//   ....[13]....
        /*0198*/ 	.word	0xffffffff


	//   ....[14]....
        /*019c*/ 	.word	0xffffffff


	//   ....[15]....
        /*01a0*/ 	.word	0xffffffff


	//   ....[16]....
        /*01a4*/ 	.word	0xffffffff


	//   ....[17]....
        /*01a8*/ 	.word	0xffffffff


	//   ....[18]....
        /*01ac*/ 	.word	0xffffffff


	//   ....[19]....
        /*01b0*/ 	.word	0xffffffff


	//   ....[20]....
        /*01b4*/ 	.word	0xffffffff


	//   ....[21]....
        /*01b8*/ 	.word	0xffffffff


	//   ....[22]....
        /*01bc*/ 	.word	0xffffffff


	//   ....[23]....
        /*01c0*/ 	.word	0xffffffff


	//   ....[24]....
        /*01c4*/ 	.word	0xffffffff


	//   ....[25]....
        /*01c8*/ 	.word	0xffffffff


	//   ....[26]....
        /*01cc*/ 	.word	0xffffffff


	//   ....[27]....
        /*01d0*/ 	.word	0xffffffff


	//   ....[28]....
        /*01d4*/ 	.word	0xffffffff


	//   ....[29]....
        /*01d8*/ 	.word	0xffffffff


	//   ....[30]....
        /*01dc*/ 	.word	0xffffffff


	//   ....[31]....
        /*01e0*/ 	.word	0xffffffff


	//   ....[32]....
        /*01e4*/ 	.word	0xffffffff


	//   ....[33]....
        /*01e8*/ 	.word	0xffffffff


	//   ....[34]....
        /*01ec*/ 	.word	0xffffffff


	//   ....[35]....
        /*01f0*/ 	.word	0xffffffff


	//   ....[36]....
        /*01f4*/ 	.word	0xffffffff


	//   ....[37]....
        /*01f8*/ 	.word	0xffffffff


	//   ....[38]....
        /*01fc*/ 	.word	0xffffffff


	//   ....[39]....
        /*0200*/ 	.word	0xffffffff


	//   ....[40]....
        /*0204*/ 	.word	0xffffffff


	//   ....[41]....
        /*0208*/ 	.word	0xffffffff


	//   ....[42]....
        /*020c*/ 	.word	0xffffffff


	//   ....[43]....
        /*0210*/ 	.word	0xffffffff


	//   ....[44]....
        /*0214*/ 	.word	0xffffffff


	//   ....[45]....
        /*0218*/ 	.word	0xffffffff


	//   ....[46]....
        /*021c*/ 	.word	0xffffffff


	//   ....[47]....
        /*0220*/ 	.word	0xffffffff


	//   ....[48]....
        /*0224*/ 	.word	0xffffffff


	//   ....[49]....
        /*0228*/ 	.word	0xffffffff


	//   ....[50]....
        /*022c*/ 	.word	0xffffffff


	//   ....[51]....
        /*0230*/ 	.word	0xffffffff


	//   ....[52]....
        /*0234*/ 	.word	0xffffffff


	//   ....[53]....
        /*0238*/ 	.word	0xffffffff


	//   ....[54]....
        /*023c*/ 	.word	0xffffffff


	//   ....[55]....
        /*0240*/ 	.word	0xffffffff


	//   ....[56]....
        /*0244*/ 	.word	0xffffffff


	//   ....[57]....
        /*0248*/ 	.word	0xffffffff


	//   ....[58]....
        /*024c*/ 	.word	0xffffffff


	//   ....[59]....
        /*0250*/ 	.word	0xffffffff


	//   ....[60]....
        /*0254*/ 	.word	0xffffffff


	//   ....[61]....
        /*0258*/ 	.word	0xffffffff


	//   ....[62]....
        /*025c*/ 	.word	0xffffffff


	//   ....[63]....
        /*0260*/ 	.word	0xffffffff


	//   ....[64]....
        /*0264*/ 	.word	0xffffffff


	//   ....[65]....
        /*0268*/ 	.word	0xffffffff


	//   ....[66]....
        /*026c*/ 	.word	0xffffffff


	//   ....[67]....
        /*0270*/ 	.word	0xffffffff


	//   ....[68]....
        /*0274*/ 	.word	0xffffffff


	//   ....[69]....
        /*0278*/ 	.word	0xffffffff


	//   ....[70]....
        /*027c*/ 	.word	0xffffffff


	//   ....[71]....
        /*0280*/ 	.word	0xffffffff


	//   ....[72]....
        /*0284*/ 	.word	0xffffffff


	//   ....[73]....
        /*0288*/ 	.word	0xffffffff


	//   ....[74]....
        /*028c*/ 	.word	0xffffffff


	//   ....[75]....
        /*0290*/ 	.word	0xffffffff


	//   ....[76]....
        /*0294*/ 	.word	0xffffffff


	//   ....[77]....
        /*0298*/ 	.word	0xffffffff


	//   ....[78]....
        /*029c*/ 	.word	0xffffffff


	//   ....[79]....
        /*02a0*/ 	.word	0xffffffff


	//   ....[80]....
        /*02a4*/ 	.word	0xffffffff


	//   ....[81]....
        /*02a8*/ 	.word	0xffffffff


	//   ....[82]....
        /*02ac*/ 	.word	0xffffffff


	//   ....[83]....
        /*02b0*/ 	.word	0xffffffff


	//   ....[84]....
        /*02b4*/ 	.word	0xffffffff


	//   ....[85]....
        /*02b8*/ 	.word	0xffffffff


	//   ....[86]....
        /*02bc*/ 	.word	0xffffffff


	//   ....[87]....
        /*02c0*/ 	.word	0xffffffff


	//   ....[88]....
        /*02c4*/ 	.word	0xffffffff


	//   ....[89]....
        /*02c8*/ 	.word	0xffffffff


	//   ....[90]....
        /*02cc*/ 	.word	0xffffffff


	//   ....[91]....
        /*02d0*/ 	.word	0xffffffff


	//   ....[92]....
        /*02d4*/ 	.word	0xffffffff


	//   ....[93]....
        /*02d8*/ 	.word	0xffffffff


	//   ....[94]....
        /*02dc*/ 	.word	0xffffffff


	//   ....[95]....
        /*02e0*/ 	.word	0xffffffff


	//   ....[96]....
        /*02e4*/ 	.word	0xffffffff


	//   ....[97]....
        /*02e8*/ 	.word	0xffffffff


	//   ....[98]....
        /*02ec*/ 	.word	0xffffffff


	//   ....[99]....
        /*02f0*/ 	.word	0xffffffff


	//   ....[100]....
        /*02f4*/ 	.word	0xffffffff


	//   ....[101]....
        /*02f8*/ 	.word	0xffffffff


	//   ....[102]....
        /*02fc*/ 	.word	0xffffffff


	//   ....[103]....
        /*0300*/ 	.word	0xffffffff


	//   ....[104]....
        /*0304*/ 	.word	0xffffffff


	//   ....[105]....
        /*0308*/ 	.word	0xffffffff


	//   ....[106]....
        /*030c*/ 	.word	0xffffffff


	//   ....[107]....
        /*0310*/ 	.word	0xffffffff


	//   ....[108]....
        /*0314*/ 	.word	0xffffffff


	//   ....[109]....
        /*0318*/ 	.word	0xffffffff


	//   ....[110]....
        /*031c*/ 	.word	0xffffffff


	//   ....[111]....
        /*0320*/ 	.word	0xffffffff


	//   ....[112]....
        /*0324*/ 	.word	0xffffffff


	//   ....[113]....
        /*0328*/ 	.word	0xffffffff


	//   ....[114]....
        /*032c*/ 	.word	0xffffffff


	//   ....[115]....
        /*0330*/ 	.word	0xffffffff


	//   ....[116]....
        /*0334*/ 	.word	0xffffffff


	//   ....[117]....
        /*0338*/ 	.word	0xffffffff


	//   ....[118]....
        /*033c*/ 	.word	0xffffffff


	//   ....[119]....
        /*0340*/ 	.word	0xffffffff


	//   ....[120]....
        /*0344*/ 	.word	0xffffffff


	//   ....[121]....
        /*0348*/ 	.word	0xffffffff


	//   ....[122]....
        /*034c*/ 	.word	0xffffffff


	//   ....[123]....
        /*0350*/ 	.word	0xffffffff


	//   ....[124]....
        /*0354*/ 	.word	0xffffffff


	//   ....[125]....
        /*0358*/ 	.word	0xffffffff


	//   ....[126]....
        /*035c*/ 	.word	0xffffffff


	//   ....[127]....
        /*0360*/ 	.word	0xffffffff


	//   ....[128]....
        /*0364*/ 	.word	0xffffffff


	//   ....[129]....
        /*0368*/ 	.word	0xffffffff


	//   ....[130]....
        /*036c*/ 	.word	0xffffffff


	//   ....[131]....
        /*0370*/ 	.word	0xffffffff


	//   ....[132]....
        /*0374*/ 	.word	0xffffffff


	//   ....[133]....
        /*0378*/ 	.word	0xffffffff


	//   ....[134]....
        /*037c*/ 	.word	0xffffffff


	//   ....[135]....
        /*0380*/ 	.word	0xffffffff


	//   ....[136]....
        /*0384*/ 	.word	0xffffffff


	//   ....[137]....
        /*0388*/ 	.word	0x0500000f


	//   ....[138]....
        /*038c*/ 	.word	0x0500000f


	//   ....[139]....
        /*0390*/ 	.word	0x0500000f


	//   ....[140]....
        /*0394*/ 	.word	0x0500000f


	//   ....[141]....
        /*0398*/ 	.word	0x0500000f


	//   ....[142]....
        /*039c*/ 	.word	0x0500000f


	//   ....[143]....
        /*03a0*/ 	.word	0x0500000f


	//   ....[144]....
        /*03a4*/ 	.word	0x0500000f


	//   ....[145]....
        /*03a8*/ 	.word	0x0500000f


	//   ....[146]....
        /*03ac*/ 	.word	0x0500000f


	//   ....[147]....
        /*03b0*/ 	.word	0x0500000f


	//   ....[148]....
        /*03b4*/ 	.word	0x0500000f


	//   ....[149]....
        /*03b8*/ 	.word	0x0500000f


	//   ....[150]....
        /*03bc*/ 	.word	0x0500000f


	//   ....[151]....
        /*03c0*/ 	.word	0x0500000f


	//   ....[152]....
        /*03c4*/ 	.word	0x0500000f


	//   ....[153]....
        /*03c8*/ 	.word	0x0500000f


	//   ....[154]....
        /*03cc*/ 	.word	0x0500000f


	//   ....[155]....
        /*03d0*/ 	.word	0x0500000f


	//   ....[156]....
        /*03d4*/ 	.word	0x0500000f


	//   ....[157]....
        /*03d8*/ 	.word	0x0500000f


	//   ....[158]....
        /*03dc*/ 	.word	0x0500000f


	//   ....[159]....
        /*03e0*/ 	.word	0x0500000f


	//   ....[160]....
        /*03e4*/ 	.word	0x0500000f


	//   ....[161]....
        /*03e8*/ 	.word	0x0500000f


	//   ....[162]....
        /*03ec*/ 	.word	0x0500000f


	//   ....[163]....
        /*03f0*/ 	.word	0x0500000f


	//   ....[164]....
        /*03f4*/ 	.word	0x0500000f


	//   ....[165]....
        /*03f8*/ 	.word	0x0500000f


	//   ....[166]....
        /*03fc*/ 	.word	0x0500000f


	//   ....[167]....
        /*0400*/ 	.word	0x0500000f


	//   ....[168]....
        /*0404*/ 	.word	0x0500000f


	//   ....[169]....
        /*0408*/ 	.word	0x0500000f


	//   ....[170]....
        /*040c*/ 	.word	0x0500000f


	//   ....[171]....
        /*0410*/ 	.word	0x0500000f


	//   ....[172]....
        /*0414*/ 	.word	0x0500000f


	//   ....[173]....
        /*0418*/ 	.word	0x0500000f


	//   ....[174]....
        /*041c*/ 	.word	0x0500000f


	//   ....[175]....
        /*0420*/ 	.word	0x0500000f


	//   ....[176]....
        /*0424*/ 	.word	0x0500000f


	//   ....[177]....
        /*0428*/ 	.word	0x0500000f


	//   ....[178]....
        /*042c*/ 	.word	0x0500000f


	//   ....[179]....
        /*0430*/ 	.word	0x0500000f


	//   ....[180]....
        /*0434*/ 	.word	0x0500000f


	//   ....[181]....
        /*0438*/ 	.word	0x0500000f


	//   ....[182]....
        /*043c*/ 	.word	0x0500000f


	//   ....[183]....
        /*0440*/ 	.word	0x0500000f


	//   ....[184]....
        /*0444*/ 	.word	0x0500000f


	//   ....[185]....
        /*0448*/ 	.word	0x0500000f


	//   ....[186]....
        /*044c*/ 	.word	0x0500000f


	//   ....[187]....
        /*0450*/ 	.word	0x0500000f


	//   ....[188]....
        /*0454*/ 	.word	0x0500000f


	//   ....[189]....
        /*0458*/ 	.word	0x0500000f


	//   ....[190]....
        /*045c*/ 	.word	0x0500000f


	//   ....[191]....
        /*0460*/ 	.word	0x0500000f


	//   ....[192]....
        /*0464*/ 	.word	0x0500000f


	//   ....[193]....
        /*0468*/ 	.word	0x0500000f


	//   ....[194]....
        /*046c*/ 	.word	0x0500000f


	//   ....[195]....
        /*0470*/ 	.word	0x0500000f


	//   ....[196]....
        /*0474*/ 	.word	0x0500000f


	//   ....[197]....
        /*0478*/ 	.word	0x0500000f


	//   ....[198]....
        /*047c*/ 	.word	0x0500000f


	//   ....[199]....
        /*0480*/ 	.word	0x0500000f


	//   ....[200]....
        /*0484*/ 	.word	0x0500000f


	//   ....[201]....
        /*0488*/ 	.word	0x0500000f


	//   ....[202]....
        /*048c*/ 	.word	0x0500000f


	//   ....[203]....
        /*0490*/ 	.word	0x0500000f


	//   ....[204]....
        /*0494*/ 	.word	0x0500000f


	//   ....[205]....
        /*0498*/ 	.word	0x0500000f


	//   ....[206]....
        /*049c*/ 	.word	0x0500000f


	//   ....[207]....
        /*04a0*/ 	.word	0x0500000f


	//   ....[208]....
        /*04a4*/ 	.word	0x0500000f


	//   ....[209]....
        /*04a8*/ 	.word	0x0500000f


	//   ....[210]....
        /*04ac*/ 	.word	0x0500000f


	//   ....[211]....
        /*04b0*/ 	.word	0x0500000f


	//   ....[212]....
        /*04b4*/ 	.word	0x0500000f


	//   ....[213]....
        /*04b8*/ 	.word	0x0500000f


	//   ....[214]....
        /*04bc*/ 	.word	0x0500000f


	//   ....[215]....
        /*04c0*/ 	.word	0x0500000f


	//   ....[216]....
        /*04c4*/ 	.word	0x0500000f


	//   ....[217]....
        /*04c8*/ 	.word	0x0500000f


	//   ....[218]....
        /*04cc*/ 	.word	0x0500000f


	//   ....[219]....
        /*04d0*/ 	.word	0x0500000f


	//----- nvinfo : EIATTR_COOP_GROUP_INSTR_OFFSETS
	.align		4
.L_114:
        /*04d4*/ 	.byte	0x04, 0x28
        /*04d6*/ 	.short	(.L_116 - .L_115)


	//   ....[0]....
.L_115:
        /*04d8*/ 	.word	0x00000070


	//   ....[1]....
        /*04dc*/ 	.word	0x000000b0


	//   ....[2]....
        /*04e0*/ 	.word	0x000002d0


	//   ....[3]....
        /*04e4*/ 	.word	0x00000430


	//   ....[4]....
        /*04e8*/ 	.word	0x00000550


	//   ....[5]....
        /*04ec*/ 	.word	0x000006b0


	//   ....[6]....
        /*04f0*/ 	.word	0x00001240


	//   ....[7]....
        /*04f4*/ 	.word	0x000028d0


	//   ....[8]....
        /*04f8*/ 	.word	0x00002940


	//   ....[9]....
        /*04fc*/ 	.word	0x00002d50


	//   ....[10]....
        /*0500*/ 	.word	0x00002df0


	//   ....[11]....
        /*0504*/ 	.word	0x00005190


	//   ....[12]....
        /*0508*/ 	.word	0x000051b0


	//   ....[13]....
        /*050c*/ 	.word	0x000051d0


	//   ....[14]....
        /*0510*/ 	.word	0x00005200


	//   ....[15]....
        /*0514*/ 	.word	0x00006310


	//   ....[16]....
        /*0518*/ 	.word	0x00006340


	//   ....[17]....
        /*051c*/ 	.word	0x00006420


	//   ....[18]....
        /*0520*/ 	.word	0x00006430


	//   ....[19]....
        /*0524*/ 	.word	0x00007650


	//   ....[20]....
        /*0528*/ 	.word	0x00007690


	//   ....[21]....
        /*052c*/ 	.word	0x000076d0


	//   ....[22]....
        /*0530*/ 	.word	0x00007700


	//   ....[23]....
        /*0534*/ 	.word	0x00007c70


	//   ....[24]....
        /*0538*/ 	.word	0x00007cb0


	//   ....[25]....
        /*053c*/ 	.word	0x00007d70


	//   ....[26]....
        /*0540*/ 	.word	0x00007d90


	//   ....[27]....
        /*0544*/ 	.word	0x00007e50


	//   ....[28]....
        /*0548*/ 	.word	0x00007e70


	//   ....[29]....
        /*054c*/ 	.word	0x00007f40


	//   ....[30]....
        /*0550*/ 	.word	0x00007f60


	//   ....[31]....
        /*0554*/ 	.word	0x00008780


	//   ....[32]....
        /*0558*/ 	.word	0x00008790


	//   ....[33]....
        /*055c*/ 	.word	0x00008850


	//   ....[34]....
        /*0560*/ 	.word	0x00008870


	//   ....[35]....
        /*0564*/ 	.word	0x00008930


	//   ....[36]....
        /*0568*/ 	.word	0x00008950


	//   ....[37]....
        /*056c*/ 	.word	0x00008a20


	//   ....[38]....
        /*0570*/ 	.word	0x00008a40


	//   ....[39]....
        /*0574*/ 	.word	0x00008b80


	//   ....[40]....
        /*0578*/ 	.word	0x00008d50


	//   ....[41]....
        /*057c*/ 	.word	0x00008d80


	//   ....[42]....
        /*0580*/ 	.word	0x00008db0


	//   ....[43]....
        /*0584*/ 	.word	0x00008de0


	//   ....[44]....
        /*0588*/ 	.word	0x00008e10


	//   ....[45]....
        /*058c*/ 	.word	0x00008e40


	//   ....[46]....
        /*0590*/ 	.word	0x00008f90


	//   ....[47]....
        /*0594*/ 	.word	0x00008fc0


	//   ....[48]....
        /*0598*/ 	.word	0x00008ff0


	//   ....[49]....
        /*059c*/ 	.word	0x00009020


	//   ....[50]....
        /*05a0*/ 	.word	0x00009050


	//   ....[51]....
        /*05a4*/ 	.word	0x00009080


	//   ....[52]....
        /*05a8*/ 	.word	0x00009110


	//   ....[53]....
        /*05ac*/ 	.word	0x00009140


	//   ....[54]....
        /*05b0*/ 	.word	0x000091c0


	//   ....[55]....
        /*05b4*/ 	.word	0x0000a7d0


	//   ....[56]....
        /*05b8*/ 	.word	0x0000a7f0


	//   ....[57]....
        /*05bc*/ 	.word	0x0000a8a0


	//   ....[58]....
        /*05c0*/ 	.word	0x0000a8c0


	//   ....[59]....
        /*05c4*/ 	.word	0x0000a960


	//   ....[60]....
        /*05c8*/ 	.word	0x0000a980


	//   ....[61]....
        /*05cc*/ 	.word	0x0000aa20


	//   ....[62]....
        /*05d0*/ 	.word	0x0000aa40


	//   ....[63]....
        /*05d4*/ 	.word	0x0000aae0


	//   ....[64]....
        /*05d8*/ 	.word	0x0000ab00


	//   ....[65]....
        /*05dc*/ 	.word	0x0000ab10


	//   ....[66]....
        /*05e0*/ 	.word	0x0000aba0


	//   ....[67]....
        /*05e4*/ 	.word	0x0000b330


	//   ....[68]....
        /*05e8*/ 	.word	0x0000b360


	//   ....[69]....
        /*05ec*/ 	.word	0x0000b380


	//   ....[70]....
        /*05f0*/ 	.word	0x0000b410


	//   ....[71]....
        /*05f4*/ 	.word	0x0000b420


	//   ....[72]....
        /*05f8*/ 	.word	0x0000b4c0


	//   ....[73]....
        /*05fc*/ 	.word	0x0000b4d0


	//   ....[74]....
        /*0600*/ 	.word	0x0000b570


	//   ....[75]....
        /*0604*/ 	.word	0x0000b580


	//   ....[76]....
        /*0608*/ 	.word	0x0000b620


	//   ....[77]....
        /*060c*/ 	.word	0x0000b630


	//   ....[78]....
        /*0610*/ 	.word	0x0000b6d0


	//   ....[79]....
        /*0614*/ 	.word	0x0000b6e0


	//   ....[80]....
        /*0618*/ 	.word	0x0000b780


	//   ....[81]....
        /*061c*/ 	.word	0x0000b790


	//   ....[82]....
        /*0620*/ 	.word	0x0000b7a0


	//   ....[83]....
        /*0624*/ 	.word	0x0000bf80


	//   ....[84]....
        /*0628*/ 	.word	0x0000bf90


	//   ....[85]....
        /*062c*/ 	.word	0x0000bfb0


	//   ....[86]....
        /*0630*/ 	.word	0x0000c030


	//   ....[87]....
        /*0634*/ 	.word	0x0000c040


	//   ....[88]....
        /*0638*/ 	.word	0x0000c0a0


	//   ....[89]....
        /*063c*/ 	.word	0x0000c0d0


	//   ....[90]....
        /*0640*/ 	.word	0x0000c110


	//   ....[91]....
        /*0644*/ 	.word	0x0000c140


	//   ....[92]....
        /*0648*/ 	.word	0x0000c180


	//   ....[93]....
        /*064c*/ 	.word	0x0000c1b0


	//   ....[94]....
        /*0650*/ 	.word	0x0000c1f0


	//   ....[95]....
        /*0654*/ 	.word	0x0000c470


	//   ....[96]....
        /*0658*/ 	.word	0x0000c490


	//   ....[97]....
        /*065c*/ 	.word	0x0000c520


	//   ....[98]....
        /*0660*/ 	.word	0x0000c530


	//   ....[99]....
        /*0664*/ 	.word	0x0000c5a0


	//   ....[100]....
        /*0668*/ 	.word	0x0000c5b0


	//   ....[101]....
        /*066c*/ 	.word	0x0000c620


	//   ....[102]....
        /*0670*/ 	.word	0x0000c630


	//   ....[103]....
        /*0674*/ 	.word	0x0000c6a0


	//   ....[104]....
        /*0678*/ 	.word	0x0000c6b0


	//   ....[105]....
        /*067c*/ 	.word	0x0000c6c0


	//   ....[106]....
        /*0680*/ 	.word	0x0000c730


	//   ....[107]....
        /*0684*/ 	.word	0x0000ccc0


	//   ....[108]....
        /*0688*/ 	.word	0x0000cce0


	//   ....[109]....
        /*068c*/ 	.word	0x0000ccf0


	//   ....[110]....
        /*0690*/ 	.word	0x0000cd00


	//   ....[111]....
        /*0694*/ 	.word	0x0000cd70


	//   ....[112]....
        /*0698*/ 	.word	0x0000cd90


	//   ....[113]....
        /*069c*/ 	.word	0x0000ce00


	//   ....[114]....
        /*06a0*/ 	.word	0x0000ce20


	//   ....[115]....
        /*06a4*/ 	.word	0x0000ce80


	//   ....[116]....
        /*06a8*/ 	.word	0x0000cea0


	//   ....[117]....
        /*06ac*/ 	.word	0x0000cef0


	//   ....[118]....
        /*06b0*/ 	.word	0x0000cf10


	//   ....[119]....
        /*06b4*/ 	.word	0x0000d310


	//   ....[120]....
        /*06b8*/ 	.word	0x0000d360


	//   ....[121]....
        /*06bc*/ 	.word	0x0000d390


	//   ....[122]....
        /*06c0*/ 	.word	0x0000d3a0


	//   ....[123]....
        /*06c4*/ 	.word	0x0000d3d0


	//   ....[124]....
        /*06c8*/ 	.word	0x0000d400


	//   ....[125]....
        /*06cc*/ 	.word	0x0000d430


	//   ....[126]....
        /*06d0*/ 	.word	0x0000d460


	//   ....[127]....
        /*06d4*/ 	.word	0x0000d5e0


	//   ....[128]....
        /*06d8*/ 	.word	0x0000d610


	//   ....[129]....
        /*06dc*/ 	.word	0x0000d640


	//   ....[130]....
        /*06e0*/ 	.word	0x0000d670


	//   ....[131]....
        /*06e4*/ 	.word	0x0000d6a0


	//   ....[132]....
        /*06e8*/ 	.word	0x0000d6d0


	//   ....[133]....
        /*06ec*/ 	.word	0x0000d790


	//   ....[134]....
        /*06f0*/ 	.word	0x0000d7b0


	//   ....[135]....
        /*06f4*/ 	.word	0x0000d820


	//   ....[136]....
        /*06f8*/ 	.word	0x0000dc90


	//   ....[137]....
        /*06fc*/ 	.word	0x0000e170


	//   ....[138]....
        /*0700*/ 	.word	0x0000e260


	//   ....[139]....
        /*0704*/ 	.word	0x0000e300


	//   ....[140]....
        /*0708*/ 	.word	0x0000e360


	//   ....[141]....
        /*070c*/ 	.word	0x0000e470


	//   ....[142]....
        /*0710*/ 	.word	0x0000e4e0


	//   ....[143]....
        /*0714*/ 	.word	0x0000e5f0


	//   ....[144]....
        /*0718*/ 	.word	0x0000e660


	//   ....[145]....
        /*071c*/ 	.word	0x0000e770


	//   ....[146]....
        /*0720*/ 	.word	0x0000e7e0


	//   ....[147]....
        /*0724*/ 	.word	0x0000e8f0


	//   ....[148]....
        /*0728*/ 	.word	0x0000e960


	//   ....[149]....
        /*072c*/ 	.word	0x0000ea00


	//   ....[150]....
        /*0730*/ 	.word	0x0000eb10


	//   ....[151]....
        /*0734*/ 	.word	0x0000eb70


	//   ....[152]....
        /*0738*/ 	.word	0x0000ebd0


	//   ....[153]....
        /*073c*/ 	.word	0x0000ecd0


	//   ....[154]....
        /*0740*/ 	.word	0x0000ed30


	//   ....[155]....
        /*0744*/ 	.word	0x0000ee40


	//   ....[156]....
        /*0748*/ 	.word	0x0000eea0


	//   ....[157]....
        /*074c*/ 	.word	0x0000efb0


	//   ....[158]....
        /*0750*/ 	.word	0x0000f010


	//   ....[159]....
        /*0754*/ 	.word	0x0000f120


	//   ....[160]....
        /*0758*/ 	.word	0x0000f180


	//   ....[161]....
        /*075c*/ 	.word	0x0000f290


	//   ....[162]....
        /*0760*/ 	.word	0x0000f2f0


	//   ....[163]....
        /*0764*/ 	.word	0x0000f400


	//   ....[164]....
        /*0768*/ 	.word	0x0000f460


	//   ....[165]....
        /*076c*/ 	.word	0x0000f550


	//   ....[166]....
        /*0770*/ 	.word	0x0000f680


	//   ....[167]....
        /*0774*/ 	.word	0x0000f730


	//   ....[168]....
        /*0778*/ 	.word	0x0000f7a0


	//   ....[169]....
        /*077c*/ 	.word	0x0000f890


	//   ....[170]....
        /*0780*/ 	.word	0x0000f8f0


	//   ....[171]....
        /*0784*/ 	.word	0x0000f9c0


	//   ....[172]....
        /*0788*/ 	.word	0x0000fa20


	//   ....[173]....
        /*078c*/ 	.word	0x0000faf0


	//   ....[174]....
        /*0790*/ 	.word	0x0000fb50


	//   ....[175]....
        /*0794*/ 	.word	0x0000fc20


	//   ....[176]....
        /*0798*/ 	.word	0x0000fc80


	//   ....[177]....
        /*079c*/ 	.word	0x0000fd50


	//   ....[178]....
        /*07a0*/ 	.word	0x0000fe40


	//   ....[179]....
        /*07a4*/ 	.word	0x0000fee0


	//   ....[180]....
        /*07a8*/ 	.word	0x0000ff40


	//   ....[181]....
        /*07ac*/ 	.word	0x00010030


	//   ....[182]....
        /*07b0*/ 	.word	0x00010090


	//   ....[183]....
        /*07b4*/ 	.word	0x00010170


	//   ....[184]....
        /*07b8*/ 	.word	0x000101d0


	//   ....[185]....
        /*07bc*/ 	.word	0x000102b0


	//   ....[186]....
        /*07c0*/ 	.word	0x00010310


	//   ....[187]....
        /*07c4*/ 	.word	0x000103f0


	//   ....[188]....
        /*07c8*/ 	.word	0x00010450


	//   ....[189]....
        /*07cc*/ 	.word	0x00010520


	//   ....[190]....
        /*07d0*/ 	.word	0x00010650


	//   ....[191]....
        /*07d4*/ 	.word	0x00010720


	//   ....[192]....
        /*07d8*/ 	.word	0x000107e0


	//   ....[193]....
        /*07dc*/ 	.word	0x000108b0


	//   ....[194]....
        /*07e0*/ 	.word	0x00010910


	//   ....[195]....
        /*07e4*/ 	.word	0x000109e0


	//   ....[196]....
        /*07e8*/ 	.word	0x00010a40


	//   ....[197]....
        /*07ec*/ 	.word	0x00010b20


	//   ....[198]....
        /*07f0*/ 	.word	0x00010b80


	//   ....[199]....
        /*07f4*/ 	.word	0x00010c50


	//   ....[200]....
        /*07f8*/ 	.word	0x00010cb0


	//   ....[201]....
        /*07fc*/ 	.word	0x00010d70


	//   ....[202]....
        /*0800*/ 	.word	0x00010e00


	//   ....[203]....
        /*0804*/ 	.word	0x00010ea0


	//   ....[204]....
        /*0808*/ 	.word	0x00010fc0


	//   ....[205]....
        /*080c*/ 	.word	0x00011030


	//   ....[206]....
        /*0810*/ 	.word	0x000110a0


	//   ....[207]....
        /*0814*/ 	.word	0x00011110


	//   ....[208]....
        /*0818*/ 	.word	0x00011180


	//   ....[209]....
        /*081c*/ 	.word	0x00011200


	//   ....[210]....
        /*0820*/ 	.word	0x00011290


	//   ....[211]....
        /*0824*/ 	.word	0x00011320


	//   ....[212]....
        /*0828*/ 	.word	0x00011390


	//   ....[213]....
        /*082c*/ 	.word	0x00011400


	//   ....[214]....
        /*0830*/ 	.word	0x00011470


	//   ....[215]....
        /*0834*/ 	.word	0x000114f0


	//   ....[216]....
        /*0838*/ 	.word	0x00011560


	//   ....[217]....
        /*083c*/ 	.word	0x00011600


	//   ....[218]....
        /*0840*/ 	.word	0x00011690


	//   ....[219]....
        /*0844*/ 	.word	0x000117b0


	//----- nvinfo : EIATTR_REG_RECONFIG
	.align		4
.L_116:
        /*0848*/ 	.byte	0x01, 0x54
	.zero		2


	//----- nvinfo : EIATTR_SYSCALL_OFFSETS
	.align		4
        /*084c*/ 	.byte	0x04, 0x46
        /*084e*/ 	.short	(.L_118 - .L_117)


	//   ....[0]....
.L_117:
        /*0850*/ 	.word	0x00001420


	//   ....[1]....
        /*0854*/ 	.word	0x00009d20


	//   ....[2]....
        /*0858*/ 	.word	0x00009e70


	//   ....[3]....
        /*085c*/ 	.word	0x00009f60


	//   ....[4]....
        /*0860*/ 	.word	0x0000af40


	//----- nvinfo : EIATTR_MBARRIER_INSTR_OFFSETS
	.align		4
.L_118:
        /*0864*/ 	.byte	0x04, 0x39
        /*0866*/ 	.short	(.L_120 - .L_119)


	//   ....[0]....
.L_119:
        /*0868*/ 	.word	0x00000180
        /*086c*/ 	.word	0x000000ff
        /*0870*/ 	.word	0x0002a800
        /*0874*/ 	.short	0x0100
        /*0876*/ 	.byte	0x08
	.zero		1


	//   ....[1]....
        /*0878*/ 	.word	0x00000190
        /*087c*/ 	.word	0x000000ff
        /*0880*/ 	.word	0x0002a820
        /*0884*/ 	.short	0x0100
        /*0886*/ 	.byte	0x08
	.zero		1


	//   ....[2]....
        /*0888*/ 	.word	0x00000280
        /*088c*/ 	.word	0x000000ff
        /*0890*/ 	.word	0x0002a830
        /*0894*/ 	.short	0x0100
        /*0896*/ 	.byte	0x08
	.zero		1


	//   ....[3]....
        /*0898*/ 	.word	0x00000290
        /*089c*/ 	.word	0x000000ff
        /*08a0*/ 	.word	0x0002a840
        /*08a4*/ 	.short	0x0100
        /*08a6*/ 	.byte	0x08
	.zero		1


	//   ....[4]....
        /*08a8*/ 	.word	0x000002a0
        /*08ac*/ 	.word	0x000000ff
        /*08b0*/ 	.word	0x0002a838
        /*08b4*/ 	.short	0x0100
        /*08b6*/ 	.byte	0x08
	.zero		1


	//   ....[5]....
        /*08b8*/ 	.word	0x000002b0
        /*08bc*/ 	.word	0x000000ff
        /*08c0*/ 	.word	0x0002a848
        /*08c4*/ 	.short	0x0100
        /*08c6*/ 	.byte	0x08
	.zero		1


	//   ....[6]....
        /*08c8*/ 	.word	0x000003e0
        /*08cc*/ 	.word	0x000000ff
        /*08d0*/ 	.word	0x0002a850
        /*08d4*/ 	.short	0x0100
        /*08d6*/ 	.byte	0x08
	.zero		1


	//   ....[7]....
        /*08d8*/ 	.word	0x000003f0
        /*08dc*/ 	.word	0x000000ff
        /*08e0*/ 	.word	0x0002a860
        /*08e4*/ 	.short	0x0100
        /*08e6*/ 	.byte	0x08
	.zero		1


	//   ....[8]....
        /*08e8*/ 	.word	0x00000400
        /*08ec*/ 	.word	0x000000ff
        /*08f0*/ 	.word	0x0002a858
        /*08f4*/ 	.short	0x0100
        /*08f6*/ 	.byte	0x08
	.zero		1


	//   ....[9]....
        /*08f8*/ 	.word	0x00000410
        /*08fc*/ 	.word	0x000000ff
        /*0900*/ 	.word	0x0002a868
        /*0904*/ 	.short	0x0100
        /*0906*/ 	.byte	0x08
	.zero		1


	//   ....[10]....
        /*0908*/ 	.word	0x00000500
        /*090c*/ 	.word	0x000000ff
        /*0910*/ 	.word	0x0002a870
        /*0914*/ 	.short	0x0100
        /*0916*/ 	.byte	0x06
	.zero		1


	//   ....[11]....
        /*0918*/ 	.word	0x00000510
        /*091c*/ 	.word	0x000000ff
        /*0920*/ 	.word	0x0002a880
        /*0924*/ 	.short	0x0100
        /*0926*/ 	.byte	0x06
	.zero		1


	//   ....[12]....
        /*0928*/ 	.word	0x00000520
        /*092c*/ 	.word	0x000000ff
        /*0930*/ 	.word	0x0002a878
        /*0934*/ 	.short	0x0100
        /*0936*/ 	.byte	0x06
	.zero		1


	//   ....[13]....
        /*0938*/ 	.word	0x00000530
        /*093c*/ 	.word	0x000000ff
        /*0940*/ 	.word	0x0002a888
        /*0944*/ 	.short	0x0100
        /*0946*/ 	.byte	0x06
	.zero		1


	//   ....[14]....
        /*0948*/ 	.word	0x00000660
        /*094c*/ 	.word	0x000000ff
        /*0950*/ 	.word	0x0002a890
        /*0954*/ 	.short	0x0100
        /*0956*/ 	.byte	0x08
	.zero		1


	//   ....[15]....
        /*0958*/ 	.word	0x00000670
        /*095c*/ 	.word	0x000000ff
        /*0960*/ 	.word	0x0002a8a0
        /*0964*/ 	.short	0x0100
        /*0966*/ 	.byte	0x08
	.zero		1


	//   ....[16]....
        /*0968*/ 	.word	0x00000680
        /*096c*/ 	.word	0x000000ff
        /*0970*/ 	.word	0x0002a898
        /*0974*/ 	.short	0x0100
        /*0976*/ 	.byte	0x08
	.zero		1


	//   ....[17]....
        /*0978*/ 	.word	0x00000690
        /*097c*/ 	.word	0x000000ff
        /*0980*/ 	.word	0x0002a8a8
        /*0984*/ 	.short	0x0100
        /*0986*/ 	.byte	0x08
	.zero		1


	//   ....[18]....
        /*0988*/ 	.word	0x000007c0
        /*098c*/ 	.word	0x000000ff
        /*0990*/ 	.word	0x0002a8b0
        /*0994*/ 	.short	0x0100
        /*0996*/ 	.byte	0x08
	.zero		1


	//   ....[19]....
        /*0998*/ 	.word	0x000007d0
        /*099c*/ 	.word	0x000000ff
        /*09a0*/ 	.word	0x0002a8c0
        /*09a4*/ 	.short	0x0100
        /*09a6*/ 	.byte	0x08
	.zero		1


	//   ....[20]....
        /*09a8*/ 	.word	0x000007e0
        /*09ac*/ 	.word	0x000000ff
        /*09b0*/ 	.word	0x0002a8b8
        /*09b4*/ 	.short	0x0100
        /*09b6*/ 	.byte	0x08
	.zero		1


	//   ....[21]....
        /*09b8*/ 	.word	0x000007f0
        /*09bc*/ 	.word	0x000000ff
        /*09c0*/ 	.word	0x0002a8c8
        /*09c4*/ 	.short	0x0100
        /*09c6*/ 	.byte	0x08
	.zero		1


	//   ....[22]....
        /*09c8*/ 	.word	0x00001480
        /*09cc*/ 	.word	0x000000ff
        /*09d0*/ 	.word	0x0002a800
        /*09d4*/ 	.short	0x010a
        /*09d6*/ 	.byte	0x2a
	.zero		1


	//   ....[23]....
        /*09d8*/ 	.word	0x00001500
        /*09dc*/ 	.word	0x00000000
        /*09e0*/ 	.word	0x0002a830
        /*09e4*/ 	.short	0x010a
        /*09e6*/ 	.byte	0x3f
	.zero		1


	//   ....[24]....
        /*09e8*/ 	.word	0x00001550
        /*09ec*/ 	.word	0x00000000
        /*09f0*/ 	.word	0x0002a830
        /*09f4*/ 	.short	0x010a
        /*09f6*/ 	.byte	0x3f
	.zero		1


	//   ....[25]....
        /*09f8*/ 	.word	0x00002210
        /*09fc*/ 	.word	0x000000ff
        /*0a00*/ 	.word	0x00000000
        /*0a04*/ 	.short	0x0101
        /*0a06*/ 	.byte	0x04
	.zero		1


	//   ....[26]....
        /*0a08*/ 	.word	0x00003c70
        /*0a0c*/ 	.word	0x000000ff
        /*0a10*/ 	.word	0x0002a830
        /*0a14*/ 	.short	0x010a
        /*0a16*/ 	.byte	0x08
	.zero		1


	//   ....[27]....
        /*0a18*/ 	.word	0x00003cb0
        /*0a1c*/ 	.word	0x000000ff
        /*0a20*/ 	.word	0x0002a830
        /*0a24*/ 	.short	0x010a
        /*0a26*/ 	.byte	0x08
	.zero		1


	//   ....[28]....
        /*0a28*/ 	.word	0x000045b0
        /*0a2c*/ 	.word	0x000000ff
        /*0a30*/ 	.word	0x0002a850
        /*0a34*/ 	.short	0x010a
        /*0a36*/ 	.byte	0x09
	.zero		1


	//   ....[29]....
        /*0a38*/ 	.word	0x000045f0
        /*0a3c*/ 	.word	0x000000ff
        /*0a40*/ 	.word	0x0002a850
        /*0a44*/ 	.short	0x010a
        /*0a46*/ 	.byte	0x09
	.zero		1


	//   ....[30]....
        /*0a48*/ 	.word	0x00004c90
        /*0a4c*/ 	.word	0x000000ff
        /*0a50*/ 	.word	0x00000000
        /*0a54*/ 	.short	0x0101
        /*0a56*/ 	.byte	0x08
	.zero		1


	//   ....[31]....
        /*0a58*/ 	.word	0x00005c90
        /*0a5c*/ 	.word	0x000000ff
        /*0a60*/ 	.word	0x00000000
        /*0a64*/ 	.short	0x0101
        /*0a66*/ 	.byte	0x09
	.zero		1


	//   ....[32]....
        /*0a68*/ 	.word	0x00006280
        /*0a6c*/ 	.word	0x000000ff
        /*0a70*/ 	.word	0x0002a850
        /*0a74*/ 	.short	0x010a
        /*0a76*/ 	.byte	0x05
	.zero		1


	//   ....[33]....
        /*0a78*/ 	.word	0x000062c0
        /*0a7c*/ 	.word	0x000000ff
        /*0a80*/ 	.word	0x0002a850
        /*0a84*/ 	.short	0x010a
        /*0a86*/ 	.byte	0x05
	.zero		1


	//   ....[34]....
        /*0a88*/ 	.word	0x000067d0
        /*0a8c*/ 	.word	0x000000ff
        /*0a90*/ 	.word	0x00000000
        /*0a94*/ 	.short	0x0101
        /*0a96*/ 	.byte	0x04
	.zero		1


	//   ....[35]....
        /*0a98*/ 	.word	0x00007ca0
        /*0a9c*/ 	.word	0x0000001c
        /*0aa0*/ 	.word	0x00000000
        /*0aa4*/ 	.short	0x0101
        /*0aa6*/ 	.byte	0x3f
	.zero		1


	//   ....[36]....
        /*0aa8*/ 	.word	0x0000a590
        /*0aac*/ 	.word	0x00000007
        /*0ab0*/ 	.word	0x0002a840
        /*0ab4*/ 	.short	0x010a
        /*0ab6*/ 	.byte	0x3f
	.zero		1


	//   ....[37]....
        /*0ab8*/ 	.word	0x0000ac60
        /*0abc*/ 	.word	0x00000007
        /*0ac0*/ 	.word	0x0002a830
        /*0ac4*/ 	.short	0x0107
        /*0ac6*/ 	.byte	0x3f
	.zero		1


	//   ....[38]....
        /*0ac8*/ 	.word	0x0000ad40
        /*0acc*/ 	.word	0x00000007
        /*0ad0*/ 	.word	0x0002a830
        /*0ad4*/ 	.short	0x0101
        /*0ad6*/ 	.byte	0x3f
	.zero		1


	//   ....[39]....
        /*0ad8*/ 	.word	0x0000b8f0
        /*0adc*/ 	.word	0x00000016
        /*0ae0*/ 	.word	0x0002a800
        /*0ae4*/ 	.short	0x0107
        /*0ae6*/ 	.byte	0x3f
	.zero		1


	//   ....[40]....
        /*0ae8*/ 	.word	0x0000b9f0
        /*0aec*/ 	.word	0x00000016
        /*0af0*/ 	.word	0x0002a800
        /*0af4*/ 	.short	0x0101
        /*0af6*/ 	.byte	0x3f
	.zero		1


	//   ....[41]....
        /*0af8*/ 	.word	0x0000ba10
        /*0afc*/ 	.word	0x00000016
        /*0b00*/ 	.word	0x0002a820
        /*0b04*/ 	.short	0x010a
        /*0b06*/ 	.byte	0x3f
	.zero		1


	//   ....[42]....
        /*0b08*/ 	.word	0x0000bd90
        /*0b0c*/ 	.word	0x00000006
        /*0b10*/ 	.word	0x0002a840
        /*0b14*/ 	.short	0x010a
        /*0b16*/ 	.byte	0x3f
	.zero		1


	//   ....[43]....
        /*0b18*/ 	.word	0x0000c290
        /*0b1c*/ 	.word	0x00000006
        /*0b20*/ 	.word	0x0002a830
        /*0b24*/ 	.short	0x0107
        /*0b26*/ 	.byte	0x3f
	.zero		1


	//   ....[44]....
        /*0b28*/ 	.word	0x0000c350
        /*0b2c*/ 	.word	0x00000006
        /*0b30*/ 	.word	0x0002a830
        /*0b34*/ 	.short	0x0101
        /*0b36*/ 	.byte	0x3f
	.zero		1


	//   ....[45]....
        /*0b38*/ 	.word	0x0000c3b0
        /*0b3c*/ 	.word	0x00000004
        /*0b40*/ 	.word	0x0002a860
        /*0b44*/ 	.short	0x010a
        /*0b46*/ 	.byte	0x3f
	.zero		1


	//   ....[46]....
        /*0b48*/ 	.word	0x0000c810
        /*0b4c*/ 	.word	0x00000004
        /*0b50*/ 	.word	0x0002a850
        /*0b54*/ 	.short	0x0107
        /*0b56*/ 	.byte	0x3f
	.zero		1


	//   ....[47]....
        /*0b58*/ 	.word	0x0000c960
        /*0b5c*/ 	.word	0x00000004
        /*0b60*/ 	.word	0x0002a850
        /*0b64*/ 	.short	0x0101
        /*0b66*/ 	.byte	0x3f
	.zero		1


	//   ....[48]....
        /*0b68*/ 	.word	0x0000cbf0
        /*0b6c*/ 	.word	0x00000000
        /*0b70*/ 	.word	0x0002a860
        /*0b74*/ 	.short	0x010a
        /*0b76*/ 	.byte	0x3f
	.zero		1


	//   ....[49]....
        /*0b78*/ 	.word	0x0000d050
        /*0b7c*/ 	.word	0x00000000
        /*0b80*/ 	.word	0x0002a850
        /*0b84*/ 	.short	0x0107
        /*0b86*/ 	.byte	0x3f
	.zero		1


	//   ....[50]....
        /*0b88*/ 	.word	0x0000d110
        /*0b8c*/ 	.word	0x00000000
        /*0b90*/ 	.word	0x0002a850
        /*0b94*/ 	.short	0x0101
        /*0b96*/ 	.byte	0x3f
	.zero		1


	//   ....[51]....
        /*0b98*/ 	.word	0x0000dc10
        /*0b9c*/ 	.word	0x00000004
        /*0ba0*/ 	.word	0x0002a820
        /*0ba4*/ 	.short	0x010a
        /*0ba6*/ 	.byte	0x3f
	.zero		1


	//   ....[52]....
        /*0ba8*/ 	.word	0x0000dd90
        /*0bac*/ 	.word	0x00000005
        /*0bb0*/ 	.word	0x0002a840
        /*0bb4*/ 	.short	0x010a
        /*0bb6*/ 	.byte	0x3f
	.zero		1


	//   ....[53]....
        /*0bb8*/ 	.word	0x0000de30
        /*0bbc*/ 	.word	0x0000001b
        /*0bc0*/ 	.word	0x0002a840
        /*0bc4*/ 	.short	0x010a
        /*0bc6*/ 	.byte	0x3f
	.zero		1


	//   ....[54]....
        /*0bc8*/ 	.word	0x0000de70
        /*0bcc*/ 	.word	0x00000005
        /*0bd0*/ 	.word	0x0002a860
        /*0bd4*/ 	.short	0x010a
        /*0bd6*/ 	.byte	0x3f
	.zero		1


	//   ....[55]....
        /*0bd8*/ 	.word	0x0000deb0
        /*0bdc*/ 	.word	0x0000001b
        /*0be0*/ 	.word	0x0002a860
        /*0be4*/ 	.short	0x010a
        /*0be6*/ 	.byte	0x3f
	.zero		1


	//   ....[56]....
        /*0be8*/ 	.word	0x0000df20
        /*0bec*/ 	.word	0x00000003
        /*0bf0*/ 	.word	0x0002a800
        /*0bf4*/ 	.short	0x010a
        /*0bf6*/ 	.byte	0x3f
	.zero		1


	//   ....[57]....
        /*0bf8*/ 	.word	0x0000df70
        /*0bfc*/ 	.word	0x00000000
        /*0c00*/ 	.word	0x0002a830
        /*0c04*/ 	.short	0x010a
        /*0c06*/ 	.byte	0x3f
	.zero		1


	//   ....[58]....
        /*0c08*/ 	.word	0x0000dfd0
        /*0c0c*/ 	.word	0x0000000b
        /*0c10*/ 	.word	0x0002a830
        /*0c14*/ 	.short	0x010a
        /*0c16*/ 	.byte	0x3f
	.zero		1


	//   ....[59]....
        /*0c18*/ 	.word	0x0000e030
        /*0c1c*/ 	.word	0x00000009
        /*0c20*/ 	.word	0x0002a850
        /*0c24*/ 	.short	0x010a
        /*0c26*/ 	.byte	0x3f
	.zero		1


	//   ....[60]....
        /*0c28*/ 	.word	0x0000e090
        /*0c2c*/ 	.word	0x00000005
        /*0c30*/ 	.word	0x0002a850
        /*0c34*/ 	.short	0x010a
        /*0c36*/ 	.byte	0x3f
	.zero		1


	//   ....[61]....
        /*0c38*/ 	.word	0x0000e1b0
        /*0c3c*/ 	.word	0x00000007
        /*0c40*/ 	.word	0x0002a840
        /*0c44*/ 	.short	0x010a
        /*0c46*/ 	.byte	0x3f
	.zero		1


	//   ....[62]....
        /*0c48*/ 	.word	0x0000f580
        /*0c4c*/ 	.word	0x00000016
        /*0c50*/ 	.word	0x0002a820
        /*0c54*/ 	.short	0x010a
        /*0c56*/ 	.byte	0x3f
	.zero		1


	//   ....[63]....
        /*0c58*/ 	.word	0x0000f5d0
        /*0c5c*/ 	.word	0x00000006
        /*0c60*/ 	.word	0x0002a840
        /*0c64*/ 	.short	0x010a
        /*0c66*/ 	.byte	0x3f
	.zero		1


	//   ....[64]....
        /*0c68*/ 	.word	0x0000fd90
        /*0c6c*/ 	.word	0x00000004
        /*0c70*/ 	.word	0x0002a860
        /*0c74*/ 	.short	0x010a
        /*0c76*/ 	.byte	0x3f
	.zero		1


	//   ....[65]....
        /*0c78*/ 	.word	0x000105a0
        /*0c7c*/ 	.word	0x00000000
        /*0c80*/ 	.word	0x0002a860
        /*0c84*/ 	.short	0x010a
        /*0c86*/ 	.byte	0x3f
	.zero		1


	//   ....[66]....
        /*0c88*/ 	.word	0x000116d0
        /*0c8c*/ 	.word	0x00000004
        /*0c90*/ 	.word	0x0002a820
        /*0c94*/ 	.short	0x010a
        /*0c96*/ 	.byte	0x3f
	.zero		1


	//   ....[67]....
        /*0c98*/ 	.word	0x00011870
        /*0c9c*/ 	.word	0x00000005
        /*0ca0*/ 	.word	0x0002a840
        /*0ca4*/ 	.short	0x010a
        /*0ca6*/ 	.byte	0x3f
	.zero		1


	//   ....[68]....
        /*0ca8*/ 	.word	0x000118c0
        /*0cac*/ 	.word	0x0000001b
        /*0cb0*/ 	.word	0x0002a840
        /*0cb4*/ 	.short	0x010a
        /*0cb6*/ 	.byte	0x3f
	.zero		1


	//   ....[69]....
        /*0cb8*/ 	.word	0x00011910
        /*0cbc*/ 	.word	0x00000005
        /*0cc0*/ 	.word	0x0002a860
        /*0cc4*/ 	.short	0x010a
        /*0cc6*/ 	.byte	0x3f
	.zero		1


	//----- nvinfo : EIATTR_NUM_MBARRIERS
	.align		4
.L_120:
        /*0cc8*/ 	.byte	0x03, 0x38
        /*0cca*/ 	.short	0x0016


	//----- nvinfo : EIATTR_EXIT_INSTR_OFFSETS
	.align		4
        /*0ccc*/ 	.byte	0x04, 0x1c
        /*0cce*/ 	.short	(.L_122 - .L_121)


	//   ....[0]....
.L_121:
        /*0cd0*/ 	.word	0x00000960


	//   ....[1]....
        /*0cd4*/ 	.word	0x00008b30


	//   ....[2]....
        /*0cd8*/ 	.word	0x0000df00


	//----- nvinfo : EIATTR_MAX_THREADS
	.align		4
.L_122:
        /*0cdc*/ 	.byte	0x04, 0x05
        /*0cde*/ 	.short	(.L_124 - .L_123)
.L_123:
        /*0ce0*/ 	.word	0x00000180
        /*0ce4*/ 	.word	0x00000001
        /*0ce8*/ 	.word	0x00000001


	//----- nvinfo : EIATTR_CRS_STACK_SIZE
	.align		4
.L_124:
        /*0cec*/ 	.byte	0x04, 0x1e
        /*0cee*/ 	.short	(.L_126 - .L_125)
.L_125:
        /*0cf0*/ 	.word	0x00000000


	//----- nvinfo : EIATTR_CBANK_PARAM_SIZE
	.align		4
.L_126:
        /*0cf4*/ 	.byte	0x03, 0x19
        /*0cf6*/ 	.short	0x0af0


	//----- nvinfo : EIATTR_PARAM_CBANK
	.align		4
        /*0cf8*/ 	.byte	0x04, 0x0a
        /*0cfa*/ 	.short	(.L_128 - .L_127)
	.align		4
.L_127:
        /*0cfc*/ 	.word	index@(.nv.constant0._ZN7cutlass13device_kernelIN5flash11enable_sm90INS1_16FlashAttnFwdSm90INS1_25CollectiveMainloopFwdSm90ILi2EN4cute5tupleIJNS5_1CILi1EEES8_S8_EEENS6_IJNS7_ILi128EEENS7_ILi96EEENS7_ILi192EEEEEELi128ENS_6half_tEfNS_4arch4Sm90ELb0ELb0ELb1ELb1ELb1ELb0ELb0ELb1ELb1ELb1ELb0ELb0EEENS1_21CollectiveEpilogueFwdINS6_IJSA_SA_SB_EEES9_SE_SG_Li256ELb1ELb1ELb0ELb0EEENS1_36VarlenDynamicPersistentTileSchedulerILi128ELi96ELi256ELi128ELb0ELb1ELb1ELb0ELb1ELb1EEEEEEEEEvNT_6ParamsE)
        /*0d00*/ 	.short	0x0210
        /*0d02*/ 	.short	0x0af0


	//----- nvinfo : EIATTR_SW_WAR
	.align		4
.L_128:
        /*0d04*/ 	.byte	0x04, 0x36
        /*0d06*/ 	.short	(.L_130 - .L_129)
.L_129:
        /*0d08*/ 	.word	0x00000008
.L_130:


//--------------------- .nv.info._ZN7cutlass13device_kernelIN5flash11enable_sm90INS1_16FlashAttnFwdSm90INS1_25CollectiveMainloopFwdSm90ILi2EN4cute5tupleIJNS5_1CILi1EEES8_S8_EEENS6_IJNS7_ILi128EEENS7_ILi96EEENS7_ILi192EEEEEELi128ENS_6half_tEfNS_4arch4Sm90ELb0ELb0ELb1ELb1ELb1ELb1ELb0ELb1ELb1ELb1ELb0ELb0EEENS1_21CollectiveEpilogueFwdINS6_IJSA_SA_SB_EEES9_SE_SG_Li256ELb1ELb1ELb0ELb0EEENS1_36VarlenDynamicPersistentTileSchedulerILi128ELi96ELi256ELi128ELb0ELb1ELb1ELb0ELb1ELb1EEEEEEEEEvNT_6ParamsE --------------------------
	.section	.nv.info._ZN7cutlass13device_kernelIN5flash11enable_sm90INS1_16FlashAttnFwdSm90INS1_25CollectiveMainloopFwdSm90ILi2EN4cute5tupleIJNS5_1CILi1EEES8_S8_EEENS6_IJNS7_ILi128EEENS7_ILi96EEENS7_ILi192EEEEEELi128ENS_6half_tEfNS_4arch4Sm90ELb0ELb0ELb1ELb1ELb1ELb1ELb0ELb1ELb1ELb1ELb0ELb0EEENS1_21CollectiveEpilogueFwdINS6_IJSA_SA_SB_EEES9_SE_SG_Li256ELb1ELb1ELb0ELb0EEENS1_36VarlenDynamicPersistentTileSchedulerILi128ELi96ELi256ELi128ELb0ELb1ELb1ELb0ELb1ELb1EEEEEEEEEvNT_6ParamsE,"",@"SHT_CUDA_INFO"
	.sectionflags	@""
	.align	4


	//----- nvinfo : EIATTR_CUDA_API_VERSION
	.align		4
        /*0000*/ 	.byte	0x04, 0x37
        /*0002*/ 	.short	(.L_132 - .L_131)
.L_131:
        /*0004*/ 	.word	0x00000082


	//----- nvinfo : EIATTR_KPARAM_INFO
	.align		4
.L_132:
        /*0008*/ 	.byte	0x04, 0x17
        /*000a*/ 	.short	(.L_134 - .L_133)
.L_133:
        /*000c*/ 	.word	0x00000000
        /*0010*/ 	.short	0x0000
        /*0012*/ 	.short	0x0070
        /*0014*/ 	.byte	0x00, 0xf0, 0x01, 0x2a


	//----- nvinfo : EIATTR_SPARSE_MMA_MASK
	.align		4
.L_134:
        /*0018*/ 	.byte	0x03, 0x50
        /*001a*/ 	.short	0x0000


	//----- nvinfo : EIATTR_MAXREG_COUNT
	.align		4
        /*001c*/ 	.byte	0x03, 0x1b
        /*001e*/ 	.short	0x00a8


	//----- nvinfo : EIATTR_NUM_BARRIERS
	.align		4
        /*0020*/ 	.byte	0x02, 0x4c
        /*0022*/ 	.byte	0x10
	.zero		1


	//----- nvinfo : EIATTR_EXTERNS
	.align		4
        /*0024*/ 	.byte	0x04, 0x0f
        /*0026*/ 	.short	(.L_136 - .L_135)


	//   ....[0]....
	.align		4
.L_135:
        /*0028*/ 	.word	index@(__assertfail)


	//----- nvinfo : EIATTR_ANNOTATIONS
	.align		4
.L_136:
        /*002c*/ 	.byte	0x04, 0x55
        /*002e*/ 	.short	(.L_138 - .L_137)


	//   ....[0]....
.L_137:
        /* <DEDUP_REMOVED lines=41> */


	//----- nvinfo : EIATTR_MERCURY_ISA_VERSION
	.align		4
.L_138:
        /*02a8*/ 	.byte	0x03, 0x5f
        /*02aa*/ 	.short	0x0101


	//----- nvinfo : EIATTR_UNUSED_LOAD_BYTE_OFFSET
	.align		4
        /*02ac*/ 	.byte	0x04, 0x44
        /*02ae*/ 	.short	(.L_140 - .L_139)


	//   ....[0]....
.L_139:
        /*02b0*/ 	.word	0x00000a50
        /*02b4*/ 	.word	0x0000fff0


	//   ....[1]....
        /*02b8*/ 	.word	0x00016690
        /*02bc*/ 	.word	0x0000fff0


	//----- nvinfo : EIATTR_INT_WARP_WIDE_INSTR_OFFSETS
	.align		4
.L_140:
        /*02c0*/ 	.byte	0x04, 0x31
        /*02c2*/ 	.short	(.L_142 - .L_141)


	//   ....[0]....
.L_141:
        /*02c4*/ 	.word	0x00000130


	//   ....[1]....
        /*02c8*/ 	.word	0x00000170


	//   ....[2]....
        /*02cc*/ 	.word	0x000001e0


	//   ....[3]....
        /*02d0*/ 	.word	0x0001aa60


	//   ....[4]....
        /*02d4*/ 	.word	0x0001aaf0


	//   ....[5]....
        /*02d8*/ 	.word	0x0001da20


	//   ....[6]....
        /*02dc*/ 	.word	0x0001dab0


	//----- nvinfo : EIATTR_COOP_GROUP_MASK_REGIDS
	.align		4
.L_142:
        /*02e0*/ 	.byte	0x04, 0x29
        /*02e2*/ 	.short	(.L_144 - .L_143)


	//   ....[0]....
.L_143:
        /*02e4*/ 	.word	0xffffffff


	//   ....[1]....
        /*02e8*/ 	.word	0xffffffff


	//   ....[2]....
        /*02ec*/ 	.word	0xffffffff


	//   ....[3]....
        /*02f0*/ 	.word	0xffffffff


	//   ....[4]....
        /*02f4*/ 	.word	0xffffffff


	//   ....[5]....
        /*02f8*/ 	.word	0xffffffff


	//   ....[6]....
        /*02fc*/ 	.word	0xffffffff


	//   ....[7]....
        /*0300*/ 	.word	0xffffffff


	//   ....[8]....
        /*0304*/ 	.word	0xffffffff


	//   ....[9]....
        /*0308*/ 	.word	0xffffffff


	//   ....[10]....
        /*030c*/ 	.word	0xffffffff


	//   ....[11]....
        /*0310*/ 	.word	0xffffffff


	//   ....[12]....
        /*0314*/ 	.word	0xffffffff


	//   ....[13]....
        /*0318*/ 	.word	0xffffffff


	//   ....[14]....
        /*031c*/ 	.word	0xffffffff


	//   ....[15]....
        /*0320*/ 	.word	0xffffffff


	//   ....[16]....
        /*0324*/ 	.word	0xffffffff


	//   ....[17]....
        /*0328*/ 	.word	0xffffffff


	//   ....[18]....
        /*032c*/ 	.word	0xffffffff


	//   ....[19]....
        /*0330*/ 	.word	0xffffffff


	//   ....[20]....
        /*0334*/ 	.word	0xffffffff


	//   ....[21]....
        /*0338*/ 	.word	0xffffffff


	//   ....[22]....
        /*033c*/ 	.word	0xffffffff


	//   ....[23]....
        /*0340*/ 	.word	0xffffffff


	//   ....[24]....
        /*0344*/ 	.word	0xffffffff


	//   ....[25]....
        /*0348*/ 	.word	0xffffffff


	//   ....[26]....
        /*034c*/ 	.word	0xffffffff


	//   ....[27]....
        /*0350*/ 	.word	0xffffffff


	//   ....[28]....
        /*0354*/ 	.word	0xffffffff


	//   ....[29]....
        /*0358*/ 	.word	0xffffffff


	//   ....[30]....
        /*035c*/ 	.word	0xffffffff


	//   ....[31]....
        /*0360*/ 	.word	0xffffffff


	//   ....[32]....
        /*0364*/ 	.word	0xffffffff


	//   ....[33]....
        /*0368*/ 	.word	0xffffffff


	//   ....[34]....
        /*036c*/ 	.word	0xffffffff


	//   ....[35]....
        /*0370*/ 	.word	0xffffffff


	//   ....[36]....
        /*0374*/ 	.word	0xffffffff


	//   ....[37]....
        /*0378*/ 	.word	0xffffffff


	//   ....[38]....
        /*037c*/ 	.word	0xffffffff


	//   ....[39]....
        /*0380*/ 	.word	0xffffffff


	//   ....[40]....
        /*0384*/ 	.word	0xffffffff


	//   ....[41]....
        /*0388*/ 	.word	0xffffffff


	//   ....[42]....
        /*038c*/ 	.word	0xffffffff


	//   ....[43]....
        /*0390*/ 	.word	0xffffffff


	//   ....[44]....
        /*0394*/ 	.word	0xffffffff


	//   ....[45]....
        /*0398*/ 	.word	0xffffffff


	//   ....[46]....
        /*039c*/ 	.word	0xffffffff


	//   ....[47]....
        /*03a0*/ 	.word	0xffffffff


	//   ....[48]....
        /*03a4*/ 	.word	0xffffffff


	//   ....[49]....
        /*03a8*/ 	.word	0xffffffff


	//   ....[50]....
        /*03ac*/ 	.word	0xffffffff


	//   ....[51]....
        /*03b0*/ 	.word	0xffffffff


	//   ....[52]....
        /*03b4*/ 	.word	0xffffffff


	//   ....[53]....
        /*03b8*/ 	.word	0xffffffff


	//   ....[54]....
        /*03bc*/ 	.word	0xffffffff


	//   ....[55]....
        /*03c0*/ 	.word	0xffffffff


	//   ....[56]....
        /*03c4*/ 	.word	0xffffffff


	//   ....[57]....
        /*03c8*/ 	.word	0xffffffff


	//   ....[58]....
        /*03cc*/ 	.word	0xffffffff


	//   ....[59]....
        /*03d0*/ 	.word	0xffffffff


	//   ....[60]....
        /*03d4*/ 	.word	0xffffffff


	//   ....[61]....
        /*03d8*/ 	.word	0xffffffff


	//   ....[62]....
        /*03dc*/ 	.word	0xffffffff


	//   ....[63]....
        /*03e0*/ 	.word	0xffffffff


	//   ....[64]....
        /*03e4*/ 	.word	0xffffffff


	//   ....[65]....
        /*03e8*/ 	.word	0xffffffff


	//   ....[66]....
        /*03ec*/ 	.word	0xffffffff


	//   ....[67]....
        /*03f0*/ 	.word	0xffffffff


	//   ....[68]....
        /*03f4*/ 	.word	0xffffffff


	//   ....[69]....
        /*03f8*/ 	.word	0xffffffff


	//   ....[70]....
        /*03fc*/ 	.word	0xffffffff


	//   ....[71]....
        /*0400*/ 	.word	0xffffffff


	//   ....[72]....
        /*0404*/ 	.word	0xffffffff


	//   ....[73]....
        /*0408*/ 	.word	0xffffffff


	//   ....[74]....
        /*040c*/ 	.word	0xffffffff


	//   ....[75]....
        /*0410*/ 	.word	0xffffffff


	//   ....[76]....
        /*0414*/ 	.word	0xffffffff


	//   ....[77]....
        /*0418*/ 	.word	0xffffffff


	//   ....[78]....
        /*041c*/ 	.word	0xffffffff


	//   ....[79]....
        /*0420*/ 	.word	0xffffffff


	//   ....[80]....
        /*0424*/ 	.word	0xffffffff


	//   ....[81]....
        /*0428*/ 	.word	0xffffffff


	//   ....[82]....
        /*042c*/ 	.word	0xffffffff


	//   ....[83]....
        /*0430*/ 	.word	0xffffffff


	//   ....[84]....
        /*0434*/ 	.word	0xffffffff


	//   ....[85]....
        /*0438*/ 	.word	0xffffffff


	//   ....[86]....
        /*043c*/ 	.word	0xffffffff


	//   ....[87]....
        /*0440*/ 	.word	0xffffffff


	//   ....[88]....
        /*0444*/ 	.word	0xffffffff


	//   ....[89]....
        /*0448*/ 	.word	0xffffffff


	//   ....[90]....
        /*044c*/ 	.word	0xffffffff


	//   ....[91]....
        /*0450*/ 	.word	0xffffffff


	//   ....[92]....
        /*0454*/ 	.word	0xffffffff


	//   ....[93]....
        /*0458*/ 	.word	0xffffffff


	//   ....[94]....
        /*045c*/ 	.word	0xffffffff


	//   ....[95]....
        /*0460*/ 	.word	0xffffffff


	//   ....[96]....
        /*0464*/ 	.word	0xffffffff


	//   ....[97]....
        /*0468*/ 	.word	0xffffffff


	//   ....[98]....
        /*046c*/ 	.word	0xffffffff


	//   ....[99]....
        /*0470*/ 	.word	0xffffffff


	//   ....[100]....
        /*0474*/ 	.word	0xffffffff


	//   ....[101]....
        /*0478*/ 	.word	0xffffffff


	//   ....[102]....
        /*047c*/ 	.word	0xffffffff


	//   ....[103]....
        /*0480*/ 	.word	0xffffffff


	//   ....[104]....
        /*0484*/ 	.word	0xffffffff


	//   ....[105]....
        /*0488*/ 	.word	0xffffffff


	//   ....[106]....
        /*048c*/ 	.word	0xffffffff


	//   ....[107]....
        /*0490*/ 	.word	0xffffffff


	//   ....[108]....
        /*0494*/ 	.word	0xffffffff


	//   ....[109]....
        /*0498*/ 	.word	0xffffffff


	//   ....[110]....
        /*049c*/ 	.word	0xffffffff


	//   ....[111]....
        /*04a0*/ 	.word	0xffffffff


	//   ....[112]....
        /*04a4*/ 	.word	0xffffffff


	//   ....[113]....
        /*04a8*/ 	.word	0xffffffff


	//   ....[114]....
        /*04ac*/ 	.word	0xffffffff


	//   ....[115]....
        /*04b0*/ 	.word	0xffffffff


	//   ....[116]....
        /*04b4*/ 	.word	0xffffffff


	//   ....[117]....
        /*04b8*/ 	.word	0xffffffff


	//   ....[118]....
        /*04bc*/ 	.word	0xffffffff


	//   ....[119]....
        /*04c0*/ 	.word	0xffffffff


	//   ....[120]....
        /*04c4*/ 	.word	0xffffffff


	//   ....[121]....
        /*04c8*/ 	.word	0xffffffff


	//   ....[122]....
        /*04cc*/ 	.word	0xffffffff


	//   ....[123]....
        /*04d0*/ 	.word	0xffffffff


	//   ....[124]....
        /*04d4*/ 	.word	0xffffffff


	//   ....[125]....
        /*04d8*/ 	.word	0xffffffff


	//   ....[126]....
        /*04dc*/ 	.word	0xffffffff


	//   ....[127]....
        /*04e0*/ 	.word	0xffffffff


	//   ....[128]....
        /*04e4*/ 	.word	0xffffffff


	//   ....[129]....
        /*04e8*/ 	.word	0xffffffff


	//   ....[130]....
        /*04ec*/ 	.word	0xffffffff


	//   ....[131]....
        /*04f0*/ 	.word	0xffffffff


	//   ....[132]....
        /*04f4*/ 	.word	0xffffffff


	//   ....[133]....
        /*04f8*/ 	.word	0xffffffff


	//   ....[134]....
        /*04fc*/ 	.word	0xffffffff


	//   ....[135]....
        /*0500*/ 	.word	0xffffffff


	//   ....[136]....
        /*0504*/ 	.word	0xffffffff


	//   ....[137]....
        /*0508*/ 	.word	0xffffffff


	//   ....[138]....
        /*050c*/ 	.word	0xffffffff


	//   ....[139]....
        /*0510*/ 	.word	0xffffffff


	//   ....[140]....
        /*0514*/ 	.word	0xffffffff


	//   ....[141]....
        /*0518*/ 	.word	0xffffffff


	//   ....[142]....
        /*051c*/ 	.word	0xffffffff


	//   ....[143]....
        /*0520*/ 	.word	0xffffffff


	//   ....[144]....
        /*0524*/ 	.word	0xffffffff


	//   ....[145]....
        /*0528*/ 	.word	0xffffffff


	//   ....[146]....
        /*052c*/ 	.word	0xffffffff


	//   ....[147]....
        /*0530*/ 	.word	0xffffffff


	//   ....[148]....
        /*0534*/ 	.word	0xffffffff


	//   ....[149]....
        /*0538*/ 	.word	0xffffffff


	//   ....[150]....
        /*053c*/ 	.word	0xffffffff


	//   ....[151]....
        /*0540*/ 	.word	0xffffffff


	//   ....[152]....
        /*0544*/ 	.word	0xffffffff


	//   ....[153]....
        /*0548*/ 	.word	0xffffffff


	//   ....[154]....
        /*054c*/ 	.word	0xffffffff


	//   ....[155]....
        /*0550*/ 	.word	0xffffffff


	//   ....[156]....
        /*0554*/ 	.word	0xffffffff


	//   ....[157]....
        /*0558*/ 	.word	0xffffffff


	//   ....[158]....
        /*055c*/ 	.word	0xffffffff


	//   ....[159]....
        /*0560*/ 	.word	0xffffffff


	//   ....[160]....
        /*0564*/ 	.word	0xffffffff


	//   ....[161]....
        /*0568*/ 	.word	0xffffffff


	//   ....[162]....
        /*056c*/ 	.word	0xffffffff


	//   ....[163]....
        /*0570*/ 	.word	0x0500000f


	//   ....[164]....
        /*0574*/ 	.word	0x0500000f


	//   ....[165]....
        /*0578*/ 	.word	0x0500000f


	//   ....[166]....
        /*057c*/ 	.word	0x0500000f


	//   ....[167]....
        /*0580*/ 	.word	0x0500000f


	//   ....[168]....
        /*0584*/ 	.word	0x0500000f


	//   ....[169]....
        /*0588*/ 	.word	0x0500000f


	//   ....[170]....
        /*058c*/ 	.word	0x0500000f


	//   ....[171]....
        /*0590*/ 	.word	0x0500000f


	//   ....[172]....
        /*0594*/ 	.word	0x0500000f


	//   ....[173]....
        /*0598*/ 	.word	0x0500000f


	//   ....[174]....
        /*059c*/ 	.word	0x0500000f


	//   ....[175]....
        /*05a0*/ 	.word	0x0500000f


	//   ....[176]....
        /*05a4*/ 	.word	0x0500000f


	//   ....[177]....
        /*05a8*/ 	.word	0x0500000f


	//   ....[178]....
        /*05ac*/ 	.word	0x0500000f


	//   ....[179]....
        /*05b0*/ 	.word	0x0500000f


	//   ....[180]....
        /*05b4*/ 	.word	0x0500000f


	//   ....[181]....
        /*05b8*/ 	.word	0x0500000f


	//   ....[182]....
        /*05bc*/ 	.word	0x0500000f


	//   ....[183]....
        /*05c0*/ 	.word	0x0500000f


	//   ....[184]....
        /*05c4*/ 	.word	0x0500000f


	//   ....[185]....
        /*05c8*/ 	.word	0x0500000f


	//   ....[186]....
        /*05cc*/ 	.word	0x0500000f


	//   ....[187]....
        /*05d0*/ 	.word	0x0500000f


	//   ....[188]....
        /*05d4*/ 	.word	0x0500000f


	//   ....[189]....
        /*05d8*/ 	.word	0x0500000f


	//   ....[190]....
        /*05dc*/ 	.word	0x0500000f


	//   ....[191]....
        /*05e0*/ 	.word	0x0500000f


	//   ....[192]....
        /*05e4*/ 	.word	0x0500000f


	//   ....[193]....
        /*05e8*/ 	.word	0x0500000f


	//   ....[194]....
        /*05ec*/ 	.word	0x0500000f


	//   ....[195]....
        /*05f0*/ 	.word	0x0500000f


	//   ....[196]....
        /*05f4*/ 	.word	0x0500000f


	//   ....[197]....
        /*05f8*/ 	.word	0x0500000f


	//   ....[198]....
        /*05fc*/ 	.word	0x0500000f


	//   ....[199]....
        /*0600*/ 	.word	0x0500000f


	//   ....[200]....
        /*0604*/ 	.word	0x0500000f


	//   ....[201]....
        /*0608*/ 	.word	0x0500000f


	//   ....[202]....
        /*060c*/ 	.word	0x0500000f


	//   ....[203]....
        /*0610*/ 	.word	0x0500000f


	//   ....[204]....
        /*0614*/ 	.word	0x0500000f


	//   ....[205]....
        /*0618*/ 	.word	0x0500000f


	//   ....[206]....
        /*061c*/ 	.word	0x0500000f


	//   ....[207]....
        /*0620*/ 	.word	0x0500000f


	//   ....[208]....
        /*0624*/ 	.word	0x0500000f


	//   ....[209]....
        /*0628*/ 	.word	0x0500000f


	//   ....[210]....
        /*062c*/ 	.word	0x0500000f


	//   ....[211]....
        /*0630*/ 	.word	0x0500000f


	//   ....[212]....
        /*0634*/ 	.word	0x0500000f


	//   ....[213]....
        /*0638*/ 	.word	0x0500000f


	//   ....[214]....
        /*063c*/ 	.word	0x0500000f


	//   ....[215]....
        /*0640*/ 	.word	0x0500000f


	//   ....[216]....
        /*0644*/ 	.word	0x0500000f


	//   ....[217]....
        /*0648*/ 	.word	0x0500000f


	//   ....[218]....
        /*064c*/ 	.word	0x0500000f


	//   ....[219]....
        /*0650*/ 	.word	0x0500000f


	//   ....[220]....
        /*0654*/ 	.word	0x0500000f


	//   ....[221]....
        /*0658*/ 	.word	0x0500000f


	//   ....[222]....
        /*065c*/ 	.word	0x0500000f


	//   ....[223]....
        /*0660*/ 	.word	0x0500000f


	//   ....[224]....
        /*0664*/ 	.word	0x0500000f


	//   ....[225]....
        /*0668*/ 	.word	0x0500000f


	//   ....[226]....
        /*066c*/ 	.word	0x0500000f


	//   ....[227]....
        /*0670*/ 	.word	0x0500000f


	//   ....[228]....
        /*0674*/ 	.word	0x0500000f


	//   ....[229]....
        /*0678*/ 	.word	0x0500000f


	//   ....[230]....
        /*067c*/ 	.word	0x0500000f


	//   ....[231]....
        /*0680*/ 	.word	0x0500000f


	//   ....[232]....
        /*0684*/ 	.word	0x0500000f


	//   ....[233]....
        /*0688*/ 	.word	0x0500000f


	//   ....[234]....
        /*068c*/ 	.word	0x0500000f


	//   ....[235]....
        /*0690*/ 	.word	0x0500000f


	//   ....[236]....
        /*0694*/ 	.word	0x0500000f


	//   ....[237]....
        /*0698*/ 	.word	0x0500000f


	//   ....[238]....
        /*069c*/ 	.word	0x0500000f


	//   ....[239]....
        /*06a0*/ 	.word	0x0500000f


	//   ....[240]....
        /*06a4*/ 	.word	0x0500000f


	//   ....[241]....
        /*06a8*/ 	.word	0x0500000f


	//   ....[242]....
        /*06ac*/ 	.word	0x0500000f


	//   ....[243]....
        /*06b0*/ 	.word	0x0500000f


	//   ....[244]....
        /*06b4*/ 	.word	0x0500000f


	//   ....[245]....
        /*06b8*/ 	.word	0x0500000f


	//   ....[246]....
        /*06bc*/ 	.word	0x0500000f


	//   ....[247]....
        /*06c0*/ 	.word	0x0500000f


	//   ....[248]....
        /*06c4*/ 	.word	0x0500000f


	//   ....[249]....
        /*06c8*/ 	.word	0x0500000f


	//   ....[250]....
        /*06cc*/ 	.word	0x0500000f


	//   ....[251]....
        /*06d0*/ 	.word	0x0500000f


	//   ....[252]....
        /*06d4*/ 	.word	0x0500000f


	//   ....[253]....
        /*06d8*/ 	.word	0x0500000f


	//   ....[254]....
        /*06dc*/ 	.word	0x0500000f


	//   ....[255]....
        /*06e0*/ 	.word	0x0500000f


	//   ....[0]....
        /*06e4*/ 	.word	0x0500000f


	//   ....[1]....
        /*06e8*/ 	.word	0x0500000f


	//   ....[2]....
        /*06ec*/ 	.word	0x0500000f


	//   ....[3]....
        /*06f0*/ 	.word	0x0500000f


	//   ....[4]....
        /*06f4*/ 	.word	0x0500000f


	//   ....[5]....
        /*06f8*/ 	.word	0x0500000f


	//   ....[6]....
        /*06fc*/ 	.word	0x0500000f


	//   ....[7]....
        /*0700*/ 	.word	0x0500000f


	//   ....[8]....
        /*0704*/ 	.word	0x0500000f


	//   ....[9]....
        /*0708*/ 	.word	0x0500000f


	//   ....[10]....
        /*070c*/ 	.word	0x0500000f


	//----- nvinfo : EIATTR_COOP_GROUP_INSTR_OFFSETS
	.align		4
.L_144:
        /*0710*/ 	.byte	0x04, 0x28
        /*0712*/ 	.short	(.L_146 - .L_145)


	//   ....[0]....
.L_145:
        /*0714*/ 	.word	0x00000060


	//   ....[1]....
        /*0718*/ 	.word	0x00000140


	//   ....[2]....
        /*071c*/ 	.word	0x00000190


	//   ....[3]....
        /*0720*/ 	.word	0x000003c0


	//   ....[4]....
        /*0724*/ 	.word	0x00000520


	//   ....[5]....
        /*0728*/ 	.word	0x00000640


	//   ....[6]....
        /*072c*/ 	.word	0x000007a0


	//   ....[7]....
        /*0730*/ 	.word	0x00003720


	//   ....[8]....
        /*0734*/ 	.word	0x00003730


	//   ....[9]....
        /*0738*/ 	.word	0x00004d30


	//   ....[10]....
        /*073c*/ 	.word	0x00004d40


	//   ....[11]....
        /*0740*/ 	.word	0x00006d40


	//   ....[12]....
        /*0744*/ 	.word	0x00006d50


	//   ....[13]....
        /*0748*/ 	.word	0x00008510


	//   ....[14]....
        /*074c*/ 	.word	0x00008520


	//   ....[15]....
        /*0750*/ 	.word	0x00009da0


	//   ....[16]....
        /*0754*/ 	.word	0x00009db0


	//   ....[17]....
        /*0758*/ 	.word	0x0000a040


	//   ....[18]....
        /*075c*/ 	.word	0x0000a050


	//   ....[19]....
        /*0760*/ 	.word	0x0000a5b0


	//   ....[20]....
        /*0764*/ 	.word	0x0000a5c0


	//   ....[21]....
        /*0768*/ 	.word	0x0000a740


	//   ....[22]....
        /*076c*/ 	.word	0x0000a760


	//   ....[23]....
        /*0770*/ 	.word	0x0000ace0


	//   ....[24]....
        /*0774*/ 	.word	0x0000b280


	//   ....[25]....
        /*0778*/ 	.word	0x0000b290


	//   ....[26]....
        /*077c*/ 	.word	0x0000b2a0


	//   ....[27]....
        /*0780*/ 	.word	0x0000b2b0


	//   ....[28]....
        /*0784*/ 	.word	0x0000dcf0


	//   ....[29]....
        /*0788*/ 	.word	0x0000dd00


	//   ....[30]....
        /*078c*/ 	.word	0x0000dd10


	//   ....[31]....
        /*0790*/ 	.word	0x0000dd20


	//   ....[32]....
        /*0794*/ 	.word	0x000120c0


	//   ....[33]....
        /*0798*/ 	.word	0x00012150


	//   ....[34]....
        /*079c*/ 	.word	0x00012460


	//   ....[35]....
        /*07a0*/ 	.word	0x000124e0


	//   ....[36]....
        /*07a4*/ 	.word	0x00014b90


	//   ....[37]....
        /*07a8*/ 	.word	0x00014bb0


	//   ....[38]....
        /*07ac*/ 	.word	0x00014bd0


	//   ....[39]....
        /*07b0*/ 	.word	0x00014bf0


	//   ....[40]....
        /*07b4*/ 	.word	0x00015d80


	//   ....[41]....
        /*07b8*/ 	.word	0x00015fa0


	//   ....[42]....
        /*07bc*/ 	.word	0x00015fd0


	//   ....[43]....
        /*07c0*/ 	.word	0x00016090


	//   ....[44]....
        /*07c4*/ 	.word	0x000170e0


	//   ....[45]....
        /*07c8*/ 	.word	0x00017120


	//   ....[46]....
        /*07cc*/ 	.word	0x00017160


	//   ....[47]....
        /*07d0*/ 	.word	0x00017190


	//   ....[48]....
        /*07d4*/ 	.word	0x00017710


	//   ....[49]....
        /*07d8*/ 	.word	0x00017760


	//   ....[50]....
        /*07dc*/ 	.word	0x00017820


	//   ....[51]....
        /*07e0*/ 	.word	0x00017840


	//   ....[52]....
        /*07e4*/ 	.word	0x00017900


	//   ....[53]....
        /*07e8*/ 	.word	0x00017920


	//   ....[54]....
        /*07ec*/ 	.word	0x000179f0


	//   ....[55]....
        /*07f0*/ 	.word	0x00017a10


	//   ....[56]....
        /*07f4*/ 	.word	0x00018270


	//   ....[57]....
        /*07f8*/ 	.word	0x00018280


	//   ....[58]....
        /*07fc*/ 	.word	0x00018340


	//   ....[59]....
        /*0800*/ 	.word	0x00018360


	//   ....[60]....
        /*0804*/ 	.word	0x00018420


	//   ....[61]....
        /*0808*/ 	.word	0x00018440


	//   ....[62]....
        /*080c*/ 	.word	0x00018510


	//   ....[63]....
        /*0810*/ 	.word	0x00018530


	//   ....[64]....
        /*0814*/ 	.word	0x00018680


	//   ....[65]....
        /*0818*/ 	.word	0x00018830


	//   ....[66]....
        /*081c*/ 	.word	0x00018860


	//   ....[67]....
        /*0820*/ 	.word	0x00018890


	//   ....[68]....
        /*0824*/ 	.word	0x000188c0


	//   ....[69]....
        /*0828*/ 	.word	0x000188f0


	//   ....[70]....
        /*082c*/ 	.word	0x00018920


	//   ....[71]....
        /*0830*/ 	.word	0x00018a90


	//   ....[72]....
        /*0834*/ 	.word	0x00018ac0


	//   ....[73]....
        /*0838*/ 	.word	0x00018af0


	//   ....[74]....
        /*083c*/ 	.word	0x00018b20


	//   ....[75]....
        /*0840*/ 	.word	0x00018b50


	//   ....[76]....
        /*0844*/ 	.word	0x00018b80


	//   ....[77]....
        /*0848*/ 	.word	0x00018c10


	//   ....[78]....
        /*084c*/ 	.word	0x00018c40


	//   ....[79]....
        /*0850*/ 	.word	0x00018cc0


	//   ....[80]....
        /*0854*/ 	.word	0x000197e0


	//   ....[81]....
        /*0858*/ 	.word	0x0001b720


	//   ....[82]....
        /*085c*/ 	.word	0x0001b740


	//   ....[83]....
        /*0860*/ 	.word	0x0001b7f0


	//   ....[84]....
        /*0864*/ 	.word	0x0001b810


	//   ....[85]....
        /*0868*/ 	.word	0x0001b8b0


	//   ....[86]....
        /*086c*/ 	.word	0x0001b8d0


	//   ....[87]....
        /*0870*/ 	.word	0x0001b970


	//   ....[88]....
        /*0874*/ 	.word	0x0001b990


	//   ....[89]....
        /*0878*/ 	.word	0x0001ba30


	//   ....[90]....
        /*087c*/ 	.word	0x0001ba50


	//   ....[91]....
        /*0880*/ 	.word	0x0001ba60


	//   ....[92]....
        /*0884*/ 	.word	0x0001baf0


	//   ....[93]....
        /*0888*/ 	.word	0x0001c2b0


	//   ....[94]....
        /*088c*/ 	.word	0x0001c2e0


	//   ....[95]....
        /*0890*/ 	.word	0x0001c300


	//   ....[96]....
        /*0894*/ 	.word	0x0001c390


	//   ....[97]....
        /*0898*/ 	.word	0x0001c3a0


	//   ....[98]....
        /*089c*/ 	.word	0x0001c440


	//   ....[99]....
        /*08a0*/ 	.word	0x0001c450


	//   ....[100]....
        /*08a4*/ 	.word	0x0001c4f0


	//   ....[101]....
        /*08a8*/ 	.word	0x0001c500


	//   ....[102]....
        /*08ac*/ 	.word	0x0001c5a0


	//   ....[103]....
        /*08b0*/ 	.word	0x0001c5b0


	//   ....[104]....
        /*08b4*/ 	.word	0x0001c650


	//   ....[105]....
        /*08b8*/ 	.word	0x0001c660


	//   ....[106]....
        /*08bc*/ 	.word	0x0001c700


	//   ....[107]....
        /*08c0*/ 	.word	0x0001c710


	//   ....[108]....
        /*08c4*/ 	.word	0x0001c720


	//   ....[109]....
        /*08c8*/ 	.word	0x0001cf00


	//   ....[110]....
        /*08cc*/ 	.word	0x0001cf10


	//   ....[111]....
        /*08d0*/ 	.word	0x0001cf20


	//   ....[112]....
        /*08d4*/ 	.word	0x0001cfb0


	//   ....[113]....
        /*08d8*/ 	.word	0x0001cfc0


	//   ....[114]....
        /*08dc*/ 	.word	0x0001d020


	//   ....[115]....
        /*08e0*/ 	.word	0x0001d050


	//   ....[116]....
        /*08e4*/ 	.word	0x0001d090


	//   ....[117]....
        /*08e8*/ 	.word	0x0001d0c0


	//   ....[118]....
        /*08ec*/ 	.word	0x0001d100


	//   ....[119]....
        /*08f0*/ 	.word	0x0001d130


	//   ....[120]....
        /*08f4*/ 	.word	0x0001d170


	//   ....[121]....
        /*08f8*/ 	.word	0x0001d3f0


	//   ....[122]....
        /*08fc*/ 	.word	0x0001d410


	//   ....[123]....
        /*0900*/ 	.word	0x0001d4a0


	//   ....[124]....
        /*0904*/ 	.word	0x0001d4b0


	//   ....[125]....
        /*0908*/ 	.word	0x0001d520


	//   ....[126]....
        /*090c*/ 	.word	0x0001d530


	//   ....[127]....
        /*0910*/ 	.word	0x0001d5a0


	//   ....[128]....
        /*0914*/ 	.word	0x0001d5b0


	//   ....[129]....
        /*0918*/ 	.word	0x0001d620


	//   ....[130]....
        /*091c*/ 	.word	0x0001d630


	//   ....[131]....
        /*0920*/ 	.word	0x0001d640


	//   ....[132]....
        /*0924*/ 	.word	0x0001d6b0


	//   ....[133]....
        /*0928*/ 	.word	0x0001dc40


	//   ....[134]....
        /*092c*/ 	.word	0x0001dc70


	//   ....[135]....
        /*0930*/ 	.word	0x0001dc90


	//   ....[136]....
        /*0934*/ 	.word	0x0001dca0


	//   ....[137]....
        /*0938*/ 	.word	0x0001dce0


	//   ....[138]....
        /*093c*/ 	.word	0x0001dd00


	//   ....[139]....
        /*0940*/ 	.word	0x0001dd70


	//   ....[140]....
        /*0944*/ 	.word	0x0001dd90


	//   ....[141]....
        /*0948*/ 	.word	0x0001ddf0


	//   ....[142]....
        /*094c*/ 	.word	0x0001de10


	//   ....[143]....
        /*0950*/ 	.word	0x0001de60


	//   ....[144]....
        /*0954*/ 	.word	0x0001de80


	//   ....[145]....
        /*0958*/ 	.word	0x0001e260


	//   ....[146]....
        /*095c*/ 	.word	0x0001e2c0


	//   ....[147]....
        /*0960*/ 	.word	0x0001e2f0


	//   ....[148]....
        /*0964*/ 	.word	0x0001e300


	//   ....[149]....
        /*0968*/ 	.word	0x0001e330


	//   ....[150]....
        /*096c*/ 	.word	0x0001e360


	//   ....[151]....
        /*0970*/ 	.word	0x0001e390


	//   ....[152]....
        /*0974*/ 	.word	0x0001e3c0


	//   ....[153]....
        /*0978*/ 	.word	0x0001e540


	//   ....[154]....
        /*097c*/ 	.word	0x0001e570


	//   ....[155]....
        /*0980*/ 	.word	0x0001e5a0


	//   ....[156]....
        /*0984*/ 	.word	0x0001e5d0


	//   ....[157]....
        /*0988*/ 	.word	0x0001e600


	//   ....[158]....
        /*098c*/ 	.word	0x0001e630


	//   ....[159]....
        /*0990*/ 	.word	0x0001e6f0


	//   ....[160]....
        /*0994*/ 	.word	0x0001e710


	//   ....[161]....
        /*0998*/ 	.word	0x0001e780


	//   ....[162]....
        /*099c*/ 	.word	0x0001ebf0


	//   ....[163]....
        /*09a0*/ 	.word	0x0001ef30


	//   ....[164]....
        /*09a4*/ 	.word	0x0001efc0


	//   ....[165]....
        /*09a8*/ 	.word	0x0001f060


	//   ....[166]....
        /*09ac*/ 	.word	0x0001f0f0


	//   ....[167]....
        /*09b0*/ 	.word	0x0001f1e0


	//   ....[168]....
        /*09b4*/ 	.word	0x0001f270


	//   ....[169]....
        /*09b8*/ 	.word	0x0001f310


	//   ....[170]....
        /*09bc*/ 	.word	0x0001f3a0


	//   ....[171]....
        /*09c0*/ 	.word	0x0001f490


	//   ....[172]....
        /*09c4*/ 	.word	0x0001f520


	//   ....[173]....
        /*09c8*/ 	.word	0x0001f5c0


	//   ....[174]....
        /*09cc*/ 	.word	0x0001f650


	//   ....[175]....
        /*09d0*/ 	.word	0x0001f740


	//   ....[176]....
        /*09d4*/ 	.word	0x0001f7d0


	//   ....[177]....
        /*09d8*/ 	.word	0x0001f820


	//   ....[178]....
        /*09dc*/ 	.word	0x0001f870


	//   ....[179]....
        /*09e0*/ 	.word	0x0001f950


	//   ....[180]....
        /*09e4*/ 	.word	0x0001f9e0


	//   ....[181]....
        /*09e8*/ 	.word	0x0001fa30


	//   ....[182]....
        /*09ec*/ 	.word	0x0001fa80


	//   ....[183]....
        /*09f0*/ 	.word	0x0001fce0


	//   ....[184]....
        /*09f4*/ 	.word	0x0001ffc0


	//   ....[185]....
        /*09f8*/ 	.word	0x000200b0


	//   ....[186]....
        /*09fc*/ 	.word	0x00020150


	//   ....[187]....
        /*0a00*/ 	.word	0x000201b0


	//   ....[188]....
        /*0a04*/ 	.word	0x000202c0


	//   ....[189]....
        /*0a08*/ 	.word	0x00020330


	//   ....[190]....
        /*0a0c*/ 	.word	0x00020440


	//   ....[191]....
        /*0a10*/ 	.word	0x000204b0


	//   ....[192]....
        /*0a14*/ 	.word	0x000205c0


	//   ....[193]....
        /*0a18*/ 	.word	0x00020630


	//   ....[194]....
        /*0a1c*/ 	.word	0x00020740


	//   ....[195]....
        /*0a20*/ 	.word	0x000207b0


	//   ....[196]....
        /*0a24*/ 	.word	0x00020890


	//   ....[197]....
        /*0a28*/ 	.word	0x00020990


	//   ....[198]....
        /*0a2c*/ 	.word	0x000209f0


	//   ....[199]....
        /*0a30*/ 	.word	0x00020a50


	//   ....[200]....
        /*0a34*/ 	.word	0x00020b50


	//   ....[201]....
        /*0a38*/ 	.word	0x00020bb0


	//   ....[202]....
        /*0a3c*/ 	.word	0x00020cc0


	//   ....[203]....
        /*0a40*/ 	.word	0x00020d20


	//   ....[204]....
        /*0a44*/ 	.word	0x00020e30


	//   ....[205]....
        /*0a48*/ 	.word	0x00020e90


	//   ....[206]....
        /*0a4c*/ 	.word	0x00020fa0


	//   ....[207]....
        /*0a50*/ 	.word	0x00021000


	//   ....[208]....
        /*0a54*/ 	.word	0x00021110


	//   ....[209]....
        /*0a58*/ 	.word	0x00021170


	//   ....[210]....
        /*0a5c*/ 	.word	0x00021280


	//   ....[211]....
        /*0a60*/ 	.word	0x000212e0


	//   ....[212]....
        /*0a64*/ 	.word	0x000213d0


	//   ....[213]....
        /*0a68*/ 	.word	0x00021500


	//   ....[214]....
        /*0a6c*/ 	.word	0x000215b0


	//   ....[215]....
        /*0a70*/ 	.word	0x00021620


	//   ....[216]....
        /*0a74*/ 	.word	0x00021710


	//   ....[217]....
        /*0a78*/ 	.word	0x00021770


	//   ....[218]....
        /*0a7c*/ 	.word	0x00021840


	//   ....[219]....
        /*0a80*/ 	.word	0x000218a0


	//   ....[220]....
        /*0a84*/ 	.word	0x00021970


	//   ....[221]....
        /*0a88*/ 	.word	0x000219d0


	//   ....[222]....
        /*0a8c*/ 	.word	0x00021aa0


	//   ....[223]....
        /*0a90*/ 	.word	0x00021b00


	//   ....[224]....
        /*0a94*/ 	.word	0x00021bd0


	//   ....[225]....
        /*0a98*/ 	.word	0x00021cc0


	//   ....[226]....
        /*0a9c*/ 	.word	0x00021d60


	//   ....[227]....
        /*0aa0*/ 	.word	0x00021dc0


	//   ....[228]....
        /*0aa4*/ 	.word	0x00021eb0


	//   ....[229]....
        /*0aa8*/ 	.word	0x00021f10


	//   ....[230]....
        /*0aac*/ 	.word	0x00021ff0


	//   ....[231]....
        /*0ab0*/ 	.word	0x00022050


	//   ....[232]....
        /*0ab4*/ 	.word	0x00022130


	//   ....[233]....
        /*0ab8*/ 	.word	0x00022190


	//   ....[234]....
        /*0abc*/ 	.word	0x00022270


	//   ....[235]....
        /*0ac0*/ 	.word	0x000222d0


	//   ....[236]....
        /*0ac4*/ 	.word	0x000223a0


	//   ....[237]....
        /*0ac8*/ 	.word	0x000224d0


	//   ....[238]....
        /*0acc*/ 	.word	0x000225a0


	//   ....[239]....
        /*0ad0*/ 	.word	0x00022660


	//   ....[240]....
        /*0ad4*/ 	.word	0x00022730


	//   ....[241]....
        /*0ad8*/ 	.word	0x00022790


	//   ....[242]....
        /*0adc*/ 	.word	0x00022860


	//   ....[243]....
        /*0ae0*/ 	.word	0x000228c0


	//   ....[244]....
        /*0ae4*/ 	.word	0x000229a0


	//   ....[245]....
        /*0ae8*/ 	.word	0x00022a00


	//   ....[246]....
        /*0aec*/ 	.word	0x00022ad0


	//   ....[247]....
        /*0af0*/ 	.word	0x00022b30


	//   ....[248]....
        /*0af4*/ 	.word	0x00022bf0


	//   ....[249]....
        /*0af8*/ 	.word	0x00022c80


	//   ....[250]....
        /*0afc*/ 	.word	0x00022d20


	//   ....[251]....
        /*0b00*/ 	.word	0x00022e40


	//   ....[252]....
        /*0b04*/ 	.word	0x00022eb0


	//   ....[253]....
        /*0b08*/ 	.word	0x00022f20


	//   ....[254]....
        /*0b0c*/ 	.word	0x00022f90


	//   ....[255]....
        /*0b10*/ 	.word	0x00023000


	//   ....[0]....
        /*0b14*/ 	.word	0x00023080


	//   ....[1]....
        /*0b18*/ 	.word	0x00023110


	//   ....[2]....
        /*0b1c*/ 	.word	0x000231a0


	//   ....[3]....
        /*0b20*/ 	.word	0x00023210


	//   ....[4]....
        /*0b24*/ 	.word	0x00023280


	//   ....[5]....
        /*0b28*/ 	.word	0x000232f0


	//   ....[6]....
        /*0b2c*/ 	.word	0x00023370


	//   ....[7]....
        /*0b30*/ 	.word	0x000233e0


	//   ....[8]....
        /*0b34*/ 	.word	0x00023480


	//   ....[9]....
        /*0b38*/ 	.word	0x00023510


	//   ....[10]....
        /*0b3c*/ 	.word	0x00023630


	//----- nvinfo : EIATTR_REG_RECONFIG
	.align		4
.L_146:
        /*0b40*/ 	.byte	0x01, 0x54
	.zero		2


	//----- nvinfo : EIATTR_SYSCALL_OFFSETS
	.align		4
        /*0b44*/ 	.byte	0x04, 0x46
        /*0b46*/ 	.short	(.L_148 - .L_147)


	//   ....[0]....
.L_147:
        /*0b48*/ 	.word	0x00001b00


	//   ....[1]....
        /*0b4c*/ 	.word	0x00001c50


	//   ....[2]....
        /*0b50*/ 	.word	0x0000ae80


	//   ....[3]....
        /*0b54*/ 	.word	0x0000b200


	//   ....[4]....
        /*0b58*/ 	.word	0x0001ac50


	//   ....[5]....
        /*0b5c*/ 	.word	0x0001ada0


	//   ....[6]....
        /*0b60*/ 	.word	0x0001ae90


	//   ....[7]....
        /*0b64*/ 	.word	0x0001bea0


	//----- nvinfo : EIATTR_MBARRIER_INSTR_OFFSETS
	.align		4
.L_148:
        /*0b68*/ 	.byte	0x04, 0x39
        /*0b6a*/ 	.short	(.L_150 - .L_149)


	//   ....[0]....
.L_149:
        /*0b6c*/ 	.word	0x00000270
        /*0b70*/ 	.word	0x000000ff
        /*0b74*/ 	.word	0x0002a800
        /*0b78*/ 	.short	0x0100
        /*0b7a*/ 	.byte	0x08
	.zero		1


	//   ....[1]....
        /*0b7c*/ 	.word	0x00000280
        /*0b80*/ 	.word	0x000000ff
        /*0b84*/ 	.word	0x0002a820
        /*0b88*/ 	.short	0x0100
        /*0b8a*/ 	.byte	0x08
	.zero		1


	//   ....[2]....
        /*0b8c*/ 	.word	0x00000370
        /*0b90*/ 	.word	0x000000ff
        /*0b94*/ 	.word	0x0002a830
        /*0b98*/ 	.short	0x0100
        /*0b9a*/ 	.byte	0x08
	.zero		1


	//   ....[3]....
        /*0b9c*/ 	.word	0x00000380
        /*0ba0*/ 	.word	0x000000ff
        /*0ba4*/ 	.word	0x0002a840
        /*0ba8*/ 	.short	0x0100
        /*0baa*/ 	.byte	0x08
	.zero		1


	//   ....[4]....
        /*0bac*/ 	.word	0x00000390
        /*0bb0*/ 	.word	0x000000ff
        /*0bb4*/ 	.word	0x0002a838
        /*0bb8*/ 	.short	0x0100
        /*0bba*/ 	.byte	0x08
	.zero		1


	//   ....[5]....
        /*0bbc*/ 	.word	0x000003a0
        /*0bc0*/ 	.word	0x000000ff
        /*0bc4*/ 	.word	0x0002a848
        /*0bc8*/ 	.short	0x0100
        /*0bca*/ 	.byte	0x08
	.zero		1


	//   ....[6]....
        /*0bcc*/ 	.word	0x000004d0
        /*0bd0*/ 	.word	0x000000ff
        /*0bd4*/ 	.word	0x0002a850
        /*0bd8*/ 	.short	0x0100
        /*0bda*/ 	.byte	0x08
	.zero		1


	//   ....[7]....
        /*0bdc*/ 	.word	0x000004e0
        /*0be0*/ 	.word	0x000000ff
        /*0be4*/ 	.word	0x0002a860
        /*0be8*/ 	.short	0x0100
        /*0bea*/ 	.byte	0x08
	.zero		1


	//   ....[8]....
        /*0bec*/ 	.word	0x000004f0
        /*0bf0*/ 	.word	0x000000ff
        /*0bf4*/ 	.word	0x0002a858
        /*0bf8*/ 	.short	0x0100
        /*0bfa*/ 	.byte	0x08
	.zero		1


	//   ....[9]....
        /*0bfc*/ 	.word	0x00000500
        /*0c00*/ 	.word	0x000000ff
        /*0c04*/ 	.word	0x0002a868
        /*0c08*/ 	.short	0x0100
        /*0c0a*/ 	.byte	0x08
	.zero		1


	//   ....[10]....
        /*0c0c*/ 	.word	0x000005f0
        /*0c10*/ 	.word	0x000000ff
        /*0c14*/ 	.word	0x0002a870
        /*0c18*/ 	.short	0x0100
        /*0c1a*/ 	.byte	0x06
	.zero		1


	//   ....[11]....
        /*0c1c*/ 	.word	0x00000600
        /*0c20*/ 	.word	0x000000ff
        /*0c24*/ 	.word	0x0002a880
        /*0c28*/ 	.short	0x0100
        /*0c2a*/ 	.byte	0x06
	.zero		1


	//   ....[12]....
        /*0c2c*/ 	.word	0x00000610
        /*0c30*/ 	.word	0x000000ff
        /*0c34*/ 	.word	0x0002a878
        /*0c38*/ 	.short	0x0100
        /*0c3a*/ 	.byte	0x06
	.zero		1


	//   ....[13]....
        /*0c3c*/ 	.word	0x00000620
        /*0c40*/ 	.word	0x000000ff
        /*0c44*/ 	.word	0x0002a888
        /*0c48*/ 	.short	0x0100
        /*0c4a*/ 	.byte	0x06
	.zero		1


	//   ....[14]....
        /*0c4c*/ 	.word	0x00000750
        /*0c50*/ 	.word	0x000000ff
        /*0c54*/ 	.word	0x0002a890
        /*0c58*/ 	.short	0x0100
        /*0c5a*/ 	.byte	0x08
	.zero		1


	//   ....[15]....
        /*0c5c*/ 	.word	0x00000760
        /*0c60*/ 	.word	0x000000ff
        /*0c64*/ 	.word	0x0002a8a0
        /*0c68*/ 	.short	0x0100
        /*0c6a*/ 	.byte	0x08
	.zero		1


	//   ....[16]....
        /*0c6c*/ 	.word	0x00000770
        /*0c70*/ 	.word	0x000000ff
        /*0c74*/ 	.word	0x0002a898
        /*0c78*/ 	.short	0x0100
        /*0c7a*/ 	.byte	0x08
	.zero		1


	//   ....[17]....
        /*0c7c*/ 	.word	0x00000780
        /*0c80*/ 	.word	0x000000ff
        /*0c84*/ 	.word	0x0002a8a8
        /*0c88*/ 	.short	0x0100
        /*0c8a*/ 	.byte	0x08
	.zero		1


	//   ....[18]....
        /*0c8c*/ 	.word	0x000008b0
        /*0c90*/ 	.word	0x000000ff
        /*0c94*/ 	.word	0x0002a8b0
        /*0c98*/ 	.short	0x0100
        /*0c9a*/ 	.byte	0x08
	.zero		1


	//   ....[19]....
        /*0c9c*/ 	.word	0x000008c0
        /*0ca0*/ 	.word	0x000000ff
        /*0ca4*/ 	.word	0x0002a8c0
        /*0ca8*/ 	.short	0x0100
        /*0caa*/ 	.byte	0x08
	.zero		1


	//   ....[20]....
        /*0cac*/ 	.word	0x000008d0
        /*0cb0*/ 	.word	0x000000ff
        /*0cb4*/ 	.word	0x0002a8b8
        /*0cb8*/ 	.short	0x0100
        /*0cba*/ 	.byte	0x08
	.zero		1


	//   ....[21]....
        /*0cbc*/ 	.word	0x000008e0
        /*0cc0*/ 	.word	0x000000ff
        /*0cc4*/ 	.word	0x0002a8c8
        /*0cc8*/ 	.short	0x0100
        /*0cca*/ 	.byte	0x08
	.zero		1


	//   ....[22]....
        /*0ccc*/ 	.word	0x000036d0
        /*0cd0*/ 	.word	0x00000058
        /*0cd4*/ 	.word	0x0002a890
        /*0cd8*/ 	.short	0x010a
        /*0cda*/ 	.byte	0x3f
	.zero		1


	//   ....[23]....
        /*0cdc*/ 	.word	0x00006ce0
        /*0ce0*/ 	.word	0x00000058
        /*0ce4*/ 	.word	0x0002a890
        /*0ce8*/ 	.short	0x010a
        /*0cea*/ 	.byte	0x3f
	.zero		1


	//   ....[24]....
        /*0cec*/ 	.word	0x00009be0
        /*0cf0*/ 	.word	0x00000058
        /*0cf4*/ 	.word	0x0002a890
        /*0cf8*/ 	.short	0x010a
        /*0cfa*/ 	.byte	0x3f
	.zero		1


	//   ....[25]....
        /*0cfc*/ 	.word	0x0000a3a0
        /*0d00*/ 	.word	0x0000000b
        /*0d04*/ 	.word	0x00000000
        /*0d08*/ 	.short	0x0101
        /*0d0a*/ 	.byte	0x3f
	.zero		1


	//   ....[26]....
        /*0d0c*/ 	.word	0x0000a3e0
        /*0d10*/ 	.word	0x00000058
        /*0d14*/ 	.word	0x0002a8b0
        /*0d18*/ 	.short	0x010a
        /*0d1a*/ 	.byte	0x3f
	.zero		1


	//   ....[27]....
        /*0d1c*/ 	.word	0x0000a990
        /*0d20*/ 	.word	0x00000058
        /*0d24*/ 	.word	0x00000000
        /*0d28*/ 	.short	0x0101
        /*0d2a*/ 	.byte	0x3f
	.zero		1


	//   ....[28]....
        /*0d2c*/ 	.word	0x0000af00
        /*0d30*/ 	.word	0x00000002
        /*0d34*/ 	.word	0x0002a800
        /*0d38*/ 	.short	0x010a
        /*0d3a*/ 	.byte	0x3f
	.zero		1


	//   ....[29]....
        /*0d3c*/ 	.word	0x0000af50
        /*0d40*/ 	.word	0x00000002
        /*0d44*/ 	.word	0x0002a800
        /*0d48*/ 	.short	0x010a
        /*0d4a*/ 	.byte	0x3f
	.zero		1


	//   ....[30]....
        /*0d4c*/ 	.word	0x0000b930
        /*0d50*/ 	.word	0x00000002
        /*0d54*/ 	.word	0x0002a800
        /*0d58*/ 	.short	0x010a
        /*0d5a*/ 	.byte	0x3f
	.zero		1


	//   ....[31]....
        /*0d5c*/ 	.word	0x0000e270
        /*0d60*/ 	.word	0x00000002
        /*0d64*/ 	.word	0x0002a800
        /*0d68*/ 	.short	0x010a
        /*0d6a*/ 	.byte	0x3f
	.zero		1


	//   ....[32]....
        /*0d6c*/ 	.word	0x00010960
        /*0d70*/ 	.word	0x00000000
        /*0d74*/ 	.word	0x0002a830
        /*0d78*/ 	.short	0x010a
        /*0d7a*/ 	.byte	0x3f
	.zero		1


	//   ....[33]....
        /*0d7c*/ 	.word	0x000109b0
        /*0d80*/ 	.word	0x00000000
        /*0d84*/ 	.word	0x0002a830
        /*0d88*/ 	.short	0x010a
        /*0d8a*/ 	.byte	0x3f
	.zero		1


	//   ....[34]....
        /*0d8c*/ 	.word	0x00011800
        /*0d90*/ 	.word	0x00000000
        /*0d94*/ 	.word	0x00000000
        /*0d98*/ 	.short	0x0101
        /*0d9a*/ 	.byte	0x3f
	.zero		1


	//   ....[35]....
        /*0d9c*/ 	.word	0x00013330
        /*0da0*/ 	.word	0x0000000f
        /*0da4*/ 	.word	0x0002a830
        /*0da8*/ 	.short	0x010a
        /*0daa*/ 	.byte	0x3f
	.zero		1


	//   ....[36]....
        /*0dac*/ 	.word	0x000133a0
        /*0db0*/ 	.word	0x0000000f
        /*0db4*/ 	.word	0x0002a830
        /*0db8*/ 	.short	0x010a
        /*0dba*/ 	.byte	0x3f
	.zero		1


	//   ....[37]....
        /*0dbc*/ 	.word	0x00013f10
        /*0dc0*/ 	.word	0x0000000a
        /*0dc4*/ 	.word	0x0002a850
        /*0dc8*/ 	.short	0x010a
        /*0dca*/ 	.byte	0x3f
	.zero		1


	//   ....[38]....
        /*0dcc*/ 	.word	0x00013fb0
        /*0dd0*/ 	.word	0x0000000a
        /*0dd4*/ 	.word	0x0002a850
        /*0dd8*/ 	.short	0x010a
        /*0dda*/ 	.byte	0x3f
	.zero		1


	//   ....[39]....
        /*0ddc*/ 	.word	0x000153e0
        /*0de0*/ 	.word	0x00000004
        /*0de4*/ 	.word	0x00000000
        /*0de8*/ 	.short	0x0101
        /*0dea*/ 	.byte	0x3f
	.zero		1


	//   ....[40]....
        /*0dec*/ 	.word	0x00015670
        /*0df0*/ 	.word	0x0000000a
        /*0df4*/ 	.word	0x00000000
        /*0df8*/ 	.short	0x0101
        /*0dfa*/ 	.byte	0x3f
	.zero		1


	//   ....[41]....
        /*0dfc*/ 	.word	0x00015c80
        /*0e00*/ 	.word	0x0000000e
        /*0e04*/ 	.word	0x0002a850
        /*0e08*/ 	.short	0x010a
        /*0e0a*/ 	.byte	0x3f
	.zero		1


	//   ....[42]....
        /*0e0c*/ 	.word	0x00015d20
        /*0e10*/ 	.word	0x0000000e
        /*0e14*/ 	.word	0x0002a850
        /*0e18*/ 	.short	0x010a
        /*0e1a*/ 	.byte	0x3f
	.zero		1


	//   ....[43]....
        /*0e1c*/ 	.word	0x00016210
        /*0e20*/ 	.word	0x00000002
        /*0e24*/ 	.word	0x00000000
        /*0e28*/ 	.short	0x0101
        /*0e2a*/ 	.byte	0x3f
	.zero		1


	//   ....[44]....
        /*0e2c*/ 	.word	0x00017720
        /*0e30*/ 	.word	0x00000000
        /*0e34*/ 	.word	0x00000000
        /*0e38*/ 	.short	0x0101
        /*0e3a*/ 	.byte	0x3f
	.zero		1


	//   ....[45]....
        /*0e3c*/ 	.word	0x000198c0
        /*0e40*/ 	.word	0x00000016
        /*0e44*/ 	.word	0x0002a820
        /*0e48*/ 	.short	0x010a
        /*0e4a*/ 	.byte	0x3f
	.zero		1


	//   ....[46]....
        /*0e4c*/ 	.word	0x00019950
        /*0e50*/ 	.word	0x00000009
        /*0e54*/ 	.word	0x0002a8a0
        /*0e58*/ 	.short	0x010a
        /*0e5a*/ 	.byte	0x3f
	.zero		1


	//   ....[47]....
        /*0e5c*/ 	.word	0x00019d90
        /*0e60*/ 	.word	0x00000009
        /*0e64*/ 	.word	0x0002a8c0
        /*0e68*/ 	.short	0x010a
        /*0e6a*/ 	.byte	0x3f
	.zero		1


	//   ....[48]....
        /*0e6c*/ 	.word	0x0001a1c0
        /*0e70*/ 	.word	0x00000006
        /*0e74*/ 	.word	0x0002a8a0
        /*0e78*/ 	.short	0x010a
        /*0e7a*/ 	.byte	0x3f
	.zero		1


	//   ....[49]....
        /*0e7c*/ 	.word	0x0001a5f0
        /*0e80*/ 	.word	0x00000006
        /*0e84*/ 	.word	0x0002a8c0
        /*0e88*/ 	.short	0x010a
        /*0e8a*/ 	.byte	0x3f
	.zero		1


	//   ....[50]....
        /*0e8c*/ 	.word	0x0001b4d0
        /*0e90*/ 	.word	0x00000007
        /*0e94*/ 	.word	0x0002a840
        /*0e98*/ 	.short	0x010a
        /*0e9a*/ 	.byte	0x3f
	.zero		1


	//   ....[51]....
        /*0e9c*/ 	.word	0x0001bbb0
        /*0ea0*/ 	.word	0x00000007
        /*0ea4*/ 	.word	0x0002a830
        /*0ea8*/ 	.short	0x0107
        /*0eaa*/ 	.byte	0x3f
	.zero		1


	//   ....[52]....
        /*0eac*/ 	.word	0x0001bc70
        /*0eb0*/ 	.word	0x00000007
        /*0eb4*/ 	.word	0x0002a830
        /*0eb8*/ 	.short	0x0101
        /*0eba*/ 	.byte	0x3f
	.zero		1


	//   ....[53]....
        /*0ebc*/ 	.word	0x0001c870
        /*0ec0*/ 	.word	0x00000016
        /*0ec4*/ 	.word	0x0002a800
        /*0ec8*/ 	.short	0x0107
        /*0eca*/ 	.byte	0x3f
	.zero		1


	//   ....[54]....
        /*0ecc*/ 	.word	0x0001c970
        /*0ed0*/ 	.word	0x00000016
        /*0ed4*/ 	.word	0x0002a800
        /*0ed8*/ 	.short	0x0101
        /*0eda*/ 	.byte	0x3f
	.zero		1


	//   ....[55]....
        /*0edc*/ 	.word	0x0001c990
        /*0ee0*/ 	.word	0x00000016
        /*0ee4*/ 	.word	0x0002a820
        /*0ee8*/ 	.short	0x010a
        /*0eea*/ 	.byte	0x3f
	.zero		1


	//   ....[56]....
        /*0eec*/ 	.word	0x0001cd10
        /*0ef0*/ 	.word	0x00000005
        /*0ef4*/ 	.word	0x0002a840
        /*0ef8*/ 	.short	0x010a
        /*0efa*/ 	.byte	0x3f
	.zero		1


	//   ....[57]....
        /*0efc*/ 	.word	0x0001d210
        /*0f00*/ 	.word	0x00000005
        /*0f04*/ 	.word	0x0002a830
        /*0f08*/ 	.short	0x0107
        /*0f0a*/ 	.byte	0x3f
	.zero		1


	//   ....[58]....
        /*0f0c*/ 	.word	0x0001d2c0
        /*0f10*/ 	.word	0x00000005
        /*0f14*/ 	.word	0x0002a830
        /*0f18*/ 	.short	0x0101
        /*0f1a*/ 	.byte	0x3f
	.zero		1


	//   ....[59]....
        /*0f1c*/ 	.word	0x0001d320
        /*0f20*/ 	.word	0x00000005
        /*0f24*/ 	.word	0x0002a860
        /*0f28*/ 	.short	0x010a
        /*0f2a*/ 	.byte	0x3f
	.zero		1


	//   ....[60]....
        /*0f2c*/ 	.word	0x0001d790
        /*0f30*/ 	.word	0x00000005
        /*0f34*/ 	.word	0x0002a850
        /*0f38*/ 	.short	0x0107
        /*0f3a*/ 	.byte	0x3f
	.zero		1


	//   ....[61]....
        /*0f3c*/ 	.word	0x0001d8d0
        /*0f40*/ 	.word	0x00000005
        /*0f44*/ 	.word	0x0002a850
        /*0f48*/ 	.short	0x0101
        /*0f4a*/ 	.byte	0x3f
	.zero		1


	//   ....[62]....
        /*0f4c*/ 	.word	0x0001db50
        /*0f50*/ 	.word	0x00000000
        /*0f54*/ 	.word	0x0002a860
        /*0f58*/ 	.short	0x010a
        /*0f5a*/ 	.byte	0x3f
	.zero		1


	//   ....[63]....
        /*0f5c*/ 	.word	0x0001dfc0
        /*0f60*/ 	.word	0x00000000
        /*0f64*/ 	.word	0x0002a850
        /*0f68*/ 	.short	0x0107
        /*0f6a*/ 	.byte	0x3f
	.zero		1


	//   ....[64]....
        /*0f6c*/ 	.word	0x0001e080
        /*0f70*/ 	.word	0x00000000
        /*0f74*/ 	.word	0x0002a850
        /*0f78*/ 	.short	0x0101
        /*0f7a*/ 	.byte	0x3f
	.zero		1


	//   ....[65]....
        /*0f7c*/ 	.word	0x0001eb70
        /*0f80*/ 	.word	0x00000005
        /*0f84*/ 	.word	0x0002a820
        /*0f88*/ 	.short	0x010a
        /*0f8a*/ 	.byte	0x3f
	.zero		1


	//   ....[66]....
        /*0f8c*/ 	.word	0x0001ed00
        /*0f90*/ 	.word	0x00000003
        /*0f94*/ 	.word	0x0002a840
        /*0f98*/ 	.short	0x010a
        /*0f9a*/ 	.byte	0x3f
	.zero		1


	//   ....[67]....
        /*0f9c*/ 	.word	0x0001eda0
        /*0fa0*/ 	.word	0x00000005
        /*0fa4*/ 	.word	0x0002a840
        /*0fa8*/ 	.short	0x010a
        /*0faa*/ 	.byte	0x3f
	.zero		1


	//   ....[68]....
        /*0fac*/ 	.word	0x0001ede0
        /*0fb0*/ 	.word	0x00000003
        /*0fb4*/ 	.word	0x0002a860
        /*0fb8*/ 	.short	0x010a
        /*0fba*/ 	.byte	0x3f
	.zero		1


	//   ....[69]....
        /*0fbc*/ 	.word	0x0001ee20
        /*0fc0*/ 	.word	0x00000005
        /*0fc4*/ 	.word	0x0002a860
        /*0fc8*/ 	.short	0x010a
        /*0fca*/ 	.byte	0x3f
	.zero		1


	//   ....[70]....
        /*0fcc*/ 	.word	0x0001ee80
        /*0fd0*/ 	.word	0x00000058
        /*0fd4*/ 	.word	0x0002a890
        /*0fd8*/ 	.short	0x010a
        /*0fda*/ 	.byte	0x3f
	.zero		1


	//   ....[71]....
        /*0fdc*/ 	.word	0x0001f130
        /*0fe0*/ 	.word	0x00000058
        /*0fe4*/ 	.word	0x0002a890
        /*0fe8*/ 	.short	0x010a
        /*0fea*/ 	.byte	0x3f
	.zero		1


	//   ....[72]....
        /*0fec*/ 	.word	0x0001f3e0
        /*0ff0*/ 	.word	0x00000058
        /*0ff4*/ 	.word	0x0002a890
        /*0ff8*/ 	.short	0x010a
        /*0ffa*/ 	.byte	0x3f
	.zero		1


	//   ....[73]....
        /*0ffc*/ 	.word	0x0001f690
        /*1000*/ 	.word	0x00000058
        /*1004*/ 	.word	0x0002a8b0
        /*1008*/ 	.short	0x010a
        /*100a*/ 	.byte	0x3f
	.zero		1


	//   ....[74]....
        /*100c*/ 	.word	0x0001f8a0
        /*1010*/ 	.word	0x00000002
        /*1014*/ 	.word	0x0002a800
        /*1018*/ 	.short	0x010a
        /*101a*/ 	.byte	0x3f
	.zero		1


	//   ....[75]....
        /*101c*/ 	.word	0x0001fac0
        /*1020*/ 	.word	0x00000002
        /*1024*/ 	.word	0x0002a800
        /*1028*/ 	.short	0x010a
        /*102a*/ 	.byte	0x3f
	.zero		1


	//   ....[76]....
        /*102c*/ 	.word	0x0001fb10
        /*1030*/ 	.word	0x00000000
        /*1034*/ 	.word	0x0002a830
        /*1038*/ 	.short	0x010a
        /*103a*/ 	.byte	0x3f
	.zero		1


	//   ....[77]....
        /*103c*/ 	.word	0x0001fb60
        /*1040*/ 	.word	0x0000000f
        /*1044*/ 	.word	0x0002a830
        /*1048*/ 	.short	0x010a
        /*104a*/ 	.byte	0x3f
	.zero		1


	//   ....[78]....
        /*104c*/ 	.word	0x0001fbb0
        /*1050*/ 	.word	0x0000000a
        /*1054*/ 	.word	0x0002a850
        /*1058*/ 	.short	0x010a
        /*105a*/ 	.byte	0x3f
	.zero		1


	//   ....[79]....
        /*105c*/ 	.word	0x0001fc00
        /*1060*/ 	.word	0x0000000e
        /*1064*/ 	.word	0x0002a850
        /*1068*/ 	.short	0x010a
        /*106a*/ 	.byte	0x3f
	.zero		1


	//   ....[80]....
        /*106c*/ 	.word	0x0001fda0
        /*1070*/ 	.word	0x00000016
        /*1074*/ 	.word	0x0002a820
        /*1078*/ 	.short	0x010a
        /*107a*/ 	.byte	0x3f
	.zero		1


	//   ....[81]....
        /*107c*/ 	.word	0x0001fdf0
        /*1080*/ 	.word	0x00000009
        /*1084*/ 	.word	0x0002a8a0
        /*1088*/ 	.short	0x010a
        /*108a*/ 	.byte	0x3f
	.zero		1


	//   ....[82]....
        /*108c*/ 	.word	0x0001fe40
        /*1090*/ 	.word	0x00000009
        /*1094*/ 	.word	0x0002a8c0
        /*1098*/ 	.short	0x010a
        /*109a*/ 	.byte	0x3f
	.zero		1


	//   ....[83]....
        /*109c*/ 	.word	0x0001fe90
        /*10a0*/ 	.word	0x00000006
        /*10a4*/ 	.word	0x0002a8a0
        /*10a8*/ 	.short	0x010a
        /*10aa*/ 	.byte	0x3f
	.zero		1


	//   ....[84]....
        /*10ac*/ 	.word	0x0001fee0
        /*10b0*/ 	.word	0x00000006
        /*10b4*/ 	.word	0x0002a8c0
        /*10b8*/ 	.short	0x010a
        /*10ba*/ 	.byte	0x3f
	.zero		1


	//   ....[85]....
        /*10bc*/ 	.word	0x00020000
        /*10c0*/ 	.word	0x00000007
        /*10c4*/ 	.word	0x0002a840
        /*10c8*/ 	.short	0x010a
        /*10ca*/ 	.byte	0x3f
	.zero		1


	//   ....[86]....
        /*10cc*/ 	.word	0x00021400
        /*10d0*/ 	.word	0x00000016
        /*10d4*/ 	.word	0x0002a820
        /*10d8*/ 	.short	0x010a
        /*10da*/ 	.byte	0x3f
	.zero		1


	//   ....[87]....
        /*10dc*/ 	.word	0x00021450
        /*10e0*/ 	.word	0x00000005
        /*10e4*/ 	.word	0x0002a840
        /*10e8*/ 	.short	0x010a
        /*10ea*/ 	.byte	0x3f
	.zero		1


	//   ....[88]....
        /*10ec*/ 	.word	0x00021c10
        /*10f0*/ 	.word	0x00000005
        /*10f4*/ 	.word	0x0002a860
        /*10f8*/ 	.short	0x010a
        /*10fa*/ 	.byte	0x3f
	.zero		1


	//   ....[89]....
        /*10fc*/ 	.word	0x00022420
        /*1100*/ 	.word	0x00000000
        /*1104*/ 	.word	0x0002a860
        /*1108*/ 	.short	0x010a
        /*110a*/ 	.byte	0x3f
	.zero		1


	//   ....[90]....
        /*110c*/ 	.word	0x00023550
        /*1110*/ 	.word	0x00000005
        /*1114*/ 	.word	0x0002a820
        /*1118*/ 	.short	0x010a
        /*111a*/ 	.byte	0x3f
	.zero		1


	//   ....[91]....
        /*111c*/ 	.word	0x000236f0
        /*1120*/ 	.word	0x00000003
        /*1124*/ 	.word	0x0002a840
        /*1128*/ 	.short	0x010a
        /*112a*/ 	.byte	0x3f
	.zero		1


	//   ....[92]....
        /*112c*/ 	.word	0x00023740
        /*1130*/ 	.word	0x00000005
        /*1134*/ 	.word	0x0002a840
        /*1138*/ 	.short	0x010a
        /*113a*/ 	.byte	0x3f
	.zero		1


	//   ....[93]....
        /*113c*/ 	.word	0x00023790
        /*1140*/ 	.word	0x00000003
        /*1144*/ 	.word	0x0002a860
        /*1148*/ 	.short	0x010a
        /*114a*/ 	.byte	0x3f
	.zero		1


	//----- nvinfo : EIATTR_NUM_MBARRIERS
	.align		4
.L_150:
        /*114c*/ 	.byte	0x03, 0x38
        /*114e*/ 	.short	0x0016


	//----- nvinfo : EIATTR_EXIT_INSTR_OFFSETS
	.align		4
        /*1150*/ 	.byte	0x04, 0x1c
        /*1152*/ 	.short	(.L_152 - .L_151)


	//   ....[0]....
.L_151:
        /*1154*/ 	.word	0x0001ee70


	//----- nvinfo : EIATTR_MAX_THREADS
	.align		4
.L_152:
        /*1158*/ 	.byte	0x04, 0x05
        /*115a*/ 	.short	(.L_154 - .L_153)
.L_153:
        /*115c*/ 	.word	0x00000180
        /*1160*/ 	.word	0x00000001
        /*1164*/ 	.word	0x00000001


	//----- nvinfo : EIATTR_CRS_STACK_SIZE
	.align		4
.L_154:
        /*1168*/ 	.byte	0x04, 0x1e
        /*116a*/ 	.short	(.L_156 - .L_155)
.L_155:
        /*116c*/ 	.word	0x00000000


	//----- nvinfo : EIATTR_CBANK_PARAM_SIZE
	.align		4
.L_156:
        /*1170*/ 	.byte	0x03, 0x19
        /*1172*/ 	.short	0x0af0


	//----- nvinfo : EIATTR_PARAM_CBANK
	.align		4
        /*1174*/ 	.byte	0x04, 0x0a
        /*1176*/ 	.short	(.L_158 - .L_157)
	.align		4
.L_157:
        /*1178*/ 	.word	index@(.nv.constant0._ZN7cutlass13device_kernelIN5flash11enable_sm90INS1_16FlashAttnFwdSm90INS1_25CollectiveMainloopFwdSm90ILi2EN4cute5tupleIJNS5_1CILi1EEES8_S8_EEENS6_IJNS7_ILi128EEENS7_ILi96EEENS7_ILi192EEEEEELi128ENS_6half_tEfNS_4arch4Sm90ELb0ELb0ELb1ELb1ELb1ELb1ELb0ELb1ELb1ELb1ELb0ELb0EEENS1_21CollectiveEpilogueFwdINS6_IJSA_SA_SB_EEES9_SE_SG_Li256ELb1ELb1ELb0ELb0EEENS1_36VarlenDynamicPersistentTileSchedulerILi128ELi96ELi256ELi128ELb0ELb1ELb1ELb0ELb1ELb1EEEEEEEEEvNT_6ParamsE)
        /*117c*/ 	.short	0x0210
        /*117e*/ 	.short	0x0af0


	//----- nvinfo : EIATTR_SW_WAR
	.align		4
.L_158:
        /*1180*/ 	.byte	0x04, 0x36
        /*1182*/ 	.short	(.L_160 - .L_159)
.L_159:
        /*1184*/ 	.word	0x00000008
.L_160:


//--------------------- .nv.info._ZN7cutlass13device_kernelIN5flash11enable_sm90INS1_16FlashAttnFwdSm90INS1_25CollectiveMainloopFwdSm90ILi2EN4cute5tupleIJNS5_1CILi1EEES8_S8_EEENS6_IJNS7_ILi128EEENS7_ILi96EEENS7_ILi192EEEEEELi128ENS_6half_tEfNS_4arch4Sm90ELb0ELb1ELb1ELb0ELb1ELb0ELb0ELb1ELb1ELb1ELb0ELb0EEENS1_21CollectiveEpilogueFwdINS6_IJSA_SA_SB_EEES9_SE_SG_Li256ELb0ELb1ELb0ELb0EEENS1_30DynamicPersistentTileSchedulerILi256ELi128ELb0ELb1ELb1EEEEEEEEEvNT_6ParamsE --------------------------
	.section	.nv.info._ZN7cutlass13device_kernelIN5flash11enable_sm90INS1_16FlashAttnFwdSm90INS1_25CollectiveMainloopFwdSm90ILi2EN4cute5tupleIJNS5_1CILi1EEES8_S8_EEENS6_IJNS7_ILi128EEENS7_ILi96EEENS7_ILi192EEEEEELi128ENS_6half_tEfNS_4arch4Sm90ELb0ELb1ELb1ELb0ELb1ELb0ELb0ELb1ELb1ELb1ELb0ELb0EEENS1_21CollectiveEpilogueFwdINS6_IJSA_SA_SB_EEES9_SE_SG_Li256ELb0ELb1ELb0ELb0EEENS1_30DynamicPersistentTileSchedulerILi256ELi128ELb0ELb1ELb1EEEEEEEEEvNT_6ParamsE,"",@"SHT_CUDA_INFO"
	.sectionflags	@""
	.align	4


	//----- nvinfo : EIATTR_CUDA_API_VERSION
	.align		4
        /*0000*/ 	.byte	0x04, 0x37
        /*0002*/ 	.short	(.L_162 - .L_161)
.L_161:
        /*0004*/ 	.word	0x00000082


	//----- nvinfo : EIATTR_KPARAM_INFO
	.align		4
.L_162:
        /*0008*/ 	.byte	0x04, 0x17
        /*000a*/ 	.short	(.L_164 - .L_163)
.L_163:
        /*000c*/ 	.word	0x00000000
        /*0010*/ 	.short	0x0000
        /*0012*/ 	.short	0x0070
        /*0014*/ 	.byte	0x00, 0xf0, 0x01, 0x2a


	//----- nvinfo : EIATTR_SPARSE_MMA_MASK
	.align		4
.L_164:
        /*0018*/ 	.byte	0x03, 0x50
        /*001a*/ 	.short	0x0000


	//----- nvinfo : EIATTR_MAXREG_COUNT
	.align		4
        /*001c*/ 	.byte	0x03, 0x1b
        /*001e*/ 	.short	0x00a8


	//----- nvinfo : EIATTR_NUM_BARRIERS
	.align		4
        /*0020*/ 	.byte	0x02, 0x4c
        /*0022*/ 	.byte	0x09
	.zero		1


	//----- nvinfo : EIATTR_EXTERNS
	.align		4
        /*0024*/ 	.byte	0x04, 0x0f
        /*0026*/ 	.short	(.L_166 - .L_165)


	//   ....[0]....
	.align		4
.L_165:
        /*0028*/ 	.word	index@(__assertfail)


	//----- nvinfo : EIATTR_ANNOTATIONS
	.align		4
.L_166:
        /*002c*/ 	.byte	0x04, 0x55
        /*002e*/ 	.short	(.L_168 - .L_167)


	//   ....[0]....
.L_167:
        /*0030*/ 	.word	0x00000001
        /*0034*/ 	.byte	0xa0, 0x08, 0x00, 0x00, 0x01, 0x00, 0x00, 0x00, 0x60, 0x09, 0x00, 0x00, 0x01, 0x00, 0x00, 0x00
        /*0044*/ 	.byte	0xa0, 0x01, 0x01, 0x00, 0x01, 0x00, 0x00, 0x00, 0x40, 0x02, 0x01, 0x00, 0x01, 0x00, 0x00, 0x00
        /*0054*/ 	.byte	0xd0, 0x02, 0x01, 0x00, 0x01, 0x00, 0x00, 0x00, 0xa0, 0x29, 0x01, 0x00, 0x01, 0x00, 0x00, 0x00
        /*0064*/ 	.byte	0xc0, 0x29, 0x01, 0x00, 0x01, 0x00, 0x00, 0x00, 0x10, 0x42, 0x01, 0x00, 0x01, 0x00, 0x00, 0x00
        /*0074*/ 	.byte	0xb0, 0x43, 0x01, 0x00


	//----- nvinfo : EIATTR_MERCURY_ISA_VERSION
	.align		4
.L_168:
        /*0078*/ 	.byte	0x03, 0x5f
        /*007a*/ 	.short	0x0101


	//----- nvinfo : EIATTR_INT_WARP_WIDE_INSTR_OFFSETS
	.align		4
        /*007c*/ 	.byte	0x04, 0x31
        /*007e*/ 	.short	(.L_170 - .L_169)


	//   ....[0]....
.L_169:
        /*0080*/ 	.word	0x000000c0


	//   ....[1]....
        /*0084*/ 	.word	0x000000d0


	//   ....[2]....
        /*0088*/ 	.word	0x00000170


	//   ....[3]....
        /*008c*/ 	.word	0x00010ec0


	//   ....[4]....
        /*0090*/ 	.word	0x00010f50


	//   ....[5]....
        /*0094*/ 	.word	0x00013a30


	//   ....[6]....
        /*0098*/ 	.word	0x00013ac0


	//----- nvinfo : EIATTR_COOP_GROUP_MASK_REGIDS
	.align		4
.L_170:
        /*009c*/ 	.byte	0x04, 0x29
        /*009e*/ 	.short	(.L_172 - .L_171)


	//   ....[0]....
.L_171:
        /*00a0*/ 	.word	0xffffffff


	//   ....[1]....
        /*00a4*/ 	.word	0xffffffff


	//   ....[2]....
        /*00a8*/ 	.word	0xffffffff


	//   ....[3]....
        /*00ac*/ 	.word	0xffffffff


	//   ....[4]....
        /*00b0*/ 	.word	0xffffffff


	//   ....[5]....
        /*00b4*/ 	.word	0xffffffff


	//   ....[6]....
        /*00b8*/ 	.word	0xffffffff


	//   ....[7]....
        /*00bc*/ 	.word	0xffffffff


	//   ....[8]....
        /*00c0*/ 	.word	0xffffffff


	//   ....[9]....
        /*00c4*/ 	.word	0xffffffff


	//   ....[10]....
        /*00c8*/ 	.word	0xffffffff


	//   ....[11]....
        /*00cc*/ 	.word	0xffffffff


	//   ....[12]....
        /*00d0*/ 	.word	0xffffffff


	//   ....[13]....
        /*00d4*/ 	.word	0xffffffff


	//   ....[14]....
        /*00d8*/ 	.word	0xffffffff


	//   ....[15]....
        /*00dc*/ 	.word	0xffffffff


	//   ....[16]....
        /*00e0*/ 	.word	0xffffffff


	//   ....[17]....
        /*00e4*/ 	.word	0xffffffff


	//   ....[18]....
        /*00e8*/ 	.word	0xffffffff


	//   ....[19]....
        /*00ec*/ 	.word	0xffffffff


	//   ....[20]....
        /*00f0*/ 	.word	0xffffffff


	//   ....[21]....
        /*00f4*/ 	.word	0xffffffff


	//   ....[22]....
        /*00f8*/ 	.word	0xffffffff


	//   ....[23]....
        /*00fc*/ 	.word	0xffffffff


	//   ....[24]....
        /*0100*/ 	.word	0xffffffff


	//   ....[25]....
        /*0104*/ 	.word	0xffffffff


	//   ....[26]....
        /*0108*/ 	.word	0xffffffff


	//   ....[27]....
        /*010c*/ 	.word	0xffffffff


	//   ....[28]....
        /*0110*/ 	.word	0xffffffff


	//   ....[29]....
        /*0114*/ 	.word	0xffffffff


	//   ....[30]....
        /*0118*/ 	.word	0xffffffff


	//   ....[31]....
        /*011c*/ 	.word	0xffffffff


	//   ....[32]....
        /*0120*/ 	.word	0xffffffff


	//   ....[33]....
        /*0124*/ 	.word	0xffffffff


	//   ....[34]....
        /*0128*/ 	.word	0xffffffff


	//   ....[35]....
        /*012c*/ 	.word	0xffffffff


	//   ....[36]....
        /*0130*/ 	.word	0xffffffff


	//   ....[37]....
        /*0134*/ 	.word	0xffffffff


	//   ....[38]....
        /*0138*/ 	.word	0xffffffff


	//   ....[39]....
        /*013c*/ 	.word	0xffffffff


	//   ....[40]....
        /*0140*/ 	.word	0xffffffff


	//   ....[41]....
        /*0144*/ 	.word	0xffffffff


	//   ....[42]....
        /*0148*/ 	.word	0xffffffff


	//   ....[43]....
        /*014c*/ 	.word	0xffffffff


	//   ....[44]....
        /*0150*/ 	.word	0xffffffff


	//   ....[45]....
        /*0154*/ 	.word	0xffffffff


	//   ....[46]....
        /*0158*/ 	.word	0xffffffff


	//   ....[47]....
        /*015c*/ 	.word	0xffffffff


	//   ....[48]....
        /*0160*/ 	.word	0xffffffff


	//   ....[49]....
        /*0164*/ 	.word	0xffffffff


	//   ....[50]....
        /*0168*/ 	.word	0xffffffff


	//   ....[51]....
        /*016c*/ 	.word	0xffffffff


	//   ....[52]....
        /*0170*/ 	.word	0xffffffff


	//   ....[53]....
        /*0174*/ 	.word	0xffffffff


	//   ....[54]....
        /*0178*/ 	.word	0xffffffff


	//   ....[55]....
        /*017c*/ 	.word	0xffffffff


	//   ....[56]....
        /*0180*/ 	.word	0xffffffff


	//   ....[57]....
        /*0184*/ 	.word	0xffffffff


	//   ....[58]....
        /*0188*/ 	.word	0xffffffff


	//   ....[59]....
        /*018c*/ 	.word	0xffffffff


	//   ....[60]....
        /*0190*/ 	.word	0xffffffff


	//   ....[61]....
        /*0194*/ 	.word	0xffffffff


	//   ....[62]....
        /*0198*/ 	.word	0xffffffff


	//   ....[63]....
        /*019c*/ 	.word	0xffffffff


	//   ....[64]....
        /*01a0*/ 	.word	0xffffffff


	//   ....[65]....
        /*01a4*/ 	.word	0xffffffff


	//   ....[66]....
        /*01a8*/ 	.word	0xffffffff


	//   ....[67]....
        /*01ac*/ 	.word	0xffffffff


	//   ....[68]....
        /*01b0*/ 	.word	0xffffffff


	//   ....[69]....
        /*01b4*/ 	.word	0xffffffff


	//   ....[70]....
        /*01b8*/ 	.word	0xffffffff


	//   ....[71]....
        /*01bc*/ 	.word	0xffffffff


	//   ....[72]....
        /*01c0*/ 	.word	0xffffffff


	//   ....[73]....
        /*01c4*/ 	.word	0xffffffff


	//   ....[74]....
        /*01c8*/ 	.word	0xffffffff


	//   ....[75]....
        /*01cc*/ 	.word	0xffffffff


	//   ....[76]....
        /*01d0*/ 	.word	0xffffffff


	//   ....[77]....
        /*01d4*/ 	.word	0xffffffff


	//   ....[78]....
        /*01d8*/ 	.word	0xffffffff


	//   ....[79]....
        /*01dc*/ 	.word	0xffffffff


	//   ....[80]....
        /*01e0*/ 	.word	0xffffffff


	//   ....[81]....
        /*01e4*/ 	.word	0xffffffff


	//   ....[82]....
        /*01e8*/ 	.word	0xffffffff


	//   ....[83]....
        /*01ec*/ 	.word	0xffffffff


	//   ....[84]....
        /*01f0*/ 	.word	0xffffffff


	//   ....[85]....
        /*01f4*/ 	.word	0xffffffff


	//   ....[86]....
        /*01f8*/ 	.word	0xffffffff


	//   ....[87]....
        /*01fc*/ 	.word	0xffffffff


	//   ....[88]....
        /*0200*/ 	.word	0xffffffff


	//   ....[89]....
        /*0204*/ 	.word	0xffffffff


	//   ....[90]....
        /*0208*/ 	.word	0xffffffff


	//   ....[91]....
        /*020c*/ 	.word	0xffffffff


	//   ....[92]....
        /*0210*/ 	.word	0xffffffff


	//   ....[93]....
        /*0214*/ 	.word	0xffffffff


	//   ....[94]....
        /*0218*/ 	.word	0xffffffff


	//   ....[95]....
        /*021c*/ 	.word	0xffffffff


	//   ....[96]....
        /*0220*/ 	.word	0xffffffff


	//   ....[97]....
        /*0224*/ 	.word	0xffffffff


	//   ....[98]....
        /*0228*/ 	.word	0xffffffff


	//   ....[99]....
        /*022c*/ 	.word	0xffffffff


	//   ....[100]....
        /*0230*/ 	.word	0xffffffff


	//   ....[101]....
        /*0234*/ 	.word	0xffffffff


	//   ....[102]....
        /*0238*/ 	.word	0xffffffff


	//   ....[103]....
        /*023c*/ 	.word	0xffffffff


	//   ....[104]....
        /*0240*/ 	.word	0xffffffff


	//   ....[105]....
        /*0244*/ 	.word	0xffffffff


	//   ....[106]....
        /*0248*/ 	.word	0xffffffff


	//   ....[107]....
        /*024c*/ 	.word	0xffffffff


	//   ....[108]....
        /*0250*/ 	.word	0xffffffff


	//   ....[109]....
        /*0254*/ 	.word	0xffffffff


	//   ....[110]....
        /*0258*/ 	.word	0xffffffff


	//   ....[111]....
        /*025c*/ 	.word	0xffffffff


	//   ....[112]....
        /*0260*/ 	.word	0xffffffff


	//   ....[113]....
        /*0264*/ 	.word	0xffffffff


	//   ....[114]....
        /*0268*/ 	.word	0xffffffff


	//   ....[115]....
        /*026c*/ 	.word	0xffffffff


	//   ....[116]....
        /*0270*/ 	.word	0xffffffff


	//   ....[117]....
        /*0274*/ 	.word	0xffffffff


	//   ....[118]....
        /*0278*/ 	.word	0xffffffff


	//   ....[119]....
        /*027c*/ 	.word	0xffffffff


	//   ....[120]....
        /*0280*/ 	.word	0x0500000f


	//   ....[121]....
        /*0284*/ 	.word	0x0500000f


	//   ....[122]....
        /*0288*/ 	.word	0x0500000f


	//   ....[123]....
        /*028c*/ 	.word	0x0500000f


	//   ....[124]....
        /*0290*/ 	.word	0x0500000f


	//   ....[125]....
        /*0294*/ 	.word	0x0500000f


	//   ....[126]....
        /*0298*/ 	.word	0x0500000f


	//   ....[127]....
        /*029c*/ 	.word	0x0500000f


	//   ....[128]....
        /*02a0*/ 	.word	0x0500000f


	//   ....[129]....
        /*02a4*/ 	.word	0x0500000f


	//   ....[130]....
        /*02a8*/ 	.word	0x0500000f


	//   ....[131]....
        /*02ac*/ 	.word	0x0500000f


	//   ....[132]....
        /*02b0*/ 	.word	0x0500000f


	//   ....[133]....
        /*02b4*/ 	.word	0x0500000f


	//   ....[134]....
        /*02b8*/ 	.word	0x0500000f


	//   ....[135]....
        /*02bc*/ 	.word	0x0500000f


	//   ....[136]....
        /*02c0*/ 	.word	0x0500000f


	//   ....[137]....
        /*02c4*/ 	.word	0x0500000f


	//   ....[138]....
        /*02c8*/ 	.word	0x0500000f


	//   ....[139]....
        /*02cc*/ 	.word	0x0500000f


	//   ....[140]....
        /*02d0*/ 	.word	0x0500000f


	//   ....[141]....
        /*02d4*/ 	.word	0x0500000f


	//   ....[142]....
        /*02d8*/ 	.word	0x0500000f


	//   ....[143]....
        /*02dc*/ 	.word	0x0500000f


	//   ....[144]....
        /*02e0*/ 	.word	0x0500000f


	//   ....[145]....
        /*02e4*/ 	.word	0x0500000f


	//   ....[146]....
        /*02e8*/ 	.word	0x0500000f


	//   ....[147]....
        /*02ec*/ 	.word	0x0500000f


	//   ....[148]....
        /*02f0*/ 	.word	0x0500000f


	//   ....[149]....
        /*02f4*/ 	.word	0x0500000f


	//   ....[150]....
        /*02f8*/ 	.word	0x0500000f


	//   ....[151]....
        /*02fc*/ 	.word	0x0500000f


	//   ....[152]....
        /*0300*/ 	.word	0x0500000f


	//   ....[153]....
        /*0304*/ 	.word	0x0500000f


	//   ....[154]....
        /*0308*/ 	.word	0x0500000f


	//   ....[155]....
        /*030c*/ 	.word	0x0500000f


	//   ....[156]....
        /*0310*/ 	.word	0x0500000f


	//   ....[157]....
        /*0314*/ 	.word	0x0500000f


	//   ....[158]....
        /*0318*/ 	.word	0x0500000f


	//   ....[159]....
        /*031c*/ 	.word	0x0500000f


	//   ....[160]....
        /*0320*/ 	.word	0x0500000f


	//   ....[161]....
        /*0324*/ 	.word	0x0500000f


	//   ....[162]....
        /*0328*/ 	.word	0x0500000f


	//   ....[163]....
        /*032c*/ 	.word	0x0500000f


	//   ....[164]....
        /*0330*/ 	.word	0x0500000f


	//   ....[165]....
        /*0334*/ 	.word	0x0500000f


	//   ....[166]....
        /*0338*/ 	.word	0x0500000f


	//   ....[167]....
        /*033c*/ 	.word	0x0500000f


	//   ....[168]....
        /*0340*/ 	.word	0x0500000f


	//   ....[169]....
        /*0344*/ 	.word	0x0500000f


	//   ....[170]....
        /*0348*/ 	.word	0x0500000f


	//   ....[171]....
        /*034c*/ 	.word	0x0500000f


	//   ....[172]....
        /*0350*/ 	.word	0x0500000f


	//   ....[173]....
        /*0354*/ 	.word	0x0500000f


	//   ....[174]....
        /*0358*/ 	.word	0x0500000f


	//   ....[175]....
        /*035c*/ 	.word	0x0500000f


	//   ....[176]....
        /*0360*/ 	.word	0x0500000f


	//   ....[177]....
        /*0364*/ 	.word	0x0500000f


	//   ....[178]....
        /*0368*/ 	.word	0x0500000f


	//   ....[179]....
        /*036c*/ 	.word	0x0500000f


	//   ....[180]....
        /*0370*/ 	.word	0x0500000f


	//   ....[181]....
        /*0374*/ 	.word	0x0500000f


	//   ....[182]....
        /*0378*/ 	.word	0x0500000f


	//   ....[183]....
        /*037c*/ 	.word	0x0500000f


	//   ....[184]....
        /*0380*/ 	.word	0x0500000f


	//   ....[185]....
        /*0384*/ 	.word	0x0500000f


	//   ....[186]....
        /*0388*/ 	.word	0x0500000f


	//----- nvinfo : EIATTR_COOP_GROUP_INSTR_OFFSETS
	.align		4
.L_172:
        /*038c*/ 	.byte	0x04, 0x28
        /*038e*/ 	.short	(.L_174 - .L_173)


	//   ....[0]....
.L_173:
        /*0390*/ 	.word	0x00000070


	//   ....[1]....
        /*0394*/ 	.word	0x000000b0


	//   ....[2]....
        /*0398*/ 	.word	0x000002d0


	//   ....[3]....
        /*039c*/ 	.word	0x00000430


	//   ....[4]....
        /*03a0*/ 	.word	0x00000550


	//   ....[5]....
        /*03a4*/ 	.word	0x000006b0


	//   ....[6]....
        /*03a8*/ 	.word	0x00001720


	//   ....[7]....
        /*03ac*/ 	.word	0x000023a0


	//   ....[8]....
        /*03b0*/ 	.word	0x000029f0


	//   ....[9]....
        /*03b4*/ 	.word	0x00003740


	//   ....[10]....
        /*03b8*/ 	.word	0x00003860


	//   ....[11]....
        /*03bc*/ 	.word	0x00003dc0


	//   ....[12]....
        /*03c0*/ 	.word	0x00003ec0


	//   ....[13]....
        /*03c4*/ 	.word	0x00005ba0


	//   ....[14]....
        /*03c8*/ 	.word	0x000067e0


	//   ....[15]....
        /*03cc*/ 	.word	0x00006e50


	//   ....[16]....
        /*03d0*/ 	.word	0x00006f70


	//   ....[17]....
        /*03d4*/ 	.word	0x00007510


	//   ....[18]....
        /*03d8*/ 	.word	0x00007570


	//   ....[19]....
        /*03dc*/ 	.word	0x00009760


	//   ....[20]....
        /*03e0*/ 	.word	0x00009790


	//   ....[21]....
        /*03e4*/ 	.word	0x000097b0


	//   ....[22]....
        /*03e8*/ 	.word	0x000097d0


	//   ....[23]....
        /*03ec*/ 	.word	0x0000b410


	//   ....[24]....
        /*03f0*/ 	.word	0x0000bf90


	//   ....[25]....
        /*03f4*/ 	.word	0x0000c710


	//   ....[26]....
        /*03f8*/ 	.word	0x0000c830


	//   ....[27]....
        /*03fc*/ 	.word	0x0000cdc0


	//   ....[28]....
        /*0400*/ 	.word	0x0000ce20


	//   ....[29]....
        /*0404*/ 	.word	0x0000dcd0


	//   ....[30]....
        /*0408*/ 	.word	0x0000dd00


	//   ....[31]....
        /*040c*/ 	.word	0x0000ddc0


	//   ....[32]....
        /*0410*/ 	.word	0x0000ddd0


	//   ....[33]....
        /*0414*/ 	.word	0x0000eed0


	//   ....[34]....
        /*0418*/ 	.word	0x0000ef10


	//   ....[35]....
        /*041c*/ 	.word	0x0000ef40


	//   ....[36]....
        /*0420*/ 	.word	0x0000efa0


	//   ....[37]....
        /*0424*/ 	.word	0x0000f440


	//   ....[38]....
        /*0428*/ 	.word	0x0000f480


	//   ....[39]....
        /*042c*/ 	.word	0x0000f540


	//   ....[40]....
        /*0430*/ 	.word	0x0000f560


	//   ....[41]....
        /*0434*/ 	.word	0x0000f620


	//   ....[42]....
        /*0438*/ 	.word	0x0000f640


	//   ....[43]....
        /*043c*/ 	.word	0x0000f710


	//   ....[44]....
        /*0440*/ 	.word	0x0000f730


	//   ....[45]....
        /*0444*/ 	.word	0x0000fd80


	//   ....[46]....
        /*0448*/ 	.word	0x0000fda0


	//   ....[47]....
        /*044c*/ 	.word	0x0000fe60


	//   ....[48]....
        /*0450*/ 	.word	0x0000fe80


	//   ....[49]....
        /*0454*/ 	.word	0x0000ff40


	//   ....[50]....
        /*0458*/ 	.word	0x0000ff60


	//   ....[51]....
        /*045c*/ 	.word	0x00010030


	//   ....[52]....
        /*0460*/ 	.word	0x00010050


	//   ....[53]....
        /*0464*/ 	.word	0x000101d0


	//   ....[54]....
        /*0468*/ 	.word	0x00011a30


	//   ....[55]....
        /*046c*/ 	.word	0x00011a50


	//   ....[56]....
        /*0470*/ 	.word	0x00011a60


	//   ....[57]....
        /*0474*/ 	.word	0x00011aa0


	//   ....[58]....
        /*0478*/ 	.word	0x00011b30


	//   ....[59]....
        /*047c*/ 	.word	0x00011b50


	//   ....[60]....
        /*0480*/ 	.word	0x00011be0


	//   ....[61]....
        /*0484*/ 	.word	0x00011c00


	//   ....[62]....
        /*0488*/ 	.word	0x00011c90


	//   ....[63]....
        /*048c*/ 	.word	0x00011cb0


	//   ....[64]....
        /*0490*/ 	.word	0x00011d40


	//   ....[65]....
        /*0494*/ 	.word	0x00011d60


	//   ....[66]....
        /*0498*/ 	.word	0x000123a0


	//   ....[67]....
        /*049c*/ 	.word	0x000123c0


	//   ....[68]....
        /*04a0*/ 	.word	0x000123f0


	//   ....[69]....
        /*04a4*/ 	.word	0x00012430


	//   ....[70]....
        /*04a8*/ 	.word	0x000124b0


	//   ....[71]....
        /*04ac*/ 	.word	0x000124e0


	//   ....[72]....
        /*04b0*/ 	.word	0x00012560


	//   ....[73]....
        /*04b4*/ 	.word	0x00012590


	//   ....[74]....
        /*04b8*/ 	.word	0x00012610


	//   ....[75]....
        /*04bc*/ 	.word	0x00012640


	//   ....[76]....
        /*04c0*/ 	.word	0x000126c0


	//   ....[77]....
        /*04c4*/ 	.word	0x000126f0


	//   ....[78]....
        /*04c8*/ 	.word	0x00012770


	//   ....[79]....
        /*04cc*/ 	.word	0x000127a0


	//   ....[80]....
        /*04d0*/ 	.word	0x00012820


	//   ....[81]....
        /*04d4*/ 	.word	0x00012840


	//   ....[82]....
        /*04d8*/ 	.word	0x00012f60


	//   ....[83]....
        /*04dc*/ 	.word	0x00012f90


	//   ....[84]....
        /*04e0*/ 	.word	0x00012fa0


	//   ....[85]....
        /*04e4*/ 	.word	0x00012fc0


	//   ....[86]....
        /*04e8*/ 	.word	0x00013010


	//   ....[87]....
        /*04ec*/ 	.word	0x00013030


	//   ....[88]....
        /*04f0*/ 	.word	0x00013090


	//   ....[89]....
        /*04f4*/ 	.word	0x000130b0


	//   ....[90]....
        /*04f8*/ 	.word	0x00013100


	//   ....[91]....
        /*04fc*/ 	.word	0x00013120


	//   ....[92]....
        /*0500*/ 	.word	0x00013170


	//   ....[93]....
        /*0504*/ 	.word	0x00013190


	//   ....[94]....
        /*0508*/ 	.word	0x00013420


	//   ....[95]....
        /*050c*/ 	.word	0x00013440


	//   ....[96]....
        /*0510*/ 	.word	0x00013460


	//   ....[97]....
        /*0514*/ 	.word	0x000134c0


	//   ....[98]....
        /*0518*/ 	.word	0x000134e0


	//   ....[99]....
        /*051c*/ 	.word	0x00013540


	//   ....[100]....
        /*0520*/ 	.word	0x00013560


	//   ....[101]....
        /*0524*/ 	.word	0x000135c0


	//   ....[102]....
        /*0528*/ 	.word	0x000135e0


	//   ....[103]....
        /*052c*/ 	.word	0x00013640


	//   ....[104]....
        /*0530*/ 	.word	0x00013660


	//   ....[105]....
        /*0534*/ 	.word	0x00013670


	//   ....[106]....
        /*0538*/ 	.word	0x00013c00


	//   ....[107]....
        /*053c*/ 	.word	0x00013c20


	//   ....[108]....
        /*0540*/ 	.word	0x00013c40


	//   ....[109]....
        /*0544*/ 	.word	0x00013c80


	//   ....[110]....
        /*0548*/ 	.word	0x00013cd0


	//   ....[111]....
        /*054c*/ 	.word	0x00013d00


	//   ....[112]....
        /*0550*/ 	.word	0x00013d50


	//   ....[113]....
        /*0554*/ 	.word	0x00013d80


	//   ....[114]....
        /*0558*/ 	.word	0x00013dd0


	//   ....[115]....
        /*055c*/ 	.word	0x00013e00


	//   ....[116]....
        /*0560*/ 	.word	0x00013e50


	//   ....[117]....
        /*0564*/ 	.word	0x00013e80


	//   ....[118]....
        /*0568*/ 	.word	0x00014150


	//   ....[119]....
        /*056c*/ 	.word	0x00014330


	//   ....[120]....
        /*0570*/ 	.word	0x000149a0


	//   ....[121]....
        /*0574*/ 	.word	0x00014a80


	//   ....[122]....
        /*0578*/ 	.word	0x00014b20


	//   ....[123]....
        /*057c*/ 	.word	0x00014ba0


	//   ....[124]....
        /*0580*/ 	.word	0x00014c60


	//   ....[125]....
        /*0584*/ 	.word	0x00014ce0


	//   ....[126]....
        /*0588*/ 	.word	0x00014dc0


	//   ....[127]....
        /*058c*/ 	.word	0x00014e40


	//   ....[128]....
        /*0590*/ 	.word	0x00014f20


	//   ....[129]....
        /*0594*/ 	.word	0x00014fa0


	//   ....[130]....
        /*0598*/ 	.word	0x00015080


	//   ....[131]....
        /*059c*/ 	.word	0x00015100


	//   ....[132]....
        /*05a0*/ 	.word	0x000151d0


	//   ....[133]....
        /*05a4*/ 	.word	0x00015260


	//   ....[134]....
        /*05a8*/ 	.word	0x000152d0


	//   ....[135]....
        /*05ac*/ 	.word	0x00015350


	//   ....[136]....
        /*05b0*/ 	.word	0x00015410


	//   ....[137]....
        /*05b4*/ 	.word	0x00015480


	//   ....[138]....
        /*05b8*/ 	.word	0x00015570


	//   ....[139]....
        /*05bc*/ 	.word	0x000155e0


	//   ....[140]....
        /*05c0*/ 	.word	0x000156d0


	//   ....[141]....
        /*05c4*/ 	.word	0x00015740


	//   ....[142]....
        /*05c8*/ 	.word	0x00015830


	//   ....[143]....
        /*05cc*/ 	.word	0x000158a0


	//   ....[144]....
        /*05d0*/ 	.word	0x00015990


	//   ....[145]....
        /*05d4*/ 	.word	0x00015a00


	//   ....[146]....
        /*05d8*/ 	.word	0x00015af0


	//   ....[147]....
        /*05dc*/ 	.word	0x00015b60


	//   ....[148]....
        /*05e0*/ 	.word	0x00015c30


	//   ....[149]....
        /*05e4*/ 	.word	0x00015d60


	//   ....[150]....
        /*05e8*/ 	.word	0x00015e00


	//   ....[151]....
        /*05ec*/ 	.word	0x00015e70


	//   ....[152]....
        /*05f0*/ 	.word	0x00015f30


	//   ....[153]....
        /*05f4*/ 	.word	0x00015f90


	//   ....[154]....
        /*05f8*/ 	.word	0x00016050


	//   ....[155]....
        /*05fc*/ 	.word	0x000160b0


	//   ....[156]....
        /*0600*/ 	.word	0x00016170


	//   ....[157]....
        /*0604*/ 	.word	0x000161d0


	//   ....[158]....
        /*0608*/ 	.word	0x00016290


	//   ....[159]....
        /*060c*/ 	.word	0x000162f0


	//   ....[160]....
        /*0610*/ 	.word	0x000163b0


	//   ....[161]....
        /*0614*/ 	.word	0x00016490


	//   ....[162]....
        /*0618*/ 	.word	0x00016530


	//   ....[163]....
        /*061c*/ 	.word	0x00016590


	//   ....[164]....
        /*0620*/ 	.word	0x00016660


	//   ....[165]....
        /*0624*/ 	.word	0x000166c0


	//   ....[166]....
        /*0628*/ 	.word	0x00016790


	//   ....[167]....
        /*062c*/ 	.word	0x000167f0


	//   ....[168]....
        /*0630*/ 	.word	0x000168c0


	//   ....[169]....
        /*0634*/ 	.word	0x00016920


	//   ....[170]....
        /*0638*/ 	.word	0x000169f0


	//   ....[171]....
        /*063c*/ 	.word	0x00016a50


	//   ....[172]....
        /*0640*/ 	.word	0x00016b10


	//   ....[173]....
        /*0644*/ 	.word	0x00016c30


	//   ....[174]....
        /*0648*/ 	.word	0x00016cd0


	//   ....[175]....
        /*064c*/ 	.word	0x00016d30


	//   ....[176]....
        /*0650*/ 	.word	0x00016e00


	//   ....[177]....
        /*0654*/ 	.word	0x00016ea0


	//   ....[178]....
        /*0658*/ 	.word	0x00016f60


	//   ....[179]....
        /*065c*/ 	.word	0x00017000


	//   ....[180]....
        /*0660*/ 	.word	0x000170c0


	//   ....[181]....
        /*0664*/ 	.word	0x00017160


	//   ....[182]....
        /*0668*/ 	.word	0x00017220


	//   ....[183]....
        /*066c*/ 	.word	0x000172c0


	//   ....[184]....
        /*0670*/ 	.word	0x00017380


	//   ....[185]....
        /*0674*/ 	.word	0x00017450


	//   ....[186]....
        /*0678*/ 	.word	0x00017570


	//----- nvinfo : EIATTR_REG_RECONFIG
	.align		4
.L_174:
        /*067c*/ 	.byte	0x01, 0x54
	.zero		2


	//----- nvinfo : EIATTR_SYSCALL_OFFSETS
	.align		4
        /*0680*/ 	.byte	0x04, 0x46
        /*0682*/ 	.short	(.L_176 - .L_175)


	//   ....[0]....
.L_175:
        /*0684*/ 	.word	0x00001900


	//   ....[1]....
        /*0688*/ 	.word	0x000110b0


	//   ....[2]....
        /*068c*/ 	.word	0x00011200


	//   ....[3]....
        /*0690*/ 	.word	0x000112f0


	//   ....[4]....
        /*0694*/ 	.word	0x00012060


	//----- nvinfo : EIATTR_MBARRIER_INSTR_OFFSETS
	.align		4
.L_176:
        /*0698*/ 	.byte	0x04, 0x39
        /*069a*/ 	.short	(.L_178 - .L_177)


	//   ....[0]....
.L_177:
        /*069c*/ 	.word	0x00000180
        /*06a0*/ 	.word	0x000000ff
        /*06a4*/ 	.word	0x0002a800
        /*06a8*/ 	.short	0x0100
        /*06aa*/ 	.byte	0x08
	.zero		1


	//   ....[1]....
        /*06ac*/ 	.word	0x00000190
        /*06b0*/ 	.word	0x000000ff
        /*06b4*/ 	.word	0x0002a820
        /*06b8*/ 	.short	0x0100
        /*06ba*/ 	.byte	0x08
	.zero		1


	//   ....[2]....
        /*06bc*/ 	.word	0x00000280
        /*06c0*/ 	.word	0x000000ff
        /*06c4*/ 	.word	0x0002a830
        /*06c8*/ 	.short	0x0100
        /*06ca*/ 	.byte	0x08
	.zero		1


	//   ....[3]....
        /*06cc*/ 	.word	0x00000290
        /*06d0*/ 	.word	0x000000ff
        /*06d4*/ 	.word	0x0002a840
        /*06d8*/ 	.short	0x0100
        /*06da*/ 	.byte	0x08
	.zero		1


	//   ....[4]....
        /*06dc*/ 	.word	0x000002a0
        /*06e0*/ 	.word	0x000000ff
        /*06e4*/ 	.word	0x0002a838
        /*06e8*/ 	.short	0x0100
        /*06ea*/ 	.byte	0x08
	.zero		1


	//   ....[5]....
        /*06ec*/ 	.word	0x000002b0
        /*06f0*/ 	.word	0x000000ff
        /*06f4*/ 	.word	0x0002a848
        /*06f8*/ 	.short	0x0100
        /*06fa*/ 	.byte	0x08
	.zero		1


	//   ....[6]....
        /*06fc*/ 	.word	0x000003e0
        /*0700*/ 	.word	0x000000ff
        /*0704*/ 	.word	0x0002a850
        /*0708*/ 	.short	0x0100
        /*070a*/ 	.byte	0x08
	.zero		1


	//   ....[7]....
        /*070c*/ 	.word	0x000003f0
        /*0710*/ 	.word	0x000000ff
        /*0714*/ 	.word	0x0002a860
        /*0718*/ 	.short	0x0100
        /*071a*/ 	.byte	0x08
	.zero		1


	//   ....[8]....
        /*071c*/ 	.word	0x00000400
        /*0720*/ 	.word	0x000000ff
        /*0724*/ 	.word	0x0002a858
        /*0728*/ 	.short	0x0100
        /*072a*/ 	.byte	0x08
	.zero		1


	//   ....[9]....
        /*072c*/ 	.word	0x00000410
        /*0730*/ 	.word	0x000000ff
        /*0734*/ 	.word	0x0002a868
        /*0738*/ 	.short	0x0100
        /*073a*/ 	.byte	0x08
	.zero		1


	//   ....[10]....
        /*073c*/ 	.word	0x00000500
        /*0740*/ 	.word	0x000000ff
        /*0744*/ 	.word	0x0002a870
        /*0748*/ 	.short	0x0100
        /*074a*/ 	.byte	0x06
	.zero		1


	//   ....[11]....
        /*074c*/ 	.word	0x00000510
        /*0750*/ 	.word	0x000000ff
        /*0754*/ 	.word	0x0002a880
        /*0758*/ 	.short	0x0100
        /*075a*/ 	.byte	0x06
	.zero		1


	//   ....[12]....
        /*075c*/ 	.word	0x00000520
        /*0760*/ 	.word	0x000000ff
        /*0764*/ 	.word	0x0002a878
        /*0768*/ 	.short	0x0100
        /*076a*/ 	.byte	0x06
	.zero		1


	//   ....[13]....
        /*076c*/ 	.word	0x00000530
        /*0770*/ 	.word	0x000000ff
        /*0774*/ 	.word	0x0002a888
        /*0778*/ 	.short	0x0100
        /*077a*/ 	.byte	0x06
	.zero		1


	//   ....[14]....
        /*077c*/ 	.word	0x00000660
        /*0780*/ 	.word	0x000000ff
        /*0784*/ 	.word	0x0002a890
        /*0788*/ 	.short	0x0100
        /*078a*/ 	.byte	0x08
	.zero		1


	//   ....[15]....
        /*078c*/ 	.word	0x00000670
        /*0790*/ 	.word	0x000000ff
        /*0794*/ 	.word	0x0002a8a0
        /*0798*/ 	.short	0x0100
        /*079a*/ 	.byte	0x08
	.zero		1


	//   ....[16]....
        /*079c*/ 	.word	0x00000680
        /*07a0*/ 	.word	0x000000ff
        /*07a4*/ 	.word	0x0002a898
        /*07a8*/ 	.short	0x0100
        /*07aa*/ 	.byte	0x08
	.zero		1


	//   ....[17]....
        /*07ac*/ 	.word	0x00000690
        /*07b0*/ 	.word	0x000000ff
        /*07b4*/ 	.word	0x0002a8a8
        /*07b8*/ 	.short	0x0100
        /*07ba*/ 	.byte	0x08
	.zero		1


	//   ....[18]....
        /*07bc*/ 	.word	0x000007d0
        /*07c0*/ 	.word	0x000000ff
        /*07c4*/ 	.word	0x0002a8b0
        /*07c8*/ 	.short	0x0100
        /*07ca*/ 	.byte	0x08
	.zero		1


	//   ....[19]....
        /*07cc*/ 	.word	0x000007e0
        /*07d0*/ 	.word	0x000000ff
        /*07d4*/ 	.word	0x0002a8c0
        /*07d8*/ 	.short	0x0100
        /*07da*/ 	.byte	0x08
	.zero		1


	//   ....[20]....
        /*07dc*/ 	.word	0x000007f0
        /*07e0*/ 	.word	0x000000ff
        /*07e4*/ 	.word	0x0002a8b8
        /*07e8*/ 	.short	0x0100
        /*07ea*/ 	.byte	0x08
	.zero		1


	//   ....[21]....
        /*07ec*/ 	.word	0x00000800
        /*07f0*/ 	.word	0x000000ff
        /*07f4*/ 	.word	0x0002a8c8
        /*07f8*/ 	.short	0x0100
        /*07fa*/ 	.byte	0x08
	.zero		1


	//   ....[22]....
        /*07fc*/ 	.word	0x00001970
        /*0800*/ 	.word	0x000000ff
        /*0804*/ 	.word	0x0002a800
        /*0808*/ 	.short	0x010a
        /*080a*/ 	.byte	0x28
	.zero		1


	//   ....[23]....
        /*080c*/ 	.word	0x000019f0
        /*0810*/ 	.word	0x0000000f
        /*0814*/ 	.word	0x0002a830
        /*0818*/ 	.short	0x010a
        /*081a*/ 	.byte	0x3f
	.zero		1


	//   ....[24]....
        /*081c*/ 	.word	0x00001a30
        /*0820*/ 	.word	0x0000000f
        /*0824*/ 	.word	0x0002a830
        /*0828*/ 	.short	0x010a
        /*082a*/ 	.byte	0x3f
	.zero		1


	//   ....[25]....
        /*082c*/ 	.word	0x000024a0
        /*0830*/ 	.word	0x000000ff
        /*0834*/ 	.word	0x00000000
        /*0838*/ 	.short	0x0101
        /*083a*/ 	.byte	0x04
	.zero		1


	//   ....[26]....
        /*083c*/ 	.word	0x00004c60
        /*0840*/ 	.word	0x000000ff
        /*0844*/ 	.word	0x0002a830
        /*0848*/ 	.short	0x010a
        /*084a*/ 	.byte	0x07
	.zero		1


	//   ....[27]....
        /*084c*/ 	.word	0x00004ca0
        /*0850*/ 	.word	0x000000ff
        /*0854*/ 	.word	0x0002a830
        /*0858*/ 	.short	0x010a
        /*085a*/ 	.byte	0x07
	.zero		1


	//   ....[28]....
        /*085c*/ 	.word	0x00005580
        /*0860*/ 	.word	0x000000ff
        /*0864*/ 	.word	0x0002a850
        /*0868*/ 	.short	0x010a
        /*086a*/ 	.byte	0x06
	.zero		1


	//   ....[29]....
        /*086c*/ 	.word	0x000055c0
        /*0870*/ 	.word	0x000000ff
        /*0874*/ 	.word	0x0002a850
        /*0878*/ 	.short	0x010a
        /*087a*/ 	.byte	0x06
	.zero		1


	//   ....[30]....
        /*087c*/ 	.word	0x00005c70
        /*0880*/ 	.word	0x000000ff
        /*0884*/ 	.word	0x00000000
        /*0888*/ 	.short	0x0101
        /*088a*/ 	.byte	0x07
	.zero		1


	//   ....[31]....
        /*088c*/ 	.word	0x00007dc0
        /*0890*/ 	.word	0x000000ff
        /*0894*/ 	.word	0x00000000
        /*0898*/ 	.short	0x0101
        /*089a*/ 	.byte	0x06
	.zero		1


	//   ....[32]....
        /*089c*/ 	.word	0x00008260
        /*08a0*/ 	.word	0x000000ff
        /*08a4*/ 	.word	0x0002a830
        /*08a8*/ 	.short	0x010a
        /*08aa*/ 	.byte	0x07
	.zero		1


	//   ....[33]....
        /*08ac*/ 	.word	0x000082a0
        /*08b0*/ 	.word	0x000000ff
        /*08b4*/ 	.word	0x0002a830
        /*08b8*/ 	.short	0x010a
        /*08ba*/ 	.byte	0x07
	.zero		1


	//   ....[34]....
        /*08bc*/ 	.word	0x00008b80
        /*08c0*/ 	.word	0x000000ff
        /*08c4*/ 	.word	0x0002a850
        /*08c8*/ 	.short	0x010a
        /*08ca*/ 	.byte	0x06
	.zero		1


	//   ....[35]....
        /*08cc*/ 	.word	0x00008bc0
        /*08d0*/ 	.word	0x000000ff
        /*08d4*/ 	.word	0x0002a850
        /*08d8*/ 	.short	0x010a
        /*08da*/ 	.byte	0x06
	.zero		1


	//   ....[36]....
        /*08dc*/ 	.word	0x00009270
        /*08e0*/ 	.word	0x000000ff
        /*08e4*/ 	.word	0x00000000
        /*08e8*/ 	.short	0x0101
        /*08ea*/ 	.byte	0x07
	.zero		1


	//   ....[37]....
        /*08ec*/ 	.word	0x0000a260
        /*08f0*/ 	.word	0x000000ff
        /*08f4*/ 	.word	0x00000000
        /*08f8*/ 	.short	0x0101
        /*08fa*/ 	.byte	0x06
	.zero		1


	//   ....[38]....
        /*08fc*/ 	.word	0x0000a520
        /*0900*/ 	.word	0x000000ff
        /*0904*/ 	.word	0x0002a830
        /*0908*/ 	.short	0x010a
        /*090a*/ 	.byte	0x06
	.zero		1


	//   ....[39]....
        /*090c*/ 	.word	0x0000a560
        /*0910*/ 	.word	0x000000ff
        /*0914*/ 	.word	0x0002a830
        /*0918*/ 	.short	0x010a
        /*091a*/ 	.byte	0x06
	.zero		1


	//   ....[40]....
        /*091c*/ 	.word	0x0000ae40
        /*0920*/ 	.word	0x000000ff
        /*0924*/ 	.word	0x0002a850
        /*0928*/ 	.short	0x010a
        /*092a*/ 	.byte	0x0a
	.zero		1


	//   ....[41]....
        /*092c*/ 	.word	0x0000ae80
        /*0930*/ 	.word	0x000000ff
        /*0934*/ 	.word	0x0002a850
        /*0938*/ 	.short	0x010a
        /*093a*/ 	.byte	0x0a
	.zero		1


	//   ....[42]....
        /*093c*/ 	.word	0x0000b4d0
        /*0940*/ 	.word	0x000000ff
        /*0944*/ 	.word	0x00000000
        /*0948*/ 	.short	0x0101
        /*094a*/ 	.byte	0x04
	.zero		1


	//   ....[43]....
        /*094c*/ 	.word	0x0000d680
        /*0950*/ 	.word	0x000000ff
        /*0954*/ 	.word	0x00000000
        /*0958*/ 	.short	0x0101
        /*095a*/ 	.byte	0x0a
	.zero		1


	//   ....[44]....
        /*095c*/ 	.word	0x0000dc40
        /*0960*/ 	.word	0x000000ff
        /*0964*/ 	.word	0x0002a850
        /*0968*/ 	.short	0x010a
        /*096a*/ 	.byte	0x05
	.zero		1


	//   ....[45]....
        /*096c*/ 	.word	0x0000dc80
        /*0970*/ 	.word	0x000000ff
        /*0974*/ 	.word	0x0002a850
        /*0978*/ 	.short	0x010a
        /*097a*/ 	.byte	0x05
	.zero		1


	//   ....[46]....
        /*097c*/ 	.word	0x0000e150
        /*0980*/ 	.word	0x000000ff
        /*0984*/ 	.word	0x00000000
        /*0988*/ 	.short	0x0101
        /*098a*/ 	.byte	0x04
	.zero		1


	//   ....[47]....
        /*098c*/ 	.word	0x0000f470
        /*0990*/ 	.word	0x00000017
        /*0994*/ 	.word	0x00000000
        /*0998*/ 	.short	0x0101
        /*099a*/ 	.byte	0x3f
	.zero		1


	//   ....[48]....
        /*099c*/ 	.word	0x00011840
        /*09a0*/ 	.word	0x00000000
        /*09a4*/ 	.word	0x0002a840
        /*09a8*/ 	.short	0x010a
        /*09aa*/ 	.byte	0x3f
	.zero		1


	//   ....[49]....
        /*09ac*/ 	.word	0x00011e50
        /*09b0*/ 	.word	0x00000000
        /*09b4*/ 	.word	0x0002a830
        /*09b8*/ 	.short	0x0107
        /*09ba*/ 	.byte	0x3f
	.zero		1


	//   ....[50]....
        /*09bc*/ 	.word	0x00011f00
        /*09c0*/ 	.word	0x00000000
        /*09c4*/ 	.word	0x0002a830
        /*09c8*/ 	.short	0x0101
        /*09ca*/ 	.byte	0x3f
	.zero		1


	//   ....[51]....
        /*09cc*/ 	.word	0x00012930
        /*09d0*/ 	.word	0x00000010
        /*09d4*/ 	.word	0x0002a800
        /*09d8*/ 	.short	0x0107
        /*09da*/ 	.byte	0x3f
	.zero		1


	//   ....[52]....
        /*09dc*/ 	.word	0x00012a20
        /*09e0*/ 	.word	0x00000010
        /*09e4*/ 	.word	0x0002a800
        /*09e8*/ 	.short	0x0101
        /*09ea*/ 	.byte	0x3f
	.zero		1


	//   ....[53]....
        /*09ec*/ 	.word	0x00012a40
        /*09f0*/ 	.word	0x00000010
        /*09f4*/ 	.word	0x0002a820
        /*09f8*/ 	.short	0x010a
        /*09fa*/ 	.byte	0x3f
	.zero		1


	//   ....[54]....
        /*09fc*/ 	.word	0x00012d90
        /*0a00*/ 	.word	0x00000006
        /*0a04*/ 	.word	0x0002a840
        /*0a08*/ 	.short	0x010a
        /*0a0a*/ 	.byte	0x3f
	.zero		1


	//   ....[55]....
        /*0a0c*/ 	.word	0x00013260
        /*0a10*/ 	.word	0x00000006
        /*0a14*/ 	.word	0x0002a830
        /*0a18*/ 	.short	0x0107
        /*0a1a*/ 	.byte	0x3f
	.zero		1


	//   ....[56]....
        /*0a1c*/ 	.word	0x00013310
        /*0a20*/ 	.word	0x00000006
        /*0a24*/ 	.word	0x0002a830
        /*0a28*/ 	.short	0x0101
        /*0a2a*/ 	.byte	0x3f
	.zero		1


	//   ....[57]....
        /*0a2c*/ 	.word	0x00013370
        /*0a30*/ 	.word	0x00000006
        /*0a34*/ 	.word	0x0002a860
        /*0a38*/ 	.short	0x010a
        /*0a3a*/ 	.byte	0x3f
	.zero		1


	//   ....[58]....
        /*0a3c*/ 	.word	0x000137a0
        /*0a40*/ 	.word	0x00000006
        /*0a44*/ 	.word	0x0002a850
        /*0a48*/ 	.short	0x0107
        /*0a4a*/ 	.byte	0x3f
	.zero		1


	//   ....[59]....
        /*0a4c*/ 	.word	0x000138e0
        /*0a50*/ 	.word	0x00000006
        /*0a54*/ 	.word	0x0002a850
        /*0a58*/ 	.short	0x0101
        /*0a5a*/ 	.byte	0x3f
	.zero		1


	//   ....[60]....
        /*0a5c*/ 	.word	0x00013b60
        /*0a60*/ 	.word	0x00000004
        /*0a64*/ 	.word	0x0002a860
        /*0a68*/ 	.short	0x010a
        /*0a6a*/ 	.byte	0x3f
	.zero		1


	//   ....[61]....
        /*0a6c*/ 	.word	0x00013f60
        /*0a70*/ 	.word	0x00000004
        /*0a74*/ 	.word	0x0002a850
        /*0a78*/ 	.short	0x0107
        /*0a7a*/ 	.byte	0x3f
	.zero		1


	//   ....[62]....
        /*0a7c*/ 	.word	0x00014010
        /*0a80*/ 	.word	0x00000004
        /*0a84*/ 	.word	0x0002a850
        /*0a88*/ 	.short	0x0101
        /*0a8a*/ 	.byte	0x3f
	.zero		1


	//   ....[63]....
        /*0a8c*/ 	.word	0x000142b0
        /*0a90*/ 	.word	0x00000004
        /*0a94*/ 	.word	0x0002a820
        /*0a98*/ 	.short	0x010a
        /*0a9a*/ 	.byte	0x3f
	.zero		1


	//   ....[64]....
        /*0a9c*/ 	.word	0x00014450
        /*0aa0*/ 	.word	0x00000005
        /*0aa4*/ 	.word	0x0002a840
        /*0aa8*/ 	.short	0x010a
        /*0aaa*/ 	.byte	0x3f
	.zero		1


	//   ....[65]....
        /*0aac*/ 	.word	0x000144f0
        /*0ab0*/ 	.word	0x00000017
        /*0ab4*/ 	.word	0x0002a840
        /*0ab8*/ 	.short	0x010a
        /*0aba*/ 	.byte	0x3f
	.zero		1


	//   ....[66]....
        /*0abc*/ 	.word	0x00014530
        /*0ac0*/ 	.word	0x00000005
        /*0ac4*/ 	.word	0x0002a860
        /*0ac8*/ 	.short	0x010a
        /*0aca*/ 	.byte	0x3f
	.zero		1


	//   ....[67]....
        /*0acc*/ 	.word	0x00014570
        /*0ad0*/ 	.word	0x00000017
        /*0ad4*/ 	.word	0x0002a860
        /*0ad8*/ 	.short	0x010a
        /*0ada*/ 	.byte	0x3f
	.zero		1


	//   ....[68]....
        /*0adc*/ 	.word	0x000145e0
        /*0ae0*/ 	.word	0x00000003
        /*0ae4*/ 	.word	0x0002a800
        /*0ae8*/ 	.short	0x010a
        /*0aea*/ 	.byte	0x3f
	.zero		1


	//   ....[69]....
        /*0aec*/ 	.word	0x00014630
        /*0af0*/ 	.word	0x0000000f
        /*0af4*/ 	.word	0x0002a830
        /*0af8*/ 	.short	0x010a
        /*0afa*/ 	.byte	0x3f
	.zero		1


	//   ....[70]....
        /*0afc*/ 	.word	0x00014690
        /*0b00*/ 	.word	0x0000000e
        /*0b04*/ 	.word	0x0002a830
        /*0b08*/ 	.short	0x010a
        /*0b0a*/ 	.byte	0x3f
	.zero		1


	//   ....[71]....
        /*0b0c*/ 	.word	0x000146f0
        /*0b10*/ 	.word	0x0000000d
        /*0b14*/ 	.word	0x0002a850
        /*0b18*/ 	.short	0x010a
        /*0b1a*/ 	.byte	0x3f
	.zero		1


	//   ....[72]....
        /*0b1c*/ 	.word	0x00014750
        /*0b20*/ 	.word	0x0000000c
        /*0b24*/ 	.word	0x0002a830
        /*0b28*/ 	.short	0x010a
        /*0b2a*/ 	.byte	0x3f
	.zero		1


	//   ....[73]....
        /*0b2c*/ 	.word	0x000147b0
        /*0b30*/ 	.word	0x0000000b
        /*0b34*/ 	.word	0x0002a850
        /*0b38*/ 	.short	0x010a
        /*0b3a*/ 	.byte	0x3f
	.zero		1


	//   ....[74]....
        /*0b3c*/ 	.word	0x00014810
        /*0b40*/ 	.word	0x0000000e
        /*0b44*/ 	.word	0x0002a830
        /*0b48*/ 	.short	0x010a
        /*0b4a*/ 	.byte	0x3f
	.zero		1


	//   ....[75]....
        /*0b4c*/ 	.word	0x00014870
        /*0b50*/ 	.word	0x0000000b
        /*0b54*/ 	.word	0x0002a850
        /*0b58*/ 	.short	0x010a
        /*0b5a*/ 	.byte	0x3f
	.zero		1


	//   ....[76]....
        /*0b5c*/ 	.word	0x000148d0
        /*0b60*/ 	.word	0x00000005
        /*0b64*/ 	.word	0x0002a850
        /*0b68*/ 	.short	0x010a
        /*0b6a*/ 	.byte	0x3f
	.zero		1


	//   ....[77]....
        /*0b6c*/ 	.word	0x000149d0
        /*0b70*/ 	.word	0x00000000
        /*0b74*/ 	.word	0x0002a840
        /*0b78*/ 	.short	0x010a
        /*0b7a*/ 	.byte	0x3f
	.zero		1


	//   ....[78]....
        /*0b7c*/ 	.word	0x00015c60
        /*0b80*/ 	.word	0x00000010
        /*0b84*/ 	.word	0x0002a820
        /*0b88*/ 	.short	0x010a
        /*0b8a*/ 	.byte	0x3f
	.zero		1


	//   ....[79]....
        /*0b8c*/ 	.word	0x00015cb0
        /*0b90*/ 	.word	0x00000006
        /*0b94*/ 	.word	0x0002a840
        /*0b98*/ 	.short	0x010a
        /*0b9a*/ 	.byte	0x3f
	.zero		1


	//   ....[80]....
        /*0b9c*/ 	.word	0x000163e0
        /*0ba0*/ 	.word	0x00000006
        /*0ba4*/ 	.word	0x0002a860
        /*0ba8*/ 	.short	0x010a
        /*0baa*/ 	.byte	0x3f
	.zero		1


	//   ....[81]....
        /*0bac*/ 	.word	0x00016b80
        /*0bb0*/ 	.word	0x00000004
        /*0bb4*/ 	.word	0x0002a860
        /*0bb8*/ 	.short	0x010a
        /*0bba*/ 	.byte	0x3f
	.zero		1


	//   ....[82]....
        /*0bbc*/ 	.word	0x00017490
        /*0bc0*/ 	.word	0x00000004
        /*0bc4*/ 	.word	0x0002a820
        /*0bc8*/ 	.short	0x010a
        /*0bca*/ 	.byte	0x3f
	.zero		1


	//   ....[83]....
        /*0bcc*/ 	.word	0x00017630
        /*0bd0*/ 	.word	0x00000005
        /*0bd4*/ 	.word	0x0002a840
        /*0bd8*/ 	.short	0x010a
        /*0bda*/ 	.byte	0x3f
	.zero		1


	//   ....[84]....
        /*0bdc*/ 	.word	0x00017680
        /*0be0*/ 	.word	0x00000017
        /*0be4*/ 	.word	0x0002a840
        /*0be8*/ 	.short	0x010a
        /*0bea*/ 	.byte	0x3f
	.zero		1


	//   ....[85]....
        /*0bec*/ 	.word	0x000176d0
        /*0bf0*/ 	.word	0x00000005
        /*0bf4*/ 	.word	0x0002a860
        /*0bf8*/ 	.short	0x010a
        /*0bfa*/ 	.byte	0x3f
	.zero		1


	//----- nvinfo : EIATTR_NUM_MBARRIERS
	.align		4
.L_178:
        /*0bfc*/ 	.byte	0x03, 0x38
        /*0bfe*/ 	.short	0x0016


	//----- nvinfo : EIATTR_EXIT_INSTR_OFFSETS
	.align		4
        /*0c00*/ 	.byte	0x04, 0x1c
        /*0c02*/ 	.short	(.L_180 - .L_179)


	//   ....[0]....
.L_179:
        /*0c04*/ 	.word	0x00000950


	//   ....[1]....
        /*0c08*/ 	.word	0x00010140


	//   ....[2]....
        /*0c0c*/ 	.word	0x000145c0


	//----- nvinfo : EIATTR_MAX_THREADS
	.align		4
.L_180:
        /*0c10*/ 	.byte	0x04, 0x05
        /*0c12*/ 	.short	(.L_182 - .L_181)
.L_181:
        /*0c14*/ 	.word	0x00000180
        /*0c18*/ 	.word	0x00000001
        /*0c1c*/ 	.word	0x00000001


	//----- nvinfo : EIATTR_CRS_STACK_SIZE
	.align		4
.L_182:
        /*0c20*/ 	.byte	0x04, 0x1e
        /*0c22*/ 	.short	(.L_184 - .L_183)
.L_183:
        /*0c24*/ 	.word	0x00000000


	//----- nvinfo : EIATTR_CBANK_PARAM_SIZE
	.align		4
.L_184:
        /*0c28*/ 	.byte	0x03, 0x19
        /*0c2a*/ 	.short	0x0af0


	//----- nvinfo : EIATTR_PARAM_CBANK
	.align		4
        /*0c2c*/ 	.byte	0x04, 0x0a
        /*0c2e*/ 	.short	(.L_186 - .L_185)
	.align		4
.L_185:
        /*0c30*/ 	.word	index@(.nv.constant0._ZN7cutlass13device_kernelIN5flash11enable_sm90INS1_16FlashAttnFwdSm90INS1_25CollectiveMainloopFwdSm90ILi2EN4cute5tupleIJNS5_1CILi1EEES8_S8_EEENS6_IJNS7_ILi128EEENS7_ILi96EEENS7_ILi192EEEEEELi128ENS_6half_tEfNS_4arch4Sm90ELb0ELb1ELb1ELb0ELb1ELb0ELb0ELb1ELb1ELb1ELb0ELb0EEENS1_21CollectiveEpilogueFwdINS6_IJSA_SA_SB_EEES9_SE_SG_Li256ELb0ELb1ELb0ELb0EEENS1_30DynamicPersistentTileSchedulerILi256ELi128ELb0ELb1ELb1EEEEEEEEEvNT_6ParamsE)
        /*0c34*/ 	.short	0x0210
        /*0c36*/ 	.short	0x0af0


	//----- nvinfo : EIATTR_SW_WAR
	.align		4
.L_186:
        /*0c38*/ 	.byte	0x04, 0x36
        /*0c3a*/ 	.short	(.L_188 - .L_187)
.L_187:
        /*0c3c*/ 	.word	0x00000008
.L_188:


//--------------------- .nv.info._ZN7cutlass13device_kernelIN5flash11enable_sm90INS1_16FlashAttnFwdSm90INS1_25CollectiveMainloopFwdSm90ILi2EN4cute5tupleIJNS5_1CILi1EEES8_S8_EEENS6_IJNS7_ILi128EEENS7_ILi96EEENS7_ILi192EEEEEELi128ENS_6half_tEfNS_4arch4Sm90ELb0ELb1ELb1ELb1ELb1ELb0ELb0ELb1ELb1ELb1ELb0ELb0EEENS1_21CollectiveEpilogueFwdINS6_IJSA_SA_SB_EEES9_SE_SG_Li256ELb1ELb1ELb0ELb0EEENS1_36VarlenDynamicPersistentTileSchedulerILi128ELi96ELi256ELi128ELb0ELb1ELb1ELb1ELb0ELb1EEEEEEEEEvNT_6ParamsE --------------------------
	.section	.nv.info._ZN7cutlass13device_kernelIN5flash11enable_sm90INS1_16FlashAttnFwdSm90INS1_25CollectiveMainloopFwdSm90ILi2EN4cute5tupleIJNS5_1CILi1EEES8_S8_EEENS6_IJNS7_ILi128EEENS7_ILi96EEENS7_ILi192EEEEEELi128ENS_6half_tEfNS_4arch4Sm90ELb0ELb1ELb1ELb1ELb1ELb0ELb0ELb1ELb1ELb1ELb0ELb0EEENS1_21CollectiveEpilogueFwdINS6_IJSA_SA_SB_EEES9_SE_SG_Li256ELb1ELb1ELb0ELb0EEENS1_36VarlenDynamicPersistentTileSchedulerILi128ELi96ELi256ELi128ELb0ELb1ELb1ELb1ELb0ELb1EEEEEEEEEvNT_6ParamsE,"",@"SHT_CUDA_INFO"
	.sectionflags	@""
	.align	4


	//----- nvinfo : EIATTR_CUDA_API_VERSION
	.align		4
        /*0000*/ 	.byte	0x04, 0x37
        /*0002*/ 	.short	(.L_190 - .L_189)
.L_189:
        /*0004*/ 	.word	0x00000082


	//----- nvinfo : EIATTR_KPARAM_INFO
	.align		4
.L_190:
        /*0008*/ 	.byte	0x04, 0x17
        /*000a*/ 	.short	(.L_192 - .L_191)
.L_191:
        /*000c*/ 	.word	0x00000000
        /*0010*/ 	.short	0x0000
        /*0012*/ 	.short	0x0070
        /*0014*/ 	.byte	0x00, 0xf0, 0x01, 0x2a


	//----- nvinfo : EIATTR_SPARSE_MMA_MASK
	.align		4
.L_192:
        /*0018*/ 	.byte	0x03, 0x50
        /*001a*/ 	.short	0x0000


	//----- nvinfo : EIATTR_MAXREG_COUNT
	.align		4
        /*001c*/ 	.byte	0x03, 0x1b
        /*001e*/ 	.short	0x00a8


	//----- nvinfo : EIATTR_NUM_BARRIERS
	.align		4
        /*0020*/ 	.byte	0x02, 0x4c
        /*0022*/ 	.byte	0x09
	.zero		1


	//----- nvinfo : EIATTR_EXTERNS
	.align		4
        /*0024*/ 	.byte	0x04, 0x0f
        /*0026*/ 	.short	(.L_194 - .L_193)


	//   ....[0]....
	.align		4
.L_193:
        /*0028*/ 	.word	index@(__assertfail)


	//----- nvinfo : EIATTR_ANNOTATIONS
	.align		4
.L_194:
        /*002c*/ 	.byte	0x04, 0x55
        /*002e*/ 	.short	(.L_196 - .L_195)


	//   ....[0]....
.L_195:
        /* <DEDUP_REMOVED lines=19> */
        /*0154*/ 	.byte	0x50, 0x5e, 0x01, 0x00, 0x01, 0x00, 0x00, 0x00, 0xf0, 0x5f, 0x01, 0x00


	//----- nvinfo : EIATTR_MERCURY_ISA_VERSION
	.align		4
.L_196:
        /*0160*/ 	.byte	0x03, 0x5f
        /*0162*/ 	.short	0x0101


	//----- nvinfo : EIATTR_UNUSED_LOAD_BYTE_OFFSET
	.align		4
        /*0164*/ 	.byte	0x04, 0x44
        /*0166*/ 	.short	(.L_198 - .L_197)


	//   ....[0]....
.L_197:
        /*0168*/ 	.word	0x00000950
        /*016c*/ 	.word	0x0000fff0


	//   ....[1]....
        /*0170*/ 	.word	0x0000e5e0
        /*0174*/ 	.word	0x0000fff0


	//----- nvinfo : EIATTR_INT_WARP_WIDE_INSTR_OFFSETS
	.align		4
.L_198:
        /*0178*/ 	.byte	0x04, 0x31
        /*017a*/ 	.short	(.L_200 - .L_199)


	//   ....[0]....
.L_199:
        /*017c*/ 	.word	0x000000c0


	//   ....[1]....
        /*0180*/ 	.word	0x000000d0


	//   ....[2]....
        /*0184*/ 	.word	0x00000170


	//   ....[3]....
        /*0188*/ 	.word	0x00011b50


	//   ....[4]....
        /*018c*/ 	.word	0x00011be0


	//   ....[5]....
        /*0190*/ 	.word	0x00014b50


	//   ....[6]....
        /*0194*/ 	.word	0x00014be0


	//----- nvinfo : EIATTR_COOP_GROUP_MASK_REGIDS
	.align		4
.L_200:
        /*0198*/ 	.byte	0x04, 0x29
        /*019a*/ 	.short	(.L_202 - .L_201)


	//   ....[0]....
.L_201:
        /*019c*/ 	.word	0xffffffff


	//   ....[1]....
        /*01a0*/ 	.word	0xffffffff


	//   ....[2]....
        /*01a4*/ 	.word	0xffffffff


	//   ....[3]....
        /*01a8*/ 	.word	0xffffffff


	//   ....[4]....
        /*01ac*/ 	.word	0xffffffff


	//   ....[5]....
        /*01b0*/ 	.word	0xffffffff


	//   ....[6]....
        /*01b4*/ 	.word	0xffffffff


	//   ....[7]....
        /*01b8*/ 	.word	0xffffffff


	//   ....[8]....
        /*01bc*/ 	.word	0xffffffff


	//   ....[9]....
        /*01c0*/ 	.word	0xffffffff


	//   ....[10]....
        /*01c4*/ 	.word	0xffffffff


	//   ....[11]....
        /*01c8*/ 	.word	0xffffffff


	//   ....[12]....
        /*01cc*/ 	.word	0xffffffff


	//   ....[13]....
        /*01d0*/ 	.word	0xffffffff


	//   ....[14]....
        /*01d4*/ 	.word	0xffffffff


	//   ....[15]....
        /*01d8*/ 	.word	0xffffffff


	//   ....[16]....
        /*01dc*/ 	.word	0xffffffff


	//   ....[17]....
        /*01e0*/ 	.word	0xffffffff


	//   ....[18]....
        /*01e4*/ 	.word	0xffffffff


	//   ....[19]....
        /*01e8*/ 	.word	0xffffffff


	//   ....[20]....
        /*01ec*/ 	.word	0xffffffff


	//   ....[21]....
        /*01f0*/ 	.word	0xffffffff


	//   ....[22]....
        /*01f4*/ 	.word	0xffffffff


	//   ....[23]....
        /*01f8*/ 	.word	0xffffffff


	//   ....[24]....
        /*01fc*/ 	.word	0xffffffff


	//   ....[25]....
        /*0200*/ 	.word	0xffffffff


	//   ....[26]....
        /*0204*/ 	.word	0xffffffff


	//   ....[27]....
        /*0208*/ 	.word	0xffffffff


	//   ....[28]....
        /*020c*/ 	.word	0xffffffff


	//   ....[29]....
        /*0210*/ 	.word	0xffffffff


	//   ....[30]....
        /*0214*/ 	.word	0xffffffff


	//   ....[31]....
        /*0218*/ 	.word	0xffffffff


	//   ....[32]....
        /*021c*/ 	.word	0xffffffff


	//   ....[33]....
        /*0220*/ 	.word	0xffffffff


	//   ....[34]....
        /*0224*/ 	.word	0xffffffff


	//   ....[35]....
        /*0228*/ 	.word	0xffffffff


	//   ....[36]....
        /*022c*/ 	.word	0xffffffff


	//   ....[37]....
        /*0230*/ 	.word	0xffffffff


	//   ....[38]....
        /*0234*/ 	.word	0xffffffff


	//   ....[39]....
        /*0238*/ 	.word	0xffffffff


	//   ....[40]....
        /*023c*/ 	.word	0xffffffff


	//   ....[41]....
        /*0240*/ 	.word	0xffffffff


	//   ....[42]....
        /*0244*/ 	.word	0xffffffff


	//   ....[43]....
        /*0248*/ 	.word	0xffffffff


	//   ....[44]....
        /*024c*/ 	.word	0xffffffff


	//   ....[45]....
        /*0250*/ 	.word	0xffffffff


	//   ....[46]....
        /*0254*/ 	.word	0xffffffff


	//   ....[47]....
        /*0258*/ 	.word	0xffffffff


	//   ....[48]....
        /*025c*/ 	.word	0xffffffff


	//   ....[49]....
        /*0260*/ 	.word	0xffffffff


	//   ....[50]....
        /*0264*/ 	.word	0xffffffff


	//   ....[51]....
        /*0268*/ 	.word	0xffffffff


	//   ....[52]....
        /*026c*/ 	.word	0xffffffff


	//   ....[53]....
        /*0270*/ 	.word	0xffffffff


	//   ....[54]....
        /*0274*/ 	.word	0xffffffff


	//   ....[55]....
        /*0278*/ 	.word	0xffffffff


	//   ....[56]....
        /*027c*/ 	.word	0xffffffff


	//   ....[57]....
        /*0280*/ 	.word	0xffffffff


	//   ....[58]....
        /*0284*/ 	.word	0xffffffff


	//   ....[59]....
        /*0288*/ 	.word	0xffffffff


	//   ....[60]....
        /*028c*/ 	.word	0xffffffff


	//   ....[61]....
        /*0290*/ 	.word	0xffffffff


	//   ....[62]....
        /*0294*/ 	.word	0xffffffff


	//   ....[63]....
        /*0298*/ 	.word	0xffffffff


	//   ....[64]....
        /*029c*/ 	.word	0xffffffff


	//   ....[65]....
        /*02a0*/ 	.word	0xffffffff


	//   ....[66]....
        /*02a4*/ 	.word	0xffffffff


	//   ....[67]....
        /*02a8*/ 	.word	0xffffffff


	//   ....[68]....
        /*02ac*/ 	.word	0xffffffff


	//   ....[69]....
        /*02b0*/ 	.word	0xffffffff


	//   ....[70]....
        /*02b4*/ 	.word	0xffffffff


	//   ....[71]....
        /*02b8*/ 	.word	0xffffffff


	//   ....[72]....
        /*02bc*/ 	.word	0xffffffff


	//   ....[73]....
        /*02c0*/ 	.word	0xffffffff


	//   ....[74]....
        /*02c4*/ 	.word	0xffffffff


	//   ....[75]....
        /*02c8*/ 	.word	0xffffffff


	//   ....[76]....
        /*02cc*/ 	.word	0xffffffff


	//   ....[77]....
        /*02d0*/ 	.word	0xffffffff


	//   ....[78]....
        /*02d4*/ 	.word	0xffffffff


	//   ....[79]....
        /*02d8*/ 	.word	0xffffffff


	//   ....[80]....
        /*02dc*/ 	.word	0xffffffff


	//   ....[81]....
        /*02e0*/ 	.word	0xffffffff


	//   ....[82]....
        /*02e4*/ 	.word	0xffffffff


	//   ....[83]....
        /*02e8*/ 	.word	0xffffffff


	//   ....[84]....
        /*02ec*/ 	.word	0xffffffff


	//   ....[85]....
        /*02f0*/ 	.word	0xffffffff


	//   ....[86]....
        /*02f4*/ 	.word	0xffffffff


	//   ....[87]....
        /*02f8*/ 	.word	0xffffffff


	//   ....[88]....
        /*02fc*/ 	.word	0xffffffff


	//   ....[89]....
        /*0300*/ 	.word	0xffffffff


	//   ....[90]....
        /*0304*/ 	.word	0xffffffff


	//   ....[91]....
        /*0308*/ 	.word	0xffffffff


	//   ....[92]....
        /*030c*/ 	.word	0xffffffff


	//   ....[93]....
        /*0310*/ 	.word	0xffffffff


	//   ....[94]....
        /*0314*/ 	.word	0xffffffff


	//   ....[95]....
        /*0318*/ 	.word	0xffffffff


	//   ....[96]....
        /*031c*/ 	.word	0xffffffff


	//   ....[97]....
        /*0320*/ 	.word	0xffffffff


	//   ....[98]....
        /*0324*/ 	.word	0xffffffff


	//   ....[99]....
        /*0328*/ 	.word	0xffffffff


	//   ....[100]....
        /*032c*/ 	.word	0xffffffff


	//   ....[101]....
        /*0330*/ 	.word	0xffffffff


	//   ....[102]....
        /*0334*/ 	.word	0xffffffff


	//   ....[103]....
        /*0338*/ 	.word	0xffffffff


	//   ....[104]....
        /*033c*/ 	.word	0xffffffff


	//   ....[105]....
        /*0340*/ 	.word	0xffffffff


	//   ....[106]....
        /*0344*/ 	.word	0xffffffff


	//   ....[107]....
        /*0348*/ 	.word	0xffffffff


	//   ....[108]....
        /*034c*/ 	.word	0xffffffff


	//   ....[109]....
        /*0350*/ 	.word	0xffffffff


	//   ....[110]....
        /*0354*/ 	.word	0xffffffff


	//   ....[111]....
        /*0358*/ 	.word	0xffffffff


	//   ....[112]....
        /*035c*/ 	.word	0xffffffff


	//   ....[113]....
        /*0360*/ 	.word	0xffffffff


	//   ....[114]....
        /*0364*/ 	.word	0xffffffff


	//   ....[115]....
        /*0368*/ 	.word	0xffffffff


	//   ....[116]....
        /*036c*/ 	.word	0xffffffff


	//   ....[117]....
        /*0370*/ 	.word	0xffffffff


	//   ....[118]....
        /*0374*/ 	.word	0xffffffff


	//   ....[119]....
        /*0378*/ 	.word	0xffffffff


	//   ....[120]....
        /*037c*/ 	.word	0xffffffff


	//   ....[121]....
        /*0380*/ 	.word	0xffffffff


	//   ....[122]....
        /*0384*/ 	.word	0xffffffff


	//   ....[123]....
        /*0388*/ 	.word	0xffffffff


	//   ....[124]....
        /*038c*/ 	.word	0xffffffff


	//   ....[125]....
        /*0390*/ 	.word	0xffffffff


	//   ....[126]....
        /*0394*/ 	.word	0xffffffff


	//   ....[127]....
        /*0398*/ 	.word	0xffffffff


	//   ....[128]....
        /*039c*/ 	.word	0xffffffff


	//   ....[129]....
        /*03a0*/ 	.word	0xffffffff


	//   ....[130]....
        /*03a4*/ 	.word	0xffffffff


	//   ....[131]....
        /*03a8*/ 	.word	0xffffffff


	//   ....[132]....
        /*03ac*/ 	.word	0xffffffff


	//   ....[133]....
        /*03b0*/ 	.word	0xffffffff


	//   ....[134]....
        /*03b4*/ 	.word	0xffffffff


	//   ....[135]....
        /*03b8*/ 	.word	0xffffffff


	//   ....[136]....
        /*03bc*/ 	.word	0xffffffff


	//   ....[137]....
        /*03c0*/ 	.word	0xffffffff


	//   ....[138]....
        /*03c4*/ 	.word	0xffffffff


	//   ....[139]....
        /*03c8*/ 	.word	0xffffffff


	//   ....[140]....
        /*03cc*/ 	.word	0xffffffff


	//   ....[141]....
        /*03d0*/ 	.word	0xffffffff


	//   ....[142]....
        /*03d4*/ 	.word	0xffffffff


	//   ....[143]....
        /*03d8*/ 	.word	0xffffffff


	//   ....[144]....
        /*03dc*/ 	.word	0xffffffff


	//   ....[145]....
        /*03e0*/ 	.word	0xffffffff


	//   ....[146]....
        /*03e4*/ 	.word	0xffffffff


	//   ....[147]....
        /*03e8*/ 	.word	0xffffffff


	//   ....[148]....
        /*03ec*/ 	.word	0xffffffff


	//   ....[149]....
        /*03f0*/ 	.word	0xffffffff


	//   ....[150]....
        /*03f4*/ 	.word	0xffffffff


	//   ....[151]....
        /*03f8*/ 	.word	0x0500000f


	//   ....[152]....
        /*03fc*/ 	.word	0x0500000f


	//   ....[153]....
        /*0400*/ 	.word	0x0500000f


	//   ....[154]....
        /*0404*/ 	.word	0x0500000f


	//   ....[155]....
        /*0408*/ 	.word	0x0500000f


	//   ....[156]....
        /*040c*/ 	.word	0x0500000f


	//   ....[157]....
        /*0410*/ 	.word	0x0500000f


	//   ....[158]....
        /*0414*/ 	.word	0x0500000f


	//   ....[159]....
        /*0418*/ 	.word	0x0500000f


	//   ....[160]....
        /*041c*/ 	.word	0x0500000f


	//   ....[161]....
        /*0420*/ 	.word	0x0500000f


	//   ....[162]....
        /*0424*/ 	.word	0x0500000f


	//   ....[163]....
        /*0428*/ 	.word	0x0500000f


	//   ....[164]....
        /*042c*/ 	.word	0x0500000f


	//   ....[165]....
        /*0430*/ 	.word	0x0500000f


	//   ....[166]....
        /*0434*/ 	.word	0x0500000f


	//   ....[167]....
        /*0438*/ 	.word	0x0500000f


	//   ....[168]....
        /*043c*/ 	.word	0x0500000f


	//   ....[169]....
        /*0440*/ 	.word	0x0500000f


	//   ....[170]....
        /*0444*/ 	.word	0x0500000f


	//   ....[171]....
        /*0448*/ 	.word	0x0500000f


	//   ....[172]....
        /*044c*/ 	.word	0x0500000f


	//   ....[173]....
        /*0450*/ 	.word	0x0500000f


	//   ....[174]....
        /*0454*/ 	.word	0x0500000f


	//   ....[175]....
        /*0458*/ 	.word	0x0500000f


	//   ....[176]....
        /*045c*/ 	.word	0x0500000f


	//   ....[177]....
        /*0460*/ 	.word	0x0500000f


	//   ....[178]....
        /*0464*/ 	.word	0x0500000f


	//   ....[179]....
        /*0468*/ 	.word	0x0500000f


	//   ....[180]....
        /*046c*/ 	.word	0x0500000f


	//   ....[181]....
        /*0470*/ 	.word	0x0500000f


	//   ....[182]....
        /*0474*/ 	.word	0x0500000f


	//   ....[183]....
        /*0478*/ 	.word	0x0500000f


	//   ....[184]....
        /*047c*/ 	.word	0x0500000f


	//   ....[185]....
        /*0480*/ 	.word	0x0500000f


	//   ....[186]....
        /*0484*/ 	.word	0x0500000f


	//   ....[187]....
        /*0488*/ 	.word	0x0500000f


	//   ....[188]....
        /*048c*/ 	.word	0x0500000f


	//   ....[189]....
        /*0490*/ 	.word	0x0500000f


	//   ....[190]....
        /*0494*/ 	.word	0x0500000f


	//   ....[191]....
        /*0498*/ 	.word	0x0500000f


	//   ....[192]....
        /*049c*/ 	.word	0x0500000f


	//   ....[193]....
        /*04a0*/ 	.word	0x0500000f


	//   ....[194]....
        /*04a4*/ 	.word	0x0500000f


	//   ....[195]....
        /*04a8*/ 	.word	0x0500000f


	//   ....[196]....
        /*04ac*/ 	.word	0x0500000f


	//   ....[197]....
        /*04b0*/ 	.word	0x0500000f


	//   ....[198]....
        /*04b4*/ 	.word	0x0500000f


	//   ....[199]....
        /*04b8*/ 	.word	0x0500000f


	//   ....[200]....
        /*04bc*/ 	.word	0x0500000f


	//   ....[201]....
        /*04c0*/ 	.word	0x0500000f


	//   ....[202]....
        /*04c4*/ 	.word	0x0500000f


	//   ....[203]....
        /*04c8*/ 	.word	0x0500000f


	//   ....[204]....
        /*04cc*/ 	.word	0x0500000f


	//   ....[205]....
        /*04d0*/ 	.word	0x0500000f


	//   ....[206]....
        /*04d4*/ 	.word	0x0500000f


	//   ....[207]....
        /*04d8*/ 	.word	0x0500000f


	//   ....[208]....
        /*04dc*/ 	.word	0x0500000f


	//   ....[209]....
        /*04e0*/ 	.word	0x0500000f


	//   ....[210]....
        /*04e4*/ 	.word	0x0500000f


	//   ....[211]....
        /*04e8*/ 	.word	0x0500000f


	//   ....[212]....
        /*04ec*/ 	.word	0x0500000f


	//   ....[213]....
        /*04f0*/ 	.word	0x0500000f


	//   ....[214]....
        /*04f4*/ 	.word	0x0500000f


	//   ....[215]....
        /*04f8*/ 	.word	0x0500000f


	//   ....[216]....
        /*04fc*/ 	.word	0x0500000f


	//   ....[217]....
        /*0500*/ 	.word	0x0500000f


	//   ....[218]....
        /*0504*/ 	.word	0x0500000f


	//   ....[219]....
        /*0508*/ 	.word	0x0500000f


	//   ....[220]....
        /*050c*/ 	.word	0x0500000f


	//   ....[221]....
        /*0510*/ 	.word	0x0500000f


	//   ....[222]....
        /*0514*/ 	.word	0x0500000f


	//   ....[223]....
        /*0518*/ 	.word	0x0500000f


	//   ....[224]....
        /*051c*/ 	.word	0x0500000f


	//   ....[225]....
        /*0520*/ 	.word	0x0500000f


	//   ....[226]....
        /*0524*/ 	.word	0x0500000f


	//   ....[227]....
        /*0528*/ 	.word	0x0500000f


	//   ....[228]....
        /*052c*/ 	.word	0x0500000f


	//   ....[229]....
        /*0530*/ 	.word	0x0500000f


	//   ....[230]....
        /*0534*/ 	.word	0x0500000f


	//   ....[231]....
        /*0538*/ 	.word	0x0500000f


	//   ....[232]....
        /*053c*/ 	.word	0x0500000f


	//   ....[233]....
        /*0540*/ 	.word	0x0500000f


	//----- nvinfo : EIATTR_COOP_GROUP_INSTR_OFFSETS
	.align		4
.L_202:
        /*0544*/ 	.byte	0x04, 0x28
        /*0546*/ 	.short	(.L_204 - .L_203)


	//   ....[0]....
.L_203:
        /*0548*/ 	.word	0x00000070


	//   ....[1]....
        /*054c*/ 	.word	0x000000b0


	//   ....[2]....
        /*0550*/ 	.word	0x000002d0


	//   ....[3]....
        /*0554*/ 	.word	0x00000430


	//   ....[4]....
        /*0558*/ 	.word	0x00000550


	//   ....[5]....
        /*055c*/ 	.word	0x000006b0


	//   ....[6]....
        /*0560*/ 	.word	0x00001780


	//   ....[7]....
        /*0564*/ 	.word	0x00002410


	//   ....[8]....
        /*0568*/ 	.word	0x00002a50


	//   ....[9]....
        /*056c*/ 	.word	0x000037b0


	//   ....[10]....
        /*0570*/ 	.word	0x000038c0


	//   ....[11]....
        /*0574*/ 	.word	0x00003e20


	//   ....[12]....
        /*0578*/ 	.word	0x00003eb0


	//   ....[13]....
        /*057c*/ 	.word	0x00005bc0


	//   ....[14]....
        /*0580*/ 	.word	0x00006840


	//   ....[15]....
        /*0584*/ 	.word	0x00006eb0


	//   ....[16]....
        /*0588*/ 	.word	0x00006fd0


	//   ....[17]....
        /*058c*/ 	.word	0x00007570


	//   ....[18]....
        /*0590*/ 	.word	0x000075d0


	//   ....[19]....
        /*0594*/ 	.word	0x000097d0


	//   ....[20]....
        /*0598*/ 	.word	0x00009800


	//   ....[21]....
        /*059c*/ 	.word	0x00009820


	//   ....[22]....
        /*05a0*/ 	.word	0x00009840


	//   ....[23]....
        /*05a4*/ 	.word	0x0000b480


	//   ....[24]....
        /*05a8*/ 	.word	0x0000c000


	//   ....[25]....
        /*05ac*/ 	.word	0x0000c7b0


	//   ....[26]....
        /*05b0*/ 	.word	0x0000c8c0


	//   ....[27]....
        /*05b4*/ 	.word	0x0000ce30


	//   ....[28]....
        /*05b8*/ 	.word	0x0000ce90


	//   ....[29]....
        /*05bc*/ 	.word	0x0000dd40


	//   ....[30]....
        /*05c0*/ 	.word	0x0000dd70


	//   ....[31]....
        /*05c4*/ 	.word	0x0000de20


	//   ....[32]....
        /*05c8*/ 	.word	0x0000de30


	//   ....[33]....
        /*05cc*/ 	.word	0x0000f050


	//   ....[34]....
        /*05d0*/ 	.word	0x0000f090


	//   ....[35]....
        /*05d4*/ 	.word	0x0000f0d0


	//   ....[36]....
        /*05d8*/ 	.word	0x0000f100


	//   ....[37]....
        /*05dc*/ 	.word	0x0000f660


	//   ....[38]....
        /*05e0*/ 	.word	0x0000f6a0


	//   ....[39]....
        /*05e4*/ 	.word	0x0000f760


	//   ....[40]....
        /*05e8*/ 	.word	0x0000f780


	//   ....[41]....
        /*05ec*/ 	.word	0x0000f840


	//   ....[42]....
        /*05f0*/ 	.word	0x0000f860


	//   ....[43]....
        /*05f4*/ 	.word	0x0000f930


	//   ....[44]....
        /*05f8*/ 	.word	0x0000f950


	//   ....[45]....
        /*05fc*/ 	.word	0x00010160


	//   ....[46]....
        /*0600*/ 	.word	0x00010180


	//   ....[47]....
        /*0604*/ 	.word	0x00010240


	//   ....[48]....
        /*0608*/ 	.word	0x00010260


	//   ....[49]....
        /*060c*/ 	.word	0x00010320


	//   ....[50]....
        /*0610*/ 	.word	0x00010340


	//   ....[51]....
        /*0614*/ 	.word	0x00010410


	//   ....[52]....
        /*0618*/ 	.word	0x00010430


	//   ....[53]....
        /*061c*/ 	.word	0x00010570


	//   ....[54]....
        /*0620*/ 	.word	0x00010760


	//   ....[55]....
        /*0624*/ 	.word	0x00010790


	//   ....[56]....
        /*0628*/ 	.word	0x000107c0


	//   ....[57]....
        /*062c*/ 	.word	0x000107f0


	//   ....[58]....
        /*0630*/ 	.word	0x00010820


	//   ....[59]....
        /*0634*/ 	.word	0x00010850


	//   ....[60]....
        /*0638*/ 	.word	0x000109a0


	//   ....[61]....
        /*063c*/ 	.word	0x000109d0


	//   ....[62]....
        /*0640*/ 	.word	0x00010a00


	//   ....[63]....
        /*0644*/ 	.word	0x00010a30


	//   ....[64]....
        /*0648*/ 	.word	0x00010a60


	//   ....[65]....
        /*064c*/ 	.word	0x00010a90


	//   ....[66]....
        /*0650*/ 	.word	0x00010b20


	//   ....[67]....
        /*0654*/ 	.word	0x00010b80


	//   ....[68]....
        /*0658*/ 	.word	0x00010c10


	//   ....[69]....
        /*065c*/ 	.word	0x00012860


	//   ....[70]....
        /*0660*/ 	.word	0x00012880


	//   ....[71]....
        /*0664*/ 	.word	0x00012930


	//   ....[72]....
        /*0668*/ 	.word	0x00012950


	//   ....[73]....
        /*066c*/ 	.word	0x000129f0


	//   ....[74]....
        /*0670*/ 	.word	0x00012a10


	//   ....[75]....
        /*0674*/ 	.word	0x00012ab0


	//   ....[76]....
        /*0678*/ 	.word	0x00012ad0


	//   ....[77]....
        /*067c*/ 	.word	0x00012b70


	//   ....[78]....
        /*0680*/ 	.word	0x00012b90


	//   ....[79]....
        /*0684*/ 	.word	0x00012ba0


	//   ....[80]....
        /*0688*/ 	.word	0x00012c30


	//   ....[81]....
        /*068c*/ 	.word	0x000133b0


	//   ....[82]....
        /*0690*/ 	.word	0x000133e0


	//   ....[83]....
        /*0694*/ 	.word	0x00013400


	//   ....[84]....
        /*0698*/ 	.word	0x00013490


	//   ....[85]....
        /*069c*/ 	.word	0x000134a0


	//   ....[86]....
        /*06a0*/ 	.word	0x00013540


	//   ....[87]....
        /*06a4*/ 	.word	0x00013550


	//   ....[88]....
        /*06a8*/ 	.word	0x000135f0


	//   ....[89]....
        /*06ac*/ 	.word	0x00013600


	//   ....[90]....
        /*06b0*/ 	.word	0x000136a0


	//   ....[91]....
        /*06b4*/ 	.word	0x000136b0


	//   ....[92]....
        /*06b8*/ 	.word	0x00013750


	//   ....[93]....
        /*06bc*/ 	.word	0x00013760


	//   ....[94]....
        /*06c0*/ 	.word	0x00013800


	//   ....[95]....
        /*06c4*/ 	.word	0x00013810


	//   ....[96]....
        /*06c8*/ 	.word	0x00013820


	//   ....[97]....
        /*06cc*/ 	.word	0x00014020


	//   ....[98]....
        /*06d0*/ 	.word	0x00014030


	//   ....[99]....
        /*06d4*/ 	.word	0x00014050


	//   ....[100]....
        /*06d8*/ 	.word	0x000140d0


	//   ....[101]....
        /*06dc*/ 	.word	0x000140e0


	//   ....[102]....
        /*06e0*/ 	.word	0x00014140


	//   ....[103]....
        /*06e4*/ 	.word	0x00014170


	//   ....[104]....
        /*06e8*/ 	.word	0x000141b0


	//   ....[105]....
        /*06ec*/ 	.word	0x000141e0


	//   ....[106]....
        /*06f0*/ 	.word	0x00014220


	//   ....[107]....
        /*06f4*/ 	.word	0x00014250


	//   ....[108]....
        /*06f8*/ 	.word	0x00014290


	//   ....[109]....
        /*06fc*/ 	.word	0x00014510


	//   ....[110]....
        /*0700*/ 	.word	0x00014530


	//   ....[111]....
        /*0704*/ 	.word	0x000145c0


	//   ....[112]....
        /*0708*/ 	.word	0x000145d0


	//   ....[113]....
        /*070c*/ 	.word	0x00014640


	//   ....[114]....
        /*0710*/ 	.word	0x00014650


	//   ....[115]....
        /*0714*/ 	.word	0x000146c0


	//   ....[116]....
        /*0718*/ 	.word	0x000146d0


	//   ....[117]....
        /*071c*/ 	.word	0x00014740


	//   ....[118]....
        /*0720*/ 	.word	0x00014750


	//   ....[119]....
        /*0724*/ 	.word	0x00014760


	//   ....[120]....
        /*0728*/ 	.word	0x000147d0


	//   ....[121]....
        /*072c*/ 	.word	0x00014d60


	//   ....[122]....
        /*0730*/ 	.word	0x00014d80


	//   ....[123]....
        /*0734*/ 	.word	0x00014d90


	//   ....[124]....
        /*0738*/ 	.word	0x00014da0


	//   ....[125]....
        /*073c*/ 	.word	0x00014e10


	//   ....[126]....
        /*0740*/ 	.word	0x00014e30


	//   ....[127]....
        /*0744*/ 	.word	0x00014ea0


	//   ....[128]....
        /*0748*/ 	.word	0x00014ec0


	//   ....[129]....
        /*074c*/ 	.word	0x00014f20


	//   ....[130]....
        /*0750*/ 	.word	0x00014f40


	//   ....[131]....
        /*0754*/ 	.word	0x00014f90


	//   ....[132]....
        /*0758*/ 	.word	0x00014fb0


	//   ....[133]....
        /*075c*/ 	.word	0x000153c0


	//   ....[134]....
        /*0760*/ 	.word	0x000153f0


	//   ....[135]....
        /*0764*/ 	.word	0x00015420


	//   ....[136]....
        /*0768*/ 	.word	0x00015450


	//   ....[137]....
        /*076c*/ 	.word	0x00015480


	//   ....[138]....
        /*0770*/ 	.word	0x000154b0


	//   ....[139]....
        /*0774*/ 	.word	0x000154e0


	//   ....[140]....
        /*0778*/ 	.word	0x00015510


	//   ....[141]....
        /*077c*/ 	.word	0x00015690


	//   ....[142]....
        /*0780*/ 	.word	0x000156c0


	//   ....[143]....
        /*0784*/ 	.word	0x000156f0


	//   ....[144]....
        /*0788*/ 	.word	0x00015720


	//   ....[145]....
        /*078c*/ 	.word	0x00015750


	//   ....[146]....
        /*0790*/ 	.word	0x00015780


	//   ....[147]....
        /*0794*/ 	.word	0x00015840


	//   ....[148]....
        /*0798*/ 	.word	0x00015860


	//   ....[149]....
        /*079c*/ 	.word	0x000158d0


	//   ....[150]....
        /*07a0*/ 	.word	0x00015f70


	//   ....[151]....
        /*07a4*/ 	.word	0x000165e0


	//   ....[152]....
        /*07a8*/ 	.word	0x000166d0


	//   ....[153]....
        /*07ac*/ 	.word	0x00016770


	//   ....[154]....
        /*07b0*/ 	.word	0x000167d0


	//   ....[155]....
        /*07b4*/ 	.word	0x000168e0


	//   ....[156]....
        /*07b8*/ 	.word	0x00016950


	//   ....[157]....
        /*07bc*/ 	.word	0x00016a60


	//   ....[158]....
        /*07c0*/ 	.word	0x00016ad0


	//   ....[159]....
        /*07c4*/ 	.word	0x00016be0


	//   ....[160]....
        /*07c8*/ 	.word	0x00016c50


	//   ....[161]....
        /*07cc*/ 	.word	0x00016d60


	//   ....[162]....
        /*07d0*/ 	.word	0x00016dd0


	//   ....[163]....
        /*07d4*/ 	.word	0x00016e70


	//   ....[164]....
        /*07d8*/ 	.word	0x00016f80


	//   ....[165]....
        /*07dc*/ 	.word	0x00016ff0


	//   ....[166]....
        /*07e0*/ 	.word	0x00017050


	//   ....[167]....
        /*07e4*/ 	.word	0x00017140


	//   ....[168]....
        /*07e8*/ 	.word	0x000171a0


	//   ....[169]....
        /*07ec*/ 	.word	0x000172b0


	//   ....[170]....
        /*07f0*/ 	.word	0x00017310


	//   ....[171]....
        /*07f4*/ 	.word	0x00017420


	//   ....[172]....
        /*07f8*/ 	.word	0x00017480


	//   ....[173]....
        /*07fc*/ 	.word	0x00017590


	//   ....[174]....
        /*0800*/ 	.word	0x000175f0


	//   ....[175]....
        /*0804*/ 	.word	0x00017700


	//   ....[176]....
        /*0808*/ 	.word	0x00017760


	//   ....[177]....
        /*080c*/ 	.word	0x00017870


	//   ....[178]....
        /*0810*/ 	.word	0x000178d0


	//   ....[179]....
        /*0814*/ 	.word	0x000179c0


	//   ....[180]....
        /*0818*/ 	.word	0x00017af0


	//   ....[181]....
        /*081c*/ 	.word	0x00017ba0


	//   ....[182]....
        /*0820*/ 	.word	0x00017c20


	//   ....[183]....
        /*0824*/ 	.word	0x00017d00


	//   ....[184]....
        /*0828*/ 	.word	0x00017d60


	//   ....[185]....
        /*082c*/ 	.word	0x00017e30


	//   ....[186]....
        /*0830*/ 	.word	0x00017e90


	//   ....[187]....
        /*0834*/ 	.word	0x00017f60


	//   ....[188]....
        /*0838*/ 	.word	0x00017fc0


	//   ....[189]....
        /*083c*/ 	.word	0x00018090


	//   ....[190]....
        /*0840*/ 	.word	0x000180f0


	//   ....[191]....
        /*0844*/ 	.word	0x000181c0


	//   ....[192]....
        /*0848*/ 	.word	0x000182b0


	//   ....[193]....
        /*084c*/ 	.word	0x00018350


	//   ....[194]....
        /*0850*/ 	.word	0x000183b0


	//   ....[195]....
        /*0854*/ 	.word	0x000184a0


	//   ....[196]....
        /*0858*/ 	.word	0x00018500


	//   ....[197]....
        /*085c*/ 	.word	0x000185e0


	//   ....[198]....
        /*0860*/ 	.word	0x00018640


	//   ....[199]....
        /*0864*/ 	.word	0x00018720


	//   ....[200]....
        /*0868*/ 	.word	0x00018780


	//   ....[201]....
        /*086c*/ 	.word	0x00018860


	//   ....[202]....
        /*0870*/ 	.word	0x000188c0


	//   ....[203]....
        /*0874*/ 	.word	0x00018990


	//   ....[204]....
        /*0878*/ 	.word	0x00018ac0


	//   ....[205]....
        /*087c*/ 	.word	0x00018bb0


	//   ....[206]....
        /*0880*/ 	.word	0x00018c50


	//   ....[207]....
        /*0884*/ 	.word	0x00018d20


	//   ....[208]....
        /*0888*/ 	.word	0x00018d80


	//   ....[209]....
        /*088c*/ 	.word	0x00018e50


	//   ....[210]....
        /*0890*/ 	.word	0x00018eb0


	//   ....[211]....
        /*0894*/ 	.word	0x00018f90


	//   ....[212]....
        /*0898*/ 	.word	0x00018ff0


	//   ....[213]....
        /*089c*/ 	.word	0x000190c0


	//   ....[214]....
        /*08a0*/ 	.word	0x00019120


	//   ....[215]....
        /*08a4*/ 	.word	0x000191e0


	//   ....[216]....
        /*08a8*/ 	.word	0x00019270


	//   ....[217]....
        /*08ac*/ 	.word	0x00019310


	//   ....[218]....
        /*08b0*/ 	.word	0x00019430


	//   ....[219]....
        /*08b4*/ 	.word	0x000194a0


	//   ....[220]....
        /*08b8*/ 	.word	0x00019510


	//   ....[221]....
        /*08bc*/ 	.word	0x00019580


	//   ....[222]....
        /*08c0*/ 	.word	0x000195f0


	//   ....[223]....
        /*08c4*/ 	.word	0x00019670


	//   ....[224]....
        /*08c8*/ 	.word	0x00019700


	//   ....[225]....
        /*08cc*/ 	.word	0x00019790


	//   ....[226]....
        /*08d0*/ 	.word	0x00019800


	//   ....[227]....
        /*08d4*/ 	.word	0x00019870


	//   ....[228]....
        /*08d8*/ 	.word	0x000198e0


	//   ....[229]....
        /*08dc*/ 	.word	0x00019960


	//   ....[230]....
        /*08e0*/ 	.word	0x000199d0


	//   ....[231]....
        /*08e4*/ 	.word	0x00019a70


	//   ....[232]....
        /*08e8*/ 	.word	0x00019b00


	//   ....[233]....
        /*08ec*/ 	.word	0x00019c20


	//----- nvinfo : EIATTR_REG_RECONFIG
	.align		4
.L_204:
        /*08f0*/ 	.byte	0x01, 0x54
	.zero		2


	//----- nvinfo : EIATTR_SYSCALL_OFFSETS
	.align		4
        /*08f4*/ 	.byte	0x04, 0x46
        /*08f6*/ 	.short	(.L_206 - .L_205)


	//   ....[0]....
.L_205:
        /*08f8*/ 	.word	0x00001960


	//   ....[1]....
        /*08fc*/ 	.word	0x00011d40


	//   ....[2]....
        /*0900*/ 	.word	0x00011e90


	//   ....[3]....
        /*0904*/ 	.word	0x00011f80


	//   ....[4]....
        /*0908*/ 	.word	0x00012f80


	//----- nvinfo : EIATTR_MBARRIER_INSTR_OFFSETS
	.align		4
.L_206:
        /*090c*/ 	.byte	0x04, 0x39
        /*090e*/ 	.short	(.L_208 - .L_207)


	//   ....[0]....
.L_207:
        /*0910*/ 	.word	0x00000180
        /*0914*/ 	.word	0x000000ff
        /*0918*/ 	.word	0x0002a800
        /*091c*/ 	.short	0x0100
        /*091e*/ 	.byte	0x08
	.zero		1


	//   ....[1]....
        /*0920*/ 	.word	0x00000190
        /*0924*/ 	.word	0x000000ff
        /*0928*/ 	.word	0x0002a820
        /*092c*/ 	.short	0x0100
        /*092e*/ 	.byte	0x08
	.zero		1


	//   ....[2]....
        /*0930*/ 	.word	0x00000280
        /*0934*/ 	.word	0x000000ff
        /*0938*/ 	.word	0x0002a830
        /*093c*/ 	.short	0x0100
        /*093e*/ 	.byte	0x08
	.zero		1


	//   ....[3]....
        /*0940*/ 	.word	0x00000290
        /*0944*/ 	.word	0x000000ff
        /*0948*/ 	.word	0x0002a840
        /*094c*/ 	.short	0x0100
        /*094e*/ 	.byte	0x08
	.zero		1


	//   ....[4]....
        /*0950*/ 	.word	0x000002a0
        /*0954*/ 	.word	0x000000ff
        /*0958*/ 	.word	0x0002a838
        /*095c*/ 	.short	0x0100
        /*095e*/ 	.byte	0x08
	.zero		1


	//   ....[5]....
        /*0960*/ 	.word	0x000002b0
        /*0964*/ 	.word	0x000000ff
        /*0968*/ 	.word	0x0002a848
        /*096c*/ 	.short	0x0100
        /*096e*/ 	.byte	0x08
	.zero		1


	//   ....[6]....
        /*0970*/ 	.word	0x000003e0
        /*0974*/ 	.word	0x000000ff
        /*0978*/ 	.word	0x0002a850
        /*097c*/ 	.short	0x0100
        /*097e*/ 	.byte	0x08
	.zero		1


	//   ....[7]....
        /*0980*/ 	.word	0x000003f0
        /*0984*/ 	.word	0x000000ff
        /*0988*/ 	.word	0x0002a860
        /*098c*/ 	.short	0x0100
        /*098e*/ 	.byte	0x08
	.zero		1


	//   ....[8]....
        /*0990*/ 	.word	0x00000400
        /*0994*/ 	.word	0x000000ff
        /*0998*/ 	.word	0x0002a858
        /*099c*/ 	.short	0x0100
        /*099e*/ 	.byte	0x08
	.zero		1


	//   ....[9]....
        /*09a0*/ 	.word	0x00000410
        /*09a4*/ 	.word	0x000000ff
        /*09a8*/ 	.word	0x0002a868
        /*09ac*/ 	.short	0x0100
        /*09ae*/ 	.byte	0x08
	.zero		1


	//   ....[10]....
        /*09b0*/ 	.word	0x00000500
        /*09b4*/ 	.word	0x000000ff
        /*09b8*/ 	.word	0x0002a870
        /*09bc*/ 	.short	0x0100
        /*09be*/ 	.byte	0x06
	.zero		1


	//   ....[11]....
        /*09c0*/ 	.word	0x00000510
        /*09c4*/ 	.word	0x000000ff
        /*09c8*/ 	.word	0x0002a880
        /*09cc*/ 	.short	0x0100
        /*09ce*/ 	.byte	0x06
	.zero		1


	//   ....[12]....
        /*09d0*/ 	.word	0x00000520
        /*09d4*/ 	.word	0x000000ff
        /*09d8*/ 	.word	0x0002a878
        /*09dc*/ 	.short	0x0100
        /*09de*/ 	.byte	0x06
	.zero		1


	//   ....[13]....
        /*09e0*/ 	.word	0x00000530
        /*09e4*/ 	.word	0x000000ff
        /*09e8*/ 	.word	0x0002a888
        /*09ec*/ 	.short	0x0100
        /*09ee*/ 	.byte	0x06
	.zero		1


	//   ....[14]....
        /*09f0*/ 	.word	0x00000660
        /*09f4*/ 	.word	0x000000ff
        /*09f8*/ 	.word	0x0002a890
        /*09fc*/ 	.short	0x0100
        /*09fe*/ 	.byte	0x08
	.zero		1


	//   ....[15]....
        /*0a00*/ 	.word	0x00000670
        /*0a04*/ 	.word	0x000000ff
        /*0a08*/ 	.word	0x0002a8a0
        /*0a0c*/ 	.short	0x0100
        /*0a0e*/ 	.byte	0x08
	.zero		1


	//   ....[16]....
        /*0a10*/ 	.word	0x00000680
        /*0a14*/ 	.word	0x000000ff
        /*0a18*/ 	.word	0x0002a898
        /*0a1c*/ 	.short	0x0100
        /*0a1e*/ 	.byte	0x08
	.zero		1


	//   ....[17]....
        /*0a20*/ 	.word	0x00000690
        /*0a24*/ 	.word	0x000000ff
        /*0a28*/ 	.word	0x0002a8a8
        /*0a2c*/ 	.short	0x0100
        /*0a2e*/ 	.byte	0x08
	.zero		1


	//   ....[18]....
        /*0a30*/ 	.word	0x000007d0
        /*0a34*/ 	.word	0x000000ff
        /*0a38*/ 	.word	0x0002a8b0
        /*0a3c*/ 	.short	0x0100
        /*0a3e*/ 	.byte	0x08
	.zero		1


	//   ....[19]....
        /*0a40*/ 	.word	0x000007e0
        /*0a44*/ 	.word	0x000000ff
        /*0a48*/ 	.word	0x0002a8c0
        /*0a4c*/ 	.short	0x0100
        /*0a4e*/ 	.byte	0x08
	.zero		1


	//   ....[20]....
        /*0a50*/ 	.word	0x000007f0
        /*0a54*/ 	.word	0x000000ff
        /*0a58*/ 	.word	0x0002a8b8
        /*0a5c*/ 	.short	0x0100
        /*0a5e*/ 	.byte	0x08
	.zero		1


	//   ....[21]....
        /*0a60*/ 	.word	0x00000800
        /*0a64*/ 	.word	0x000000ff
        /*0a68*/ 	.word	0x0002a8c8
        /*0a6c*/ 	.short	0x0100
        /*0a6e*/ 	.byte	0x08
	.zero		1


	//   ....[22]....
        /*0a70*/ 	.word	0x000019d0
        /*0a74*/ 	.word	0x000000ff
        /*0a78*/ 	.word	0x0002a800
        /*0a7c*/ 	.short	0x010a
        /*0a7e*/ 	.byte	0x28
	.zero		1


	//   ....[23]....
        /*0a80*/ 	.word	0x00001a50
        /*0a84*/ 	.word	0x0000000f
        /*0a88*/ 	.word	0x0002a830
        /*0a8c*/ 	.short	0x010a
        /*0a8e*/ 	.byte	0x3f
	.zero		1


	//   ....[24]....
        /*0a90*/ 	.word	0x00001a90
        /*0a94*/ 	.word	0x0000000f
        /*0a98*/ 	.word	0x0002a830
        /*0a9c*/ 	.short	0x010a
        /*0a9e*/ 	.byte	0x3f
	.zero		1


	//   ....[25]....
        /*0aa0*/ 	.word	0x000024d0
        /*0aa4*/ 	.word	0x000000ff
        /*0aa8*/ 	.word	0x00000000
        /*0aac*/ 	.short	0x0101
        /*0aae*/ 	.byte	0x04
	.zero		1


	//   ....[26]....
        /*0ab0*/ 	.word	0x00004cc0
        /*0ab4*/ 	.word	0x000000ff
        /*0ab8*/ 	.word	0x0002a830
        /*0abc*/ 	.short	0x010a
        /*0abe*/ 	.byte	0x07
	.zero		1


	//   ....[27]....
        /*0ac0*/ 	.word	0x00004d00
        /*0ac4*/ 	.word	0x000000ff
        /*0ac8*/ 	.word	0x0002a830
        /*0acc*/ 	.short	0x010a
        /*0ace*/ 	.byte	0x07
	.zero		1


	//   ....[28]....
        /*0ad0*/ 	.word	0x000055e0
        /*0ad4*/ 	.word	0x000000ff
        /*0ad8*/ 	.word	0x0002a850
        /*0adc*/ 	.short	0x010a
        /*0ade*/ 	.byte	0x06
	.zero		1


	//   ....[29]....
        /*0ae0*/ 	.word	0x00005620
        /*0ae4*/ 	.word	0x000000ff
        /*0ae8*/ 	.word	0x0002a850
        /*0aec*/ 	.short	0x010a
        /*0aee*/ 	.byte	0x06
	.zero		1


	//   ....[30]....
        /*0af0*/ 	.word	0x00005cd0
        /*0af4*/ 	.word	0x000000ff
        /*0af8*/ 	.word	0x00000000
        /*0afc*/ 	.short	0x0101
        /*0afe*/ 	.byte	0x07
	.zero		1


	//   ....[31]....
        /*0b00*/ 	.word	0x00007e20
        /*0b04*/ 	.word	0x000000ff
        /*0b08*/ 	.word	0x00000000
        /*0b0c*/ 	.short	0x0101
        /*0b0e*/ 	.byte	0x06
	.zero		1


	//   ....[32]....
        /*0b10*/ 	.word	0x000082d0
        /*0b14*/ 	.word	0x000000ff
        /*0b18*/ 	.word	0x0002a830
        /*0b1c*/ 	.short	0x010a
        /*0b1e*/ 	.byte	0x07
	.zero		1


	//   ....[33]....
        /*0b20*/ 	.word	0x00008310
        /*0b24*/ 	.word	0x000000ff
        /*0b28*/ 	.word	0x0002a830
        /*0b2c*/ 	.short	0x010a
        /*0b2e*/ 	.byte	0x07
	.zero		1


	//   ....[34]....
        /*0b30*/ 	.word	0x00008bf0
        /*0b34*/ 	.word	0x000000ff
        /*0b38*/ 	.word	0x0002a850
        /*0b3c*/ 	.short	0x010a
        /*0b3e*/ 	.byte	0x06
	.zero		1


	//   ....[35]....
        /*0b40*/ 	.word	0x00008c30
        /*0b44*/ 	.word	0x000000ff
        /*0b48*/ 	.word	0x0002a850
        /*0b4c*/ 	.short	0x010a
        /*0b4e*/ 	.byte	0x06
	.zero		1


	//   ....[36]....
        /*0b50*/ 	.word	0x000092e0
        /*0b54*/ 	.word	0x000000ff
        /*0b58*/ 	.word	0x00000000
        /*0b5c*/ 	.short	0x0101
        /*0b5e*/ 	.byte	0x07
	.zero		1


	//   ....[37]....
        /*0b60*/ 	.word	0x0000a2d0
        /*0b64*/ 	.word	0x000000ff
        /*0b68*/ 	.word	0x00000000
        /*0b6c*/ 	.short	0x0101
        /*0b6e*/ 	.byte	0x06
	.zero		1


	//   ....[38]....
        /*0b70*/ 	.word	0x0000a580
        /*0b74*/ 	.word	0x000000ff
        /*0b78*/ 	.word	0x0002a830
        /*0b7c*/ 	.short	0x010a
        /*0b7e*/ 	.byte	0x06
	.zero		1


	//   ....[39]....
        /*0b80*/ 	.word	0x0000a5c0
        /*0b84*/ 	.word	0x000000ff
        /*0b88*/ 	.word	0x0002a830
        /*0b8c*/ 	.short	0x010a
        /*0b8e*/ 	.byte	0x06
	.zero		1


	//   ....[40]....
        /*0b90*/ 	.word	0x0000aea0
        /*0b94*/ 	.word	0x000000ff
        /*0b98*/ 	.word	0x0002a850
        /*0b9c*/ 	.short	0x010a
        /*0b9e*/ 	.byte	0x0a
	.zero		1


	//   ....[41]....
        /*0ba0*/ 	.word	0x0000aee0
        /*0ba4*/ 	.word	0x000000ff
        /*0ba8*/ 	.word	0x0002a850
        /*0bac*/ 	.short	0x010a
        /*0bae*/ 	.byte	0x0a
	.zero		1


	//   ....[42]....
        /*0bb0*/ 	.word	0x0000b530
        /*0bb4*/ 	.word	0x000000ff
        /*0bb8*/ 	.word	0x00000000
        /*0bbc*/ 	.short	0x0101
        /*0bbe*/ 	.byte	0x04
	.zero		1


	//   ....[43]....
        /*0bc0*/ 	.word	0x0000d6e0
        /*0bc4*/ 	.word	0x000000ff
        /*0bc8*/ 	.word	0x00000000
        /*0bcc*/ 	.short	0x0101
        /*0bce*/ 	.byte	0x0a
	.zero		1


	//   ....[44]....
        /*0bd0*/ 	.word	0x0000dcb0
        /*0bd4*/ 	.word	0x000000ff
        /*0bd8*/ 	.word	0x0002a850
        /*0bdc*/ 	.short	0x010a
        /*0bde*/ 	.byte	0x05
	.zero		1


	//   ....[45]....
        /*0be0*/ 	.word	0x0000dcf0
        /*0be4*/ 	.word	0x000000ff
        /*0be8*/ 	.word	0x0002a850
        /*0bec*/ 	.short	0x010a
        /*0bee*/ 	.byte	0x05
	.zero		1


	//   ....[46]....
        /*0bf0*/ 	.word	0x0000e1c0
        /*0bf4*/ 	.word	0x000000ff
        /*0bf8*/ 	.word	0x00000000
        /*0bfc*/ 	.short	0x0101
        /*0bfe*/ 	.byte	0x04
	.zero		1


	//   ....[47]....
        /*0c00*/ 	.word	0x0000f690
        /*0c04*/ 	.word	0x00000003
        /*0c08*/ 	.word	0x00000000
        /*0c0c*/ 	.short	0x0101
        /*0c0e*/ 	.byte	0x3f
	.zero		1


	//   ....[48]....
        /*0c10*/ 	.word	0x00012610
        /*0c14*/ 	.word	0x00000007
        /*0c18*/ 	.word	0x0002a840
        /*0c1c*/ 	.short	0x010a
        /*0c1e*/ 	.byte	0x3f
	.zero		1


	//   ....[49]....
        /*0c20*/ 	.word	0x00012cf0
        /*0c24*/ 	.word	0x00000007
        /*0c28*/ 	.word	0x0002a830
        /*0c2c*/ 	.short	0x0107
        /*0c2e*/ 	.byte	0x3f
	.zero		1


	//   ....[50]....
        /*0c30*/ 	.word	0x00012db0
        /*0c34*/ 	.word	0x00000007
        /*0c38*/ 	.word	0x0002a830
        /*0c3c*/ 	.short	0x0101
        /*0c3e*/ 	.byte	0x3f
	.zero		1


	//   ....[51]....
        /*0c40*/ 	.word	0x00013970
        /*0c44*/ 	.word	0x00000016
        /*0c48*/ 	.word	0x0002a800
        /*0c4c*/ 	.short	0x0107
        /*0c4e*/ 	.byte	0x3f
	.zero		1


	//   ....[52]....
        /*0c50*/ 	.word	0x00013a90
        /*0c54*/ 	.word	0x00000016
        /*0c58*/ 	.word	0x0002a800
        /*0c5c*/ 	.short	0x0101
        /*0c5e*/ 	.byte	0x3f
	.zero		1


	//   ....[53]....
        /*0c60*/ 	.word	0x00013ab0
        /*0c64*/ 	.word	0x00000016
        /*0c68*/ 	.word	0x0002a820
        /*0c6c*/ 	.short	0x010a
        /*0c6e*/ 	.byte	0x3f
	.zero		1


	//   ....[54]....
        /*0c70*/ 	.word	0x00013e20
        /*0c74*/ 	.word	0x00000006
        /*0c78*/ 	.word	0x0002a840
        /*0c7c*/ 	.short	0x010a
        /*0c7e*/ 	.byte	0x3f
	.zero		1


	//   ....[55]....
        /*0c80*/ 	.word	0x00014330
        /*0c84*/ 	.word	0x00000006
        /*0c88*/ 	.word	0x0002a830
        /*0c8c*/ 	.short	0x0107
        /*0c8e*/ 	.byte	0x3f
	.zero		1


	//   ....[56]....
        /*0c90*/ 	.word	0x000143f0
        /*0c94*/ 	.word	0x00000006
        /*0c98*/ 	.word	0x0002a830
        /*0c9c*/ 	.short	0x0101
        /*0c9e*/ 	.byte	0x3f
	.zero		1


	//   ....[57]....
        /*0ca0*/ 	.word	0x00014450
        /*0ca4*/ 	.word	0x00000005
        /*0ca8*/ 	.word	0x0002a860
        /*0cac*/ 	.short	0x010a
        /*0cae*/ 	.byte	0x3f
	.zero		1


	//   ....[58]....
        /*0cb0*/ 	.word	0x000148b0
        /*0cb4*/ 	.word	0x00000005
        /*0cb8*/ 	.word	0x0002a850
        /*0cbc*/ 	.short	0x0107
        /*0cbe*/ 	.byte	0x3f
	.zero		1


	//   ....[59]....
        /*0cc0*/ 	.word	0x00014a00
        /*0cc4*/ 	.word	0x00000005
        /*0cc8*/ 	.word	0x0002a850
        /*0ccc*/ 	.short	0x0101
        /*0cce*/ 	.byte	0x3f
	.zero		1


	//   ....[60]....
        /*0cd0*/ 	.word	0x00014c90
        /*0cd4*/ 	.word	0x00000000
        /*0cd8*/ 	.word	0x0002a860
        /*0cdc*/ 	.short	0x010a
        /*0cde*/ 	.byte	0x3f
	.zero		1


	//   ....[61]....
        /*0ce0*/ 	.word	0x000150f0
        /*0ce4*/ 	.word	0x00000000
        /*0ce8*/ 	.word	0x0002a850
        /*0cec*/ 	.short	0x0107
        /*0cee*/ 	.byte	0x3f
	.zero		1


	//   ....[62]....
        /*0cf0*/ 	.word	0x000151c0
        /*0cf4*/ 	.word	0x00000000
        /*0cf8*/ 	.word	0x0002a850
        /*0cfc*/ 	.short	0x0101
        /*0cfe*/ 	.byte	0x3f
	.zero		1


	//   ....[63]....
        /*0d00*/ 	.word	0x00015ef0
        /*0d04*/ 	.word	0x00000005
        /*0d08*/ 	.word	0x0002a820
        /*0d0c*/ 	.short	0x010a
        /*0d0e*/ 	.byte	0x3f
	.zero		1


	//   ....[64]....
        /*0d10*/ 	.word	0x00016090
        /*0d14*/ 	.word	0x00000003
        /*0d18*/ 	.word	0x0002a840
        /*0d1c*/ 	.short	0x010a
        /*0d1e*/ 	.byte	0x3f
	.zero		1


	//   ....[65]....
        /*0d20*/ 	.word	0x00016130
        /*0d24*/ 	.word	0x00000019
        /*0d28*/ 	.word	0x0002a840
        /*0d2c*/ 	.short	0x010a
        /*0d2e*/ 	.byte	0x3f
	.zero		1


	//   ....[66]....
        /*0d30*/ 	.word	0x00016170
        /*0d34*/ 	.word	0x00000003
        /*0d38*/ 	.word	0x0002a860
        /*0d3c*/ 	.short	0x010a
        /*0d3e*/ 	.byte	0x3f
	.zero		1


	//   ....[67]....
        /*0d40*/ 	.word	0x000161b0
        /*0d44*/ 	.word	0x00000019
        /*0d48*/ 	.word	0x0002a860
        /*0d4c*/ 	.short	0x010a
        /*0d4e*/ 	.byte	0x3f
	.zero		1


	//   ....[68]....
        /*0d50*/ 	.word	0x00016220
        /*0d54*/ 	.word	0x00000003
        /*0d58*/ 	.word	0x0002a800
        /*0d5c*/ 	.short	0x010a
        /*0d5e*/ 	.byte	0x3f
	.zero		1


	//   ....[69]....
        /*0d60*/ 	.word	0x00016270
        /*0d64*/ 	.word	0x0000000f
        /*0d68*/ 	.word	0x0002a830
        /*0d6c*/ 	.short	0x010a
        /*0d6e*/ 	.byte	0x3f
	.zero		1


	//   ....[70]....
        /*0d70*/ 	.word	0x000162d0
        /*0d74*/ 	.word	0x0000000e
        /*0d78*/ 	.word	0x0002a830
        /*0d7c*/ 	.short	0x010a
        /*0d7e*/ 	.byte	0x3f
	.zero		1


	//   ....[71]....
        /*0d80*/ 	.word	0x00016330
        /*0d84*/ 	.word	0x0000000d
        /*0d88*/ 	.word	0x0002a850
        /*0d8c*/ 	.short	0x010a
        /*0d8e*/ 	.byte	0x3f
	.zero		1


	//   ....[72]....
        /*0d90*/ 	.word	0x00016390
        /*0d94*/ 	.word	0x0000000c
        /*0d98*/ 	.word	0x0002a830
        /*0d9c*/ 	.short	0x010a
        /*0d9e*/ 	.byte	0x3f
	.zero		1


	//   ....[73]....
        /*0da0*/ 	.word	0x000163f0
        /*0da4*/ 	.word	0x0000000b
        /*0da8*/ 	.word	0x0002a850
        /*0dac*/ 	.short	0x010a
        /*0dae*/ 	.byte	0x3f
	.zero		1


	//   ....[74]....
        /*0db0*/ 	.word	0x00016450
        /*0db4*/ 	.word	0x0000000e
        /*0db8*/ 	.word	0x0002a830
        /*0dbc*/ 	.short	0x010a
        /*0dbe*/ 	.byte	0x3f
	.zero		1


	//   ....[75]....
        /*0dc0*/ 	.word	0x000164b0
        /*0dc4*/ 	.word	0x0000000b
        /*0dc8*/ 	.word	0x0002a850
        /*0dcc*/ 	.short	0x010a
        /*0dce*/ 	.byte	0x3f
	.zero		1


	//   ....[76]....
        /*0dd0*/ 	.word	0x00016510
        /*0dd4*/ 	.word	0x00000005
        /*0dd8*/ 	.word	0x0002a850
        /*0ddc*/ 	.short	0x010a
        /*0dde*/ 	.byte	0x3f
	.zero		1


	//   ....[77]....
        /*0de0*/ 	.word	0x00016620
        /*0de4*/ 	.word	0x00000007
        /*0de8*/ 	.word	0x0002a840
        /*0dec*/ 	.short	0x010a
        /*0dee*/ 	.byte	0x3f
	.zero		1


	//   ....[78]....
        /*0df0*/ 	.word	0x000179f0
        /*0df4*/ 	.word	0x00000016
        /*0df8*/ 	.word	0x0002a820
        /*0dfc*/ 	.short	0x010a
        /*0dfe*/ 	.byte	0x3f
	.zero		1


	//   ....[79]....
        /*0e00*/ 	.word	0x00017a40
        /*0e04*/ 	.word	0x00000006
        /*0e08*/ 	.word	0x0002a840
        /*0e0c*/ 	.short	0x010a
        /*0e0e*/ 	.byte	0x3f
	.zero		1


	//   ....[80]....
        /*0e10*/ 	.word	0x00018200
        /*0e14*/ 	.word	0x00000005
        /*0e18*/ 	.word	0x0002a860
        /*0e1c*/ 	.short	0x010a
        /*0e1e*/ 	.byte	0x3f
	.zero		1


	//   ....[81]....
        /*0e20*/ 	.word	0x00018a10
        /*0e24*/ 	.word	0x00000000
        /*0e28*/ 	.word	0x0002a860
        /*0e2c*/ 	.short	0x010a
        /*0e2e*/ 	.byte	0x3f
	.zero		1


	//   ....[82]....
        /*0e30*/ 	.word	0x00019b40
        /*0e34*/ 	.word	0x00000005
        /*0e38*/ 	.word	0x0002a820
        /*0e3c*/ 	.short	0x010a
        /*0e3e*/ 	.byte	0x3f
	.zero		1


	//   ....[83]....
        /*0e40*/ 	.word	0x00019ce0
        /*0e44*/ 	.word	0x00000003
        /*0e48*/ 	.word	0x0002a840
        /*0e4c*/ 	.short	0x010a
        /*0e4e*/ 	.byte	0x3f
	.zero		1


	//   ....[84]....
        /*0e50*/ 	.word	0x00019d30
        /*0e54*/ 	.word	0x00000019
        /*0e58*/ 	.word	0x0002a840
        /*0e5c*/ 	.short	0x010a
        /*0e5e*/ 	.byte	0x3f
	.zero		1


	//   ....[85]....
        /*0e60*/ 	.word	0x00019d80
        /*0e64*/ 	.word	0x00000003
        /*0e68*/ 	.word	0x0002a860
        /*0e6c*/ 	.short	0x010a
        /*0e6e*/ 	.byte	0x3f
	.zero		1


	//----- nvinfo : EIATTR_NUM_MBARRIERS
	.align		4
.L_208:
        /*0e70*/ 	.byte	0x03, 0x38
        /*0e72*/ 	.short	0x0016


	//----- nvinfo : EIATTR_EXIT_INSTR_OFFSETS
	.align		4
        /*0e74*/ 	.byte	0x04, 0x1c
        /*0e76*/ 	.short	(.L_210 - .L_209)


	//   ....[0]....
.L_209:
        /*0e78*/ 	.word	0x00000990


	//   ....[1]....
        /*0e7c*/ 	.word	0x00010520


	//   ....[2]....
        /*0e80*/ 	.word	0x00016200


	//----- nvinfo : EIATTR_MAX_THREADS
	.align		4
.L_210:
        /*0e84*/ 	.byte	0x04, 0x05
        /*0e86*/ 	.short	(.L_212 - .L_211)
.L_211:
        /*0e88*/ 	.word	0x00000180
        /*0e8c*/ 	.word	0x00000001
        /*0e90*/ 	.word	0x00000001


	//----- nvinfo : EIATTR_CRS_STACK_SIZE
	.align		4
.L_212:
        /*0e94*/ 	.byte	0x04, 0x1e
        /*0e96*/ 	.short	(.L_214 - .L_213)
.L_213:
        /*0e98*/ 	.word	0x00000000


	//----- nvinfo : EIATTR_CBANK_PARAM_SIZE
	.align		4
.L_214:
        /*0e9c*/ 	.byte	0x03, 0x19
        /*0e9e*/ 	.short	0x0af0


	//----- nvinfo : EIATTR_PARAM_CBANK
	.align		4
        /*0ea0*/ 	.byte	0x04, 0x0a
        /*0ea2*/ 	.short	(.L_216 - .L_215)
	.align		4
.L_215:
        /*0ea4*/ 	.word	index@(.nv.constant0._ZN7cutlass13device_kernelIN5flash11enable_sm90INS1_16FlashAttnFwdSm90INS1_25CollectiveMainloopFwdSm90ILi2EN4cute5tupleIJNS5_1CILi1EEES8_S8_EEENS6_IJNS7_ILi128EEENS7_ILi96EEENS7_ILi192EEEEEELi128ENS_6half_tEfNS_4arch4Sm90ELb0ELb1ELb1ELb1ELb1ELb0ELb0ELb1ELb1ELb1ELb0ELb0EEENS1_21CollectiveEpilogueFwdINS6_IJSA_SA_SB_EEES9_SE_SG_Li256ELb1ELb1ELb0ELb0EEENS1_36VarlenDynamicPersistentTileSchedulerILi128ELi96ELi256ELi128ELb0ELb1ELb1ELb1ELb0ELb1EEEEEEEEEvNT_6ParamsE)
        /*0ea8*/ 	.short	0x0210
        /*0eaa*/ 	.short	0x0af0


	//----- nvinfo : EIATTR_SW_WAR
	.align		4
.L_216:
        /*0eac*/ 	.byte	0x04, 0x36
        /*0eae*/ 	.short	(.L_218 - .L_217)
.L_217:
        /*0eb0*/ 	.word	0x00000008
.L_218:


//--------------------- .nv.info._ZN7cutlass13device_kernelIN5flash11enable_sm90INS1_16FlashAttnFwdSm90INS1_25CollectiveMainloopFwdSm90ILi2EN4cute5tupleIJNS5_1CILi1EEES8_S8_EEENS6_IJNS7_ILi128EEENS7_ILi96EEENS7_ILi192EEEEEELi128ENS_6half_tEfNS_4arch4Sm90ELb0ELb1ELb1ELb1ELb1ELb1ELb0ELb1ELb1ELb1ELb0ELb0EEENS1_21CollectiveEpilogueFwdINS6_IJSA_SA_SB_EEES9_SE_SG_Li256ELb1ELb1ELb0ELb0EEENS1_36VarlenDynamicPersistentTileSchedulerILi128ELi96ELi256ELi128ELb0ELb1ELb1ELb1ELb0ELb1EEEEEEEEEvNT_6ParamsE --------------------------
	.section	.nv.info._ZN7cutlass13device_kernelIN5flash11enable_sm90INS1_16FlashAttnFwdSm90INS1_25CollectiveMainloopFwdSm90ILi2EN4cute5tupleIJNS5_1CILi1EEES8_S8_EEENS6_IJNS7_ILi128EEENS7_ILi96EEENS7_ILi192EEEEEELi128ENS_6half_tEfNS_4arch4Sm90ELb0ELb1ELb1ELb1ELb1ELb1ELb0ELb1ELb1ELb1ELb0ELb0EEENS1_21CollectiveEpilogueFwdINS6_IJSA_SA_SB_EEES9_SE_SG_Li256ELb1ELb1ELb0ELb0EEENS1_36VarlenDynamicPersistentTileSchedulerILi128ELi96ELi256ELi128ELb0ELb1ELb1ELb1ELb0ELb1EEEEEEEEEvNT_6ParamsE,"",@"SHT_CUDA_INFO"
	.sectionflags	@""
	.align	4


	//----- nvinfo : EIATTR_CUDA_API_VERSION
	.align		4
        /*0000*/ 	.byte	0x04, 0x37
        /*0002*/ 	.short	(.L_220 - .L_219)
.L_219:
        /*0004*/ 	.word	0x00000082


	//----- nvinfo : EIATTR_KPARAM_INFO
	.align		4
.L_220:
        /*0008*/ 	.byte	0x04, 0x17
        /*000a*/ 	.short	(.L_222 - .L_221)
.L_221:
        /*000c*/ 	.word	0x00000000
        /*0010*/ 	.short	0x0000
        /*0012*/ 	.short	0x0070
        /*0014*/ 	.byte	0x00, 0xf0, 0x01, 0x2a


	//----- nvinfo : EIATTR_SPARSE_MMA_MASK
	.align		4
.L_222:
        /*0018*/ 	.byte	0x03, 0x50
        /*001a*/ 	.short	0x0000


	//----- nvinfo : EIATTR_MAXREG_COUNT
	.align		4
        /*001c*/ 	.byte	0x03, 0x1b
        /*001e*/ 	.short	0x00a8


	//----- nvinfo : EIATTR_NUM_BARRIERS
	.align		4
        /*0020*/ 	.byte	0x02, 0x4c
        /*0022*/ 	.byte	0x10
	.zero		1


	//----- nvinfo : EIATTR_EXTERNS
	.align		4
        /*0024*/ 	.byte	0x04, 0x0f
        /*0026*/ 	.short	(.L_224 - .L_223)


	//   ....[0]....
	.align		4
.L_223:
        /*0028*/ 	.word	index@(__assertfail)


	//----- nvinfo : EIATTR_ANNOTATIONS
	.align		4
.L_224:
        /*002c*/ 	.byte	0x04, 0x55
        /*002e*/ 	.short	(.L_226 - .L_225)


	//   ....[0]....
.L_225:
        /* <DEDUP_REMOVED lines=40> */


	//----- nvinfo : EIATTR_MERCURY_ISA_VERSION
	.align		4
.L_226:
        /*0298*/ 	.byte	0x03, 0x5f
        /*029a*/ 	.short	0x0101


	//----- nvinfo : EIATTR_UNUSED_LOAD_BYTE_OFFSET
	.align		4
        /*029c*/ 	.byte	0x04, 0x44
        /*029e*/ 	.short	(.L_228 - .L_227)


	//   ....[0]....
.L_227:
        /*02a0*/ 	.word	0x00000a50
        /*02a4*/ 	.word	0x0000fff0


	//   ....[1]....
        /*02a8*/ 	.word	0x0001fff0
        /*02ac*/ 	.word	0x0000fff0


	//----- nvinfo : EIATTR_INT_WARP_WIDE_INSTR_OFFSETS
	.align		4
.L_228:
        /*02b0*/ 	.byte	0x04, 0x31
        /*02b2*/ 	.short	(.L_230 - .L_229)


	//   ....[0]....
.L_229:
        /*02b4*/ 	.word	0x00000130


	//   ....[1]....
        /*02b8*/ 	.word	0x00000170


	//   ....[2]....
        /*02bc*/ 	.word	0x000001e0


	//   ....[3]....
        /*02c0*/ 	.word	0x00024d50


	//   ....[4]....
        /*02c4*/ 	.word	0x00024de0


	//   ....[5]....
        /*02c8*/ 	.word	0x00027db0


	//   ....[6]....
        /*02cc*/ 	.word	0x00027e40


	//----- nvinfo : EIATTR_COOP_GROUP_MASK_REGIDS
	.align		4
.L_230:
        /*02d0*/ 	.byte	0x04, 0x29
        /*02d2*/ 	.short	(.L_232 - .L_231)


	//   ....[0]....
.L_231:
        /*02d4*/ 	.word	0xffffffff


	//   ....[1]....
        /*02d8*/ 	.word	0xffffffff


	//   ....[2]....
        /*02dc*/ 	.word	0xffffffff


	//   ....[3]....
        /*02e0*/ 	.word	0xffffffff


	//   ....[4]....
        /*02e4*/ 	.word	0xffffffff


	//   ....[5]....
        /*02e8*/ 	.word	0xffffffff


	//   ....[6]....
        /*02ec*/ 	.word	0xffffffff


	//   ....[7]....
        /*02f0*/ 	.word	0xffffffff


	//   ....[8]....
        /*02f4*/ 	.word	0xffffffff


	//   ....[9]....
        /*02f8*/ 	.word	0xffffffff


	//   ....[10]....
        /*02fc*/ 	.word	0xffffffff


	//   ....[11]....
        /*0300*/ 	.word	0xffffffff


	//   ....[12]....
        /*0304*/ 	.word	0xffffffff


	//   ....[13]....
        /*0308*/ 	.word	0xffffffff


	//   ....[14]....
        /*030c*/ 	.word	0xffffffff


	//   ....[15]....
        /*0310*/ 	.word	0xffffffff


	//   ....[16]....
        /*0314*/ 	.word	0xffffffff


	//   ....[17]....
        /*0318*/ 	.word	0xffffffff


	//   ....[18]....
        /*031c*/ 	.word	0xffffffff


	//   ....[19]....
        /*0320*/ 	.word	0xffffffff


	//   ....[20]....
        /*0324*/ 	.word	0xffffffff


	//   ....[21]....
        /*0328*/ 	.word	0xffffffff


	//   ....[22]....
        /*032c*/ 	.word	0xffffffff


	//   ....[23]....
        /*0330*/ 	.word	0xffffffff


	//   ....[24]....
        /*0334*/ 	.word	0xffffffff


	//   ....[25]....
        /*0338*/ 	.word	0xffffffff


	//   ....[26]....
        /*033c*/ 	.word	0xffffffff


	//   ....[27]....
        /*0340*/ 	.word	0xffffffff


	//   ....[28]....
        /*0344*/ 	.word	0xffffffff


	//   ....[29]....
        /*0348*/ 	.word	0xffffffff


	//   ....[30]....
        /*034c*/ 	.word	0xffffffff


	//   ....[31]....
        /*0350*/ 	.word	0xffffffff


	//   ....[32]....
        /*0354*/ 	.word	0xffffffff


	//   ....[33]....
        /*0358*/ 	.word	0xffffffff


	//   ....[34]....
        /*035c*/ 	.word	0xffffffff


	//   ....[35]....
        /*0360*/ 	.word	0xffffffff


	//   ....[36]....
        /*0364*/ 	.word	0xffffffff


	//   ....[37]....
        /*0368*/ 	.word	0xffffffff


	//   ....[38]....
        /*036c*/ 	.word	0xffffffff


	//   ....[39]....
        /*0370*/ 	.word	0xffffffff


	//   ....[40]....
        /*0374*/ 	.word	0xffffffff


	//   ....[41]....
        /*0378*/ 	.word	0xffffffff


	//   ....[42]....
        /*037c*/ 	.word	0xffffffff


	//   ....[43]....
        /*0380*/ 	.word	0xffffffff


	//   ....[44]....
        /*0384*/ 	.word	0xffffffff


	//   ....[45]....
        /*0388*/ 	.word	0xffffffff


	//   ....[46]....
        /*038c*/ 	.word	0xffffffff


	//   ....[47]....
        /*0390*/ 	.word	0xffffffff


	//   ....[48]....
        /*0394*/ 	.word	0xffffffff


	//   ....[49]....
        /*0398*/ 	.word	0xffffffff


	//   ....[50]....
        /*039c*/ 	.word	0xffffffff


	//   ....[51]....
        /*03a0*/ 	.word	0xffffffff


	//   ....[52]....
        /*03a4*/ 	.word	0xffffffff


	//   ....[53]....
        /*03a8*/ 	.word	0xffffffff


	//   ....[54]....
        /*03ac*/ 	.word	0xffffffff


	//   ....[55]....
        /*03b0*/ 	.word	0xffffffff


	//   ....[56]....
        /*03b4*/ 	.word	0xffffffff


	//   ....[57]....
        /*03b8*/ 	.word	0xffffffff


	//   ....[58]....
        /*03bc*/ 	.word	0xffffffff


	//   ....[59]....
        /*03c0*/ 	.word	0xffffffff


	//   ....[60]....
        /*03c4*/ 	.word	0xffffffff


	//   ....[61]....
        /*03c8*/ 	.word	0xffffffff


	//   ....[62]....
        /*03cc*/ 	.word	0xffffffff


	//   ....[63]....
        /*03d0*/ 	.word	0xffffffff


	//   ....[64]....
        /*03d4*/ 	.word	0xffffffff


	//   ....[65]....
        /*03d8*/ 	.word	0xffffffff


	//   ....[66]....
        /*03dc*/ 	.word	0xffffffff


	//   ....[67]....
        /*03e0*/ 	.word	0xffffffff


	//   ....[68]....
        /*03e4*/ 	.word	0xffffffff


	//   ....[69]....
        /*03e8*/ 	.word	0xffffffff


	//   ....[70]....
        /*03ec*/ 	.word	0xffffffff


	//   ....[71]....
        /*03f0*/ 	.word	0xffffffff


	//   ....[72]....
        /*03f4*/ 	.word	0xffffffff


	//   ....[73]....
        /*03f8*/ 	.word	0xffffffff


	//   ....[74]....
        /*03fc*/ 	.word	0xffffffff


	//   ....[75]....
        /*0400*/ 	.word	0xffffffff


	//   ....[76]....
        /*0404*/ 	.word	0xffffffff


	//   ....[77]....
        /*0408*/ 	.word	0xffffffff


	//   ....[78]....
        /*040c*/ 	.word	0xffffffff


	//   ....[79]....
        /*0410*/ 	.word	0xffffffff


	//   ....[80]....
        /*0414*/ 	.word	0xffffffff


	//   ....[81]....
        /*0418*/ 	.word	0xffffffff


	//   ....[82]....
        /*041c*/ 	.word	0xffffffff


	//   ....[83]....
        /*0420*/ 	.word	0xffffffff


	//   ....[84]....
        /*0424*/ 	.word	0xffffffff


	//   ....[85]....
        /*0428*/ 	.word	0xffffffff


	//   ....[86]....
        /*042c*/ 	.word	0xffffffff


	//   ....[87]....
        /*0430*/ 	.word	0xffffffff


	//   ....[88]....
        /*0434*/ 	.word	0xffffffff


	//   ....[89]....
        /*0438*/ 	.word	0xffffffff


	//   ....[90]....
        /*043c*/ 	.word	0xffffffff


	//   ....[91]....
        /*0440*/ 	.word	0xffffffff


	//   ....[92]....
        /*0444*/ 	.word	0xffffffff


	//   ....[93]....
        /*0448*/ 	.word	0xffffffff


	//   ....[94]....
        /*044c*/ 	.word	0xffffffff


	//   ....[95]....
        /*0450*/ 	.word	0xffffffff


	//   ....[96]....
        /*0454*/ 	.word	0xffffffff


	//   ....[97]....
        /*0458*/ 	.word	0xffffffff


	//   ....[98]....
        /*045c*/ 	.word	0xffffffff


	//   ....[99]....
        /*0460*/ 	.word	0xffffffff


	//   ....[100]....
        /*0464*/ 	.word	0xffffffff


	//   ....[101]....
        /*0468*/ 	.word	0xffffffff


	//   ....[102]....
        /*046c*/ 	.word	0xffffffff


	//   ....[103]....
        /*0470*/ 	.word	0xffffffff


	//   ....[104]....
        /*0474*/ 	.word	0xffffffff


	//   ....[105]....
        /*0478*/ 	.word	0xffffffff


	//   ....[106]....
        /*047c*/ 	.word	0xffffffff


	//   ....[107]....
        /*0480*/ 	.word	0xffffffff


	//   ....[108]....
        /*0484*/ 	.word	0xffffffff


	//   ....[109]....
        /*0488*/ 	.word	0xffffffff


	//   ....[110]....
        /*048c*/ 	.word	0xffffffff


	//   ....[111]....
        /*0490*/ 	.word	0xffffffff


	//   ....[112]....
        /*0494*/ 	.word	0xffffffff


	//   ....[113]....
        /*0498*/ 	.word	0xffffffff


	//   ....[114]....
        /*049c*/ 	.word	0xffffffff


	//   ....[115]....
        /*04a0*/ 	.word	0xffffffff


	//   ....[116]....
        /*04a4*/ 	.word	0xffffffff


	//   ....[117]....
        /*04a8*/ 	.word	0xffffffff


	//   ....[118]....
        /*04ac*/ 	.word	0xffffffff


	//   ....[119]....
        /*04b0*/ 	.word	0xffffffff


	//   ....[120]....
        /*04b4*/ 	.word	0xffffffff


	//   ....[121]....
        /*04b8*/ 	.word	0xffffffff


	//   ....[122]....
        /*04bc*/ 	.word	0xffffffff


	//   ....[123]....
        /*04c0*/ 	.word	0xffffffff


	//   ....[124]....
        /*04c4*/ 	.word	0xffffffff


	//   ....[125]....
        /*04c8*/ 	.word	0xffffffff


	//   ....[126]....
        /*04cc*/ 	.word	0xffffffff


	//   ....[127]....
        /*04d0*/ 	.word	0xffffffff


	//   ....[128]....
        /*04d4*/ 	.word	0xffffffff


	//   ....[129]....
        /*04d8*/ 	.word	0xffffffff


	//   ....[130]....
        /*04dc*/ 	.word	0xffffffff


	//   ....[131]....
        /*04e0*/ 	.word	0xffffffff


	//   ....[132]....
        /*04e4*/ 	.word	0xffffffff


	//   ....[133]....
        /*04e8*/ 	.word	0xffffffff


	//   ....[134]....
        /*04ec*/ 	.word	0xffffffff


	//   ....[135]....
        /*04f0*/ 	.word	0xffffffff


	//   ....[136]....
        /*04f4*/ 	.word	0xffffffff


	//   ....[137]....
        /*04f8*/ 	.word	0xffffffff


	//   ....[138]....
        /*04fc*/ 	.word	0xffffffff


	//   ....[139]....
        /*0500*/ 	.word	0xffffffff


	//   ....[140]....
        /*0504*/ 	.word	0xffffffff


	//   ....[141]....
        /*0508*/ 	.word	0xffffffff


	//   ....[142]....
        /*050c*/ 	.word	0xffffffff


	//   ....[143]....
        /*0510*/ 	.word	0xffffffff


	//   ....[144]....
        /*0514*/ 	.word	0xffffffff


	//   ....[145]....
        /*0518*/ 	.word	0xffffffff


	//   ....[146]....
        /*051c*/ 	.word	0xffffffff


	//   ....[147]....
        /*0520*/ 	.word	0xffffffff


	//   ....[148]....
        /*0524*/ 	.word	0xffffffff


	//   ....[149]....
        /*0528*/ 	.word	0xffffffff


	//   ....[150]....
        /*052c*/ 	.word	0xffffffff


	//   ....[151]....
        /*0530*/ 	.word	0xffffffff


	//   ....[152]....
        /*0534*/ 	.word	0xffffffff


	//   ....[153]....
        /*0538*/ 	.word	0xffffffff


	//   ....[154]....
        /*053c*/ 	.word	0xffffffff


	//   ....[155]....
        /*0540*/ 	.word	0xffffffff


	//   ....[156]....
        /*0544*/ 	.word	0xffffffff


	//   ....[157]....
        /*0548*/ 	.word	0xffffffff


	//   ....[158]....
        /*054c*/ 	.word	0xffffffff


	//   ....[159]....
        /*0550*/ 	.word	0xffffffff


	//   ....[160]....
        /*0554*/ 	.word	0xffffffff


	//   ....[161]....
        /*0558*/ 	.word	0xffffffff


	//   ....[162]....
        /*055c*/ 	.word	0xffffffff


	//   ....[163]....
        /*0560*/ 	.word	0xffffffff


	//   ....[164]....
        /*0564*/ 	.word	0xffffffff


	//   ....[165]....
        /*0568*/ 	.word	0xffffffff


	//   ....[166]....
        /*056c*/ 	.word	0xffffffff


	//   ....[167]....
        /*0570*/ 	.word	0xffffffff


	//   ....[168]....
        /*0574*/ 	.word	0xffffffff


	//   ....[169]....
        /*0578*/ 	.word	0xffffffff


	//   ....[170]....
        /*057c*/ 	.word	0xffffffff


	//   ....[171]....
        /*0580*/ 	.word	0xffffffff


	//   ....[172]....
        /*0584*/ 	.word	0xffffffff


	//   ....[173]....
        /*0588*/ 	.word	0xffffffff


	//   ....[174]....
        /*058c*/ 	.word	0xffffffff


	//   ....[175]....
        /*0590*/ 	.word	0xffffffff


	//   ....[176]....
        /*0594*/ 	.word	0xffffffff


	//   ....[177]....
        /*0598*/ 	.word	0xffffffff


	//   ....[178]....
        /*059c*/ 	.word	0xffffffff


	//   ....[179]....
        /*05a0*/ 	.word	0xffffffff


	//   ....[180]....
        /*05a4*/ 	.word	0xffffffff


	//   ....[181]....
        /*05a8*/ 	.word	0xffffffff


	//   ....[182]....
        /*05ac*/ 	.word	0xffffffff


	//   ....[183]....
        /*05b0*/ 	.word	0xffffffff


	//   ....[184]....
        /*05b4*/ 	.word	0xffffffff


	//   ....[185]....
        /*05b8*/ 	.word	0x0500000f


	//   ....[186]....
        /*05bc*/ 	.word	0x0500000f


	//   ....[187]....
        /*05c0*/ 	.word	0x0500000f


	//   ....[188]....
        /*05c4*/ 	.word	0x0500000f


	//   ....[189]....
        /*05c8*/ 	.word	0x0500000f


	//   ....[190]....
        /*05cc*/ 	.word	0x0500000f


	//   ....[191]....
        /*05d0*/ 	.word	0x0500000f


	//   ....[192]....
        /*05d4*/ 	.word	0x0500000f


	//   ....[193]....
        /*05d8*/ 	.word	0x0500000f


	//   ....[194]....
        /*05dc*/ 	.word	0x0500000f


	//   ....[195]....
        /*05e0*/ 	.word	0x0500000f


	//   ....[196]....
        /*05e4*/ 	.word	0x0500000f


	//   ....[197]....
        /*05e8*/ 	.word	0x0500000f


	//   ....[198]....
        /*05ec*/ 	.word	0x0500000f


	//   ....[199]....
        /*05f0*/ 	.word	0x0500000f


	//   ....[200]....
        /*05f4*/ 	.word	0x0500000f


	//   ....[201]....
        /*05f8*/ 	.word	0x0500000f


	//   ....[202]....
        /*05fc*/ 	.word	0x0500000f


	//   ....[203]....
        /*0600*/ 	.word	0x0500000f


	//   ....[204]....
        /*0604*/ 	.word	0x0500000f


	//   ....[205]....
        /*0608*/ 	.word	0x0500000f


	//   ....[206]....
        /*060c*/ 	.word	0x0500000f


	//   ....[207]....
        /*0610*/ 	.word	0x0500000f


	//   ....[208]....
        /*0614*/ 	.word	0x0500000f


	//   ....[209]....
        /*0618*/ 	.word	0x0500000f


	//   ....[210]....
        /*061c*/ 	.word	0x0500000f


	//   ....[211]....
        /*0620*/ 	.word	0x0500000f


	//   ....[212]....
        /*0624*/ 	.word	0x0500000f


	//   ....[213]....
        /*0628*/ 	.word	0x0500000f


	//   ....[214]....
        /*062c*/ 	.word	0x0500000f


	//   ....[215]....
        /*0630*/ 	.word	0x0500000f


	//   ....[216]....
        /*0634*/ 	.word	0x0500000f


	//   ....[217]....
        /*0638*/ 	.word	0x0500000f


	//   ....[218]....
        /*063c*/ 	.word	0x0500000f


	//   ....[219]....
        /*0640*/ 	.word	0x0500000f


	//   ....[220]....
        /*0644*/ 	.word	0x0500000f


	//   ....[221]....
        /*0648*/ 	.word	0x0500000f


	//   ....[222]....
        /*064c*/ 	.word	0x0500000f


	//   ....[223]....
        /*0650*/ 	.word	0x0500000f


	//   ....[224]....
        /*0654*/ 	.word	0x0500000f


	//   ....[225]....
        /*0658*/ 	.word	0x0500000f


	//   ....[226]....
        /*065c*/ 	.word	0x0500000f


	//   ....[227]....
        /*0660*/ 	.word	0x0500000f


	//   ....[228]....
        /*0664*/ 	.word	0x0500000f


	//   ....[229]....
        /*0668*/ 	.word	0x0500000f


	//   ....[230]....
        /*066c*/ 	.word	0x0500000f


	//   ....[231]....
        /*0670*/ 	.word	0x0500000f


	//   ....[232]....
        /*0674*/ 	.word	0x0500000f


	//   ....[233]....
        /*0678*/ 	.word	0x0500000f


	//   ....[234]....
        /*067c*/ 	.word	0x0500000f


	//   ....[235]....
        /*0680*/ 	.word	0x0500000f


	//   ....[236]....
        /*0684*/ 	.word	0x0500000f


	//   ....[237]....
        /*0688*/ 	.word	0x0500000f


	//   ....[238]....
        /*068c*/ 	.word	0x0500000f


	//   ....[239]....
        /*0690*/ 	.word	0x0500000f


	//   ....[240]....
        /*0694*/ 	.word	0x0500000f


	//   ....[241]....
        /*0698*/ 	.word	0x0500000f


	//   ....[242]....
        /*069c*/ 	.word	0x0500000f


	//   ....[243]....
        /*06a0*/ 	.word	0x0500000f


	//   ....[244]....
        /*06a4*/ 	.word	0x0500000f


	//   ....[245]....
        /*06a8*/ 	.word	0x0500000f


	//   ....[246]....
        /*06ac*/ 	.word	0x0500000f


	//   ....[247]....
        /*06b0*/ 	.word	0x0500000f


	//   ....[248]....
        /*06b4*/ 	.word	0x0500000f


	//   ....[249]....
        /*06b8*/ 	.word	0x0500000f


	//   ....[250]....
        /*06bc*/ 	.word	0x0500000f


	//   ....[251]....
        /*06c0*/ 	.word	0x0500000f


	//   ....[252]....
        /*06c4*/ 	.word	0x0500000f


	//   ....[253]....
        /*06c8*/ 	.word	0x0500000f


	//   ....[254]....
        /*06cc*/ 	.word	0x0500000f


	//   ....[255]....
        /*06d0*/ 	.word	0x0500000f


	//   ....[0]....
        /*06d4*/ 	.word	0x0500000f


	//   ....[1]....
        /*06d8*/ 	.word	0x0500000f


	//   ....[2]....
        /*06dc*/ 	.word	0x0500000f


	//   ....[3]....
        /*06e0*/ 	.word	0x0500000f


	//   ....[4]....
        /*06e4*/ 	.word	0x0500000f


	//   ....[5]....
        /*06e8*/ 	.word	0x0500000f


	//   ....[6]....
        /*06ec*/ 	.word	0x0500000f


	//   ....[7]....
        /*06f0*/ 	.word	0x0500000f


	//   ....[8]....
        /*06f4*/ 	.word	0x0500000f


	//   ....[9]....
        /*06f8*/ 	.word	0x0500000f


	//   ....[10]....
        /*06fc*/ 	.word	0x0500000f


	//   ....[11]....
        /*0700*/ 	.word	0x0500000f


	//   ....[12]....
        /*0704*/ 	.word	0x0500000f


	//   ....[13]....
        /*0708*/ 	.word	0x0500000f


	//   ....[14]....
        /*070c*/ 	.word	0x0500000f


	//   ....[15]....
        /*0710*/ 	.word	0x0500000f


	//   ....[16]....
        /*0714*/ 	.word	0x0500000f


	//   ....[17]....
        /*0718*/ 	.word	0x0500000f


	//   ....[18]....
        /*071c*/ 	.word	0x0500000f


	//   ....[19]....
        /*0720*/ 	.word	0x0500000f


	//   ....[20]....
        /*0724*/ 	.word	0x0500000f


	//   ....[21]....
        /*0728*/ 	.word	0x0500000f


	//   ....[22]....
        /*072c*/ 	.word	0x0500000f


	//   ....[23]....
        /*0730*/ 	.word	0x0500000f


	//   ....[24]....
        /*0734*/ 	.word	0x0500000f


	//   ....[25]....
        /*0738*/ 	.word	0x0500000f


	//   ....[26]....
        /*073c*/ 	.word	0x0500000f


	//   ....[27]....
        /*0740*/ 	.word	0x0500000f


	//   ....[28]....
        /*0744*/ 	.word	0x0500000f


	//   ....[29]....
        /*0748*/ 	.word	0x0500000f


	//   ....[30]....
        /*074c*/ 	.word	0x0500000f


	//   ....[31]....
        /*0750*/ 	.word	0x0500000f


	//   ....[32]....
        /*0754*/ 	.word	0x0500000f


	//   ....[33]....
        /*0758*/ 	.word	0x0500000f


	//   ....[34]....
        /*075c*/ 	.word	0x0500000f


	//   ....[35]....
        /*0760*/ 	.word	0x0500000f


	//   ....[36]....
        /*0764*/ 	.word	0x0500000f


	//   ....[37]....
        /*0768*/ 	.word	0x0500000f


	//   ....[38]....
        /*076c*/ 	.word	0x0500000f


	//   ....[39]....
        /*0770*/ 	.word	0x0500000f


	//   ....[40]....
        /*0774*/ 	.word	0x0500000f


	//----- nvinfo : EIATTR_COOP_GROUP_INSTR_OFFSETS
	.align		4
.L_232:
        /*0778*/ 	.byte	0x04, 0x28
        /*077a*/ 	.short	(.L_234 - .L_233)


	//   ....[0]....
.L_233:
        /*077c*/ 	.word	0x00000060


	//   ....[1]....
        /*0780*/ 	.word	0x00000140


	//   ....[2]....
        /*0784*/ 	.word	0x00000190


	//   ....[3]....
        /*0788*/ 	.word	0x000003c0


	//   ....[4]....
        /*078c*/ 	.word	0x00000520


	//   ....[5]....
        /*0790*/ 	.word	0x00000640


	//   ....[6]....
        /*0794*/ 	.word	0x000007a0


	//   ....[7]....
        /*0798*/ 	.word	0x00003a50


	//   ....[8]....
        /*079c*/ 	.word	0x00003a60


	//   ....[9]....
        /*07a0*/ 	.word	0x00005060


	//   ....[10]....
        /*07a4*/ 	.word	0x00005070


	//   ....[11]....
        /*07a8*/ 	.word	0x00007090


	//   ....[12]....
        /*07ac*/ 	.word	0x000070a0


	//   ....[13]....
        /*07b0*/ 	.word	0x00008780


	//   ....[14]....
        /*07b4*/ 	.word	0x00008790


	//   ....[15]....
        /*07b8*/ 	.word	0x0000a010


	//   ....[16]....
        /*07bc*/ 	.word	0x0000a020


	//   ....[17]....
        /*07c0*/ 	.word	0x0000a2b0


	//   ....[18]....
        /*07c4*/ 	.word	0x0000a2c0


	//   ....[19]....
        /*07c8*/ 	.word	0x0000a820


	//   ....[20]....
        /*07cc*/ 	.word	0x0000a830


	//   ....[21]....
        /*07d0*/ 	.word	0x0000a9b0


	//   ....[22]....
        /*07d4*/ 	.word	0x0000a9d0


	//   ....[23]....
        /*07d8*/ 	.word	0x0000b350


	//   ....[24]....
        /*07dc*/ 	.word	0x0000ba50


	//   ....[25]....
        /*07e0*/ 	.word	0x0000ba60


	//   ....[26]....
        /*07e4*/ 	.word	0x0000ba70


	//   ....[27]....
        /*07e8*/ 	.word	0x0000ba80


	//   ....[28]....
        /*07ec*/ 	.word	0x0000c250


	//   ....[29]....
        /*07f0*/ 	.word	0x0000c260


	//   ....[30]....
        /*07f4*/ 	.word	0x0000c270


	//   ....[31]....
        /*07f8*/ 	.word	0x0000c280


	//   ....[32]....
        /*07fc*/ 	.word	0x0000efe0


	//   ....[33]....
        /*0800*/ 	.word	0x0000eff0


	//   ....[34]....
        /*0804*/ 	.word	0x0000f000


	//   ....[35]....
        /*0808*/ 	.word	0x0000f010


	//   ....[36]....
        /*080c*/ 	.word	0x0000f640


	//   ....[37]....
        /*0810*/ 	.word	0x0000f650


	//   ....[38]....
        /*0814*/ 	.word	0x0000f660


	//   ....[39]....
        /*0818*/ 	.word	0x0000f670


	//   ....[40]....
        /*081c*/ 	.word	0x000130b0


	//   ....[41]....
        /*0820*/ 	.word	0x000135a0


	//   ....[42]....
        /*0824*/ 	.word	0x00014290


	//   ....[43]....
        /*0828*/ 	.word	0x000143a0


	//   ....[44]....
        /*082c*/ 	.word	0x00014940


	//   ....[45]....
        /*0830*/ 	.word	0x000149c0


	//   ....[46]....
        /*0834*/ 	.word	0x00016aa0


	//   ....[47]....
        /*0838*/ 	.word	0x00017040


	//   ....[48]....
        /*083c*/ 	.word	0x00017ec0


	//   ....[49]....
        /*0840*/ 	.word	0x00017fe0


	//   ....[50]....
        /*0844*/ 	.word	0x00018550


	//   ....[51]....
        /*0848*/ 	.word	0x000185c0


	//   ....[52]....
        /*084c*/ 	.word	0x0001ac20


	//   ....[53]....
        /*0850*/ 	.word	0x0001ac50


	//   ....[54]....
        /*0854*/ 	.word	0x0001ac70


	//   ....[55]....
        /*0858*/ 	.word	0x0001ac90


	//   ....[56]....
        /*085c*/ 	.word	0x0001cca0


	//   ....[57]....
        /*0860*/ 	.word	0x0001d230


	//   ....[58]....
        /*0864*/ 	.word	0x0001e0b0


	//   ....[59]....
        /*0868*/ 	.word	0x0001e1d0


	//   ....[60]....
        /*086c*/ 	.word	0x0001e750


	//   ....[61]....
        /*0870*/ 	.word	0x0001e7d0


	//   ....[62]....
        /*0874*/ 	.word	0x0001f6e0


	//   ....[63]....
        /*0878*/ 	.word	0x0001f8f0


	//   ....[64]....
        /*087c*/ 	.word	0x0001f920


	//   ....[65]....
        /*0880*/ 	.word	0x0001f9e0


	//   ....[66]....
        /*0884*/ 	.word	0x00020a50


	//   ....[67]....
        /*0888*/ 	.word	0x00020a90


	//   ....[68]....
        /*088c*/ 	.word	0x00020ad0


	//   ....[69]....
        /*0890*/ 	.word	0x00020b00


	//   ....[70]....
        /*0894*/ 	.word	0x00021090


	//   ....[71]....
        /*0898*/ 	.word	0x000210a0


	//   ....[72]....
        /*089c*/ 	.word	0x00021160


	//   ....[73]....
        /*08a0*/ 	.word	0x00021180


	//   ....[74]....
        /*08a4*/ 	.word	0x00021240


	//   ....[75]....
        /*08a8*/ 	.word	0x00021260


	//   ....[76]....
        /*08ac*/ 	.word	0x00021330


	//   ....[77]....
        /*08b0*/ 	.word	0x00021350


	//   ....[78]....
        /*08b4*/ 	.word	0x00021b70


	//   ....[79]....
        /*08b8*/ 	.word	0x00021b90


	//   ....[80]....
        /*08bc*/ 	.word	0x00021c50


	//   ....[81]....
        /*08c0*/ 	.word	0x00021c70


	//   ....[82]....
        /*08c4*/ 	.word	0x00021d30


	//   ....[83]....
        /*08c8*/ 	.word	0x00021d50


	//   ....[84]....
        /*08cc*/ 	.word	0x00021e20


	//   ....[85]....
        /*08d0*/ 	.word	0x00021e40


	//   ....[86]....
        /*08d4*/ 	.word	0x00021f90


	//   ....[87]....
        /*08d8*/ 	.word	0x00022140


	//   ....[88]....
        /*08dc*/ 	.word	0x00022170


	//   ....[89]....
        /*08e0*/ 	.word	0x000221a0


	//   ....[90]....
        /*08e4*/ 	.word	0x000221d0


	//   ....[91]....
        /*08e8*/ 	.word	0x00022200


	//   ....[92]....
        /*08ec*/ 	.word	0x00022230


	//   ....[93]....
        /*08f0*/ 	.word	0x000223a0


	//   ....[94]....
        /*08f4*/ 	.word	0x000223d0


	//   ....[95]....
        /*08f8*/ 	.word	0x00022400


	//   ....[96]....
        /*08fc*/ 	.word	0x00022430


	//   ....[97]....
        /*0900*/ 	.word	0x00022460


	//   ....[98]....
        /*0904*/ 	.word	0x00022490


	//   ....[99]....
        /*0908*/ 	.word	0x00022520


	//   ....[100]....
        /*090c*/ 	.word	0x00022580


	//   ....[101]....
        /*0910*/ 	.word	0x00022610


	//   ....[102]....
        /*0914*/ 	.word	0x000236b0


	//   ....[103]....
        /*0918*/ 	.word	0x00025a20


	//   ....[104]....
        /*091c*/ 	.word	0x00025a40


	//   ....[105]....
        /*0920*/ 	.word	0x00025af0


	//   ....[106]....
        /*0924*/ 	.word	0x00025b10


	//   ....[107]....
        /*0928*/ 	.word	0x00025bb0


	//   ....[108]....
        /*092c*/ 	.word	0x00025bd0


	//   ....[109]....
        /*0930*/ 	.word	0x00025c70


	//   ....[110]....
        /*0934*/ 	.word	0x00025c90


	//   ....[111]....
        /*0938*/ 	.word	0x00025d30


	//   ....[112]....
        /*093c*/ 	.word	0x00025d50


	//   ....[113]....
        /*0940*/ 	.word	0x00025d60


	//   ....[114]....
        /*0944*/ 	.word	0x00025df0


	//   ....[115]....
        /*0948*/ 	.word	0x000265b0


	//   ....[116]....
        /*094c*/ 	.word	0x000265e0


	//   ....[117]....
        /*0950*/ 	.word	0x00026610


	//   ....[118]....
        /*0954*/ 	.word	0x000266c0


	//   ....[119]....
        /*0958*/ 	.word	0x000266d0


	//   ....[120]....
        /*095c*/ 	.word	0x00026780


	//   ....[121]....
        /*0960*/ 	.word	0x00026790


	//   ....[122]....
        /*0964*/ 	.word	0x00026840


	//   ....[123]....
        /*0968*/ 	.word	0x00026850


	//   ....[124]....
        /*096c*/ 	.word	0x00026900


	//   ....[125]....
        /*0970*/ 	.word	0x00026910


	//   ....[126]....
        /*0974*/ 	.word	0x000269c0


	//   ....[127]....
        /*0978*/ 	.word	0x000269d0


	//   ....[128]....
        /*097c*/ 	.word	0x00026a70


	//   ....[129]....
        /*0980*/ 	.word	0x00026a80


	//   ....[130]....
        /*0984*/ 	.word	0x00026a90


	//   ....[131]....
        /*0988*/ 	.word	0x00027280


	//   ....[132]....
        /*098c*/ 	.word	0x00027290


	//   ....[133]....
        /*0990*/ 	.word	0x000272a0


	//   ....[134]....
        /*0994*/ 	.word	0x00027330


	//   ....[135]....
        /*0998*/ 	.word	0x00027340


	//   ....[136]....
        /*099c*/ 	.word	0x000273a0


	//   ....[137]....
        /*09a0*/ 	.word	0x000273d0


	//   ....[138]....
        /*09a4*/ 	.word	0x00027410


	//   ....[139]....
        /*09a8*/ 	.word	0x00027440


	//   ....[140]....
        /*09ac*/ 	.word	0x00027480


	//   ....[141]....
        /*09b0*/ 	.word	0x000274b0


	//   ....[142]....
        /*09b4*/ 	.word	0x000274f0


	//   ....[143]....
        /*09b8*/ 	.word	0x00027770


	//   ....[144]....
        /*09bc*/ 	.word	0x00027790


	//   ....[145]....
        /*09c0*/ 	.word	0x00027820


	//   ....[146]....
        /*09c4*/ 	.word	0x00027830


	//   ....[147]....
        /*09c8*/ 	.word	0x000278a0


	//   ....[148]....
        /*09cc*/ 	.word	0x000278b0


	//   ....[149]....
        /*09d0*/ 	.word	0x00027920


	//   ....[150]....
        /*09d4*/ 	.word	0x00027930


	//   ....[151]....
        /*09d8*/ 	.word	0x000279a0


	//   ....[152]....
        /*09dc*/ 	.word	0x000279b0


	//   ....[153]....
        /*09e0*/ 	.word	0x000279c0


	//   ....[154]....
        /*09e4*/ 	.word	0x00027a30


	//   ....[155]....
        /*09e8*/ 	.word	0x00027fd0


	//   ....[156]....
        /*09ec*/ 	.word	0x00028000


	//   ....[157]....
        /*09f0*/ 	.word	0x00028020


	//   ....[158]....
        /*09f4*/ 	.word	0x00028030


	//   ....[159]....
        /*09f8*/ 	.word	0x00028070


	//   ....[160]....
        /*09fc*/ 	.word	0x00028090


	//   ....[161]....
        /*0a00*/ 	.word	0x00028100


	//   ....[162]....
        /*0a04*/ 	.word	0x00028120


	//   ....[163]....
        /*0a08*/ 	.word	0x00028180


	//   ....[164]....
        /*0a0c*/ 	.word	0x000281a0


	//   ....[165]....
        /*0a10*/ 	.word	0x000281f0


	//   ....[166]....
        /*0a14*/ 	.word	0x00028210


	//   ....[167]....
        /*0a18*/ 	.word	0x00028600


	//   ....[168]....
        /*0a1c*/ 	.word	0x00028630


	//   ....[169]....
        /*0a20*/ 	.word	0x00028660


	//   ....[170]....
        /*0a24*/ 	.word	0x00028690


	//   ....[171]....
        /*0a28*/ 	.word	0x000286c0


	//   ....[172]....
        /*0a2c*/ 	.word	0x000286f0


	//   ....[173]....
        /*0a30*/ 	.word	0x00028720


	//   ....[174]....
        /*0a34*/ 	.word	0x00028750


	//   ....[175]....
        /*0a38*/ 	.word	0x000288d0


	//   ....[176]....
        /*0a3c*/ 	.word	0x00028900


	//   ....[177]....
        /*0a40*/ 	.word	0x00028930


	//   ....[178]....
        /*0a44*/ 	.word	0x00028960


	//   ....[179]....
        /*0a48*/ 	.word	0x00028990


	//   ....[180]....
        /*0a4c*/ 	.word	0x000289c0


	//   ....[181]....
        /*0a50*/ 	.word	0x00028a80


	//   ....[182]....
        /*0a54*/ 	.word	0x00028aa0


	//   ....[183]....
        /*0a58*/ 	.word	0x00028b10


	//   ....[184]....
        /*0a5c*/ 	.word	0x000291b0


	//   ....[185]....
        /*0a60*/ 	.word	0x000294f0


	//   ....[186]....
        /*0a64*/ 	.word	0x00029580


	//   ....[187]....
        /*0a68*/ 	.word	0x00029620


	//   ....[188]....
        /*0a6c*/ 	.word	0x000296b0


	//   ....[189]....
        /*0a70*/ 	.word	0x000297a0


	//   ....[190]....
        /*0a74*/ 	.word	0x00029830


	//   ....[191]....
        /*0a78*/ 	.word	0x000298d0


	//   ....[192]....
        /*0a7c*/ 	.word	0x00029960


	//   ....[193]....
        /*0a80*/ 	.word	0x00029a50


	//   ....[194]....
        /*0a84*/ 	.word	0x00029ae0


	//   ....[195]....
        /*0a88*/ 	.word	0x00029b80


	//   ....[196]....
        /*0a8c*/ 	.word	0x00029c10


	//   ....[197]....
        /*0a90*/ 	.word	0x00029d00


	//   ....[198]....
        /*0a94*/ 	.word	0x00029d90


	//   ....[199]....
        /*0a98*/ 	.word	0x00029de0


	//   ....[200]....
        /*0a9c*/ 	.word	0x00029e30


	//   ....[201]....
        /*0aa0*/ 	.word	0x00029ec0


	//   ....[202]....
        /*0aa4*/ 	.word	0x00029f50


	//   ....[203]....
        /*0aa8*/ 	.word	0x00029fa0


	//   ....[204]....
        /*0aac*/ 	.word	0x00029ff0


	//   ....[205]....
        /*0ab0*/ 	.word	0x0002a0e0


	//   ....[206]....
        /*0ab4*/ 	.word	0x0002a170


	//   ....[207]....
        /*0ab8*/ 	.word	0x0002a1c0


	//   ....[208]....
        /*0abc*/ 	.word	0x0002a210


	//   ....[209]....
        /*0ac0*/ 	.word	0x0002a2a0


	//   ....[210]....
        /*0ac4*/ 	.word	0x0002a330


	//   ....[211]....
        /*0ac8*/ 	.word	0x0002a380


	//   ....[212]....
        /*0acc*/ 	.word	0x0002a3d0


	//   ....[213]....
        /*0ad0*/ 	.word	0x0002a770


	//   ....[214]....
        /*0ad4*/ 	.word	0x0002aa50


	//   ....[215]....
        /*0ad8*/ 	.word	0x0002ab40


	//   ....[216]....
        /*0adc*/ 	.word	0x0002abe0


	//   ....[217]....
        /*0ae0*/ 	.word	0x0002ac40


	//   ....[218]....
        /*0ae4*/ 	.word	0x0002ad50


	//   ....[219]....
        /*0ae8*/ 	.word	0x0002adc0


	//   ....[220]....
        /*0aec*/ 	.word	0x0002aed0


	//   ....[221]....
        /*0af0*/ 	.word	0x0002af40


	//   ....[222]....
        /*0af4*/ 	.word	0x0002b050


	//   ....[223]....
        /*0af8*/ 	.word	0x0002b0c0


	//   ....[224]....
        /*0afc*/ 	.word	0x0002b1d0


	//   ....[225]....
        /*0b00*/ 	.word	0x0002b240


	//   ....[226]....
        /*0b04*/ 	.word	0x0002b2e0


	//   ....[227]....
        /*0b08*/ 	.word	0x0002b3f0


	//   ....[228]....
        /*0b0c*/ 	.word	0x0002b460


	//   ....[229]....
        /*0b10*/ 	.word	0x0002b4c0


	//   ....[230]....
        /*0b14*/ 	.word	0x0002b5e0


	//   ....[231]....
        /*0b18*/ 	.word	0x0002b640


	//   ....[232]....
        /*0b1c*/ 	.word	0x0002b760


	//   ....[233]....
        /*0b20*/ 	.word	0x0002b7c0


	//   ....[234]....
        /*0b24*/ 	.word	0x0002b8e0


	//   ....[235]....
        /*0b28*/ 	.word	0x0002b940


	//   ....[236]....
        /*0b2c*/ 	.word	0x0002ba60


	//   ....[237]....
        /*0b30*/ 	.word	0x0002bac0


	//   ....[238]....
        /*0b34*/ 	.word	0x0002bbe0


	//   ....[239]....
        /*0b38*/ 	.word	0x0002bc40


	//   ....[240]....
        /*0b3c*/ 	.word	0x0002bd50


	//   ....[241]....
        /*0b40*/ 	.word	0x0002bdb0


	//   ....[242]....
        /*0b44*/ 	.word	0x0002beb0


	//   ....[243]....
        /*0b48*/ 	.word	0x0002bfe0


	//   ....[244]....
        /*0b4c*/ 	.word	0x0002c090


	//   ....[245]....
        /*0b50*/ 	.word	0x0002c100


	//   ....[246]....
        /*0b54*/ 	.word	0x0002c1f0


	//   ....[247]....
        /*0b58*/ 	.word	0x0002c250


	//   ....[248]....
        /*0b5c*/ 	.word	0x0002c320


	//   ....[249]....
        /*0b60*/ 	.word	0x0002c380


	//   ....[250]....
        /*0b64*/ 	.word	0x0002c450


	//   ....[251]....
        /*0b68*/ 	.word	0x0002c4b0


	//   ....[252]....
        /*0b6c*/ 	.word	0x0002c580


	//   ....[253]....
        /*0b70*/ 	.word	0x0002c5e0


	//   ....[254]....
        /*0b74*/ 	.word	0x0002c6b0


	//   ....[255]....
        /*0b78*/ 	.word	0x0002c7a0


	//   ....[0]....
        /*0b7c*/ 	.word	0x0002c840


	//   ....[1]....
        /*0b80*/ 	.word	0x0002c8a0


	//   ....[2]....
        /*0b84*/ 	.word	0x0002c990


	//   ....[3]....
        /*0b88*/ 	.word	0x0002c9f0


	//   ....[4]....
        /*0b8c*/ 	.word	0x0002cad0


	//   ....[5]....
        /*0b90*/ 	.word	0x0002cb30


	//   ....[6]....
        /*0b94*/ 	.word	0x0002cc10


	//   ....[7]....
        /*0b98*/ 	.word	0x0002cc70


	//   ....[8]....
        /*0b9c*/ 	.word	0x0002cd50


	//   ....[9]....
        /*0ba0*/ 	.word	0x0002cdb0


	//   ....[10]....
        /*0ba4*/ 	.word	0x0002ce80


	//   ....[11]....
        /*0ba8*/ 	.word	0x0002cfb0


	//   ....[12]....
        /*0bac*/ 	.word	0x0002d090


	//   ....[13]....
        /*0bb0*/ 	.word	0x0002d140


	//   ....[14]....
        /*0bb4*/ 	.word	0x0002d210


	//   ....[15]....
        /*0bb8*/ 	.word	0x0002d270


	//   ....[16]....
        /*0bbc*/ 	.word	0x0002d340


	//   ....[17]....
        /*0bc0*/ 	.word	0x0002d3a0


	//   ....[18]....
        /*0bc4*/ 	.word	0x0002d480


	//   ....[19]....
        /*0bc8*/ 	.word	0x0002d4e0


	//   ....[20]....
        /*0bcc*/ 	.word	0x0002d5b0


	//   ....[21]....
        /*0bd0*/ 	.word	0x0002d610


	//   ....[22]....
        /*0bd4*/ 	.word	0x0002d6d0


	//   ....[23]....
        /*0bd8*/ 	.word	0x0002d760


	//   ....[24]....
        /*0bdc*/ 	.word	0x0002d800


	//   ....[25]....
        /*0be0*/ 	.word	0x0002d920


	//   ....[26]....
        /*0be4*/ 	.word	0x0002d990


	//   ....[27]....
        /*0be8*/ 	.word	0x0002da00


	//   ....[28]....
        /*0bec*/ 	.word	0x0002da70


	//   ....[29]....
        /*0bf0*/ 	.word	0x0002dae0


	//   ....[30]....
        /*0bf4*/ 	.word	0x0002db60


	//   ....[31]....
        /*0bf8*/ 	.word	0x0002dbf0


	//   ....[32]....
        /*0bfc*/ 	.word	0x0002dc80


	//   ....[33]....
        /*0c00*/ 	.word	0x0002dcf0


	//   ....[34]....
        /*0c04*/ 	.word	0x0002dd60


	//   ....[35]....
        /*0c08*/ 	.word	0x0002ddd0


	//   ....[36]....
        /*0c0c*/ 	.word	0x0002de50


	//   ....[37]....
        /*0c10*/ 	.word	0x0002dec0


	//   ....[38]....
        /*0c14*/ 	.word	0x0002df60


	//   ....[39]....
        /*0c18*/ 	.word	0x0002dff0


	//   ....[40]....
        /*0c1c*/ 	.word	0x0002e110


	//----- nvinfo : EIATTR_REG_RECONFIG
	.align		4
.L_234:
        /*0c20*/ 	.byte	0x01, 0x54
	.zero		2


	//----- nvinfo : EIATTR_SYSCALL_OFFSETS
	.align		4
        /*0c24*/ 	.byte	0x04, 0x46
        /*0c26*/ 	.short	(.L_236 - .L_235)


	//   ....[0]....
.L_235:
        /*0c28*/ 	.word	0x00001e00


	//   ....[1]....
        /*0c2c*/ 	.word	0x00001f50


	//   ....[2]....
        /*0c30*/ 	.word	0x0000b4f0


	//   ....[3]....
        /*0c34*/ 	.word	0x0000b810


	//   ....[4]....
        /*0c38*/ 	.word	0x00024f40


	//   ....[5]....
        /*0c3c*/ 	.word	0x00025090


	//   ....[6]....
        /*0c40*/ 	.word	0x00025180


	//   ....[7]....
        /*0c44*/ 	.word	0x000261b0


	//----- nvinfo : EIATTR_MBARRIER_INSTR_OFFSETS
	.align		4
.L_236:
        /*0c48*/ 	.byte	0x04, 0x39
        /*0c4a*/ 	.short	(.L_238 - .L_237)


	//   ....[0]....
.L_237:
        /*0c4c*/ 	.word	0x00000270
        /*0c50*/ 	.word	0x000000ff
        /*0c54*/ 	.word	0x0002a800
        /*0c58*/ 	.short	0x0100
        /*0c5a*/ 	.byte	0x08
	.zero		1


	//   ....[1]....
        /*0c5c*/ 	.word	0x00000280
        /*0c60*/ 	.word	0x000000ff
        /*0c64*/ 	.word	0x0002a820
        /*0c68*/ 	.short	0x0100
        /*0c6a*/ 	.byte	0x08
	.zero		1


	//   ....[2]....
        /*0c6c*/ 	.word	0x00000370
        /*0c70*/ 	.word	0x000000ff
        /*0c74*/ 	.word	0x0002a830
        /*0c78*/ 	.short	0x0100
        /*0c7a*/ 	.byte	0x08
	.zero		1


	//   ....[3]....
        /*0c7c*/ 	.word	0x00000380
        /*0c80*/ 	.word	0x000000ff
        /*0c84*/ 	.word	0x0002a840
        /*0c88*/ 	.short	0x0100
        /*0c8a*/ 	.byte	0x08
	.zero		1


	//   ....[4]....
        /*0c8c*/ 	.word	0x00000390
        /*0c90*/ 	.word	0x000000ff
        /*0c94*/ 	.word	0x0002a838
        /*0c98*/ 	.short	0x0100
        /*0c9a*/ 	.byte	0x08
	.zero		1


	//   ....[5]....
        /*0c9c*/ 	.word	0x000003a0
        /*0ca0*/ 	.word	0x000000ff
        /*0ca4*/ 	.word	0x0002a848
        /*0ca8*/ 	.short	0x0100
        /*0caa*/ 	.byte	0x08
	.zero		1


	//   ....[6]....
        /*0cac*/ 	.word	0x000004d0
        /*0cb0*/ 	.word	0x000000ff
        /*0cb4*/ 	.word	0x0002a850
        /*0cb8*/ 	.short	0x0100
        /*0cba*/ 	.byte	0x08
	.zero		1


	//   ....[7]....
        /*0cbc*/ 	.word	0x000004e0
        /*0cc0*/ 	.word	0x000000ff
        /*0cc4*/ 	.word	0x0002a860
        /*0cc8*/ 	.short	0x0100
        /*0cca*/ 	.byte	0x08
	.zero		1


	//   ....[8]....
        /*0ccc*/ 	.word	0x000004f0
        /*0cd0*/ 	.word	0x000000ff
        /*0cd4*/ 	.word	0x0002a858
        /*0cd8*/ 	.short	0x0100
        /*0cda*/ 	.byte	0x08
	.zero		1


	//   ....[9]....
        /*0cdc*/ 	.word	0x00000500
        /*0ce0*/ 	.word	0x000000ff
        /*0ce4*/ 	.word	0x0002a868
        /*0ce8*/ 	.short	0x0100
        /*0cea*/ 	.byte	0x08
	.zero		1


	//   ....[10]....
        /*0cec*/ 	.word	0x000005f0
        /*0cf0*/ 	.word	0x000000ff
        /*0cf4*/ 	.word	0x0002a870
        /*0cf8*/ 	.short	0x0100
        /*0cfa*/ 	.byte	0x06
	.zero		1


	//   ....[11]....
        /*0cfc*/ 	.word	0x00000600
        /*0d00*/ 	.word	0x000000ff
        /*0d04*/ 	.word	0x0002a880
        /*0d08*/ 	.short	0x0100
        /*0d0a*/ 	.byte	0x06
	.zero		1


	//   ....[12]....
        /*0d0c*/ 	.word	0x00000610
        /*0d10*/ 	.word	0x000000ff
        /*0d14*/ 	.word	0x0002a878
        /*0d18*/ 	.short	0x0100
        /*0d1a*/ 	.byte	0x06
	.zero		1


	//   ....[13]....
        /*0d1c*/ 	.word	0x00000620
        /*0d20*/ 	.word	0x000000ff
        /*0d24*/ 	.word	0x0002a888
        /*0d28*/ 	.short	0x0100
        /*0d2a*/ 	.byte	0x06
	.zero		1


	//   ....[14]....
        /*0d2c*/ 	.word	0x00000750
        /*0d30*/ 	.word	0x000000ff
        /*0d34*/ 	.word	0x0002a890
        /*0d38*/ 	.short	0x0100
        /*0d3a*/ 	.byte	0x08
	.zero		1


	//   ....[15]....
        /*0d3c*/ 	.word	0x00000760
        /*0d40*/ 	.word	0x000000ff
        /*0d44*/ 	.word	0x0002a8a0
        /*0d48*/ 	.short	0x0100
        /*0d4a*/ 	.byte	0x08
	.zero		1


	//   ....[16]....
        /*0d4c*/ 	.word	0x00000770
        /*0d50*/ 	.word	0x000000ff
        /*0d54*/ 	.word	0x0002a898
        /*0d58*/ 	.short	0x0100
        /*0d5a*/ 	.byte	0x08
	.zero		1


	//   ....[17]....
        /*0d5c*/ 	.word	0x00000780
        /*0d60*/ 	.word	0x000000ff
        /*0d64*/ 	.word	0x0002a8a8
        /*0d68*/ 	.short	0x0100
        /*0d6a*/ 	.byte	0x08
	.zero		1


	//   ....[18]....
        /*0d6c*/ 	.word	0x000008b0
        /*0d70*/ 	.word	0x000000ff
        /*0d74*/ 	.word	0x0002a8b0
        /*0d78*/ 	.short	0x0100
        /*0d7a*/ 	.byte	0x08
	.zero		1


	//   ....[19]....
        /*0d7c*/ 	.word	0x000008c0
        /*0d80*/ 	.word	0x000000ff
        /*0d84*/ 	.word	0x0002a8c0
        /*0d88*/ 	.short	0x0100
        /*0d8a*/ 	.byte	0x08
	.zero		1


	//   ....[20]....
        /*0d8c*/ 	.word	0x000008d0
        /*0d90*/ 	.word	0x000000ff
        /*0d94*/ 	.word	0x0002a8b8
        /*0d98*/ 	.short	0x0100
        /*0d9a*/ 	.byte	0x08
	.zero		1


	//   ....[21]....
        /*0d9c*/ 	.word	0x000008e0
        /*0da0*/ 	.word	0x000000ff
        /*0da4*/ 	.word	0x0002a8c8
        /*0da8*/ 	.short	0x0100
        /*0daa*/ 	.byte	0x08
	.zero		1


	//   ....[22]....
        /*0dac*/ 	.word	0x00003a00
        /*0db0*/ 	.word	0x00000056
        /*0db4*/ 	.word	0x0002a890
        /*0db8*/ 	.short	0x010a
        /*0dba*/ 	.byte	0x3f
	.zero		1


	//   ....[23]....
        /*0dbc*/ 	.word	0x00007030
        /*0dc0*/ 	.word	0x00000056
        /*0dc4*/ 	.word	0x0002a890
        /*0dc8*/ 	.short	0x010a
        /*0dca*/ 	.byte	0x3f
	.zero		1


	//   ....[24]....
        /*0dcc*/ 	.word	0x00009e50
        /*0dd0*/ 	.word	0x00000056
        /*0dd4*/ 	.word	0x0002a890
        /*0dd8*/ 	.short	0x010a
        /*0dda*/ 	.byte	0x3f
	.zero		1


	//   ....[25]....
        /*0ddc*/ 	.word	0x0000a610
        /*0de0*/ 	.word	0x0000000b
        /*0de4*/ 	.word	0x00000000
        /*0de8*/ 	.short	0x0101
        /*0dea*/ 	.byte	0x3f
	.zero		1


	//   ....[26]....
        /*0dec*/ 	.word	0x0000a650
        /*0df0*/ 	.word	0x00000056
        /*0df4*/ 	.word	0x0002a8b0
        /*0df8*/ 	.short	0x010a
        /*0dfa*/ 	.byte	0x3f
	.zero		1


	//   ....[27]....
        /*0dfc*/ 	.word	0x0000ac00
        /*0e00*/ 	.word	0x00000056
        /*0e04*/ 	.word	0x00000000
        /*0e08*/ 	.short	0x0101
        /*0e0a*/ 	.byte	0x3f
	.zero		1


	//   ....[28]....
        /*0e0c*/ 	.word	0x0000b570
        /*0e10*/ 	.word	0x00000012
        /*0e14*/ 	.word	0x0002a800
        /*0e18*/ 	.short	0x010a
        /*0e1a*/ 	.byte	0x3f
	.zero		1


	//   ....[29]....
        /*0e1c*/ 	.word	0x0000b5c0
        /*0e20*/ 	.word	0x00000012
        /*0e24*/ 	.word	0x0002a800
        /*0e28*/ 	.short	0x010a
        /*0e2a*/ 	.byte	0x3f
	.zero		1


	//   ....[30]....
        /*0e2c*/ 	.word	0x0000c910
        /*0e30*/ 	.word	0x00000012
        /*0e34*/ 	.word	0x0002a800
        /*0e38*/ 	.short	0x010a
        /*0e3a*/ 	.byte	0x3f
	.zero		1


	//   ....[31]....
        /*0e3c*/ 	.word	0x0000fb20
        /*0e40*/ 	.word	0x00000012
        /*0e44*/ 	.word	0x0002a800
        /*0e48*/ 	.short	0x010a
        /*0e4a*/ 	.byte	0x3f
	.zero		1


	//   ....[32]....
        /*0e4c*/ 	.word	0x00012310
        /*0e50*/ 	.word	0x00000004
        /*0e54*/ 	.word	0x0002a830
        /*0e58*/ 	.short	0x010a
        /*0e5a*/ 	.byte	0x3f
	.zero		1


	//   ....[33]....
        /*0e5c*/ 	.word	0x00012350
        /*0e60*/ 	.word	0x00000004
        /*0e64*/ 	.word	0x0002a830
        /*0e68*/ 	.short	0x010a
        /*0e6a*/ 	.byte	0x3f
	.zero		1


	//   ....[34]....
        /*0e6c*/ 	.word	0x000130f0
        /*0e70*/ 	.word	0x00000005
        /*0e74*/ 	.word	0x00000000
        /*0e78*/ 	.short	0x0101
        /*0e7a*/ 	.byte	0x3f
	.zero		1


	//   ....[35]....
        /*0e7c*/ 	.word	0x000157f0
        /*0e80*/ 	.word	0x00000014
        /*0e84*/ 	.word	0x0002a830
        /*0e88*/ 	.short	0x010a
        /*0e8a*/ 	.byte	0x3f
	.zero		1


	//   ....[36]....
        /*0e8c*/ 	.word	0x00015860
        /*0e90*/ 	.word	0x00000014
        /*0e94*/ 	.word	0x0002a830
        /*0e98*/ 	.short	0x010a
        /*0e9a*/ 	.byte	0x3f
	.zero		1


	//   ....[37]....
        /*0e9c*/ 	.word	0x000163f0
        /*0ea0*/ 	.word	0x0000000c
        /*0ea4*/ 	.word	0x0002a850
        /*0ea8*/ 	.short	0x010a
        /*0eaa*/ 	.byte	0x3f
	.zero		1


	//   ....[38]....
        /*0eac*/ 	.word	0x00016490
        /*0eb0*/ 	.word	0x0000000c
        /*0eb4*/ 	.word	0x0002a850
        /*0eb8*/ 	.short	0x010a
        /*0eba*/ 	.byte	0x3f
	.zero		1


	//   ....[39]....
        /*0ebc*/ 	.word	0x00016b80
        /*0ec0*/ 	.word	0x0000000b
        /*0ec4*/ 	.word	0x00000000
        /*0ec8*/ 	.short	0x0101
        /*0eca*/ 	.byte	0x3f
	.zero		1


	//   ....[40]....
        /*0ecc*/ 	.word	0x00018e10
        /*0ed0*/ 	.word	0x00000065
        /*0ed4*/ 	.word	0x00000000
        /*0ed8*/ 	.short	0x0101
        /*0eda*/ 	.byte	0x3f
	.zero		1


	//   ....[41]....
        /*0edc*/ 	.word	0x000193a0
        /*0ee0*/ 	.word	0x00000014
        /*0ee4*/ 	.word	0x0002a830
        /*0ee8*/ 	.short	0x010a
        /*0eea*/ 	.byte	0x3f
	.zero		1


	//   ....[42]....
        /*0eec*/ 	.word	0x00019410
        /*0ef0*/ 	.word	0x00000014
        /*0ef4*/ 	.word	0x0002a830
        /*0ef8*/ 	.short	0x010a
        /*0efa*/ 	.byte	0x3f
	.zero		1


	//   ....[43]....
        /*0efc*/ 	.word	0x00019fa0
        /*0f00*/ 	.word	0x00000008
        /*0f04*/ 	.word	0x0002a850
        /*0f08*/ 	.short	0x010a
        /*0f0a*/ 	.byte	0x3f
	.zero		1


	//   ....[44]....
        /*0f0c*/ 	.word	0x0001a040
        /*0f10*/ 	.word	0x00000008
        /*0f14*/ 	.word	0x0002a850
        /*0f18*/ 	.short	0x010a
        /*0f1a*/ 	.byte	0x3f
	.zero		1


	//   ....[45]....
        /*0f1c*/ 	.word	0x0001b4c0
        /*0f20*/ 	.word	0x00000005
        /*0f24*/ 	.word	0x00000000
        /*0f28*/ 	.short	0x0101
        /*0f2a*/ 	.byte	0x3f
	.zero		1


	//   ....[46]....
        /*0f2c*/ 	.word	0x0001b730
        /*0f30*/ 	.word	0x00000065
        /*0f34*/ 	.word	0x00000000
        /*0f38*/ 	.short	0x0101
        /*0f3a*/ 	.byte	0x3f
	.zero		1


	//   ....[47]....
        /*0f3c*/ 	.word	0x0001b9f0
        /*0f40*/ 	.word	0x00000004
        /*0f44*/ 	.word	0x0002a830
        /*0f48*/ 	.short	0x010a
        /*0f4a*/ 	.byte	0x3f
	.zero		1


	//   ....[48]....
        /*0f4c*/ 	.word	0x0001ba60
        /*0f50*/ 	.word	0x00000004
        /*0f54*/ 	.word	0x0002a830
        /*0f58*/ 	.short	0x010a
        /*0f5a*/ 	.byte	0x3f
	.zero		1


	//   ....[49]....
        /*0f5c*/ 	.word	0x0001c5f0
        /*0f60*/ 	.word	0x0000000b
        /*0f64*/ 	.word	0x0002a850
        /*0f68*/ 	.short	0x010a
        /*0f6a*/ 	.byte	0x3f
	.zero		1


	//   ....[50]....
        /*0f6c*/ 	.word	0x0001c690
        /*0f70*/ 	.word	0x0000000b
        /*0f74*/ 	.word	0x0002a850
        /*0f78*/ 	.short	0x010a
        /*0f7a*/ 	.byte	0x3f
	.zero		1


	//   ....[51]....
        /*0f7c*/ 	.word	0x0001cd80
        /*0f80*/ 	.word	0x00000003
        /*0f84*/ 	.word	0x00000000
        /*0f88*/ 	.short	0x0101
        /*0f8a*/ 	.byte	0x3f
	.zero		1


	//   ....[52]....
        /*0f8c*/ 	.word	0x0001efe0
        /*0f90*/ 	.word	0x0000000b
        /*0f94*/ 	.word	0x00000000
        /*0f98*/ 	.short	0x0101
        /*0f9a*/ 	.byte	0x3f
	.zero		1


	//   ....[53]....
        /*0f9c*/ 	.word	0x0001f5e0
        /*0fa0*/ 	.word	0x0000000b
        /*0fa4*/ 	.word	0x0002a850
        /*0fa8*/ 	.short	0x010a
        /*0faa*/ 	.byte	0x3f
	.zero		1


	//   ....[54]....
        /*0fac*/ 	.word	0x0001f680
        /*0fb0*/ 	.word	0x0000000b
        /*0fb4*/ 	.word	0x0002a850
        /*0fb8*/ 	.short	0x010a
        /*0fba*/ 	.byte	0x3f
	.zero		1


	//   ....[55]....
        /*0fbc*/ 	.word	0x0001fb80
        /*0fc0*/ 	.word	0x00000003
        /*0fc4*/ 	.word	0x00000000
        /*0fc8*/ 	.short	0x0101
        /*0fca*/ 	.byte	0x3f
	.zero		1


	//   ....[56]....
        /*0fcc*/ 	.word	0x00021080
        /*0fd0*/ 	.word	0x00000000
        /*0fd4*/ 	.word	0x00000000
        /*0fd8*/ 	.short	0x0101
        /*0fda*/ 	.byte	0x3f
	.zero		1


	//   ....[57]....
        /*0fdc*/ 	.word	0x00023790
        /*0fe0*/ 	.word	0x00000017
        /*0fe4*/ 	.word	0x0002a820
        /*0fe8*/ 	.short	0x010a
        /*0fea*/ 	.byte	0x3f
	.zero		1


	//   ....[58]....
        /*0fec*/ 	.word	0x00023820
        /*0ff0*/ 	.word	0x00000003
        /*0ff4*/ 	.word	0x0002a8a0
        /*0ff8*/ 	.short	0x010a
        /*0ffa*/ 	.byte	0x3f
	.zero		1


	//   ....[59]....
        /*0ffc*/ 	.word	0x00023c60
        /*1000*/ 	.word	0x00000003
        /*1004*/ 	.word	0x0002a8c0
        /*1008*/ 	.short	0x010a
        /*100a*/ 	.byte	0x3f
	.zero		1


	//   ....[60]....
        /*100c*/ 	.word	0x00024090
        /*1010*/ 	.word	0x0000000b
        /*1014*/ 	.word	0x0002a8a0
        /*1018*/ 	.short	0x010a
        /*101a*/ 	.byte	0x3f
	.zero		1


	//   ....[61]....
        /*101c*/ 	.word	0x000244c0
        /*1020*/ 	.word	0x0000000b
        /*1024*/ 	.word	0x0002a8c0
        /*1028*/ 	.short	0x010a
        /*102a*/ 	.byte	0x3f
	.zero		1


	//   ....[62]....
        /*102c*/ 	.word	0x000257d0
        /*1030*/ 	.word	0x00000007
        /*1034*/ 	.word	0x0002a840
        /*1038*/ 	.short	0x010a
        /*103a*/ 	.byte	0x3f
	.zero		1


	//   ....[63]....
        /*103c*/ 	.word	0x00025eb0
        /*1040*/ 	.word	0x00000007
        /*1044*/ 	.word	0x0002a830
        /*1048*/ 	.short	0x0107
        /*104a*/ 	.byte	0x3f
	.zero		1


	//   ....[64]....
        /*104c*/ 	.word	0x00025f60
        /*1050*/ 	.word	0x00000007
        /*1054*/ 	.word	0x0002a830
        /*1058*/ 	.short	0x0101
        /*105a*/ 	.byte	0x3f
	.zero		1


	//   ....[65]....
        /*105c*/ 	.word	0x00026bf0
        /*1060*/ 	.word	0x00000017
        /*1064*/ 	.word	0x0002a800
        /*1068*/ 	.short	0x0107
        /*106a*/ 	.byte	0x3f
	.zero		1


	//   ....[66]....
        /*106c*/ 	.word	0x00026d00
        /*1070*/ 	.word	0x00000017
        /*1074*/ 	.word	0x0002a800
        /*1078*/ 	.short	0x0101
        /*107a*/ 	.byte	0x3f
	.zero		1


	//   ....[67]....
        /*107c*/ 	.word	0x00026d20
        /*1080*/ 	.word	0x00000017
        /*1084*/ 	.word	0x0002a820
        /*1088*/ 	.short	0x010a
        /*108a*/ 	.byte	0x3f
	.zero		1


	//   ....[68]....
        /*108c*/ 	.word	0x00027090
        /*1090*/ 	.word	0x00000005
        /*1094*/ 	.word	0x0002a840
        /*1098*/ 	.short	0x010a
        /*109a*/ 	.byte	0x3f
	.zero		1


	//   ....[69]....
        /*109c*/ 	.word	0x00027590
        /*10a0*/ 	.word	0x00000005
        /*10a4*/ 	.word	0x0002a830
        /*10a8*/ 	.short	0x0107
        /*10aa*/ 	.byte	0x3f
	.zero		1


	//   ....[70]....
        /*10ac*/ 	.word	0x00027640
        /*10b0*/ 	.word	0x00000005
        /*10b4*/ 	.word	0x0002a830
        /*10b8*/ 	.short	0x0101
        /*10ba*/ 	.byte	0x3f
	.zero		1


	//   ....[71]....
        /*10bc*/ 	.word	0x000276a0
        /*10c0*/ 	.word	0x00000005
        /*10c4*/ 	.word	0x0002a860
        /*10c8*/ 	.short	0x010a
        /*10ca*/ 	.byte	0x3f
	.zero		1


	//   ....[72]....
        /*10cc*/ 	.word	0x00027b10
        /*10d0*/ 	.word	0x00000005
        /*10d4*/ 	.word	0x0002a850
        /*10d8*/ 	.short	0x0107
        /*10da*/ 	.byte	0x3f
	.zero		1


	//   ....[73]....
        /*10dc*/ 	.word	0x00027c50
        /*10e0*/ 	.word	0x00000005
        /*10e4*/ 	.word	0x0002a850
        /*10e8*/ 	.short	0x0101
        /*10ea*/ 	.byte	0x3f
	.zero		1


	//   ....[74]....
        /*10ec*/ 	.word	0x00027ee0
        /*10f0*/ 	.word	0x00000000
        /*10f4*/ 	.word	0x0002a860
        /*10f8*/ 	.short	0x010a
        /*10fa*/ 	.byte	0x3f
	.zero		1


	//   ....[75]....
        /*10fc*/ 	.word	0x00028350
        /*1100*/ 	.word	0x00000000
        /*1104*/ 	.word	0x0002a850
        /*1108*/ 	.short	0x0107
        /*110a*/ 	.byte	0x3f
	.zero		1


	//   ....[76]....
        /*110c*/ 	.word	0x00028410
        /*1110*/ 	.word	0x00000000
        /*1114*/ 	.word	0x0002a850
        /*1118*/ 	.short	0x0101
        /*111a*/ 	.byte	0x3f
	.zero		1


	//   ....[77]....
        /*111c*/ 	.word	0x00029130
        /*1120*/ 	.word	0x00000005
        /*1124*/ 	.word	0x0002a820
        /*1128*/ 	.short	0x010a
        /*112a*/ 	.byte	0x3f
	.zero		1


	//   ....[78]....
        /*112c*/ 	.word	0x000292c0
        /*1130*/ 	.word	0x00000003
        /*1134*/ 	.word	0x0002a840
        /*1138*/ 	.short	0x010a
        /*113a*/ 	.byte	0x3f
	.zero		1


	//   ....[79]....
        /*113c*/ 	.word	0x00029360
        /*1140*/ 	.word	0x0000001b
        /*1144*/ 	.word	0x0002a840
        /*1148*/ 	.short	0x010a
        /*114a*/ 	.byte	0x3f
	.zero		1


	//   ....[80]....
        /*114c*/ 	.word	0x000293a0
        /*1150*/ 	.word	0x00000003
        /*1154*/ 	.word	0x0002a860
        /*1158*/ 	.short	0x010a
        /*115a*/ 	.byte	0x3f
	.zero		1


	//   ....[81]....
        /*115c*/ 	.word	0x000293e0
        /*1160*/ 	.word	0x0000001b
        /*1164*/ 	.word	0x0002a860
        /*1168*/ 	.short	0x010a
        /*116a*/ 	.byte	0x3f
	.zero		1


	//   ....[82]....
        /*116c*/ 	.word	0x00029440
        /*1170*/ 	.word	0x00000056
        /*1174*/ 	.word	0x0002a890
        /*1178*/ 	.short	0x010a
        /*117a*/ 	.byte	0x3f
	.zero		1


	//   ....[83]....
        /*117c*/ 	.word	0x000296f0
        /*1180*/ 	.word	0x00000056
        /*1184*/ 	.word	0x0002a890
        /*1188*/ 	.short	0x010a
        /*118a*/ 	.byte	0x3f
	.zero		1


	//   ....[84]....
        /*118c*/ 	.word	0x000299a0
        /*1190*/ 	.word	0x00000056
        /*1194*/ 	.word	0x0002a890
        /*1198*/ 	.short	0x010a
        /*119a*/ 	.byte	0x3f
	.zero		1


	//   ....[85]....
        /*119c*/ 	.word	0x00029c50
        /*11a0*/ 	.word	0x00000056
        /*11a4*/ 	.word	0x0002a8b0
        /*11a8*/ 	.short	0x010a
        /*11aa*/ 	.byte	0x3f
	.zero		1


	//   ....[86]....
        /*11ac*/ 	.word	0x0002a030
        /*11b0*/ 	.word	0x00000012
        /*11b4*/ 	.word	0x0002a800
        /*11b8*/ 	.short	0x010a
        /*11ba*/ 	.byte	0x3f
	.zero		1


	//   ....[87]....
        /*11bc*/ 	.word	0x0002a410
        /*11c0*/ 	.word	0x00000012
        /*11c4*/ 	.word	0x0002a800
        /*11c8*/ 	.short	0x010a
        /*11ca*/ 	.byte	0x3f
	.zero		1


	//   ....[88]....
        /*11cc*/ 	.word	0x0002a460
        /*11d0*/ 	.word	0x00000004
        /*11d4*/ 	.word	0x0002a830
        /*11d8*/ 	.short	0x010a
        /*11da*/ 	.byte	0x3f
	.zero		1


	//   ....[89]....
        /*11dc*/ 	.word	0x0002a4b0
        /*11e0*/ 	.word	0x00000014
        /*11e4*/ 	.word	0x0002a830
        /*11e8*/ 	.short	0x010a
        /*11ea*/ 	.byte	0x3f
	.zero		1


	//   ....[90]....
        /*11ec*/ 	.word	0x0002a500
        /*11f0*/ 	.word	0x0000000c
        /*11f4*/ 	.word	0x0002a850
        /*11f8*/ 	.short	0x010a
        /*11fa*/ 	.byte	0x3f
	.zero		1


	//   ....[91]....
        /*11fc*/ 	.word	0x0002a550
        /*1200*/ 	.word	0x00000014
        /*1204*/ 	.word	0x0002a830
        /*1208*/ 	.short	0x010a
        /*120a*/ 	.byte	0x3f
	.zero		1


	//   ....[92]....
        /*120c*/ 	.word	0x0002a5a0
        /*1210*/ 	.word	0x00000008
        /*1214*/ 	.word	0x0002a850
        /*1218*/ 	.short	0x010a
        /*121a*/ 	.byte	0x3f
	.zero		1


	//   ....[93]....
        /*121c*/ 	.word	0x0002a5f0
        /*1220*/ 	.word	0x00000004
        /*1224*/ 	.word	0x0002a830
        /*1228*/ 	.short	0x010a
        /*122a*/ 	.byte	0x3f
	.zero		1


	//   ....[94]....
        /*122c*/ 	.word	0x0002a640
        /*1230*/ 	.word	0x0000000b
        /*1234*/ 	.word	0x0002a850
        /*1238*/ 	.short	0x010a
        /*123a*/ 	.byte	0x3f
	.zero		1


	//   ....[95]....
        /*123c*/ 	.word	0x0002a690
        /*1240*/ 	.word	0x0000000b
        /*1244*/ 	.word	0x0002a850
        /*1248*/ 	.short	0x010a
        /*124a*/ 	.byte	0x3f
	.zero		1


	//   ....[96]....
        /*124c*/ 	.word	0x0002a830
        /*1250*/ 	.word	0x00000017
        /*1254*/ 	.word	0x0002a820
        /*1258*/ 	.short	0x010a
        /*125a*/ 	.byte	0x3f
	.zero		1


	//   ....[97]....
        /*125c*/ 	.word	0x0002a880
        /*1260*/ 	.word	0x00000003
        /*1264*/ 	.word	0x0002a8a0
        /*1268*/ 	.short	0x010a
        /*126a*/ 	.byte	0x3f
	.zero		1


	//   ....[98]....
        /*126c*/ 	.word	0x0002a8d0
        /*1270*/ 	.word	0x00000003
        /*1274*/ 	.word	0x0002a8c0
        /*1278*/ 	.short	0x010a
        /*127a*/ 	.byte	0x3f
	.zero		1


	//   ....[99]....
        /*127c*/ 	.word	0x0002a920
        /*1280*/ 	.word	0x0000000b
        /*1284*/ 	.word	0x0002a8a0
        /*1288*/ 	.short	0x010a
        /*128a*/ 	.byte	0x3f
	.zero		1


	//   ....[100]....
        /*128c*/ 	.word	0x0002a970
        /*1290*/ 	.word	0x0000000b
        /*1294*/ 	.word	0x0002a8c0
        /*1298*/ 	.short	0x010a
        /*129a*/ 	.byte	0x3f
	.zero		1


	//   ....[101]....
        /*129c*/ 	.word	0x0002aa90
        /*12a0*/ 	.word	0x00000007
        /*12a4*/ 	.word	0x0002a840
        /*12a8*/ 	.short	0x010a
        /*12aa*/ 	.byte	0x3f
	.zero		1


	//   ....[102]....
        /*12ac*/ 	.word	0x0002bee0
        /*12b0*/ 	.word	0x00000017
        /*12b4*/ 	.word	0x0002a820
        /*12b8*/ 	.short	0x010a
        /*12ba*/ 	.byte	0x3f
	.zero		1


	//   ....[103]....
        /*12bc*/ 	.word	0x0002bf30
        /*12c0*/ 	.word	0x00000005
        /*12c4*/ 	.word	0x0002a840
        /*12c8*/ 	.short	0x010a
        /*12ca*/ 	.byte	0x3f
	.zero		1


	//   ....[104]....
        /*12cc*/ 	.word	0x0002c6f0
        /*12d0*/ 	.word	0x00000005
        /*12d4*/ 	.word	0x0002a860
        /*12d8*/ 	.short	0x010a
        /*12da*/ 	.byte	0x3f
	.zero		1


	//   ....[105]....
        /*12dc*/ 	.word	0x0002cf00
        /*12e0*/ 	.word	0x00000000
        /*12e4*/ 	.word	0x0002a860
        /*12e8*/ 	.short	0x010a
        /*12ea*/ 	.byte	0x3f
	.zero		1


	//   ....[106]....
        /*12ec*/ 	.word	0x0002e030
        /*12f0*/ 	.word	0x00000005
        /*12f4*/ 	.word	0x0002a820
        /*12f8*/ 	.short	0x010a
        /*12fa*/ 	.byte	0x3f
	.zero		1


	//   ....[107]....
        /*12fc*/ 	.word	0x0002e1d0
        /*1300*/ 	.word	0x00000003
        /*1304*/ 	.word	0x0002a840
        /*1308*/ 	.short	0x010a
        /*130a*/ 	.byte	0x3f
	.zero		1


	//   ....[108]....
        /*130c*/ 	.word	0x0002e220
        /*1310*/ 	.word	0x0000001b
        /*1314*/ 	.word	0x0002a840
        /*1318*/ 	.short	0x010a
        /*131a*/ 	.byte	0x3f
	.zero		1


	//   ....[109]....
        /*131c*/ 	.word	0x0002e270
        /*1320*/ 	.word	0x00000003
        /*1324*/ 	.word	0x0002a860
        /*1328*/ 	.short	0x010a
        /*132a*/ 	.byte	0x3f
	.zero		1


	//----- nvinfo : EIATTR_NUM_MBARRIERS
	.align		4
.L_238:
        /*132c*/ 	.byte	0x03, 0x38
        /*132e*/ 	.short	0x0016


	//----- nvinfo : EIATTR_EXIT_INSTR_OFFSETS
	.align		4
        /*1330*/ 	.byte	0x04, 0x1c
        /*1332*/ 	.short	(.L_240 - .L_239)


	//   ....[0]....
.L_239:
        /*1334*/ 	.word	0x00029430


	//----- nvinfo : EIATTR_MAX_THREADS
	.align		4
.L_240:
        /*1338*/ 	.byte	0x04, 0x05
        /*133a*/ 	.short	(.L_242 - .L_241)
.L_241:
        /*133c*/ 	.word	0x00000180
        /*1340*/ 	.word	0x00000001
        /*1344*/ 	.word	0x00000001


	//----- nvinfo : EIATTR_CRS_STACK_SIZE
	.align		4
.L_242:
        /*1348*/ 	.byte	0x04, 0x1e
        /*134a*/ 	.short	(.L_244 - .L_243)
.L_243:
        /*134c*/ 	.word	0x00000000


	//----- nvinfo : EIATTR_CBANK_PARAM_SIZE
	.align		4
.L_244:
        /*1350*/ 	.byte	0x03, 0x19
        /*1352*/ 	.short	0x0af0


	//----- nvinfo : EIATTR_PARAM_CBANK
	.align		4
        /*1354*/ 	.byte	0x04, 0x0a
        /*1356*/ 	.short	(.L_246 - .L_245)
	.align		4
.L_245:
        /*1358*/ 	.word	index@(.nv.constant0._ZN7cutlass13device_kernelIN5flash11enable_sm90INS1_16FlashAttnFwdSm90INS1_25CollectiveMainloopFwdSm90ILi2EN4cute5tupleIJNS5_1CILi1EEES8_S8_EEENS6_IJNS7_ILi128EEENS7_ILi96EEENS7_ILi192EEEEEELi128ENS_6half_tEfNS_4arch4Sm90ELb0ELb1ELb1ELb1ELb1ELb1ELb0ELb1ELb1ELb1ELb0ELb0EEENS1_21CollectiveEpilogueFwdINS6_IJSA_SA_SB_EEES9_SE_SG_Li256ELb1ELb1ELb0ELb0EEENS1_36VarlenDynamicPersistentTileSchedulerILi128ELi96ELi256ELi128ELb0ELb1ELb1ELb1ELb0ELb1EEEEEEEEEvNT_6ParamsE)
        /*135c*/ 	.short	0x0210
        /*135e*/ 	.short	0x0af0


	//----- nvinfo : EIATTR_SW_WAR
	.align		4
.L_246:
        /*1360*/ 	.byte	0x04, 0x36
        /*1362*/ 	.short	(.L_248 - .L_247)
.L_247:
        /*1364*/ 	.word	0x00000008
.L_248:


//--------------------- .nv.info._ZN7cutlass13device_kernelIN5flash11enable_sm90INS1_16FlashAttnFwdSm90INS1_25CollectiveMainloopFwdSm90ILi2EN4cute5tupleIJNS5_1CILi1EEES8_S8_EEENS6_IJNS7_ILi128EEENS7_ILi96EEENS7_ILi192EEEEEELi128ENS_6half_tEfNS_4arch4Sm90ELb1ELb0ELb1ELb0ELb1ELb0ELb0ELb1ELb1ELb1ELb0ELb0EEENS1_21CollectiveEpilogueFwdINS6_IJSA_SA_SB_EEES9_SE_SG_Li256ELb0ELb1ELb0ELb0EEENS1_30DynamicPersistentTileSchedulerILi256ELi128ELb0ELb1ELb1EEEEEEEEEvNT_6ParamsE --------------------------
	.section	.nv.info._ZN7cutlass13device_kernelIN5flash11enable_sm90INS1_16FlashAttnFwdSm90INS1_25CollectiveMainloopFwdSm90ILi2EN4cute5tupleIJNS5_1CILi1EEES8_S8_EEENS6_IJNS7_ILi128EEENS7_ILi96EEENS7_ILi192EEEEEELi128ENS_6half_tEfNS_4arch4Sm90ELb1ELb0ELb1ELb0ELb1ELb0ELb0ELb1ELb1ELb1ELb0ELb0EEENS1_21CollectiveEpilogueFwdINS6_IJSA_SA_SB_EEES9_SE_SG_Li256ELb0ELb1ELb0ELb0EEENS1_30DynamicPersistentTileSchedulerILi256ELi128ELb0ELb1ELb1EEEEEEEEEvNT_6ParamsE,"",@"SHT_CUDA_INFO"
	.sectionflags	@""
	.align	4


	//----- nvinfo : EIATTR_CUDA_API_VERSION
	.align		4
        /*0000*/ 	.byte	0x04, 0x37
        /*0002*/ 	.short	(.L_250 - .L_249)
.L_249:
        /*0004*/ 	.word	0x00000082


	//----- nvinfo : EIATTR_KPARAM_INFO
	.align		4
.L_250:
        /*0008*/ 	.byte	0x04, 0x17
        /*000a*/ 	.short	(.L_252 - .L_251)
.L_251:
        /*000c*/ 	.word	0x00000000
        /*0010*/ 	.short	0x0000
        /*0012*/ 	.short	0x0070
        /*0014*/ 	.byte	0x00, 0xf0, 0x01, 0x2a


	//----- nvinfo : EIATTR_SPARSE_MMA_MASK
	.align		4
.L_252:
        /*0018*/ 	.byte	0x03, 0x50
        /*001a*/ 	.short	0x0000


	//----- nvinfo : EIATTR_MAXREG_COUNT
	.align		4
        /*001c*/ 	.byte	0x03, 0x1b
        /*001e*/ 	.short	0x00a8


	//----- nvinfo : EIATTR_NUM_BARRIERS
	.align		4
        /*0020*/ 	.byte	0x02, 0x4c
        /*0022*/ 	.byte	0x09
	.zero		1


	//----- nvinfo : EIATTR_EXTERNS
	.align		4
        /*0024*/ 	.byte	0x04, 0x0f
        /*0026*/ 	.short	(.L_254 - .L_253)


	//   ....[0]....
	.align		4
.L_253:
        /*0028*/ 	.word	index@(__assertfail)


	//----- nvinfo : EIATTR_ANNOTATIONS
	.align		4
.L_254:
        /*002c*/ 	.byte	0x04, 0x55
        /*002e*/ 	.short	(.L_256 - .L_255)


	//   ....[0]....
.L_255:
        /*0030*/ 	.word	0x00000001
        /*0034*/ 	.byte	0xc0, 0xb2, 0x00, 0x00, 0x01, 0x00, 0x00, 0x00, 0xf0, 0xb3, 0x00, 0x00, 0x01, 0x00, 0x00, 0x00
        /*0044*/ 	.byte	0x20, 0xd7, 0x00, 0x00, 0x01, 0x00, 0x00, 0x00, 0x40, 0xd7, 0x00, 0x00, 0x01, 0x00, 0x00, 0x00
        /*0054*/ 	.byte	0xe0, 0xef, 0x00, 0x00


	//----- nvinfo : EIATTR_MERCURY_ISA_VERSION
	.align		4
.L_256:
        /*0058*/ 	.byte	0x03, 0x5f
        /*005a*/ 	.short	0x0101


	//----- nvinfo : EIATTR_INT_WARP_WIDE_INSTR_OFFSETS
	.align		4
        /*005c*/ 	.byte	0x04, 0x31
        /*005e*/ 	.short	(.L_258 - .L_257)


	//   ....[0]....
.L_257:
        /*0060*/ 	.word	0x000000c0


	//   ....[1]....
        /*0064*/ 	.word	0x000000d0


	//   ....[2]....
        /*0068*/ 	.word	0x00000170


	//   ....[3]....
        /*006c*/ 	.word	0x0000bc10


	//   ....[4]....
        /*0070*/ 	.word	0x0000bca0


	//   ....[5]....
        /*0074*/ 	.word	0x0000e7e0


	//   ....[6]....
        /*0078*/ 	.word	0x0000e870


	//----- nvinfo : EIATTR_COOP_GROUP_MASK_REGIDS
	.align		4
.L_258:
        /*007c*/ 	.byte	0x04, 0x29
        /*007e*/ 	.short	(.L_260 - .L_259)


	//   ....[0]....
.L_259:
        /*0080*/ 	.word	0xffffffff


	//   ....[1]....
        /*0084*/ 	.word	0xffffffff


	//   ....[2]....
        /*0088*/ 	.word	0xffffffff


	//   ....[3]....
        /*008c*/ 	.word	0xffffffff


	//   ....[4]....
        /*0090*/ 	.word	0xffffffff


	//   ....[5]....
        /*0094*/ 	.word	0xffffffff


	//   ....[6]....
        /*0098*/ 	.word	0xffffffff


	//   ....[7]....
        /*009c*/ 	.word	0xffffffff


	//   ....[8]....
        /*00a0*/ 	.word	0xffffffff


	//   ....[9]....
        /*00a4*/ 	.word	0xffffffff


	//   ....[10]....
        /*00a8*/ 	.word	0xffffffff


	//   ....[11]....
        /*00ac*/ 	.word	0xffffffff


	//   ....[12]....
        /*00b0*/ 	.word	0xffffffff


	//   ....[13]....
        /*00b4*/ 	.word	0xffffffff


	//   ....[14]....
        /*00b8*/ 	.word	0xffffffff


	//   ....[15]....
        /*00bc*/ 	.word	0xffffffff


	//   ....[16]....
        /*00c0*/ 	.word	0xffffffff


	//   ....[17]....
        /*00c4*/ 	.word	0xffffffff


	//   ....[18]....
        /*00c8*/ 	.word	0xffffffff


	//   ....[19]....
        /*00cc*/ 	.word	0xffffffff


	//   ....[20]....
        /*00d0*/ 	.word	0xffffffff


	//   ....[21]....
        /*00d4*/ 	.word	0xffffffff


	//   ....[22]....
        /*00d8*/ 	.word	0xffffffff


	//   ....[23]....
        /*00dc*/ 	.word	0xffffffff


	//   ....[24]....
        /*00e0*/ 	.word	0xffffffff


	//   ....[25]....
        /*00e4*/ 	.word	0xffffffff


	//   ....[26]....
        /*00e8*/ 	.word	0xffffffff


	//   ....[27]....
        /*00ec*/ 	.word	0xffffffff


	//   ....[28]....
        /*00f0*/ 	.word	0xffffffff


	//   ....[29]....
        /*00f4*/ 	.word	0xffffffff


	//   ....[30]....
        /*00f8*/ 	.word	0xffffffff


	//   ....[31]....
        /*00fc*/ 	.word	0xffffffff


	//   ....[32]....
        /*0100*/ 	.word	0xffffffff


	//   ....[33]....
        /*0104*/ 	.word	0xffffffff


	//   ....[34]....
        /*0108*/ 	.word	0xffffffff


	//   ....[35]....
        /*010c*/ 	.word	0xffffffff


	//   ....[36]....
        /*0110*/ 	.word	0xffffffff


	//   ....[37]....
        /*0114*/ 	.word	0xffffffff


	//   ....[38]....
        /*0118*/ 	.word	0xffffffff


	//   ....[39]....
        /*011c*/ 	.word	0xffffffff


	//   ....[40]....
        /*0120*/ 	.word	0xffffffff


	//   ....[41]....
        /*0124*/ 	.word	0xffffffff


	//   ....[42]....
        /*0128*/ 	.word	0xffffffff


	//   ....[43]....
        /*012c*/ 	.word	0xffffffff


	//   ....[44]....
        /*0130*/ 	.word	0xffffffff


	//   ....[45]....
        /*0134*/ 	.word	0xffffffff


	//   ....[46]....
        /*0138*/ 	.word	0xffffffff


	//   ....[47]....
        /*013c*/ 	.word	0xffffffff


	//   ....[48]....
        /*0140*/ 	.word	0xffffffff


	//   ....[49]....
        /*0144*/ 	.word	0xffffffff


	//   ....[50]....
        /*0148*/ 	.word	0xffffffff


	//   ....[51]....
        /*014c*/ 	.word	0xffffffff


	//   ....[52]....
        /*0150*/ 	.word	0xffffffff


	//   ....[53]....
        /*0154*/ 	.word	0xffffffff


	//   ....[54]....
        /*0158*/ 	.word	0xffffffff


	//   ....[55]....
        /*015c*/ 	.word	0xffffffff


	//   ....[56]....
        /*0160*/ 	.word	0xffffffff


	//   ....[57]....
        /*0164*/ 	.word	0xffffffff


	//   ....[58]....
        /*0168*/ 	.word	0xffffffff


	//   ....[59]....
        /*016c*/ 	.word	0xffffffff


	//   ....[60]....
        /*0170*/ 	.word	0xffffffff


	//   ....[61]....
        /*0174*/ 	.word	0xffffffff


	//   ....[62]....
        /*0178*/ 	.word	0xffffffff


	//   ....[63]....
        /*017c*/ 	.word	0xffffffff


	//   ....[64]....
        /*0180*/ 	.word	0xffffffff


	//   ....[65]....
        /*0184*/ 	.word	0xffffffff


	//   ....[66]....
        /*0188*/ 	.word	0xffffffff


	//   ....[67]....
        /*018c*/ 	.word	0xffffffff


	//   ....[68]....
        /*0190*/ 	.word	0xffffffff


	//   ....[69]....
        /*0194*/ 	.word	0xffffffff


	//   ....[70]....
        /*0198*/ 	.word	0xffffffff


	//   ....[71]....
        /*019c*/ 	.word	0xffffffff


	//   ....[72]....
        /*01a0*/ 	.word	0xffffffff


	//   ....[73]....
        /*01a4*/ 	.word	0xffffffff


	//   ....[74]....
        /*01a8*/ 	.word	0xffffffff


	//   ....[75]....
        /*01ac*/ 	.word	0xffffffff


	//   ....[76]....
        /*01b0*/ 	.word	0xffffffff


	//   ....[77]....
        /*01b4*/ 	.word	0xffffffff


	//   ....[78]....
        /*01b8*/ 	.word	0xffffffff


	//   ....[79]....
        /*01bc*/ 	.word	0xffffffff


	//   ....[80]....
        /*01c0*/ 	.word	0xffffffff


	//   ....[81]....
        /*01c4*/ 	.word	0xffffffff


	//   ....[82]....
        /*01c8*/ 	.word	0xffffffff


	//   ....[83]....
        /*01cc*/ 	.word	0xffffffff


	//   ....[84]....
        /*01d0*/ 	.word	0xffffffff


	//   ....[85]....
        /*01d4*/ 	.word	0xffffffff


	//   ....[86]....
        /*01d8*/ 	.word	0xffffffff


	//   ....[87]....
        /*01dc*/ 	.word	0xffffffff


	//   ....[88]....
        /*01e0*/ 	.word	0xffffffff


	//   ....[89]....
        /*01e4*/ 	.word	0xffffffff


	//   ....[90]....
        /*01e8*/ 	.word	0xffffffff


	//   ....[91]....
        /*01ec*/ 	.word	0xffffffff


	//   ....[92]....
        /*01f0*/ 	.word	0xffffffff


	//   ....[93]....
        /*01f4*/ 	.word	0xffffffff


	//   ....[94]....
        /*01f8*/ 	.word	0xffffffff


	//   ....[95]....
        /*01fc*/ 	.word	0xffffffff


	//   ....[96]....
        /*0200*/ 	.word	0xffffffff


	//   ....[97]....
        /*0204*/ 	.word	0xffffffff


	//   ....[98]....
        /*0208*/ 	.word	0xffffffff


	//   ....[99]....
        /*020c*/ 	.word	0xffffffff


	//   ....[100]....
        /*0210*/ 	.word	0xffffffff


	//   ....[101]....
        /*0214*/ 	.word	0xffffffff


	//   ....[102]....
        /*0218*/ 	.word	0xffffffff


	//   ....[103]....
        /*021c*/ 	.word	0xffffffff


	//   ....[104]....
        /*0220*/ 	.word	0xffffffff


	//   ....[105]....
        /*0224*/ 	.word	0xffffffff


	//   ....[106]....
        /*0228*/ 	.word	0xffffffff


	//   ....[107]....
        /*022c*/ 	.word	0xffffffff


	//   ....[108]....
        /*0230*/ 	.word	0xffffffff


	//   ....[109]....
        /*0234*/ 	.word	0xffffffff


	//   ....[110]....
        /*0238*/ 	.word	0xffffffff


	//   ....[111]....
        /*023c*/ 	.word	0xffffffff


	//   ....[112]....
        /*0240*/ 	.word	0xffffffff


	//   ....[113]....
        /*0244*/ 	.word	0xffffffff


	//   ....[114]....
        /*0248*/ 	.word	0x0500000f


	//   ....[115]....
        /*024c*/ 	.word	0x0500000f


	//   ....[116]....
        /*0250*/ 	.word	0x0500000f


	//   ....[117]....
        /*0254*/ 	.word	0x0500000f


	//   ....[118]....
        /*0258*/ 	.word	0x0500000f


	//   ....[119]....
        /*025c*/ 	.word	0x0500000f


	//   ....[120]....
        /*0260*/ 	.word	0x0500000f


	//   ....[121]....
        /*0264*/ 	.word	0x0500000f


	//   ....[122]....
        /*0268*/ 	.word	0x0500000f


	//   ....[123]....
        /*026c*/ 	.word	0x0500000f


	//   ....[124]....
        /*0270*/ 	.word	0x0500000f


	//   ....[125]....
        /*0274*/ 	.word	0x0500000f


	//   ....[126]....
        /*0278*/ 	.word	0x0500000f


	//   ....[127]....
        /*027c*/ 	.word	0x0500000f


	//   ....[128]....
        /*0280*/ 	.word	0x0500000f


	//   ....[129]....
        /*0284*/ 	.word	0x0500000f


	//   ....[130]....
        /*0288*/ 	.word	0x0500000f


	//   ....[131]....
        /*028c*/ 	.word	0x0500000f


	//   ....[132]....
        /*0290*/ 	.word	0x0500000f


	//   ....[133]....
        /*0294*/ 	.word	0x0500000f


	//   ....[134]....
        /*0298*/ 	.word	0x0500000f


	//   ....[135]....
        /*029c*/ 	.word	0x0500000f


	//   ....[136]....
        /*02a0*/ 	.word	0x0500000f


	//   ....[137]....
        /*02a4*/ 	.word	0x0500000f


	//   ....[138]....
        /*02a8*/ 	.word	0x0500000f


	//   ....[139]....
        /*02ac*/ 	.word	0x0500000f


	//   ....[140]....
        /*02b0*/ 	.word	0x0500000f


	//   ....[141]....
        /*02b4*/ 	.word	0x0500000f


	//   ....[142]....
        /*02b8*/ 	.word	0x0500000f


	//   ....[143]....
        /*02bc*/ 	.word	0x0500000f


	//   ....[144]....
        /*02c0*/ 	.word	0x0500000f


	//   ....[145]....
        /*02c4*/ 	.word	0x0500000f


	//   ....[146]....
        /*02c8*/ 	.word	0x0500000f


	//   ....[147]....
        /*02cc*/ 	.word	0x0500000f


	//   ....[148]....
        /*02d0*/ 	.word	0x0500000f


	//   ....[149]....
        /*02d4*/ 	.word	0x0500000f


	//   ....[150]....
        /*02d8*/ 	.word	0x0500000f


	//   ....[151]....
        /*02dc*/ 	.word	0x0500000f


	//   ....[152]....
        /*02e0*/ 	.word	0x0500000f


	//   ....[153]....
        /*02e4*/ 	.word	0x0500000f


	//   ....[154]....
        /*02e8*/ 	.word	0x0500000f


	//   ....[155]....
        /*02ec*/ 	.word	0x0500000f


	//   ....[156]....
        /*02f0*/ 	.word	0x0500000f


	//   ....[157]....
        /*02f4*/ 	.word	0x0500000f


	//   ....[158]....
        /*02f8*/ 	.word	0x0500000f


	//   ....[159]....
        /*02fc*/ 	.word	0x0500000f


	//   ....[160]....
        /*0300*/ 	.word	0x0500000f


	//   ....[161]....
        /*0304*/ 	.word	0x0500000f


	//   ....[162]....
        /*0308*/ 	.word	0x0500000f


	//   ....[163]....
        /*030c*/ 	.word	0x0500000f


	//   ....[164]....
        /*0310*/ 	.word	0x0500000f


	//   ....[165]....
        /*0314*/ 	.word	0x0500000f


	//   ....[166]....
        /*0318*/ 	.word	0x0500000f


	//   ....[167]....
        /*031c*/ 	.word	0x0500000f


	//   ....[168]....
        /*0320*/ 	.word	0x0500000f


	//   ....[169]....
        /*0324*/ 	.word	0x0500000f


	//   ....[170]....
        /*0328*/ 	.word	0x0500000f


	//   ....[171]....
        /*032c*/ 	.word	0x0500000f


	//   ....[172]....
        /*0330*/ 	.word	0x0500000f


	//   ....[173]....
        /*0334*/ 	.word	0x0500000f


	//   ....[174]....
        /*0338*/ 	.word	0x0500000f


	//   ....[175]....
        /*033c*/ 	.word	0x0500000f


	//   ....[176]....
        /*0340*/ 	.word	0x0500000f


	//   ....[177]....
        /*0344*/ 	.word	0x0500000f


	//   ....[178]....
        /*0348*/ 	.word	0x0500000f


	//   ....[179]....
        /*034c*/ 	.word	0x0500000f


	//   ....[180]....
        /*0350*/ 	.word	0x0500000f


	//----- nvinfo : EIATTR_COOP_GROUP_INSTR_OFFSETS
	.align		4
.L_260:
        /*0354*/ 	.byte	0x04, 0x28
        /*0356*/ 	.short	(.L_262 - .L_261)


	//   ....[0]....
.L_261:
        /*0358*/ 	.word	0x00000070


	//   ....[1]....
        /*035c*/ 	.word	0x000000b0


	//   ....[2]....
        /*0360*/ 	.word	0x000002d0


	//   ....[3]....
        /*0364*/ 	.word	0x00000430


	//   ....[4]....
        /*0368*/ 	.word	0x00000550


	//   ....[5]....
        /*036c*/ 	.word	0x000006b0


	//   ....[6]....
        /*0370*/ 	.word	0x00001390


	//   ....[7]....
        /*0374*/ 	.word	0x00002000


	//   ....[8]....
        /*0378*/ 	.word	0x00002040


	//   ....[9]....
        /*037c*/ 	.word	0x00002790


	//   ....[10]....
        /*0380*/ 	.word	0x00002800


	//   ....[11]....
        /*0384*/ 	.word	0x00002ff0


	//   ....[12]....
        /*0388*/ 	.word	0x00003070


	//   ....[13]....
        /*038c*/ 	.word	0x00004c70


	//   ....[14]....
        /*0390*/ 	.word	0x00004cb0


	//   ....[15]....
        /*0394*/ 	.word	0x000053c0


	//   ....[16]....
        /*0398*/ 	.word	0x000054b0


	//   ....[17]....
        /*039c*/ 	.word	0x00005b80


	//   ....[18]....
        /*03a0*/ 	.word	0x00005bf0


	//   ....[19]....
        /*03a4*/ 	.word	0x00007c90


	//   ....[20]....
        /*03a8*/ 	.word	0x00007cc0


	//   ....[21]....
        /*03ac*/ 	.word	0x00007cf0


	//   ....[22]....
        /*03b0*/ 	.word	0x00007d10


	//   ....[23]....
        /*03b4*/ 	.word	0x00008df0


	//   ....[24]....
        /*03b8*/ 	.word	0x00008e30


	//   ....[25]....
        /*03bc*/ 	.word	0x00008ef0


	//   ....[26]....
        /*03c0*/ 	.word	0x00008f00


	//   ....[27]....
        /*03c4*/ 	.word	0x0000a070


	//   ....[28]....
        /*03c8*/ 	.word	0x0000a0d0


	//   ....[29]....
        /*03cc*/ 	.word	0x0000a140


	//   ....[30]....
        /*03d0*/ 	.word	0x0000a1c0


	//   ....[31]....
        /*03d4*/ 	.word	0x0000a560


	//   ....[32]....
        /*03d8*/ 	.word	0x0000a5a0


	//   ....[33]....
        /*03dc*/ 	.word	0x0000a660


	//   ....[34]....
        /*03e0*/ 	.word	0x0000a680


	//   ....[35]....
        /*03e4*/ 	.word	0x0000a740


	//   ....[36]....
        /*03e8*/ 	.word	0x0000a760


	//   ....[37]....
        /*03ec*/ 	.word	0x0000a830


	//   ....[38]....
        /*03f0*/ 	.word	0x0000a850


	//   ....[39]....
        /*03f4*/ 	.word	0x0000aeb0


	//   ....[40]....
        /*03f8*/ 	.word	0x0000aec0


	//   ....[41]....
        /*03fc*/ 	.word	0x0000af80


	//   ....[42]....
        /*0400*/ 	.word	0x0000afa0


	//   ....[43]....
        /*0404*/ 	.word	0x0000b060


	//   ....[44]....
        /*0408*/ 	.word	0x0000b080


	//   ....[45]....
        /*040c*/ 	.word	0x0000b150


	//   ....[46]....
        /*0410*/ 	.word	0x0000b170


	//   ....[47]....
        /*0414*/ 	.word	0x0000b2f0


	//   ....[48]....
        /*0418*/ 	.word	0x0000c780


	//   ....[49]....
        /*041c*/ 	.word	0x0000c7a0


	//   ....[50]....
        /*0420*/ 	.word	0x0000c7b0


	//   ....[51]....
        /*0424*/ 	.word	0x0000c7f0


	//   ....[52]....
        /*0428*/ 	.word	0x0000c880


	//   ....[53]....
        /*042c*/ 	.word	0x0000c8a0


	//   ....[54]....
        /*0430*/ 	.word	0x0000c930


	//   ....[55]....
        /*0434*/ 	.word	0x0000c950


	//   ....[56]....
        /*0438*/ 	.word	0x0000c9e0


	//   ....[57]....
        /*043c*/ 	.word	0x0000ca00


	//   ....[58]....
        /*0440*/ 	.word	0x0000ca90


	//   ....[59]....
        /*0444*/ 	.word	0x0000cab0


	//   ....[60]....
        /*0448*/ 	.word	0x0000d110


	//   ....[61]....
        /*044c*/ 	.word	0x0000d130


	//   ....[62]....
        /*0450*/ 	.word	0x0000d150


	//   ....[63]....
        /*0454*/ 	.word	0x0000d1b0


	//   ....[64]....
        /*0458*/ 	.word	0x0000d230


	//   ....[65]....
        /*045c*/ 	.word	0x0000d260


	//   ....[66]....
        /*0460*/ 	.word	0x0000d2e0


	//   ....[67]....
        /*0464*/ 	.word	0x0000d310


	//   ....[68]....
        /*0468*/ 	.word	0x0000d390


	//   ....[69]....
        /*046c*/ 	.word	0x0000d3c0


	//   ....[70]....
        /*0470*/ 	.word	0x0000d440


	//   ....[71]....
        /*0474*/ 	.word	0x0000d470


	//   ....[72]....
        /*0478*/ 	.word	0x0000d4f0


	//   ....[73]....
        /*047c*/ 	.word	0x0000d520


	//   ....[74]....
        /*0480*/ 	.word	0x0000d5a0


	//   ....[75]....
        /*0484*/ 	.word	0x0000d5c0


	//   ....[76]....
        /*0488*/ 	.word	0x0000dcf0


	//   ....[77]....
        /*048c*/ 	.word	0x0000dd20


	//   ....[78]....
        /*0490*/ 	.word	0x0000dd30


	//   ....[79]....
        /*0494*/ 	.word	0x0000dd50


	//   ....[80]....
        /*0498*/ 	.word	0x0000dda0


	//   ....[81]....
        /*049c*/ 	.word	0x0000ddc0


	//   ....[82]....
        /*04a0*/ 	.word	0x0000de20


	//   ....[83]....
        /*04a4*/ 	.word	0x0000de40


	//   ....[84]....
        /*04a8*/ 	.word	0x0000de90


	//   ....[85]....
        /*04ac*/ 	.word	0x0000deb0


	//   ....[86]....
        /*04b0*/ 	.word	0x0000df00


	//   ....[87]....
        /*04b4*/ 	.word	0x0000df20


	//   ....[88]....
        /*04b8*/ 	.word	0x0000e1c0


	//   ....[89]....
        /*04bc*/ 	.word	0x0000e1e0


	//   ....[90]....
        /*04c0*/ 	.word	0x0000e200


	//   ....[91]....
        /*04c4*/ 	.word	0x0000e260


	//   ....[92]....
        /*04c8*/ 	.word	0x0000e280


	//   ....[93]....
        /*04cc*/ 	.word	0x0000e2e0


	//   ....[94]....
        /*04d0*/ 	.word	0x0000e300


	//   ....[95]....
        /*04d4*/ 	.word	0x0000e360


	//   ....[96]....
        /*04d8*/ 	.word	0x0000e380


	//   ....[97]....
        /*04dc*/ 	.word	0x0000e3e0


	//   ....[98]....
        /*04e0*/ 	.word	0x0000e400


	//   ....[99]....
        /*04e4*/ 	.word	0x0000e410


	//   ....[100]....
        /*04e8*/ 	.word	0x0000e9c0


	//   ....[101]....
        /*04ec*/ 	.word	0x0000e9e0


	//   ....[102]....
        /*04f0*/ 	.word	0x0000e9f0


	//   ....[103]....
        /*04f4*/ 	.word	0x0000ea10


	//   ....[104]....
        /*04f8*/ 	.word	0x0000ea90


	//   ....[105]....
        /*04fc*/ 	.word	0x0000eac0


	//   ....[106]....
        /*0500*/ 	.word	0x0000eb10


	//   ....[107]....
        /*0504*/ 	.word	0x0000eb40


	//   ....[108]....
        /*0508*/ 	.word	0x0000eb90


	//   ....[109]....
        /*050c*/ 	.word	0x0000ebc0


	//   ....[110]....
        /*0510*/ 	.word	0x0000ec10


	//   ....[111]....
        /*0514*/ 	.word	0x0000ec40


	//   ....[112]....
        /*0518*/ 	.word	0x0000ef20


	//   ....[113]....
        /*051c*/ 	.word	0x0000f100


	//   ....[114]....
        /*0520*/ 	.word	0x0000f690


	//   ....[115]....
        /*0524*/ 	.word	0x0000f770


	//   ....[116]....
        /*0528*/ 	.word	0x0000f810


	//   ....[117]....
        /*052c*/ 	.word	0x0000f890


	//   ....[118]....
        /*0530*/ 	.word	0x0000f950


	//   ....[119]....
        /*0534*/ 	.word	0x0000f9d0


	//   ....[120]....
        /*0538*/ 	.word	0x0000fab0


	//   ....[121]....
        /*053c*/ 	.word	0x0000fb40


	//   ....[122]....
        /*0540*/ 	.word	0x0000fc10


	//   ....[123]....
        /*0544*/ 	.word	0x0000fca0


	//   ....[124]....
        /*0548*/ 	.word	0x0000fd70


	//   ....[125]....
        /*054c*/ 	.word	0x0000fdf0


	//   ....[126]....
        /*0550*/ 	.word	0x0000fec0


	//   ....[127]....
        /*0554*/ 	.word	0x0000ff50


	//   ....[128]....
        /*0558*/ 	.word	0x0000ffd0


	//   ....[129]....
        /*055c*/ 	.word	0x00010050


	//   ....[130]....
        /*0560*/ 	.word	0x00010110


	//   ....[131]....
        /*0564*/ 	.word	0x00010180


	//   ....[132]....
        /*0568*/ 	.word	0x00010270


	//   ....[133]....
        /*056c*/ 	.word	0x00010300


	//   ....[134]....
        /*0570*/ 	.word	0x000103d0


	//   ....[135]....
        /*0574*/ 	.word	0x00010450


	//   ....[136]....
        /*0578*/ 	.word	0x00010530


	//   ....[137]....
        /*057c*/ 	.word	0x000105a0


	//   ....[138]....
        /*0580*/ 	.word	0x00010690


	//   ....[139]....
        /*0584*/ 	.word	0x00010720


	//   ....[140]....
        /*0588*/ 	.word	0x000107f0


	//   ....[141]....
        /*058c*/ 	.word	0x00010870


	//   ....[142]....
        /*0590*/ 	.word	0x00010930


	//   ....[143]....
        /*0594*/ 	.word	0x00010a60


	//   ....[144]....
        /*0598*/ 	.word	0x00010b10


	//   ....[145]....
        /*059c*/ 	.word	0x00010b70


	//   ....[146]....
        /*05a0*/ 	.word	0x00010c30


	//   ....[147]....
        /*05a4*/ 	.word	0x00010c90


	//   ....[148]....
        /*05a8*/ 	.word	0x00010d50


	//   ....[149]....
        /*05ac*/ 	.word	0x00010db0


	//   ....[150]....
        /*05b0*/ 	.word	0x00010e70


	//   ....[151]....
        /*05b4*/ 	.word	0x00010ed0


	//   ....[152]....
        /*05b8*/ 	.word	0x00010f90


	//   ....[153]....
        /*05bc*/ 	.word	0x00010ff0


	//   ....[154]....
        /*05c0*/ 	.word	0x000110b0


	//   ....[155]....
        /*05c4*/ 	.word	0x00011190


	//   ....[156]....
        /*05c8*/ 	.word	0x00011230


	//   ....[157]....
        /*05cc*/ 	.word	0x00011290


	//   ....[158]....
        /*05d0*/ 	.word	0x00011360


	//   ....[159]....
        /*05d4*/ 	.word	0x000113c0


	//   ....[160]....
        /*05d8*/ 	.word	0x00011490


	//   ....[161]....
        /*05dc*/ 	.word	0x000114f0


	//   ....[162]....
        /*05e0*/ 	.word	0x000115c0


	//   ....[163]....
        /*05e4*/ 	.word	0x00011620


	//   ....[164]....
        /*05e8*/ 	.word	0x000116f0


	//   ....[165]....
        /*05ec*/ 	.word	0x00011750


	//   ....[166]....
        /*05f0*/ 	.word	0x00011810


	//   ....[167]....
        /*05f4*/ 	.word	0x00011930


	//   ....[168]....
        /*05f8*/ 	.word	0x000119d0


	//   ....[169]....
        /*05fc*/ 	.word	0x00011a30


	//   ....[170]....
        /*0600*/ 	.word	0x00011b00


	//   ....[171]....
        /*0604*/ 	.word	0x00011ba0


	//   ....[172]....
        /*0608*/ 	.word	0x00011c60


	//   ....[173]....
        /*060c*/ 	.word	0x00011d00


	//   ....[174]....
        /*0610*/ 	.word	0x00011dc0


	//   ....[175]....
        /*0614*/ 	.word	0x00011e60


	//   ....[176]....
        /*0618*/ 	.word	0x00011f20


	//   ....[177]....
        /*061c*/ 	.word	0x00011fc0


	//   ....[178]....
        /*0620*/ 	.word	0x00012080


	//   ....[179]....
        /*0624*/ 	.word	0x00012150


	//   ....[180]....
        /*0628*/ 	.word	0x00012270


	//----- nvinfo : EIATTR_REG_RECONFIG
	.align		4
.L_262:
        /*062c*/ 	.byte	0x01, 0x54
	.zero		2


	//----- nvinfo : EIATTR_SYSCALL_OFFSETS
	.align		4
        /*0630*/ 	.byte	0x04, 0x46
        /*0632*/ 	.short	(.L_264 - .L_263)


	//   ....[0]....
.L_263:
        /*0634*/ 	.word	0x00001570


	//   ....[1]....
        /*0638*/ 	.word	0x0000be00


	//   ....[2]....
        /*063c*/ 	.word	0x0000bf50


	//   ....[3]....
        /*0640*/ 	.word	0x0000c040


	//   ....[4]....
        /*0644*/ 	.word	0x0000cdc0


	//----- nvinfo : EIATTR_MBARRIER_INSTR_OFFSETS
	.align		4
.L_264:
        /*0648*/ 	.byte	0x04, 0x39
        /*064a*/ 	.short	(.L_266 - .L_265)


	//   ....[0]....
.L_265:
        /*064c*/ 	.word	0x00000180
        /*0650*/ 	.word	0x000000ff
        /*0654*/ 	.word	0x0002a800
        /*0658*/ 	.short	0x0100
        /*065a*/ 	.byte	0x08
	.zero		1


	//   ....[1]....
        /*065c*/ 	.word	0x00000190
        /*0660*/ 	.word	0x000000ff
        /*0664*/ 	.word	0x0002a820
        /*0668*/ 	.short	0x0100
        /*066a*/ 	.byte	0x08
	.zero		1


	//   ....[2]....
        /*066c*/ 	.word	0x00000280
        /*0670*/ 	.word	0x000000ff
        /*0674*/ 	.word	0x0002a830
        /*0678*/ 	.short	0x0100
        /*067a*/ 	.byte	0x08
	.zero		1


	//   ....[3]....
        /*067c*/ 	.word	0x00000290
        /*0680*/ 	.word	0x000000ff
        /*0684*/ 	.word	0x0002a840
        /*0688*/ 	.short	0x0100
        /*068a*/ 	.byte	0x08
	.zero		1


	//   ....[4]....
        /*068c*/ 	.word	0x000002a0
        /*0690*/ 	.word	0x000000ff
        /*0694*/ 	.word	0x0002a838
        /*0698*/ 	.short	0x0100
        /*069a*/ 	.byte	0x08
	.zero		1


	//   ....[5]....
        /*069c*/ 	.word	0x000002b0
        /*06a0*/ 	.word	0x000000ff
        /*06a4*/ 	.word	0x0002a848
        /*06a8*/ 	.short	0x0100
        /*06aa*/ 	.byte	0x08
	.zero		1


	//   ....[6]....
        /*06ac*/ 	.word	0x000003e0
        /*06b0*/ 	.word	0x000000ff
        /*06b4*/ 	.word	0x0002a850
        /*06b8*/ 	.short	0x0100
        /*06ba*/ 	.byte	0x08
	.zero		1


	//   ....[7]....
        /*06bc*/ 	.word	0x000003f0
        /*06c0*/ 	.word	0x000000ff
        /*06c4*/ 	.word	0x0002a860
        /*06c8*/ 	.short	0x0100
        /*06ca*/ 	.byte	0x08
	.zero		1


	//   ....[8]....
        /*06cc*/ 	.word	0x00000400
        /*06d0*/ 	.word	0x000000ff
        /*06d4*/ 	.word	0x0002a858
        /*06d8*/ 	.short	0x0100
        /*06da*/ 	.byte	0x08
	.zero		1


	//   ....[9]....
        /*06dc*/ 	.word	0x00000410
        /*06e0*/ 	.word	0x000000ff
        /*06e4*/ 	.word	0x0002a868
        /*06e8*/ 	.short	0x0100
        /*06ea*/ 	.byte	0x08
	.zero		1


	//   ....[10]....
        /*06ec*/ 	.word	0x00000500
        /*06f0*/ 	.word	0x000000ff
        /*06f4*/ 	.word	0x0002a870
        /*06f8*/ 	.short	0x0100
        /*06fa*/ 	.byte	0x06
	.zero		1


	//   ....[11]....
        /*06fc*/ 	.word	0x00000510
        /*0700*/ 	.word	0x000000ff
        /*0704*/ 	.word	0x0002a880
        /*0708*/ 	.short	0x0100
        /*070a*/ 	.byte	0x06
	.zero		1


	//   ....[12]....
        /*070c*/ 	.word	0x00000520
        /*0710*/ 	.word	0x000000ff
        /*0714*/ 	.word	0x0002a878
        /*0718*/ 	.short	0x0100
        /*071a*/ 	.byte	0x06
	.zero		1


	//   ....[13]....
        /*071c*/ 	.word	0x00000530
        /*0720*/ 	.word	0x000000ff
        /*0724*/ 	.word	0x0002a888
        /*0728*/ 	.short	0x0100
        /*072a*/ 	.byte	0x06
	.zero		1


	//   ....[14]....
        /*072c*/ 	.word	0x00000660
        /*0730*/ 	.word	0x000000ff
        /*0734*/ 	.word	0x0002a890
        /*0738*/ 	.short	0x0100
        /*073a*/ 	.byte	0x08
	.zero		1


	//   ....[15]....
        /*073c*/ 	.word	0x00000670
        /*0740*/ 	.word	0x000000ff
        /*0744*/ 	.word	0x0002a8a0
        /*0748*/ 	.short	0x0100
        /*074a*/ 	.byte	0x08
	.zero		1


	//   ....[16]....
        /*074c*/ 	.word	0x00000680
        /*0750*/ 	.word	0x000000ff
        /*0754*/ 	.word	0x0002a898
        /*0758*/ 	.short	0x0100
        /*075a*/ 	.byte	0x08
	.zero		1


	//   ....[17]....
        /*075c*/ 	.word	0x00000690
        /*0760*/ 	.word	0x000000ff
        /*0764*/ 	.word	0x0002a8a8
        /*0768*/ 	.short	0x0100
        /*076a*/ 	.byte	0x08
	.zero		1


	//   ....[18]....
        /*076c*/ 	.word	0x000007d0
        /*0770*/ 	.word	0x000000ff
        /*0774*/ 	.word	0x0002a8b0
        /*0778*/ 	.short	0x0100
        /*077a*/ 	.byte	0x08
	.zero		1


	//   ....[19]....
        /*077c*/ 	.word	0x000007e0
        /*0780*/ 	.word	0x000000ff
        /*0784*/ 	.word	0x0002a8c0
        /*0788*/ 	.short	0x0100
        /*078a*/ 	.byte	0x08
	.zero		1


	//   ....[20]....
        /*078c*/ 	.word	0x000007f0
        /*0790*/ 	.word	0x000000ff
        /*0794*/ 	.word	0x0002a8b8
        /*0798*/ 	.short	0x0100
        /*079a*/ 	.byte	0x08
	.zero		1


	//   ....[21]....
        /*079c*/ 	.word	0x00000800
        /*07a0*/ 	.word	0x000000ff
        /*07a4*/ 	.word	0x0002a8c8
        /*07a8*/ 	.short	0x0100
        /*07aa*/ 	.byte	0x08
	.zero		1


	//   ....[22]....
        /*07ac*/ 	.word	0x000015e0
        /*07b0*/ 	.word	0x000000ff
        /*07b4*/ 	.word	0x0002a800
        /*07b8*/ 	.short	0x010a
        /*07ba*/ 	.byte	0x28
	.zero		1


	//   ....[23]....
        /*07bc*/ 	.word	0x00001660
        /*07c0*/ 	.word	0x00000000
        /*07c4*/ 	.word	0x0002a830
        /*07c8*/ 	.short	0x010a
        /*07ca*/ 	.byte	0x3f
	.zero		1


	//   ....[24]....
        /*07cc*/ 	.word	0x000016a0
        /*07d0*/ 	.word	0x00000000
        /*07d4*/ 	.word	0x0002a830
        /*07d8*/ 	.short	0x010a
        /*07da*/ 	.byte	0x3f
	.zero		1


	//   ....[25]....
        /*07dc*/ 	.word	0x00002f80
        /*07e0*/ 	.word	0x000000ff
        /*07e4*/ 	.word	0x00000000
        /*07e8*/ 	.short	0x0101
        /*07ea*/ 	.byte	0x04
	.zero		1


	//   ....[26]....
        /*07ec*/ 	.word	0x00003d00
        /*07f0*/ 	.word	0x000000ff
        /*07f4*/ 	.word	0x0002a830
        /*07f8*/ 	.short	0x010a
        /*07fa*/ 	.byte	0x07
	.zero		1


	//   ....[27]....
        /*07fc*/ 	.word	0x00003d40
        /*0800*/ 	.word	0x000000ff
        /*0804*/ 	.word	0x0002a830
        /*0808*/ 	.short	0x010a
        /*080a*/ 	.byte	0x07
	.zero		1


	//   ....[28]....
        /*080c*/ 	.word	0x00004680
        /*0810*/ 	.word	0x000000ff
        /*0814*/ 	.word	0x0002a850
        /*0818*/ 	.short	0x010a
        /*081a*/ 	.byte	0x0a
	.zero		1


	//   ....[29]....
        /*081c*/ 	.word	0x000046c0
        /*0820*/ 	.word	0x000000ff
        /*0824*/ 	.word	0x0002a850
        /*0828*/ 	.short	0x010a
        /*082a*/ 	.byte	0x0a
	.zero		1


	//   ....[30]....
        /*082c*/ 	.word	0x00004e00
        /*0830*/ 	.word	0x000000ff
        /*0834*/ 	.word	0x00000000
        /*0838*/ 	.short	0x0101
        /*083a*/ 	.byte	0x07
	.zero		1


	//   ....[31]....
        /*083c*/ 	.word	0x000064a0
        /*0840*/ 	.word	0x000000ff
        /*0844*/ 	.word	0x00000000
        /*0848*/ 	.short	0x0101
        /*084a*/ 	.byte	0x0a
	.zero		1


	//   ....[32]....
        /*084c*/ 	.word	0x00006730
        /*0850*/ 	.word	0x000000ff
        /*0854*/ 	.word	0x0002a830
        /*0858*/ 	.short	0x010a
        /*085a*/ 	.byte	0x07
	.zero		1


	//   ....[33]....
        /*085c*/ 	.word	0x00006770
        /*0860*/ 	.word	0x000000ff
        /*0864*/ 	.word	0x0002a830
        /*0868*/ 	.short	0x010a
        /*086a*/ 	.byte	0x07
	.zero		1


	//   ....[34]....
        /*086c*/ 	.word	0x000070b0
        /*0870*/ 	.word	0x000000ff
        /*0874*/ 	.word	0x0002a850
        /*0878*/ 	.short	0x010a
        /*087a*/ 	.byte	0x07
	.zero		1


	//   ....[35]....
        /*087c*/ 	.word	0x000070f0
        /*0880*/ 	.word	0x000000ff
        /*0884*/ 	.word	0x0002a850
        /*0888*/ 	.short	0x010a
        /*088a*/ 	.byte	0x07
	.zero		1


	//   ....[36]....
        /*088c*/ 	.word	0x000077a0
        /*0890*/ 	.word	0x000000ff
        /*0894*/ 	.word	0x00000000
        /*0898*/ 	.short	0x0101
        /*089a*/ 	.byte	0x04
	.zero		1


	//   ....[37]....
        /*089c*/ 	.word	0x00008790
        /*08a0*/ 	.word	0x000000ff
        /*08a4*/ 	.word	0x00000000
        /*08a8*/ 	.short	0x0101
        /*08aa*/ 	.byte	0x07
	.zero		1


	//   ....[38]....
        /*08ac*/ 	.word	0x00008d60
        /*08b0*/ 	.word	0x000000ff
        /*08b4*/ 	.word	0x0002a850
        /*08b8*/ 	.short	0x010a
        /*08ba*/ 	.byte	0x05
	.zero		1


	//   ....[39]....
        /*08bc*/ 	.word	0x00008da0
        /*08c0*/ 	.word	0x000000ff
        /*08c4*/ 	.word	0x0002a850
        /*08c8*/ 	.short	0x010a
        /*08ca*/ 	.byte	0x05
	.zero		1


	//   ....[40]....
        /*08cc*/ 	.word	0x00009270
        /*08d0*/ 	.word	0x000000ff
        /*08d4*/ 	.word	0x00000000
        /*08d8*/ 	.short	0x0101
        /*08da*/ 	.byte	0x04
	.zero		1


	//   ....[41]....
        /*08dc*/ 	.word	0x0000a590
        /*08e0*/ 	.word	0x00000028
        /*08e4*/ 	.word	0x00000000
        /*08e8*/ 	.short	0x0101
        /*08ea*/ 	.byte	0x3f
	.zero		1


	//   ....[42]....
        /*08ec*/ 	.word	0x0000c590
        /*08f0*/ 	.word	0x00000000
        /*08f4*/ 	.word	0x0002a840
        /*08f8*/ 	.short	0x010a
        /*08fa*/ 	.byte	0x3f
	.zero		1


	//   ....[43]....
        /*08fc*/ 	.word	0x0000cba0
        /*0900*/ 	.word	0x00000000
        /*0904*/ 	.word	0x0002a830
        /*0908*/ 	.short	0x0107
        /*090a*/ 	.byte	0x3f
	.zero		1


	//   ....[44]....
        /*090c*/ 	.word	0x0000cc60
        /*0910*/ 	.word	0x00000000
        /*0914*/ 	.word	0x0002a830
        /*0918*/ 	.short	0x0101
        /*091a*/ 	.byte	0x3f
	.zero		1


	//   ....[45]....
        /*091c*/ 	.word	0x0000d6b0
        /*0920*/ 	.word	0x00000011
        /*0924*/ 	.word	0x0002a800
        /*0928*/ 	.short	0x0107
        /*092a*/ 	.byte	0x3f
	.zero		1


	//   ....[46]....
        /*092c*/ 	.word	0x0000d7a0
        /*0930*/ 	.word	0x00000011
        /*0934*/ 	.word	0x0002a800
        /*0938*/ 	.short	0x0101
        /*093a*/ 	.byte	0x3f
	.zero		1


	//   ....[47]....
        /*093c*/ 	.word	0x0000d7c0
        /*0940*/ 	.word	0x00000011
        /*0944*/ 	.word	0x0002a820
        /*0948*/ 	.short	0x010a
        /*094a*/ 	.byte	0x3f
	.zero		1


	//   ....[48]....
        /*094c*/ 	.word	0x0000db20
        /*0950*/ 	.word	0x00000006
        /*0954*/ 	.word	0x0002a840
        /*0958*/ 	.short	0x010a
        /*095a*/ 	.byte	0x3f
	.zero		1


	//   ....[49]....
        /*095c*/ 	.word	0x0000dff0
        /*0960*/ 	.word	0x00000006
        /*0964*/ 	.word	0x0002a830
        /*0968*/ 	.short	0x0107
        /*096a*/ 	.byte	0x3f
	.zero		1


	//   ....[50]....
        /*096c*/ 	.word	0x0000e0b0
        /*0970*/ 	.word	0x00000006
        /*0974*/ 	.word	0x0002a830
        /*0978*/ 	.short	0x0101
        /*097a*/ 	.byte	0x3f
	.zero		1


	//   ....[51]....
        /*097c*/ 	.word	0x0000e110
        /*0980*/ 	.word	0x00000006
        /*0984*/ 	.word	0x0002a860
        /*0988*/ 	.short	0x010a
        /*098a*/ 	.byte	0x3f
	.zero		1


	//   ....[52]....
        /*098c*/ 	.word	0x0000e540
        /*0990*/ 	.word	0x00000006
        /*0994*/ 	.word	0x0002a850
        /*0998*/ 	.short	0x0107
        /*099a*/ 	.byte	0x3f
	.zero		1


	//   ....[53]....
        /*099c*/ 	.word	0x0000e690
        /*09a0*/ 	.word	0x00000006
        /*09a4*/ 	.word	0x0002a850
        /*09a8*/ 	.short	0x0101
        /*09aa*/ 	.byte	0x3f
	.zero		1


	//   ....[54]....
        /*09ac*/ 	.word	0x0000e920
        /*09b0*/ 	.word	0x00000004
        /*09b4*/ 	.word	0x0002a860
        /*09b8*/ 	.short	0x010a
        /*09ba*/ 	.byte	0x3f
	.zero		1


	//   ....[55]....
        /*09bc*/ 	.word	0x0000ed20
        /*09c0*/ 	.word	0x00000004
        /*09c4*/ 	.word	0x0002a850
        /*09c8*/ 	.short	0x0107
        /*09ca*/ 	.byte	0x3f
	.zero		1


	//   ....[56]....
        /*09cc*/ 	.word	0x0000ede0
        /*09d0*/ 	.word	0x00000004
        /*09d4*/ 	.word	0x0002a850
        /*09d8*/ 	.short	0x0101
        /*09da*/ 	.byte	0x3f
	.zero		1


	//   ....[57]....
        /*09dc*/ 	.word	0x0000f080
        /*09e0*/ 	.word	0x00000004
        /*09e4*/ 	.word	0x0002a820
        /*09e8*/ 	.short	0x010a
        /*09ea*/ 	.byte	0x3f
	.zero		1


	//   ....[58]....
        /*09ec*/ 	.word	0x0000f200
        /*09f0*/ 	.word	0x00000005
        /*09f4*/ 	.word	0x0002a840
        /*09f8*/ 	.short	0x010a
        /*09fa*/ 	.byte	0x3f
	.zero		1


	//   ....[59]....
        /*09fc*/ 	.word	0x0000f2a0
        /*0a00*/ 	.word	0x00000017
        /*0a04*/ 	.word	0x0002a840
        /*0a08*/ 	.short	0x010a
        /*0a0a*/ 	.byte	0x3f
	.zero		1


	//   ....[60]....
        /*0a0c*/ 	.word	0x0000f2e0
        /*0a10*/ 	.word	0x00000005
        /*0a14*/ 	.word	0x0002a860
        /*0a18*/ 	.short	0x010a
        /*0a1a*/ 	.byte	0x3f
	.zero		1


	//   ....[61]....
        /*0a1c*/ 	.word	0x0000f320
        /*0a20*/ 	.word	0x00000017
        /*0a24*/ 	.word	0x0002a860
        /*0a28*/ 	.short	0x010a
        /*0a2a*/ 	.byte	0x3f
	.zero		1


	//   ....[62]....
        /*0a2c*/ 	.word	0x0000f390
        /*0a30*/ 	.word	0x00000003
        /*0a34*/ 	.word	0x0002a800
        /*0a38*/ 	.short	0x010a
        /*0a3a*/ 	.byte	0x3f
	.zero		1


	//   ....[63]....
        /*0a3c*/ 	.word	0x0000f3e0
        /*0a40*/ 	.word	0x00000000
        /*0a44*/ 	.word	0x0002a830
        /*0a48*/ 	.short	0x010a
        /*0a4a*/ 	.byte	0x3f
	.zero		1


	//   ....[64]....
        /*0a4c*/ 	.word	0x0000f440
        /*0a50*/ 	.word	0x0000000a
        /*0a54*/ 	.word	0x0002a830
        /*0a58*/ 	.short	0x010a
        /*0a5a*/ 	.byte	0x3f
	.zero		1


	//   ....[65]....
        /*0a5c*/ 	.word	0x0000f4a0
        /*0a60*/ 	.word	0x00000009
        /*0a64*/ 	.word	0x0002a850
        /*0a68*/ 	.short	0x010a
        /*0a6a*/ 	.byte	0x3f
	.zero		1


	//   ....[66]....
        /*0a6c*/ 	.word	0x0000f500
        /*0a70*/ 	.word	0x0000000a
        /*0a74*/ 	.word	0x0002a830
        /*0a78*/ 	.short	0x010a
        /*0a7a*/ 	.byte	0x3f
	.zero		1


	//   ....[67]....
        /*0a7c*/ 	.word	0x0000f560
        /*0a80*/ 	.word	0x00000009
        /*0a84*/ 	.word	0x0002a850
        /*0a88*/ 	.short	0x010a
        /*0a8a*/ 	.byte	0x3f
	.zero		1


	//   ....[68]....
        /*0a8c*/ 	.word	0x0000f5c0
        /*0a90*/ 	.word	0x00000003
        /*0a94*/ 	.word	0x0002a850
        /*0a98*/ 	.short	0x010a
        /*0a9a*/ 	.byte	0x3f
	.zero		1


	//   ....[69]....
        /*0a9c*/ 	.word	0x0000f6c0
        /*0aa0*/ 	.word	0x00000000
        /*0aa4*/ 	.word	0x0002a840
        /*0aa8*/ 	.short	0x010a
        /*0aaa*/ 	.byte	0x3f
	.zero		1


	//   ....[70]....
        /*0aac*/ 	.word	0x00010960
        /*0ab0*/ 	.word	0x00000011
        /*0ab4*/ 	.word	0x0002a820
        /*0ab8*/ 	.short	0x010a
        /*0aba*/ 	.byte	0x3f
	.zero		1


	//   ....[71]....
        /*0abc*/ 	.word	0x000109b0
        /*0ac0*/ 	.word	0x00000006
        /*0ac4*/ 	.word	0x0002a840
        /*0ac8*/ 	.short	0x010a
        /*0aca*/ 	.byte	0x3f
	.zero		1


	//   ....[72]....
        /*0acc*/ 	.word	0x000110e0
        /*0ad0*/ 	.word	0x00000006
        /*0ad4*/ 	.word	0x0002a860
        /*0ad8*/ 	.short	0x010a
        /*0ada*/ 	.byte	0x3f
	.zero		1


	//   ....[73]....
        /*0adc*/ 	.word	0x00011880
        /*0ae0*/ 	.word	0x00000004
        /*0ae4*/ 	.word	0x0002a860
        /*0ae8*/ 	.short	0x010a
        /*0aea*/ 	.byte	0x3f
	.zero		1


	//   ....[74]....
        /*0aec*/ 	.word	0x00012190
        /*0af0*/ 	.word	0x00000004
        /*0af4*/ 	.word	0x0002a820
        /*0af8*/ 	.short	0x010a
        /*0afa*/ 	.byte	0x3f
	.zero		1


	//   ....[75]....
        /*0afc*/ 	.word	0x00012330
        /*0b00*/ 	.word	0x00000005
        /*0b04*/ 	.word	0x0002a840
        /*0b08*/ 	.short	0x010a
        /*0b0a*/ 	.byte	0x3f
	.zero		1


	//   ....[76]....
        /*0b0c*/ 	.word	0x00012380
        /*0b10*/ 	.word	0x00000017
        /*0b14*/ 	.word	0x0002a840
        /*0b18*/ 	.short	0x010a
        /*0b1a*/ 	.byte	0x3f
	.zero		1


	//   ....[77]....
        /*0b1c*/ 	.word	0x000123d0
        /*0b20*/ 	.word	0x00000005
        /*0b24*/ 	.word	0x0002a860
        /*0b28*/ 	.short	0x010a
        /*0b2a*/ 	.byte	0x3f
	.zero		1


	//----- nvinfo : EIATTR_NUM_MBARRIERS
	.align		4
.L_266:
        /*0b2c*/ 	.byte	0x03, 0x38
        /*0b2e*/ 	.short	0x0016


	//----- nvinfo : EIATTR_EXIT_INSTR_OFFSETS
	.align		4
        /*0b30*/ 	.byte	0x04, 0x1c
        /*0b32*/ 	.short	(.L_268 - .L_267)


	//   ....[0]....
.L_267:
        /*0b34*/ 	.word	0x00000930


	//   ....[1]....
        /*0b38*/ 	.word	0x0000b260


	//   ....[2]....
        /*0b3c*/ 	.word	0x0000f370


	//----- nvinfo : EIATTR_MAX_THREADS
	.align		4
.L_268:
        /*0b40*/ 	.byte	0x04, 0x05
        /*0b42*/ 	.short	(.L_270 - .L_269)
.L_269:
        /*0b44*/ 	.word	0x00000180
        /*0b48*/ 	.word	0x00000001
        /*0b4c*/ 	.word	0x00000001


	//----- nvinfo : EIATTR_CRS_STACK_SIZE
	.align		4
.L_270:
        /*0b50*/ 	.byte	0x04, 0x1e
        /*0b52*/ 	.short	(.L_272 - .L_271)
.L_271:
        /*0b54*/ 	.word	0x00000000


	//----- nvinfo : EIATTR_CBANK_PARAM_SIZE
	.align		4
.L_272:
        /*0b58*/ 	.byte	0x03, 0x19
        /*0b5a*/ 	.short	0x0af0


	//----- nvinfo : EIATTR_PARAM_CBANK
	.align		4
        /*0b5c*/ 	.byte	0x04, 0x0a
        /*0b5e*/ 	.short	(.L_274 - .L_273)
	.align		4
.L_273:
        /*0b60*/ 	.word	index@(.nv.constant0._ZN7cutlass13device_kernelIN5flash11enable_sm90INS1_16FlashAttnFwdSm90INS1_25CollectiveMainloopFwdSm90ILi2EN4cute5tupleIJNS5_1CILi1EEES8_S8_EEENS6_IJNS7_ILi128EEENS7_ILi96EEENS7_ILi192EEEEEELi128ENS_6half_tEfNS_4arch4Sm90ELb1ELb0ELb1ELb0ELb1ELb0ELb0ELb1ELb1ELb1ELb0ELb0EEENS1_21CollectiveEpilogueFwdINS6_IJSA_SA_SB_EEES9_SE_SG_Li256ELb0ELb1ELb0ELb0EEENS1_30DynamicPersistentTileSchedulerILi256ELi128ELb0ELb1ELb1EEEEEEEEEvNT_6ParamsE)
        /*0b64*/ 	.short	0x0210
        /*0b66*/ 	.short	0x0af0


	//----- nvinfo : EIATTR_SW_WAR
	.align		4
.L_274:
        /*0b68*/ 	.byte	0x04, 0x36
        /*0b6a*/ 	.short	(.L_276 - .L_275)
.L_275:
        /*0b6c*/ 	.word	0x00000008
.L_276:


//--------------------- .nv.info._ZN7cutlass13device_kernelIN5flash11enable_sm90INS1_16FlashAttnFwdSm90INS1_25CollectiveMainloopFwdSm90ILi2EN4cute5tupleIJNS5_1CILi1EEES8_S8_EEENS6_IJNS7_ILi128EEENS7_ILi96EEENS7_ILi192EEEEEELi128ENS_6half_tEfNS_4arch4Sm90ELb1ELb0ELb1ELb1ELb1ELb0ELb0ELb1ELb1ELb1ELb0ELb0EEENS1_21CollectiveEpilogueFwdINS6_IJSA_SA_SB_EEES9_SE_SG_Li256ELb1ELb1ELb0ELb0EEENS1_36VarlenDynamicPersistentTileSchedulerILi128ELi96ELi256ELi128ELb0ELb1ELb1ELb1ELb1ELb1EEEEEEEEEvNT_6ParamsE --------------------------
	.section	.nv.info._ZN7cutlass13device_kernelIN5flash11enable_sm90INS1_16FlashAttnFwdSm90INS1_25CollectiveMainloopFwdSm90ILi2EN4cute5tupleIJNS5_1CILi1EEES8_S8_EEENS6_IJNS7_ILi128EEENS7_ILi96EEENS7_ILi192EEEEEELi128ENS_6half_tEfNS_4arch4Sm90ELb1ELb0ELb1ELb1ELb1ELb0ELb0ELb1ELb1ELb1ELb0ELb0EEENS1_21CollectiveEpilogueFwdINS6_IJSA_SA_SB_EEES9_SE_SG_Li256ELb1ELb1ELb0ELb0EEENS1_36VarlenDynamicPersistentTileSchedulerILi128ELi96ELi256ELi128ELb0ELb1ELb1ELb1ELb1ELb1EEEEEEEEEvNT_6ParamsE,"",@"SHT_CUDA_INFO"
	.sectionflags	@""
	.align	4


	//----- nvinfo : EIATTR_CUDA_API_VERSION
	.align		4
        /*0000*/ 	.byte	0x04, 0x37
        /*0002*/ 	.short	(.L_278 - .L_277)
.L_277:
        /*0004*/ 	.word	0x00000082


	//----- nvinfo : EIATTR_KPARAM_INFO
	.align		4
.L_278:
        /*0008*/ 	.byte	0x04, 0x17
        /*000a*/ 	.short	(.L_280 - .L_279)
.L_279:
        /*000c*/ 	.word	0x00000000
        /*0010*/ 	.short	0x0000
        /*0012*/ 	.short	0x0070
        /*0014*/ 	.byte	0x00, 0xf0, 0x01, 0x2a


	//----- nvinfo : EIATTR_SPARSE_MMA_MASK
	.align		4
.L_280:
        /*0018*/ 	.byte	0x03, 0x50
        /*001a*/ 	.short	0x0000


	//----- nvinfo : EIATTR_MAXREG_COUNT
	.align		4
        /*001c*/ 	.byte	0x03, 0x1b
        /*001e*/ 	.short	0x00a8


	//----- nvinfo : EIATTR_NUM_BARRIERS
	.align		4
        /*0020*/ 	.byte	0x02, 0x4c
        /*0022*/ 	.byte	0x09
	.zero		1


	//----- nvinfo : EIATTR_EXTERNS
	.align		4
        /*0024*/ 	.byte	0x04, 0x0f
        /*0026*/ 	.short	(.L_282 - .L_281)


	//   ....[0]....
	.align		4
.L_281:
        /*0028*/ 	.word	index@(__assertfail)


	//----- nvinfo : EIATTR_ANNOTATIONS
	.align		4
.L_282:
        /*002c*/ 	.byte	0x04, 0x55
        /*002e*/ 	.short	(.L_284 - .L_283)


	//   ....[0]....
.L_283:
        /* <DEDUP_REMOVED lines=11> */


	//----- nvinfo : EIATTR_MERCURY_ISA_VERSION
	.align		4
.L_284:
        /*00d0*/ 	.byte	0x03, 0x5f
        /*00d2*/ 	.short	0x0101


	//----- nvinfo : EIATTR_UNUSED_LOAD_BYTE_OFFSET
	.align		4
        /*00d4*/ 	.byte	0x04, 0x44
        /*00d6*/ 	.short	(.L_286 - .L_285)


	//   ....[0]....
.L_285:
        /*00d8*/ 	.word	0x00000930
        /*00dc*/ 	.word	0x0000fff0


	//   ....[1]....
        /*00e0*/ 	.word	0x00009670
        /*00e4*/ 	.word	0x0000fff0


	//----- nvinfo : EIATTR_INT_WARP_WIDE_INSTR_OFFSETS
	.align		4
.L_286:
        /*00e8*/ 	.byte	0x04, 0x31
        /*00ea*/ 	.short	(.L_288 - .L_287)


	//   ....[0]....
.L_287:
        /*00ec*/ 	.word	0x000000c0


	//   ....[1]....
        /*00f0*/ 	.word	0x000000d0


	//   ....[2]....
        /*00f4*/ 	.word	0x00000170


	//   ....[3]....
        /*00f8*/ 	.word	0x0000c8c0


	//   ....[4]....
        /*00fc*/ 	.word	0x0000c950


	//   ....[5]....
        /*0100*/ 	.word	0x0000f870


	//   ....[6]....
        /*0104*/ 	.word	0x0000f900


	//----- nvinfo : EIATTR_COOP_GROUP_MASK_REGIDS
	.align		4
.L_288:
        /*0108*/ 	.byte	0x04, 0x29
        /*010a*/ 	.short	(.L_290 - .L_289)


	//   ....[0]....
.L_289:
        /*010c*/ 	.word	0xffffffff


	//   ....[1]....
        /*0110*/ 	.word	0xffffffff


	//   ....[2]....
        /*0114*/ 	.word	0xffffffff


	//   ....[3]....
        /*0118*/ 	.word	0xffffffff


	//   ....[4]....
        /*011c*/ 	.word	0xffffffff


	//   ....[5]....
        /*0120*/ 	.word	0xffffffff


	//   ....[6]....
        /*0124*/ 	.word	0xffffffff


	//   ....[7]....
        /*0128*/ 	.word	0xffffffff


	//   ....[8]....
        /*012c*/ 	.word	0xffffffff


	//   ....[9]....
        /*0130*/ 	.word	0xffffffff


	//   ....[10]....
        /*0134*/ 	.word	0xffffffff


	//   ....[11]....
        /*0138*/ 	.word	0xffffffff


	//   ....[12]....
        /*013c*/ 	.word	0xffffffff


	//   ....[13]....
        /*0140*/ 	.word	0xffffffff


	//   ....[14]....
        /*0144*/ 	.word	0xffffffff


	//   ....[15]....
        /*0148*/ 	.word	0xffffffff


	//   ....[16]....
        /*014c*/ 	.word	0xffffffff


	//   ....[17]....
        /*0150*/ 	.word	0xffffffff


	//   ....[18]....
        /*0154*/ 	.word	0xffffffff


	//   ....[19]....
        /*0158*/ 	.word	0xffffffff


	//   ....[20]....
        /*015c*/ 	.word	0xffffffff


	//   ....[21]....
        /*0160*/ 	.word	0xffffffff


	//   ....[22]....
        /*0164*/ 	.word	0xffffffff


	//   ....[23]....
        /*0168*/ 	.word	0xffffffff


	//   ....[24]....
        /*016c*/ 	.word	0xffffffff


	//   ....[25]....
        /*0170*/ 	.word	0xffffffff


	//   ....[26]....
        /*0174*/ 	.word	0xffffffff


	//   ....[27]....
        /*0178*/ 	.word	0xffffffff


	//   ....[28]....
        /*017c*/ 	.word	0xffffffff


	//   ....[29]....
        /*0180*/ 	.word	0xffffffff


	//   ....[30]....
        /*0184*/ 	.word	0xffffffff


	//   ....[31]....
        /*0188*/ 	.word	0xffffffff


	//   ....[32]....
        /*018c*/ 	.word	0xffffffff


	//   ....[33]....
        /*0190*/ 	.word	0xffffffff


	//   ....[34]....
        /*0194*/ 	.word	0xffffffff


	//   ....[35]....
        /*0198*/ 	.word	0xffffffff


	//   ....[36]....
        /*019c*/ 	.word	0xffffffff


	//   ....[37]....
        /*01a0*/ 	.word	0xffffffff


	//   ....[38]....
        /*01a4*/ 	.word	0xffffffff


	//   ....[39]....
        /*01a8*/ 	.word	0xffffffff


	//   ....[40]....
        /*01ac*/ 	.word	0xffffffff


	//   ....[41]....
        /*01b0*/ 	.word	0xffffffff


	//   ....[42]....
        /*01b4*/ 	.word	0xffffffff


	//   ....[43]....
        /*01b8*/ 	.word	0xffffffff


	//   ....[44]....
        /*01bc*/ 	.word	0xffffffff


	//   ....[45]....
        /*01c0*/ 	.word	0xffffffff


	//   ....[46]....
        /*01c4*/ 	.word	0xffffffff


	//   ....[47]....
        /*01c8*/ 	.word	0xffffffff


	//   ....[48]....
        /*01cc*/ 	.word	0xffffffff


	//   ....[49]....
        /*01d0*/ 	.word	0xffffffff


	//   ....[50]....
        /*01d4*/ 	.word	0xffffffff


	//   ....[51]....
        /*01d8*/ 	.word	0xffffffff


	//   ....[52]....
        /*01dc*/ 	.word	0xffffffff


	//   ....[53]....
        /*01e0*/ 	.word	0xffffffff


	//   ....[54]....
        /*01e4*/ 	.word	0xffffffff


	//   ....[55]....
        /*01e8*/ 	.word	0xffffffff


	//   ....[56]....
        /*01ec*/ 	.word	0xffffffff


	//   ....[57]....
        /*01f0*/ 	.word	0xffffffff


	//   ....[58]....
        /*01f4*/ 	.word	0xffffffff


	//   ....[59]....
        /*01f8*/ 	.word	0xffffffff


	//   ....[60]....
        /*01fc*/ 	.word	0xffffffff


	//   ....[61]....
        /*0200*/ 	.word	0xffffffff


	//   ....[62]....
        /*0204*/ 	.word	0xffffffff


	//   ....[63]....
        /*0208*/ 	.word	0xffffffff


	//   ....[64]....
        /*020c*/ 	.word	0xffffffff


	//   ....[65]....
        /*0210*/ 	.word	0xffffffff


	//   ....[66]....
        /*0214*/ 	.word	0xffffffff


	//   ....[67]....
        /*0218*/ 	.word	0xffffffff


	//   ....[68]....
        /*021c*/ 	.word	0xffffffff


	//   ....[69]....
        /*0220*/ 	.word	0xffffffff


	//   ....[70]....
        /*0224*/ 	.word	0xffffffff


	//   ....[71]....
        /*0228*/ 	.word	0xffffffff


	//   ....[72]....
        /*022c*/ 	.word	0xffffffff


	//   ....[73]....
        /*0230*/ 	.word	0xffffffff


	//   ....[74]....
        /*0234*/ 	.word	0xffffffff


	//   ....[75]....
        /*0238*/ 	.word	0xffffffff


	//   ....[76]....
        /*023c*/ 	.word	0xffffffff


	//   ....[77]....
        /*0240*/ 	.word	0xffffffff


	//   ....[78]....
        /*0244*/ 	.word	0xffffffff


	//   ....[79]....
        /*0248*/ 	.word	0xffffffff


	//   ....[80]....
        /*024c*/ 	.word	0xffffffff


	//   ....[81]....
        /*0250*/ 	.word	0xffffffff


	//   ....[82]....
        /*0254*/ 	.word	0xffffffff


	//   ....[83]....
        /*0258*/ 	.word	0xffffffff


	//   ....[84]....
        /*025c*/ 	.word	0xffffffff


	//   ....[85]....
        /*0260*/ 	.word	0xffffffff


	//   ....[86]....
        /*0264*/ 	.word	0xffffffff


	//   ....[87]....
        /*0268*/ 	.word	0xffffffff


	//   ....[88]....
        /*026c*/ 	.word	0xffffffff


	//   ....[89]....
        /*0270*/ 	.word	0xffffffff


	//   ....[90]....
        /*0274*/ 	.word	0xffffffff


	//   ....[91]....
        /*0278*/ 	.word	0xffffffff


	//   ....[92]....
        /*027c*/ 	.word	0xffffffff


	//   ....[93]....
        /*0280*/ 	.word	0xffffffff


	//   ....[94]....
        /*0284*/ 	.word	0xffffffff


	//   ....[95]....
        /*0288*/ 	.word	0xffffffff


	//   ....[96]....
        /*028c*/ 	.word	0xffffffff


	//   ....[97]....
        /*0290*/ 	.word	0xffffffff


	//   ....[98]....
        /*0294*/ 	.word	0xffffffff


	//   ....[99]....
        /*0298*/ 	.word	0xffffffff


	//   ....[100]....
        /*029c*/ 	.word	0xffffffff


	//   ....[101]....
        /*02a0*/ 	.word	0xffffffff


	//   ....[102]....
        /*02a4*/ 	.word	0xffffffff


	//   ....[103]....
        /*02a8*/ 	.word	0xffffffff


	//   ....[104]....
        /*02ac*/ 	.word	0xffffffff


	//   ....[105]....
        /*02b0*/ 	.word	0xffffffff


	//   ....[106]....
        /*02b4*/ 	.word	0xffffffff


	//   ....[107]....
        /*02b8*/ 	.word	0xffffffff


	//   ....[108]....
        /*02bc*/ 	.word	0xffffffff


	//   ....[109]....
        /*02c0*/ 	.word	0xffffffff


	//   ....[110]....
        /*02c4*/ 	.word	0xffffffff


	//   ....[111]....
        /*02c8*/ 	.word	0xffffffff


	//   ....[112]....
        /*02cc*/ 	.word	0xffffffff


	//   ....[113]....
        /*02d0*/ 	.word	0xffffffff


	//   ....[114]....
        /*02d4*/ 	.word	0xffffffff


	//   ....[115]....
        /*02d8*/ 	.word	0xffffffff


	//   ....[116]....
        /*02dc*/ 	.word	0xffffffff


	//   ....[117]....
        /*02e0*/ 	.word	0xffffffff


	//   ....[118]....
        /*02e4*/ 	.word	0xffffffff


	//   ....[119]....
        /*02e8*/ 	.word	0xffffffff


	//   ....[120]....
        /*02ec*/ 	.word	0xffffffff


	//   ....[121]....
        /*02f0*/ 	.word	0xffffffff


	//   ....[122]....
        /*02f4*/ 	.word	0xffffffff


	//   ....[123]....
        /*02f8*/ 	.word	0xffffffff


	//   ....[124]....
        /*02fc*/ 	.word	0xffffffff


	//   ....[125]....
        /*0300*/ 	.word	0xffffffff


	//   ....[126]....
        /*0304*/ 	.word	0xffffffff


	//   ....[127]....
        /*0308*/ 	.word	0xffffffff


	//   ....[128]....
        /*030c*/ 	.word	0xffffffff


	//   ....[129]....
        /*0310*/ 	.word	0xffffffff


	//   ....[130]....
        /*0314*/ 	.word	0xffffffff


	//   ....[131]....
        /*0318*/ 	.word	0xffffffff


	//   ....[132]....
        /*031c*/ 	.word	0xffffffff


	//   ....[133]....
        /*0320*/ 	.word	0xffffffff


	//   ....[134]....
        /*0324*/ 	.word	0xffffffff


	//   ....[135]....
        /*0328*/ 	.word	0xffffffff


	//   ....[136]....
        /*032c*/ 	.word	0xffffffff


	//   ....[137]....
        /*0330*/ 	.word	0xffffffff


	//   ....[138]....
        /*0334*/ 	.word	0xffffffff


	//   ....[139]....
        /*0338*/ 	.word	0xffffffff


	//   ....[140]....
        /*033c*/ 	.word	0xffffffff


	//   ....[141]....
        /*0340*/ 	.word	0xffffffff


	//   ....[142]....
        /*0344*/ 	.word	0xffffffff


	//   ....[143]....
        /*0348*/ 	.word	0xffffffff


	//   ....[144]....
        /*034c*/ 	.word	0xffffffff


	//   ....[145]....
        /*0350*/ 	.word	0x0500000f


	//   ....[146]....
        /*0354*/ 	.word	0x0500000f


	//   ....[147]....
        /*0358*/ 	.word	0x0500000f


	//   ....[148]....
        /*035c*/ 	.word	0x0500000f


	//   ....[149]....
        /*0360*/ 	.word	0x0500000f


	//   ....[150]....
        /*0364*/ 	.word	0x0500000f


	//   ....[151]....
        /*0368*/ 	.word	0x0500000f


	//   ....[152]....
        /*036c*/ 	.word	0x0500000f


	//   ....[153]....
        /*0370*/ 	.word	0x0500000f


	//   ....[154]....
        /*0374*/ 	.word	0x0500000f


	//   ....[155]....
        /*0378*/ 	.word	0x0500000f


	//   ....[156]....
        /*037c*/ 	.word	0x0500000f


	//   ....[157]....
        /*0380*/ 	.word	0x0500000f


	//   ....[158]....
        /*0384*/ 	.word	0x0500000f


	//   ....[159]....
        /*0388*/ 	.word	0x0500000f


	//   ....[160]....
        /*038c*/ 	.word	0x0500000f


	//   ....[161]....
        /*0390*/ 	.word	0x0500000f


	//   ....[162]....
        /*0394*/ 	.word	0x0500000f


	//   ....[163]....
        /*0398*/ 	.word	0x0500000f


	//   ....[164]....
        /*039c*/ 	.word	0x0500000f


	//   ....[165]....
        /*03a0*/ 	.word	0x0500000f


	//   ....[166]....
        /*03a4*/ 	.word	0x0500000f


	//   ....[167]....
        /*03a8*/ 	.word	0x0500000f


	//   ....[168]....
        /*03ac*/ 	.word	0x0500000f


	//   ....[169]....
        /*03b0*/ 	.word	0x0500000f


	//   ....[170]....
        /*03b4*/ 	.word	0x0500000f


	//   ....[171]....
        /*03b8*/ 	.word	0x0500000f


	//   ....[172]....
        /*03bc*/ 	.word	0x0500000f


	//   ....[173]....
        /*03c0*/ 	.word	0x0500000f


	//   ....[174]....
        /*03c4*/ 	.word	0x0500000f


	//   ....[175]....
        /*03c8*/ 	.word	0x0500000f


	//   ....[176]....
        /*03cc*/ 	.word	0x0500000f


	//   ....[177]....
        /*03d0*/ 	.word	0x0500000f


	//   ....[178]....
        /*03d4*/ 	.word	0x0500000f


	//   ....[179]....
        /*03d8*/ 	.word	0x0500000f


	//   ....[180]....
        /*03dc*/ 	.word	0x0500000f


	//   ....[181]....
        /*03e0*/ 	.word	0x0500000f


	//   ....[182]....
        /*03e4*/ 	.word	0x0500000f


	//   ....[183]....
        /*03e8*/ 	.word	0x0500000f


	//   ....[184]....
        /*03ec*/ 	.word	0x0500000f


	//   ....[185]....
        /*03f0*/ 	.word	0x0500000f


	//   ....[186]....
        /*03f4*/ 	.word	0x0500000f


	//   ....[187]....
        /*03f8*/ 	.word	0x0500000f


	//   ....[188]....
        /*03fc*/ 	.word	0x0500000f


	//   ....[189]....
        /*0400*/ 	.word	0x0500000f


	//   ....[190]....
        /*0404*/ 	.word	0x0500000f


	//   ....[191]....
        /*0408*/ 	.word	0x0500000f


	//   ....[192]....
        /*040c*/ 	.word	0x0500000f


	//   ....[193]....
        /*0410*/ 	.word	0x0500000f


	//   ....[194]....
        /*0414*/ 	.word	0x0500000f


	//   ....[195]....
        /*0418*/ 	.word	0x0500000f


	//   ....[196]....
        /*041c*/ 	.word	0x0500000f


	//   ....[197]....
        /*0420*/ 	.word	0x0500000f


	//   ....[198]....
        /*0424*/ 	.word	0x0500000f


	//   ....[199]....
        /*0428*/ 	.word	0x0500000f


	//   ....[200]....
        /*042c*/ 	.word	0x0500000f


	//   ....[201]....
        /*0430*/ 	.word	0x0500000f


	//   ....[202]....
        /*0434*/ 	.word	0x0500000f


	//   ....[203]....
        /*0438*/ 	.word	0x0500000f


	//   ....[204]....
        /*043c*/ 	.word	0x0500000f


	//   ....[205]....
        /*0440*/ 	.word	0x0500000f


	//   ....[206]....
        /*0444*/ 	.word	0x0500000f


	//   ....[207]....
        /*0448*/ 	.word	0x0500000f


	//   ....[208]....
        /*044c*/ 	.word	0x0500000f


	//   ....[209]....
        /*0450*/ 	.word	0x0500000f


	//   ....[210]....
        /*0454*/ 	.word	0x0500000f


	//   ....[211]....
        /*0458*/ 	.word	0x0500000f


	//   ....[212]....
        /*045c*/ 	.word	0x0500000f


	//   ....[213]....
        /*0460*/ 	.word	0x0500000f


	//   ....[214]....
        /*0464*/ 	.word	0x0500000f


	//   ....[215]....
        /*0468*/ 	.word	0x0500000f


	//   ....[216]....
        /*046c*/ 	.word	0x0500000f


	//   ....[217]....
        /*0470*/ 	.word	0x0500000f


	//   ....[218]....
        /*0474*/ 	.word	0x0500000f


	//   ....[219]....
        /*0478*/ 	.word	0x0500000f


	//   ....[220]....
        /*047c*/ 	.word	0x0500000f


	//   ....[221]....
        /*0480*/ 	.word	0x0500000f


	//   ....[222]....
        /*0484*/ 	.word	0x0500000f


	//   ....[223]....
        /*0488*/ 	.word	0x0500000f


	//   ....[224]....
        /*048c*/ 	.word	0x0500000f


	//   ....[225]....
        /*0490*/ 	.word	0x0500000f


	//   ....[226]....
        /*0494*/ 	.word	0x0500000f


	//   ....[227]....
        /*0498*/ 	.word	0x0500000f


	//----- nvinfo : EIATTR_COOP_GROUP_INSTR_OFFSETS
	.align		4
.L_290:
        /*049c*/ 	.byte	0x04, 0x28
        /*049e*/ 	.short	(.L_292 - .L_291)


	//   ....[0]....
.L_291:
        /*04a0*/ 	.word	0x00000070


	//   ....[1]....
        /*04a4*/ 	.word	0x000000b0


	//   ....[2]....
        /*04a8*/ 	.word	0x000002d0


	//   ....[3]....
        /*04ac*/ 	.word	0x00000430


	//   ....[4]....
        /*04b0*/ 	.word	0x00000550


	//   ....[5]....
        /*04b4*/ 	.word	0x000006b0


	//   ....[6]....
        /*04b8*/ 	.word	0x000013e0


	//   ....[7]....
        /*04bc*/ 	.word	0x00002050


	//   ....[8]....
        /*04c0*/ 	.word	0x00002090


	//   ....[9]....
        /*04c4*/ 	.word	0x00002840


	//   ....[10]....
        /*04c8*/ 	.word	0x00002900


	//   ....[11]....
        /*04cc*/ 	.word	0x00002ff0


	//   ....[12]....
        /*04d0*/ 	.word	0x00003080


	//   ....[13]....
        /*04d4*/ 	.word	0x00004c50


	//   ....[14]....
        /*04d8*/ 	.word	0x00004c90


	//   ....[15]....
        /*04dc*/ 	.word	0x000053b0


	//   ....[16]....
        /*04e0*/ 	.word	0x00005480


	//   ....[17]....
        /*04e4*/ 	.word	0x00005b70


	//   ....[18]....
        /*04e8*/ 	.word	0x00005bf0


	//   ....[19]....
        /*04ec*/ 	.word	0x00007c70


	//   ....[20]....
        /*04f0*/ 	.word	0x00007ca0


	//   ....[21]....
        /*04f4*/ 	.word	0x00007cd0


	//   ....[22]....
        /*04f8*/ 	.word	0x00007cf0


	//   ....[23]....
        /*04fc*/ 	.word	0x00008dd0


	//   ....[24]....
        /*0500*/ 	.word	0x00008e00


	//   ....[25]....
        /*0504*/ 	.word	0x00008ea0


	//   ....[26]....
        /*0508*/ 	.word	0x00008eb0


	//   ....[27]....
        /*050c*/ 	.word	0x0000a0c0


	//   ....[28]....
        /*0510*/ 	.word	0x0000a100


	//   ....[29]....
        /*0514*/ 	.word	0x0000a140


	//   ....[30]....
        /*0518*/ 	.word	0x0000a170


	//   ....[31]....
        /*051c*/ 	.word	0x0000a6f0


	//   ....[32]....
        /*0520*/ 	.word	0x0000a730


	//   ....[33]....
        /*0524*/ 	.word	0x0000a7f0


	//   ....[34]....
        /*0528*/ 	.word	0x0000a810


	//   ....[35]....
        /*052c*/ 	.word	0x0000a8d0


	//   ....[36]....
        /*0530*/ 	.word	0x0000a8f0


	//   ....[37]....
        /*0534*/ 	.word	0x0000a9c0


	//   ....[38]....
        /*0538*/ 	.word	0x0000a9e0


	//   ....[39]....
        /*053c*/ 	.word	0x0000b1e0


	//   ....[40]....
        /*0540*/ 	.word	0x0000b200


	//   ....[41]....
        /*0544*/ 	.word	0x0000b2c0


	//   ....[42]....
        /*0548*/ 	.word	0x0000b2e0


	//   ....[43]....
        /*054c*/ 	.word	0x0000b3a0


	//   ....[44]....
        /*0550*/ 	.word	0x0000b3c0


	//   ....[45]....
        /*0554*/ 	.word	0x0000b490


	//   ....[46]....
        /*0558*/ 	.word	0x0000b4b0


	//   ....[47]....
        /*055c*/ 	.word	0x0000b5f0


	//   ....[48]....
        /*0560*/ 	.word	0x0000b7c0


	//   ....[49]....
        /*0564*/ 	.word	0x0000b7f0


	//   ....[50]....
        /*0568*/ 	.word	0x0000b820


	//   ....[51]....
        /*056c*/ 	.word	0x0000b850


	//   ....[52]....
        /*0570*/ 	.word	0x0000b880


	//   ....[53]....
        /*0574*/ 	.word	0x0000b8b0


	//   ....[54]....
        /*0578*/ 	.word	0x0000ba00


	//   ....[55]....
        /*057c*/ 	.word	0x0000ba30


	//   ....[56]....
        /*0580*/ 	.word	0x0000ba60


	//   ....[57]....
        /*0584*/ 	.word	0x0000ba90


	//   ....[58]....
        /*0588*/ 	.word	0x0000bac0


	//   ....[59]....
        /*058c*/ 	.word	0x0000baf0


	//   ....[60]....
        /*0590*/ 	.word	0x0000bb80


	//   ....[61]....
        /*0594*/ 	.word	0x0000bbe0


	//   ....[62]....
        /*0598*/ 	.word	0x0000bc70


	//   ....[63]....
        /*059c*/ 	.word	0x0000d570


	//   ....[64]....
        /*05a0*/ 	.word	0x0000d590


	//   ....[65]....
        /*05a4*/ 	.word	0x0000d640


	//   ....[66]....
        /*05a8*/ 	.word	0x0000d660


	//   ....[67]....
        /*05ac*/ 	.word	0x0000d700


	//   ....[68]....
        /*05b0*/ 	.word	0x0000d720


	//   ....[69]....
        /*05b4*/ 	.word	0x0000d7c0


	//   ....[70]....
        /*05b8*/ 	.word	0x0000d7e0


	//   ....[71]....
        /*05bc*/ 	.word	0x0000d880


	//   ....[72]....
        /*05c0*/ 	.word	0x0000d8a0


	//   ....[73]....
        /*05c4*/ 	.word	0x0000d8b0


	//   ....[74]....
        /*05c8*/ 	.word	0x0000d940


	//   ....[75]....
        /*05cc*/ 	.word	0x0000e0f0


	//   ....[76]....
        /*05d0*/ 	.word	0x0000e120


	//   ....[77]....
        /*05d4*/ 	.word	0x0000e180


	//   ....[78]....
        /*05d8*/ 	.word	0x0000e1e0


	//   ....[79]....
        /*05dc*/ 	.word	0x0000e220


	//   ....[80]....
        /*05e0*/ 	.word	0x0000e290


	//   ....[81]....
        /*05e4*/ 	.word	0x0000e2d0


	//   ....[82]....
        /*05e8*/ 	.word	0x0000e340


	//   ....[83]....
        /*05ec*/ 	.word	0x0000e380


	//   ....[84]....
        /*05f0*/ 	.word	0x0000e3f0


	//   ....[85]....
        /*05f4*/ 	.word	0x0000e440


	//   ....[86]....
        /*05f8*/ 	.word	0x0000e4a0


	//   ....[87]....
        /*05fc*/ 	.word	0x0000e4f0


	//   ....[88]....
        /*0600*/ 	.word	0x0000e540


	//   ....[89]....
        /*0604*/ 	.word	0x0000e560


	//   ....[90]....
        /*0608*/ 	.word	0x0000e590


	//   ....[91]....
        /*060c*/ 	.word	0x0000ed50


	//   ....[92]....
        /*0610*/ 	.word	0x0000ed60


	//   ....[93]....
        /*0614*/ 	.word	0x0000ed80


	//   ....[94]....
        /*0618*/ 	.word	0x0000ee00


	//   ....[95]....
        /*061c*/ 	.word	0x0000ee10


	//   ....[96]....
        /*0620*/ 	.word	0x0000ee70


	//   ....[97]....
        /*0624*/ 	.word	0x0000eea0


	//   ....[98]....
        /*0628*/ 	.word	0x0000eee0


	//   ....[99]....
        /*062c*/ 	.word	0x0000ef10


	//   ....[100]....
        /*0630*/ 	.word	0x0000ef50


	//   ....[101]....
        /*0634*/ 	.word	0x0000ef80


	//   ....[102]....
        /*0638*/ 	.word	0x0000efc0


	//   ....[103]....
        /*063c*/ 	.word	0x0000f240


	//   ....[104]....
        /*0640*/ 	.word	0x0000f260


	//   ....[105]....
        /*0644*/ 	.word	0x0000f270


	//   ....[106]....
        /*0648*/ 	.word	0x0000f2f0


	//   ....[107]....
        /*064c*/ 	.word	0x0000f300


	//   ....[108]....
        /*0650*/ 	.word	0x0000f370


	//   ....[109]....
        /*0654*/ 	.word	0x0000f380


	//   ....[110]....
        /*0658*/ 	.word	0x0000f3f0


	//   ....[111]....
        /*065c*/ 	.word	0x0000f400


	//   ....[112]....
        /*0660*/ 	.word	0x0000f470


	//   ....[113]....
        /*0664*/ 	.word	0x0000f480


	//   ....[114]....
        /*0668*/ 	.word	0x0000f490


	//   ....[115]....
        /*066c*/ 	.word	0x0000fa80


	//   ....[116]....
        /*0670*/ 	.word	0x0000faa0


	//   ....[117]....
        /*0674*/ 	.word	0x0000fab0


	//   ....[118]....
        /*0678*/ 	.word	0x0000fac0


	//   ....[119]....
        /*067c*/ 	.word	0x0000fb30


	//   ....[120]....
        /*0680*/ 	.word	0x0000fb50


	//   ....[121]....
        /*0684*/ 	.word	0x0000fbc0


	//   ....[122]....
        /*0688*/ 	.word	0x0000fbe0


	//   ....[123]....
        /*068c*/ 	.word	0x0000fc40


	//   ....[124]....
        /*0690*/ 	.word	0x0000fc60


	//   ....[125]....
        /*0694*/ 	.word	0x0000fcb0


	//   ....[126]....
        /*0698*/ 	.word	0x0000fcd0


	//   ....[127]....
        /*069c*/ 	.word	0x000100d0


	//   ....[128]....
        /*06a0*/ 	.word	0x00010120


	//   ....[129]....
        /*06a4*/ 	.word	0x00010150


	//   ....[130]....
        /*06a8*/ 	.word	0x00010160


	//   ....[131]....
        /*06ac*/ 	.word	0x00010190


	//   ....[132]....
        /*06b0*/ 	.word	0x000101c0


	//   ....[133]....
        /*06b4*/ 	.word	0x000101f0


	//   ....[134]....
        /*06b8*/ 	.word	0x00010220


	//   ....[135]....
        /*06bc*/ 	.word	0x000103a0


	//   ....[136]....
        /*06c0*/ 	.word	0x000103d0


	//   ....[137]....
        /*06c4*/ 	.word	0x00010400


	//   ....[138]....
        /*06c8*/ 	.word	0x00010430


	//   ....[139]....
        /*06cc*/ 	.word	0x00010460


	//   ....[140]....
        /*06d0*/ 	.word	0x00010490


	//   ....[141]....
        /*06d4*/ 	.word	0x00010550


	//   ....[142]....
        /*06d8*/ 	.word	0x00010570


	//   ....[143]....
        /*06dc*/ 	.word	0x000105e0


	//   ....[144]....
        /*06e0*/ 	.word	0x00010c80


	//   ....[145]....
        /*06e4*/ 	.word	0x00011210


	//   ....[146]....
        /*06e8*/ 	.word	0x00011300


	//   ....[147]....
        /*06ec*/ 	.word	0x000113a0


	//   ....[148]....
        /*06f0*/ 	.word	0x00011400


	//   ....[149]....
        /*06f4*/ 	.word	0x00011510


	//   ....[150]....
        /*06f8*/ 	.word	0x00011580


	//   ....[151]....
        /*06fc*/ 	.word	0x00011690


	//   ....[152]....
        /*0700*/ 	.word	0x00011700


	//   ....[153]....
        /*0704*/ 	.word	0x00011810


	//   ....[154]....
        /*0708*/ 	.word	0x00011880


	//   ....[155]....
        /*070c*/ 	.word	0x00011990


	//   ....[156]....
        /*0710*/ 	.word	0x00011a00


	//   ....[157]....
        /*0714*/ 	.word	0x00011aa0


	//   ....[158]....
        /*0718*/ 	.word	0x00011bb0


	//   ....[159]....
        /*071c*/ 	.word	0x00011c20


	//   ....[160]....
        /*0720*/ 	.word	0x00011ca0


	//   ....[161]....
        /*0724*/ 	.word	0x00011d70


	//   ....[162]....
        /*0728*/ 	.word	0x00011df0


	//   ....[163]....
        /*072c*/ 	.word	0x00011ed0


	//   ....[164]....
        /*0730*/ 	.word	0x00011f50


	//   ....[165]....
        /*0734*/ 	.word	0x00012030


	//   ....[166]....
        /*0738*/ 	.word	0x000120b0


	//   ....[167]....
        /*073c*/ 	.word	0x00012190


	//   ....[168]....
        /*0740*/ 	.word	0x00012210


	//   ....[169]....
        /*0744*/ 	.word	0x000122f0


	//   ....[170]....
        /*0748*/ 	.word	0x00012370


	//   ....[171]....
        /*074c*/ 	.word	0x00012440


	//   ....[172]....
        /*0750*/ 	.word	0x000124c0


	//   ....[173]....
        /*0754*/ 	.word	0x00012580


	//   ....[174]....
        /*0758*/ 	.word	0x000126b0


	//   ....[175]....
        /*075c*/ 	.word	0x00012760


	//   ....[176]....
        /*0760*/ 	.word	0x000127d0


	//   ....[177]....
        /*0764*/ 	.word	0x000128c0


	//   ....[178]....
        /*0768*/ 	.word	0x00012920


	//   ....[179]....
        /*076c*/ 	.word	0x000129f0


	//   ....[180]....
        /*0770*/ 	.word	0x00012a50


	//   ....[181]....
        /*0774*/ 	.word	0x00012b20


	//   ....[182]....
        /*0778*/ 	.word	0x00012b80


	//   ....[183]....
        /*077c*/ 	.word	0x00012c50


	//   ....[184]....
        /*0780*/ 	.word	0x00012cb0


	//   ....[185]....
        /*0784*/ 	.word	0x00012d80


	//   ....[186]....
        /*0788*/ 	.word	0x00012e70


	//   ....[187]....
        /*078c*/ 	.word	0x00012f10


	//   ....[188]....
        /*0790*/ 	.word	0x00012f70


	//   ....[189]....
        /*0794*/ 	.word	0x00013060


	//   ....[190]....
        /*0798*/ 	.word	0x000130c0


	//   ....[191]....
        /*079c*/ 	.word	0x000131a0


	//   ....[192]....
        /*07a0*/ 	.word	0x00013200


	//   ....[193]....
        /*07a4*/ 	.word	0x000132e0


	//   ....[194]....
        /*07a8*/ 	.word	0x00013340


	//   ....[195]....
        /*07ac*/ 	.word	0x00013420


	//   ....[196]....
        /*07b0*/ 	.word	0x00013480


	//   ....[197]....
        /*07b4*/ 	.word	0x00013550


	//   ....[198]....
        /*07b8*/ 	.word	0x00013670


	//   ....[199]....
        /*07bc*/ 	.word	0x00013740


	//   ....[200]....
        /*07c0*/ 	.word	0x00013800


	//   ....[201]....
        /*07c4*/ 	.word	0x000138d0


	//   ....[202]....
        /*07c8*/ 	.word	0x00013930


	//   ....[203]....
        /*07cc*/ 	.word	0x00013a00


	//   ....[204]....
        /*07d0*/ 	.word	0x00013a60


	//   ....[205]....
        /*07d4*/ 	.word	0x00013b40


	//   ....[206]....
        /*07d8*/ 	.word	0x00013ba0


	//   ....[207]....
        /*07dc*/ 	.word	0x00013c70


	//   ....[208]....
        /*07e0*/ 	.word	0x00013cd0


	//   ....[209]....
        /*07e4*/ 	.word	0x00013d90


	//   ....[210]....
        /*07e8*/ 	.word	0x00013e20


	//   ....[211]....
        /*07ec*/ 	.word	0x00013ec0


	//   ....[212]....
        /*07f0*/ 	.word	0x00013fe0


	//   ....[213]....
        /*07f4*/ 	.word	0x00014050


	//   ....[214]....
        /*07f8*/ 	.word	0x000140c0


	//   ....[215]....
        /*07fc*/ 	.word	0x00014130


	//   ....[216]....
        /*0800*/ 	.word	0x000141a0


	//   ....[217]....
        /*0804*/ 	.word	0x00014220


	//   ....[218]....
        /*0808*/ 	.word	0x000142b0


	//   ....[219]....
        /*080c*/ 	.word	0x00014340


	//   ....[220]....
        /*0810*/ 	.word	0x000143b0


	//   ....[221]....
        /*0814*/ 	.word	0x00014420


	//   ....[222]....
        /*0818*/ 	.word	0x00014490


	//   ....[223]....
        /*081c*/ 	.word	0x00014510


	//   ....[224]....
        /*0820*/ 	.word	0x00014580


	//   ....[225]....
        /*0824*/ 	.word	0x00014620


	//   ....[226]....
        /*0828*/ 	.word	0x000146b0


	//   ....[227]....
        /*082c*/ 	.word	0x000147d0


	//----- nvinfo : EIATTR_REG_RECONFIG
	.align		4
.L_292:
        /*0830*/ 	.byte	0x01, 0x54
	.zero		2


	//----- nvinfo : EIATTR_SYSCALL_OFFSETS
	.align		4
        /*0834*/ 	.byte	0x04, 0x46
        /*0836*/ 	.short	(.L_294 - .L_293)


	//   ....[0]....
.L_293:
        /*0838*/ 	.word	0x000015c0


	//   ....[1]....
        /*083c*/ 	.word	0x0000cab0


	//   ....[2]....
        /*0840*/ 	.word	0x0000cc00


	//   ....[3]....
        /*0844*/ 	.word	0x0000ccf0


	//   ....[4]....
        /*0848*/ 	.word	0x0000dce0


	//----- nvinfo : EIATTR_MBARRIER_INSTR_OFFSETS
	.align		4
.L_294:
        /*084c*/ 	.byte	0x04, 0x39
        /*084e*/ 	.short	(.L_296 - .L_295)


	//   ....[0]....
.L_295:
        /*0850*/ 	.word	0x00000180
        /*0854*/ 	.word	0x000000ff
        /*0858*/ 	.word	0x0002a800
        /*085c*/ 	.short	0x0100
        /*085e*/ 	.byte	0x08
	.zero		1


	//   ....[1]....
        /*0860*/ 	.word	0x00000190
        /*0864*/ 	.word	0x000000ff
        /*0868*/ 	.word	0x0002a820
        /*086c*/ 	.short	0x0100
        /*086e*/ 	.byte	0x08
	.zero		1


	//   ....[2]....
        /*0870*/ 	.word	0x00000280
        /*0874*/ 	.word	0x000000ff
        /*0878*/ 	.word	0x0002a830
        /*087c*/ 	.short	0x0100
        /*087e*/ 	.byte	0x08
	.zero		1


	//   ....[3]....
        /*0880*/ 	.word	0x00000290
        /*0884*/ 	.word	0x000000ff
        /*0888*/ 	.word	0x0002a840
        /*088c*/ 	.short	0x0100
        /*088e*/ 	.byte	0x08
	.zero		1


	//   ....[4]....
        /*0890*/ 	.word	0x000002a0
        /*0894*/ 	.word	0x000000ff
        /*0898*/ 	.word	0x0002a838
        /*089c*/ 	.short	0x0100
        /*089e*/ 	.byte	0x08
	.zero		1


	//   ....[5]....
        /*08a0*/ 	.word	0x000002b0
        /*08a4*/ 	.word	0x000000ff
        /*08a8*/ 	.word	0x0002a848
        /*08ac*/ 	.short	0x0100
        /*08ae*/ 	.byte	0x08
	.zero		1


	//   ....[6]....
        /*08b0*/ 	.word	0x000003e0
        /*08b4*/ 	.word	0x000000ff
        /*08b8*/ 	.word	0x0002a850
        /*08bc*/ 	.short	0x0100
        /*08be*/ 	.byte	0x08
	.zero		1


	//   ....[7]....
        /*08c0*/ 	.word	0x000003f0
        /*08c4*/ 	.word	0x000000ff
        /*08c8*/ 	.word	0x0002a860
        /*08cc*/ 	.short	0x0100
        /*08ce*/ 	.byte	0x08
	.zero		1


	//   ....[8]....
        /*08d0*/ 	.word	0x00000400
        /*08d4*/ 	.word	0x000000ff
        /*08d8*/ 	.word	0x0002a858
        /*08dc*/ 	.short	0x0100
        /*08de*/ 	.byte	0x08
	.zero		1


	//   ....[9]....
        /*08e0*/ 	.word	0x00000410
        /*08e4*/ 	.word	0x000000ff
        /*08e8*/ 	.word	0x0002a868
        /*08ec*/ 	.short	0x0100
        /*08ee*/ 	.byte	0x08
	.zero		1


	//   ....[10]....
        /*08f0*/ 	.word	0x00000500
        /*08f4*/ 	.word	0x000000ff
        /*08f8*/ 	.word	0x0002a870
        /*08fc*/ 	.short	0x0100
        /*08fe*/ 	.byte	0x06
	.zero		1


	//   ....[11]....
        /*0900*/ 	.word	0x00000510
        /*0904*/ 	.word	0x000000ff
        /*0908*/ 	.word	0x0002a880
        /*090c*/ 	.short	0x0100
        /*090e*/ 	.byte	0x06
	.zero		1


	//   ....[12]....
        /*0910*/ 	.word	0x00000520
        /*0914*/ 	.word	0x000000ff
        /*0918*/ 	.word	0x0002a878
        /*091c*/ 	.short	0x0100
        /*091e*/ 	.byte	0x06
	.zero		1


	//   ....[13]....
        /*0920*/ 	.word	0x00000530
        /*0924*/ 	.word	0x000000ff
        /*0928*/ 	.word	0x0002a888
        /*092c*/ 	.short	0x0100
        /*092e*/ 	.byte	0x06
	.zero		1


	//   ....[14]....
        /*0930*/ 	.word	0x00000660
        /*0934*/ 	.word	0x000000ff
        /*0938*/ 	.word	0x0002a890
        /*093c*/ 	.short	0x0100
        /*093e*/ 	.byte	0x08
	.zero		1


	//   ....[15]....
        /*0940*/ 	.word	0x00000670
        /*0944*/ 	.word	0x000000ff
        /*0948*/ 	.word	0x0002a8a0
        /*094c*/ 	.short	0x0100
        /*094e*/ 	.byte	0x08
	.zero		1


	//   ....[16]....
        /*0950*/ 	.word	0x00000680
        /*0954*/ 	.word	0x000000ff
        /*0958*/ 	.word	0x0002a898
        /*095c*/ 	.short	0x0100
        /*095e*/ 	.byte	0x08
	.zero		1


	//   ....[17]....
        /*0960*/ 	.word	0x00000690
        /*0964*/ 	.word	0x000000ff
        /*0968*/ 	.word	0x0002a8a8
        /*096c*/ 	.short	0x0100
        /*096e*/ 	.byte	0x08
	.zero		1


	//   ....[18]....
        /*0970*/ 	.word	0x000007d0
        /*0974*/ 	.word	0x000000ff
        /*0978*/ 	.word	0x0002a8b0
        /*097c*/ 	.short	0x0100
        /*097e*/ 	.byte	0x08
	.zero		1


	//   ....[19]....
        /*0980*/ 	.word	0x000007e0
        /*0984*/ 	.word	0x000000ff
        /*0988*/ 	.word	0x0002a8c0
        /*098c*/ 	.short	0x0100
        /*098e*/ 	.byte	0x08
	.zero		1


	//   ....[20]....
        /*0990*/ 	.word	0x000007f0
        /*0994*/ 	.word	0x000000ff
        /*0998*/ 	.word	0x0002a8b8
        /*099c*/ 	.short	0x0100
        /*099e*/ 	.byte	0x08
	.zero		1


	//   ....[21]....
        /*09a0*/ 	.word	0x00000800
        /*09a4*/ 	.word	0x000000ff
        /*09a8*/ 	.word	0x0002a8c8
        /*09ac*/ 	.short	0x0100
        /*09ae*/ 	.byte	0x08
	.zero		1


	//   ....[22]....
        /*09b0*/ 	.word	0x00001630
        /*09b4*/ 	.word	0x000000ff
        /*09b8*/ 	.word	0x0002a800
        /*09bc*/ 	.short	0x010a
        /*09be*/ 	.byte	0x28
	.zero		1


	//   ....[23]....
        /*09c0*/ 	.word	0x000016b0
        /*09c4*/ 	.word	0x00000000
        /*09c8*/ 	.word	0x0002a830
        /*09cc*/ 	.short	0x010a
        /*09ce*/ 	.byte	0x3f
	.zero		1


	//   ....[24]....
        /*09d0*/ 	.word	0x000016f0
        /*09d4*/ 	.word	0x00000000
        /*09d8*/ 	.word	0x0002a830
        /*09dc*/ 	.short	0x010a
        /*09de*/ 	.byte	0x3f
	.zero		1


	//   ....[25]....
        /*09e0*/ 	.word	0x00002440
        /*09e4*/ 	.word	0x000000ff
        /*09e8*/ 	.word	0x00000000
        /*09ec*/ 	.short	0x0101
        /*09ee*/ 	.byte	0x04
	.zero		1


	//   ....[26]....
        /*09f0*/ 	.word	0x00003cf0
        /*09f4*/ 	.word	0x000000ff
        /*09f8*/ 	.word	0x0002a830
        /*09fc*/ 	.short	0x010a
        /*09fe*/ 	.byte	0x07
	.zero		1


	//   ....[27]....
        /*0a00*/ 	.word	0x00003d30
        /*0a04*/ 	.word	0x000000ff
        /*0a08*/ 	.word	0x0002a830
        /*0a0c*/ 	.short	0x010a
        /*0a0e*/ 	.byte	0x07
	.zero		1


	//   ....[28]....
        /*0a10*/ 	.word	0x00004670
        /*0a14*/ 	.word	0x000000ff
        /*0a18*/ 	.word	0x0002a850
        /*0a1c*/ 	.short	0x010a
        /*0a1e*/ 	.byte	0x0a
	.zero		1


	//   ....[29]....
        /*0a20*/ 	.word	0x000046b0
        /*0a24*/ 	.word	0x000000ff
        /*0a28*/ 	.word	0x0002a850
        /*0a2c*/ 	.short	0x010a
        /*0a2e*/ 	.byte	0x0a
	.zero		1


	//   ....[30]....
        /*0a30*/ 	.word	0x00004d90
        /*0a34*/ 	.word	0x000000ff
        /*0a38*/ 	.word	0x00000000
        /*0a3c*/ 	.short	0x0101
        /*0a3e*/ 	.byte	0x07
	.zero		1


	//   ....[31]....
        /*0a40*/ 	.word	0x00006490
        /*0a44*/ 	.word	0x000000ff
        /*0a48*/ 	.word	0x00000000
        /*0a4c*/ 	.short	0x0101
        /*0a4e*/ 	.byte	0x0a
	.zero		1


	//   ....[32]....
        /*0a50*/ 	.word	0x00006710
        /*0a54*/ 	.word	0x000000ff
        /*0a58*/ 	.word	0x0002a830
        /*0a5c*/ 	.short	0x010a
        /*0a5e*/ 	.byte	0x07
	.zero		1


	//   ....[33]....
        /*0a60*/ 	.word	0x00006750
        /*0a64*/ 	.word	0x000000ff
        /*0a68*/ 	.word	0x0002a830
        /*0a6c*/ 	.short	0x010a
        /*0a6e*/ 	.byte	0x07
	.zero		1


	//   ....[34]....
        /*0a70*/ 	.word	0x00007090
        /*0a74*/ 	.word	0x000000ff
        /*0a78*/ 	.word	0x0002a850
        /*0a7c*/ 	.short	0x010a
        /*0a7e*/ 	.byte	0x07
	.zero		1


	//   ....[35]....
        /*0a80*/ 	.word	0x000070d0
        /*0a84*/ 	.word	0x000000ff
        /*0a88*/ 	.word	0x0002a850
        /*0a8c*/ 	.short	0x010a
        /*0a8e*/ 	.byte	0x07
	.zero		1


	//   ....[36]....
        /*0a90*/ 	.word	0x00007780
        /*0a94*/ 	.word	0x000000ff
        /*0a98*/ 	.word	0x00000000
        /*0a9c*/ 	.short	0x0101
        /*0a9e*/ 	.byte	0x04
	.zero		1


	//   ....[37]....
        /*0aa0*/ 	.word	0x00008770
        /*0aa4*/ 	.word	0x000000ff
        /*0aa8*/ 	.word	0x00000000
        /*0aac*/ 	.short	0x0101
        /*0aae*/ 	.byte	0x07
	.zero		1


	//   ....[38]....
        /*0ab0*/ 	.word	0x00008d40
        /*0ab4*/ 	.word	0x000000ff
        /*0ab8*/ 	.word	0x0002a850
        /*0abc*/ 	.short	0x010a
        /*0abe*/ 	.byte	0x05
	.zero		1


	//   ....[39]....
        /*0ac0*/ 	.word	0x00008d80
        /*0ac4*/ 	.word	0x000000ff
        /*0ac8*/ 	.word	0x0002a850
        /*0acc*/ 	.short	0x010a
        /*0ace*/ 	.byte	0x05
	.zero		1


	//   ....[40]....
        /*0ad0*/ 	.word	0x00009250
        /*0ad4*/ 	.word	0x000000ff
        /*0ad8*/ 	.word	0x00000000
        /*0adc*/ 	.short	0x0101
        /*0ade*/ 	.byte	0x04
	.zero		1


	//   ....[41]....
        /*0ae0*/ 	.word	0x0000a720
        /*0ae4*/ 	.word	0x00000003
        /*0ae8*/ 	.word	0x00000000
        /*0aec*/ 	.short	0x0101
        /*0aee*/ 	.byte	0x3f
	.zero		1


	//   ....[42]....
        /*0af0*/ 	.word	0x0000d330
        /*0af4*/ 	.word	0x00000007
        /*0af8*/ 	.word	0x0002a840
        /*0afc*/ 	.short	0x010a
        /*0afe*/ 	.byte	0x3f
	.zero		1


	//   ....[43]....
        /*0b00*/ 	.word	0x0000da00
        /*0b04*/ 	.word	0x00000007
        /*0b08*/ 	.word	0x0002a830
        /*0b0c*/ 	.short	0x0107
        /*0b0e*/ 	.byte	0x3f
	.zero		1


	//   ....[44]....
        /*0b10*/ 	.word	0x0000dae0
        /*0b14*/ 	.word	0x00000007
        /*0b18*/ 	.word	0x0002a830
        /*0b1c*/ 	.short	0x0101
        /*0b1e*/ 	.byte	0x3f
	.zero		1


	//   ....[45]....
        /*0b20*/ 	.word	0x0000e6b0
        /*0b24*/ 	.word	0x00000016
        /*0b28*/ 	.word	0x0002a800
        /*0b2c*/ 	.short	0x0107
        /*0b2e*/ 	.byte	0x3f
	.zero		1


	//   ....[46]....
        /*0b30*/ 	.word	0x0000e7b0
        /*0b34*/ 	.word	0x00000016
        /*0b38*/ 	.word	0x0002a800
        /*0b3c*/ 	.short	0x0101
        /*0b3e*/ 	.byte	0x3f
	.zero		1


	//   ....[47]....
        /*0b40*/ 	.word	0x0000e7d0
        /*0b44*/ 	.word	0x00000016
        /*0b48*/ 	.word	0x0002a820
        /*0b4c*/ 	.short	0x010a
        /*0b4e*/ 	.byte	0x3f
	.zero		1


	//   ....[48]....
        /*0b50*/ 	.word	0x0000eb60
        /*0b54*/ 	.word	0x00000006
        /*0b58*/ 	.word	0x0002a840
        /*0b5c*/ 	.short	0x010a
        /*0b5e*/ 	.byte	0x3f
	.zero		1


	//   ....[49]....
        /*0b60*/ 	.word	0x0000f060
        /*0b64*/ 	.word	0x00000006
        /*0b68*/ 	.word	0x0002a830
        /*0b6c*/ 	.short	0x0107
        /*0b6e*/ 	.byte	0x3f
	.zero		1


	//   ....[50]....
        /*0b70*/ 	.word	0x0000f120
        /*0b74*/ 	.word	0x00000006
        /*0b78*/ 	.word	0x0002a830
        /*0b7c*/ 	.short	0x0101
        /*0b7e*/ 	.byte	0x3f
	.zero		1


	//   ....[51]....
        /*0b80*/ 	.word	0x0000f180
        /*0b84*/ 	.word	0x00000004
        /*0b88*/ 	.word	0x0002a860
        /*0b8c*/ 	.short	0x010a
        /*0b8e*/ 	.byte	0x3f
	.zero		1


	//   ....[52]....
        /*0b90*/ 	.word	0x0000f5d0
        /*0b94*/ 	.word	0x00000004
        /*0b98*/ 	.word	0x0002a850
        /*0b9c*/ 	.short	0x0107
        /*0b9e*/ 	.byte	0x3f
	.zero		1


	//   ....[53]....
        /*0ba0*/ 	.word	0x0000f720
        /*0ba4*/ 	.word	0x00000004
        /*0ba8*/ 	.word	0x0002a850
        /*0bac*/ 	.short	0x0101
        /*0bae*/ 	.byte	0x3f
	.zero		1


	//   ....[54]....
        /*0bb0*/ 	.word	0x0000f9b0
        /*0bb4*/ 	.word	0x00000000
        /*0bb8*/ 	.word	0x0002a860
        /*0bbc*/ 	.short	0x010a
        /*0bbe*/ 	.byte	0x3f
	.zero		1


	//   ....[55]....
        /*0bc0*/ 	.word	0x0000fe10
        /*0bc4*/ 	.word	0x00000000
        /*0bc8*/ 	.word	0x0002a850
        /*0bcc*/ 	.short	0x0107
        /*0bce*/ 	.byte	0x3f
	.zero		1


	//   ....[56]....
        /*0bd0*/ 	.word	0x0000fed0
        /*0bd4*/ 	.word	0x00000000
        /*0bd8*/ 	.word	0x0002a850
        /*0bdc*/ 	.short	0x0101
        /*0bde*/ 	.byte	0x3f
	.zero		1


	//   ....[57]....
        /*0be0*/ 	.word	0x00010c00
        /*0be4*/ 	.word	0x00000004
        /*0be8*/ 	.word	0x0002a820
        /*0bec*/ 	.short	0x010a
        /*0bee*/ 	.byte	0x3f
	.zero		1


	//   ....[58]....
        /*0bf0*/ 	.word	0x00010d80
        /*0bf4*/ 	.word	0x00000005
        /*0bf8*/ 	.word	0x0002a840
        /*0bfc*/ 	.short	0x010a
        /*0bfe*/ 	.byte	0x3f
	.zero		1


	//   ....[59]....
        /*0c00*/ 	.word	0x00010e20
        /*0c04*/ 	.word	0x0000001b
        /*0c08*/ 	.word	0x0002a840
        /*0c0c*/ 	.short	0x010a
        /*0c0e*/ 	.byte	0x3f
	.zero		1


	//   ....[60]....
        /*0c10*/ 	.word	0x00010e60
        /*0c14*/ 	.word	0x00000005
        /*0c18*/ 	.word	0x0002a860
        /*0c1c*/ 	.short	0x010a
        /*0c1e*/ 	.byte	0x3f
	.zero		1


	//   ....[61]....
        /*0c20*/ 	.word	0x00010ea0
        /*0c24*/ 	.word	0x0000001b
        /*0c28*/ 	.word	0x0002a860
        /*0c2c*/ 	.short	0x010a
        /*0c2e*/ 	.byte	0x3f
	.zero		1


	//   ....[62]....
        /*0c30*/ 	.word	0x00010f10
        /*0c34*/ 	.word	0x00000003
        /*0c38*/ 	.word	0x0002a800
        /*0c3c*/ 	.short	0x010a
        /*0c3e*/ 	.byte	0x3f
	.zero		1


	//   ....[63]....
        /*0c40*/ 	.word	0x00010f60
        /*0c44*/ 	.word	0x00000000
        /*0c48*/ 	.word	0x0002a830
        /*0c4c*/ 	.short	0x010a
        /*0c4e*/ 	.byte	0x3f
	.zero		1


	//   ....[64]....
        /*0c50*/ 	.word	0x00010fc0
        /*0c54*/ 	.word	0x0000000a
        /*0c58*/ 	.word	0x0002a830
        /*0c5c*/ 	.short	0x010a
        /*0c5e*/ 	.byte	0x3f
	.zero		1


	//   ....[65]....
        /*0c60*/ 	.word	0x00011020
        /*0c64*/ 	.word	0x00000009
        /*0c68*/ 	.word	0x0002a850
        /*0c6c*/ 	.short	0x010a
        /*0c6e*/ 	.byte	0x3f
	.zero		1


	//   ....[66]....
        /*0c70*/ 	.word	0x00011080
        /*0c74*/ 	.word	0x0000000a
        /*0c78*/ 	.word	0x0002a830
        /*0c7c*/ 	.short	0x010a
        /*0c7e*/ 	.byte	0x3f
	.zero		1


	//   ....[67]....
        /*0c80*/ 	.word	0x000110e0
        /*0c84*/ 	.word	0x00000009
        /*0c88*/ 	.word	0x0002a850
        /*0c8c*/ 	.short	0x010a
        /*0c8e*/ 	.byte	0x3f
	.zero		1


	//   ....[68]....
        /*0c90*/ 	.word	0x00011140
        /*0c94*/ 	.word	0x00000003
        /*0c98*/ 	.word	0x0002a850
        /*0c9c*/ 	.short	0x010a
        /*0c9e*/ 	.byte	0x3f
	.zero		1


	//   ....[69]....
        /*0ca0*/ 	.word	0x00011250
        /*0ca4*/ 	.word	0x00000007
        /*0ca8*/ 	.word	0x0002a840
        /*0cac*/ 	.short	0x010a
        /*0cae*/ 	.byte	0x3f
	.zero		1


	//   ....[70]....
        /*0cb0*/ 	.word	0x000125b0
        /*0cb4*/ 	.word	0x00000016
        /*0cb8*/ 	.word	0x0002a820
        /*0cbc*/ 	.short	0x010a
        /*0cbe*/ 	.byte	0x3f
	.zero		1


	//   ....[71]....
        /*0cc0*/ 	.word	0x00012600
        /*0cc4*/ 	.word	0x00000006
        /*0cc8*/ 	.word	0x0002a840
        /*0ccc*/ 	.short	0x010a
        /*0cce*/ 	.byte	0x3f
	.zero		1


	//   ....[72]....
        /*0cd0*/ 	.word	0x00012dc0
        /*0cd4*/ 	.word	0x00000004
        /*0cd8*/ 	.word	0x0002a860
        /*0cdc*/ 	.short	0x010a
        /*0cde*/ 	.byte	0x3f
	.zero		1


	//   ....[73]....
        /*0ce0*/ 	.word	0x000135c0
        /*0ce4*/ 	.word	0x00000000
        /*0ce8*/ 	.word	0x0002a860
        /*0cec*/ 	.short	0x010a
        /*0cee*/ 	.byte	0x3f
	.zero		1


	//   ....[74]....
        /*0cf0*/ 	.word	0x000146f0
        /*0cf4*/ 	.word	0x00000004
        /*0cf8*/ 	.word	0x0002a820
        /*0cfc*/ 	.short	0x010a
        /*0cfe*/ 	.byte	0x3f
	.zero		1


	//   ....[75]....
        /*0d00*/ 	.word	0x00014890
        /*0d04*/ 	.word	0x00000005
        /*0d08*/ 	.word	0x0002a840
        /*0d0c*/ 	.short	0x010a
        /*0d0e*/ 	.byte	0x3f
	.zero		1


	//   ....[76]....
        /*0d10*/ 	.word	0x000148e0
        /*0d14*/ 	.word	0x0000001b
        /*0d18*/ 	.word	0x0002a840
        /*0d1c*/ 	.short	0x010a
        /*0d1e*/ 	.byte	0x3f
	.zero		1


	//   ....[77]....
        /*0d20*/ 	.word	0x00014930
        /*0d24*/ 	.word	0x00000005
        /*0d28*/ 	.word	0x0002a860
        /*0d2c*/ 	.short	0x010a
        /*0d2e*/ 	.byte	0x3f
	.zero		1


	//----- nvinfo : EIATTR_NUM_MBARRIERS
	.align		4
.L_296:
        /*0d30*/ 	.byte	0x03, 0x38
        /*0d32*/ 	.short	0x0016


	//----- nvinfo : EIATTR_EXIT_INSTR_OFFSETS
	.align		4
        /*0d34*/ 	.byte	0x04, 0x1c
        /*0d36*/ 	.short	(.L_298 - .L_297)


	//   ....[0]....
.L_297:
        /*0d38*/ 	.word	0x00000970


	//   ....[1]....
        /*0d3c*/ 	.word	0x0000b5a0


	//   ....[2]....
        /*0d40*/ 	.word	0x00010ef0


	//----- nvinfo : EIATTR_MAX_THREADS
	.align		4
.L_298:
        /*0d44*/ 	.byte	0x04, 0x05
        /*0d46*/ 	.short	(.L_300 - .L_299)
.L_299:
        /*0d48*/ 	.word	0x00000180
        /*0d4c*/ 	.word	0x00000001
        /*0d50*/ 	.word	0x00000001


	//----- nvinfo : EIATTR_CRS_STACK_SIZE
	.align		4
.L_300:
        /*0d54*/ 	.byte	0x04, 0x1e
        /*0d56*/ 	.short	(.L_302 - .L_301)
.L_301:
        /*0d58*/ 	.word	0x00000000


	//----- nvinfo : EIATTR_CBANK_PARAM_SIZE
	.align		4
.L_302:
        /*0d5c*/ 	.byte	0x03, 0x19
        /*0d5e*/ 	.short	0x0af0


	//----- nvinfo : EIATTR_PARAM_CBANK
	.align		4
        /*0d60*/ 	.byte	0x04, 0x0a
        /*0d62*/ 	.short	(.L_304 - .L_303)
	.align		4
.L_303:
        /*0d64*/ 	.word	index@(.nv.constant0._ZN7cutlass13device_kernelIN5flash11enable_sm90INS1_16FlashAttnFwdSm90INS1_25CollectiveMainloopFwdSm90ILi2EN4cute5tupleIJNS5_1CILi1EEES8_S8_EEENS6_IJNS7_ILi128EEENS7_ILi96EEENS7_ILi192EEEEEELi128ENS_6half_tEfNS_4arch4Sm90ELb1ELb0ELb1ELb1ELb1ELb0ELb0ELb1ELb1ELb1ELb0ELb0EEENS1_21CollectiveEpilogueFwdINS6_IJSA_SA_SB_EEES9_SE_SG_Li256ELb1ELb1ELb0ELb0EEENS1_36VarlenDynamicPersistentTileSchedulerILi128ELi96ELi256ELi128ELb0ELb1ELb1ELb1ELb1ELb1EEEEEEEEEvNT_6ParamsE)
        /*0d68*/ 	.short	0x0210
        /*0d6a*/ 	.short	0x0af0


	//----- nvinfo : EIATTR_SW_WAR
	.align		4
.L_304:
        /*0d6c*/ 	.byte	0x04, 0x36
        /*0d6e*/ 	.short	(.L_306 - .L_305)
.L_305:
        /*0d70*/ 	.word	0x00000008
.L_306:


//--------------------- .nv.info._ZN7cutlass13device_kernelIN5flash11enable_sm90INS1_16FlashAttnFwdSm90INS1_25CollectiveMainloopFwdSm90ILi2EN4cute5tupleIJNS5_1CILi1EEES8_S8_EEENS6_IJNS7_ILi128EEENS7_ILi96EEENS7_ILi192EEEEEELi128ENS_6half_tEfNS_4arch4Sm90ELb1ELb0ELb1ELb1ELb1ELb1ELb0ELb1ELb1ELb1ELb0ELb0EEENS1_21CollectiveEpilogueFwdINS6_IJSA_SA_SB_EEES9_SE_SG_Li256ELb1ELb1ELb0ELb0EEENS1_36VarlenDynamicPersistentTileSchedulerILi128ELi96ELi256ELi128ELb0ELb1ELb1ELb1ELb1ELb1EEEEEEEEEvNT_6ParamsE --------------------------
	.section	.nv.info._ZN7cutlass13device_kernelIN5flash11enable_sm90INS1_16FlashAttnFwdSm90INS1_25CollectiveMainloopFwdSm90ILi2EN4cute5tupleIJNS5_1CILi1EEES8_S8_EEENS6_IJNS7_ILi128EEENS7_ILi96EEENS7_ILi192EEEEEELi128ENS_6half_tEfNS_4arch4Sm90ELb1ELb0ELb1ELb1ELb1ELb1ELb0ELb1ELb1ELb1ELb0ELb0EEENS1_21CollectiveEpilogueFwdINS6_IJSA_SA_SB_EEES9_SE_SG_Li256ELb1ELb1ELb0ELb0EEENS1_36VarlenDynamicPersistentTileSchedulerILi128ELi96ELi256ELi128ELb0ELb1ELb1ELb1ELb1ELb1EEEEEEEEEvNT_6ParamsE,"",@"SHT_CUDA_INFO"
	.sectionflags	@""
	.align	4


	//----- nvinfo : EIATTR_CUDA_API_VERSION
	.align		4
        /*0000*/ 	.byte	0x04, 0x37
        /*0002*/ 	.short	(.L_308 - .L_307)
.L_307:
        /*0004*/ 	.word	0x00000082


	//----- nvinfo : EIATTR_KPARAM_INFO
	.align		4
.L_308:
        /*0008*/ 	.byte	0x04, 0x17
        /*000a*/ 	.short	(.L_310 - .L_309)
.L_309:
        /*000c*/ 	.word	0x00000000
        /*0010*/ 	.short	0x0000
        /*0012*/ 	.short	0x0070
        /*0014*/ 	.byte	0x00, 0xf0, 0x01, 0x2a


	//----- nvinfo : EIATTR_SPARSE_MMA_MASK
	.align		4
.L_310:
        /*0018*/ 	.byte	0x03, 0x50
        /*001a*/ 	.short	0x0000


	//----- nvinfo : EIATTR_MAXREG_COUNT
	.align		4
        /*001c*/ 	.byte	0x03, 0x1b
        /*001e*/ 	.short	0x00a8


	//----- nvinfo : EIATTR_NUM_BARRIERS
	.align		4
        /*0020*/ 	.byte	0x02, 0x4c
        /*0022*/ 	.byte	0x10
	.zero		1


	//----- nvinfo : EIATTR_EXTERNS
	.align		4
        /*0024*/ 	.byte	0x04, 0x0f
        /*0026*/ 	.short	(.L_312 - .L_311)


	//   ....[0]....
	.align		4
.L_311:
        /*0028*/ 	.word	index@(__assertfail)


	//----- nvinfo : EIATTR_ANNOTATIONS
	.align		4
.L_312:
        /*002c*/ 	.byte	0x04, 0x55
        /*002e*/ 	.short	(.L_314 - .L_313)


	//   ....[0]....
.L_313:
        /* <DEDUP_REMOVED lines=38> */


	//----- nvinfo : EIATTR_MERCURY_ISA_VERSION
	.align		4
.L_314:
        /*0278*/ 	.byte	0x03, 0x5f
        /*027a*/ 	.short	0x0101


	//----- nvinfo : EIATTR_UNUSED_LOAD_BYTE_OFFSET
	.align		4
        /*027c*/ 	.byte	0x04, 0x44
        /*027e*/ 	.short	(.L_316 - .L_315)


	//   ....[0]....
.L_315:
        /*0280*/ 	.word	0x00000a50
        /*0284*/ 	.word	0x0000fff0


	//   ....[1]....
        /*0288*/ 	.word	0x0001a660
        /*028c*/ 	.word	0x0000fff0


	//----- nvinfo : EIATTR_INT_WARP_WIDE_INSTR_OFFSETS
	.align		4
.L_316:
        /*0290*/ 	.byte	0x04, 0x31
        /*0292*/ 	.short	(.L_318 - .L_317)


	//   ....[0]....
.L_317:
        /*0294*/ 	.word	0x00000130


	//   ....[1]....
        /*0298*/ 	.word	0x00000170


	//   ....[2]....
        /*029c*/ 	.word	0x000001e0


	//   ....[3]....
        /*02a0*/ 	.word	0x0001ed90


	//   ....[4]....
        /*02a4*/ 	.word	0x0001ee20


	//   ....[5]....
        /*02a8*/ 	.word	0x00021d30


	//   ....[6]....
        /*02ac*/ 	.word	0x00021dc0


	//----- nvinfo : EIATTR_COOP_GROUP_MASK_REGIDS
	.align		4
.L_318:
        /*02b0*/ 	.byte	0x04, 0x29
        /*02b2*/ 	.short	(.L_320 - .L_319)


	//   ....[0]....
.L_319:
        /*02b4*/ 	.word	0xffffffff


	//   ....[1]....
        /*02b8*/ 	.word	0xffffffff


	//   ....[2]....
        /*02bc*/ 	.word	0xffffffff


	//   ....[3]....
        /*02c0*/ 	.word	0xffffffff


	//   ....[4]....
        /*02c4*/ 	.word	0xffffffff


	//   ....[5]....
        /*02c8*/ 	.word	0xffffffff


	//   ....[6]....
        /*02cc*/ 	.word	0xffffffff


	//   ....[7]....
        /*02d0*/ 	.word	0xffffffff


	//   ....[8]....
        /*02d4*/ 	.word	0xffffffff


	//   ....[9]....
        /*02d8*/ 	.word	0xffffffff


	//   ....[10]....
        /*02dc*/ 	.word	0xffffffff


	//   ....[11]....
        /*02e0*/ 	.word	0xffffffff


	//   ....[12]....
        /*02e4*/ 	.word	0xffffffff


	//   ....[13]....
        /*02e8*/ 	.word	0xffffffff


	//   ....[14]....
        /*02ec*/ 	.word	0xffffffff


	//   ....[15]....
        /*02f0*/ 	.word	0xffffffff


	//   ....[16]....
        /*02f4*/ 	.word	0xffffffff


	//   ....[17]....
        /*02f8*/ 	.word	0xffffffff


	//   ....[18]....
        /*02fc*/ 	.word	0xffffffff


	//   ....[19]....
        /*0300*/ 	.word	0xffffffff


	//   ....[20]....
        /*0304*/ 	.word	0xffffffff


	//   ....[21]....
        /*0308*/ 	.word	0xffffffff


	//   ....[22]....
        /*030c*/ 	.word	0xffffffff


	//   ....[23]....
        /*0310*/ 	.word	0xffffffff


	//   ....[24]....
        /*0314*/ 	.word	0xffffffff


	//   ....[25]....
        /*0318*/ 	.word	0xffffffff


	//   ....[26]....
        /*031c*/ 	.word	0xffffffff


	//   ....[27]....
        /*0320*/ 	.word	0xffffffff


	//   ....[28]....
        /*0324*/ 	.word	0xffffffff


	//   ....[29]....
        /*0328*/ 	.word	0xffffffff


	//   ....[30]....
        /*032c*/ 	.word	0xffffffff


	//   ....[31]....
        /*0330*/ 	.word	0xffffffff


	//   ....[32]....
        /*0334*/ 	.word	0xffffffff


	//   ....[33]....
        /*0338*/ 	.word	0xffffffff


	//   ....[34]....
        /*033c*/ 	.word	0xffffffff


	//   ....[35]....
        /*0340*/ 	.word	0xffffffff


	//   ....[36]....
        /*0344*/ 	.word	0xffffffff


	//   ....[37]....
        /*0348*/ 	.word	0xffffffff


	//   ....[38]....
        /*034c*/ 	.word	0xffffffff


	//   ....[39]....
        /*0350*/ 	.word	0xffffffff


	//   ....[40]....
        /*0354*/ 	.word	0xffffffff


	//   ....[41]....
        /*0358*/ 	.word	0xffffffff


	//   ....[42]....
        /*035c*/ 	.word	0xffffffff


	//   ....[43]....
        /*0360*/ 	.word	0xffffffff


	//   ....[44]....
        /*0364*/ 	.word	0xffffffff


	//   ....[45]....
        /*0368*/ 	.word	0xffffffff


	//   ....[46]....
        /*036c*/ 	.word	0xffffffff


	//   ....[47]....
        /*0370*/ 	.word	0xffffffff


	//   ....[48]....
        /*0374*/ 	.word	0xffffffff


	//   ....[49]....
        /*0378*/ 	.word	0xffffffff


	//   ....[50]....
        /*037c*/ 	.word	0xffffffff


	//   ....[51]....
        /*0380*/ 	.word	0xffffffff


	//   ....[52]....
        /*0384*/ 	.word	0xffffffff


	//   ....[53]....
        /*0388*/ 	.word	0xffffffff


	//   ....[54]....
        /*038c*/ 	.word	0xffffffff


	//   ....[55]....
        /*0390*/ 	.word	0xffffffff


	//   ....[56]....
        /*0394*/ 	.word	0xffffffff


	//   ....[57]....
        /*0398*/ 	.word	0xffffffff


	//   ....[58]....
        /*039c*/ 	.word	0xffffffff


	//   ....[59]....
        /*03a0*/ 	.word	0xffffffff


	//   ....[60]....
        /*03a4*/ 	.word	0xffffffff


	//   ....[61]....
        /*03a8*/ 	.word	0xffffffff


	//   ....[62]....
        /*03ac*/ 	.word	0xffffffff


	//   ....[63]....
        /*03b0*/ 	.word	0xffffffff


	//   ....[64]....
        /*03b4*/ 	.word	0xffffffff


	//   ....[65]....
        /*03b8*/ 	.word	0xffffffff


	//   ....[66]....
        /*03bc*/ 	.word	0xffffffff


	//   ....[67]....
        /*03c0*/ 	.word	0xffffffff


	//   ....[68]....
        /*03c4*/ 	.word	0xffffffff


	//   ....[69]....
        /*03c8*/ 	.word	0xffffffff


	//   ....[70]....
        /*03cc*/ 	.word	0xffffffff


	//   ....[71]....
        /*03d0*/ 	.word	0xffffffff


	//   ....[72]....
        /*03d4*/ 	.word	0xffffffff


	//   ....[73]....
        /*03d8*/ 	.word	0xffffffff


	//   ....[74]....
        /*03dc*/ 	.word	0xffffffff


	//   ....[75]....
        /*03e0*/ 	.word	0xffffffff


	//   ....[76]....
        /*03e4*/ 	.word	0xffffffff


	//   ....[77]....
        /*03e8*/ 	.word	0xffffffff


	//   ....[78]....
        /*03ec*/ 	.word	0xffffffff


	//   ....[79]....
        /*03f0*/ 	.word	0xffffffff


	//   ....[80]....
        /*03f4*/ 	.word	0xffffffff


	//   ....[81]....
        /*03f8*/ 	.word	0xffffffff


	//   ....[82]....
        /*03fc*/ 	.word	0xffffffff


	//   ....[83]....
        /*0400*/ 	.word	0xffffffff


	//   ....[84]....
        /*0404*/ 	.word	0xffffffff


	//   ....[85]....
        /*0408*/ 	.word	0xffffffff


	//   ....[86]....
        /*040c*/ 	.word	0xffffffff


	//   ....[87]....
        /*0410*/ 	.word	0xffffffff


	//   ....[88]....
        /*0414*/ 	.word	0xffffffff


	//   ....[89]....
        /*0418*/ 	.word	0xffffffff


	//   ....[90]....
        /*041c*/ 	.word	0xffffffff


	//   ....[91]....
        /*0420*/ 	.word	0xffffffff


	//   ....[92]....
        /*0424*/ 	.word	0xffffffff


	//   ....[93]....
        /*0428*/ 	.word	0xffffffff


	//   ....[94]....
        /*042c*/ 	.word	0xffffffff


	//   ....[95]....
        /*0430*/ 	.word	0xffffffff


	//   ....[96]....
        /*0434*/ 	.word	0xffffffff


	//   ....[97]....
        /*0438*/ 	.word	0xffffffff


	//   ....[98]....
        /*043c*/ 	.word	0xffffffff


	//   ....[99]....
        /*0440*/ 	.word	0xffffffff


	//   ....[100]....
        /*0444*/ 	.word	0xffffffff


	//   ....[101]....
        /*0448*/ 	.word	0xffffffff


	//   ....[102]....
        /*044c*/ 	.word	0xffffffff


	//   ....[103]....
        /*0450*/ 	.word	0xffffffff


	//   ....[104]....
        /*0454*/ 	.word	0xffffffff


	//   ....[105]....
        /*0458*/ 	.word	0xffffffff


	//   ....[106]....
        /*045c*/ 	.word	0xffffffff


	//   ....[107]....
        /*0460*/ 	.word	0xffffffff


	//   ....[108]....
        /*0464*/ 	.word	0xffffffff


	//   ....[109]....
        /*0468*/ 	.word	0xffffffff


	//   ....[110]....
        /*046c*/ 	.word	0xffffffff


	//   ....[111]....
        /*0470*/ 	.word	0xffffffff


	//   ....[112]....
        /*0474*/ 	.word	0xffffffff


	//   ....[113]....
        /*0478*/ 	.word	0xffffffff


	//   ....[114]....
        /*047c*/ 	.word	0xffffffff


	//   ....[115]....
        /*0480*/ 	.word	0xffffffff


	//   ....[116]....
        /*0484*/ 	.word	0xffffffff


	//   ....[117]....
        /*0488*/ 	.word	0xffffffff


	//   ....[118]....
        /*048c*/ 	.word	0xffffffff


	//   ....[119]....
        /*0490*/ 	.word	0xffffffff


	//   ....[120]....
        /*0494*/ 	.word	0xffffffff


	//   ....[121]....
        /*0498*/ 	.word	0xffffffff


	//   ....[122]....
        /*049c*/ 	.word	0xffffffff


	//   ....[123]....
        /*04a0*/ 	.word	0xffffffff


	//   ....[124]....
        /*04a4*/ 	.word	0xffffffff


	//   ....[125]....
        /*04a8*/ 	.word	0xffffffff


	//   ....[126]....
        /*04ac*/ 	.word	0xffffffff


	//   ....[127]....
        /*04b0*/ 	.word	0xffffffff


	//   ....[128]....
        /*04b4*/ 	.word	0xffffffff


	//   ....[129]....
        /*04b8*/ 	.word	0xffffffff


	//   ....[130]....
        /*04bc*/ 	.word	0xffffffff


	//   ....[131]....
        /*04c0*/ 	.word	0xffffffff


	//   ....[132]....
        /*04c4*/ 	.word	0xffffffff


	//   ....[133]....
        /*04c8*/ 	.word	0xffffffff


	//   ....[134]....
        /*04cc*/ 	.word	0xffffffff


	//   ....[135]....
        /*04d0*/ 	.word	0xffffffff


	//   ....[136]....
        /*04d4*/ 	.word	0xffffffff


	//   ....[137]....
        /*04d8*/ 	.word	0xffffffff


	//   ....[138]....
        /*04dc*/ 	.word	0xffffffff


	//   ....[139]....
        /*04e0*/ 	.word	0xffffffff


	//   ....[140]....
        /*04e4*/ 	.word	0xffffffff


	//   ....[141]....
        /*04e8*/ 	.word	0xffffffff


	//   ....[142]....
        /*04ec*/ 	.word	0xffffffff


	//   ....[143]....
        /*04f0*/ 	.word	0xffffffff


	//   ....[144]....
        /*04f4*/ 	.word	0xffffffff


	//   ....[145]....
        /*04f8*/ 	.word	0xffffffff


	//   ....[146]....
        /*04fc*/ 	.word	0xffffffff


	//   ....[147]....
        /*0500*/ 	.word	0xffffffff


	//   ....[148]....
        /*0504*/ 	.word	0xffffffff


	//   ....[149]....
        /*0508*/ 	.word	0xffffffff


	//   ....[150]....
        /*050c*/ 	.word	0xffffffff


	//   ....[151]....
        /*0510*/ 	.word	0xffffffff


	//   ....[152]....
        /*0514*/ 	.word	0xffffffff


	//   ....[153]....
        /*0518*/ 	.word	0xffffffff


	//   ....[154]....
        /*051c*/ 	.word	0xffffffff


	//   ....[155]....
        /*0520*/ 	.word	0xffffffff


	//   ....[156]....
        /*0524*/ 	.word	0xffffffff


	//   ....[157]....
        /*0528*/ 	.word	0xffffffff


	//   ....[158]....
        /*052c*/ 	.word	0xffffffff


	//   ....[159]....
        /*0530*/ 	.word	0xffffffff


	//   ....[160]....
        /*0534*/ 	.word	0xffffffff


	//   ....[161]....
        /*0538*/ 	.word	0xffffffff


	//   ....[162]....
        /*053c*/ 	.word	0xffffffff


	//   ....[163]....
        /*0540*/ 	.word	0xffffffff


	//   ....[164]....
        /*0544*/ 	.word	0xffffffff


	//   ....[165]....
        /*0548*/ 	.word	0xffffffff


	//   ....[166]....
        /*054c*/ 	.word	0xffffffff


	//   ....[167]....
        /*0550*/ 	.word	0xffffffff


	//   ....[168]....
        /*0554*/ 	.word	0xffffffff


	//   ....[169]....
        /*0558*/ 	.word	0xffffffff


	//   ....[170]....
        /*055c*/ 	.word	0xffffffff


	//   ....[171]....
        /*0560*/ 	.word	0xffffffff


	//   ....[172]....
        /*0564*/ 	.word	0xffffffff


	//   ....[173]....
        /*0568*/ 	.word	0xffffffff


	//   ....[174]....
        /*056c*/ 	.word	0xffffffff


	//   ....[175]....
        /*0570*/ 	.word	0xffffffff


	//   ....[176]....
        /*0574*/ 	.word	0xffffffff


	//   ....[177]....
        /*0578*/ 	.word	0xffffffff


	//   ....[178]....
        /*057c*/ 	.word	0xffffffff


	//   ....[179]....
        /*0580*/ 	.word	0x0500000f


	//   ....[180]....
        /*0584*/ 	.word	0x0500000f


	//   ....[181]....
        /*0588*/ 	.word	0x0500000f


	//   ....[182]....
        /*058c*/ 	.word	0x0500000f


	//   ....[183]....
        /*0590*/ 	.word	0x0500000f


	//   ....[184]....
        /*0594*/ 	.word	0x0500000f


	//   ....[185]....
        /*0598*/ 	.word	0x0500000f


	//   ....[186]....
        /*059c*/ 	.word	0x0500000f


	//   ....[187]....
        /*05a0*/ 	.word	0x0500000f


	//   ....[188]....
        /*05a4*/ 	.word	0x0500000f


	//   ....[189]....
        /*05a8*/ 	.word	0x0500000f


	//   ....[190]....
        /*05ac*/ 	.word	0x0500000f


	//   ....[191]....
        /*05b0*/ 	.word	0x0500000f


	//   ....[192]....
        /*05b4*/ 	.word	0x0500000f


	//   ....[193]....
        /*05b8*/ 	.word	0x0500000f


	//   ....[194]....
        /*05bc*/ 	.word	0x0500000f


	//   ....[195]....
        /*05c0*/ 	.word	0x0500000f


	//   ....[196]....
        /*05c4*/ 	.word	0x0500000f


	//   ....[197]....
        /*05c8*/ 	.word	0x0500000f


	//   ....[198]....
        /*05cc*/ 	.word	0x0500000f


	//   ....[199]....
        /*05d0*/ 	.word	0x0500000f


	//   ....[200]....
        /*05d4*/ 	.word	0x0500000f


	//   ....[201]....
        /*05d8*/ 	.word	0x0500000f


	//   ....[202]....
        /*05dc*/ 	.word	0x0500000f


	//   ....[203]....
        /*05e0*/ 	.word	0x0500000f


	//   ....[204]....
        /*05e4*/ 	.word	0x0500000f


	//   ....[205]....
        /*05e8*/ 	.word	0x0500000f


	//   ....[206]....
        /*05ec*/ 	.word	0x0500000f


	//   ....[207]....
        /*05f0*/ 	.word	0x0500000f


	//   ....[208]....
        /*05f4*/ 	.word	0x0500000f


	//   ....[209]....
        /*05f8*/ 	.word	0x0500000f


	//   ....[210]....
        /*05fc*/ 	.word	0x0500000f


	//   ....[211]....
        /*0600*/ 	.word	0x0500000f


	//   ....[212]....
        /*0604*/ 	.word	0x0500000f


	//   ....[213]....
        /*0608*/ 	.word	0x0500000f


	//   ....[214]....
        /*060c*/ 	.word	0x0500000f


	//   ....[215]....
        /*0610*/ 	.word	0x0500000f


	//   ....[216]....
        /*0614*/ 	.word	0x0500000f


	//   ....[217]....
        /*0618*/ 	.word	0x0500000f


	//   ....[218]....
        /*061c*/ 	.word	0x0500000f


	//   ....[219]....
        /*0620*/ 	.word	0x0500000f


	//   ....[220]....
        /*0624*/ 	.word	0x0500000f


	//   ....[221]....
        /*0628*/ 	.word	0x0500000f


	//   ....[222]....
        /*062c*/ 	.word	0x0500000f


	//   ....[223]....
        /*0630*/ 	.word	0x0500000f


	//   ....[224]....
        /*0634*/ 	.word	0x0500000f


	//   ....[225]....
        /*0638*/ 	.word	0x0500000f


	//   ....[226]....
        /*063c*/ 	.word	0x0500000f


	//   ....[227]....
        /*0640*/ 	.word	0x0500000f


	//   ....[228]....
        /*0644*/ 	.word	0x0500000f


	//   ....[229]....
        /*0648*/ 	.word	0x0500000f


	//   ....[230]....
        /*064c*/ 	.word	0x0500000f


	//   ....[231]....
        /*0650*/ 	.word	0x0500000f


	//   ....[232]....
        /*0654*/ 	.word	0x0500000f


	//   ....[233]....
        /*0658*/ 	.word	0x0500000f


	//   ....[234]....
        /*065c*/ 	.word	0x0500000f


	//   ....[235]....
        /*0660*/ 	.word	0x0500000f


	//   ....[236]....
        /*0664*/ 	.word	0x0500000f


	//   ....[237]....
        /*0668*/ 	.word	0x0500000f


	//   ....[238]....
        /*066c*/ 	.word	0x0500000f


	//   ....[239]....
        /*0670*/ 	.word	0x0500000f


	//   ....[240]....
        /*0674*/ 	.word	0x0500000f


	//   ....[241]....
        /*0678*/ 	.word	0x0500000f


	//   ....[242]....
        /*067c*/ 	.word	0x0500000f


	//   ....[243]....
        /*0680*/ 	.word	0x0500000f


	//   ....[244]....
        /*0684*/ 	.word	0x0500000f


	//   ....[245]....
        /*0688*/ 	.word	0x0500000f


	//   ....[246]....
        /*068c*/ 	.word	0x0500000f


	//   ....[247]....
        /*0690*/ 	.word	0x0500000f


	//   ....[248]....
        /*0694*/ 	.word	0x0500000f


	//   ....[249]....
        /*0698*/ 	.word	0x0500000f


	//   ....[250]....
        /*069c*/ 	.word	0x0500000f


	//   ....[251]....
        /*06a0*/ 	.word	0x0500000f


	//   ....[252]....
        /*06a4*/ 	.word	0x0500000f


	//   ....[253]....
        /*06a8*/ 	.word	0x0500000f


	//   ....[254]....
        /*06ac*/ 	.word	0x0500000f


	//   ....[255]....
        /*06b0*/ 	.word	0x0500000f


	//   ....[0]....
        /*06b4*/ 	.word	0x0500000f


	//   ....[1]....
        /*06b8*/ 	.word	0x0500000f


	//   ....[2]....
        /*06bc*/ 	.word	0x0500000f


	//   ....[3]....
        /*06c0*/ 	.word	0x0500000f


	//   ....[4]....
        /*06c4*/ 	.word	0x0500000f


	//   ....[5]....
        /*06c8*/ 	.word	0x0500000f


	//   ....[6]....
        /*06cc*/ 	.word	0x0500000f


	//   ....[7]....
        /*06d0*/ 	.word	0x0500000f


	//   ....[8]....
        /*06d4*/ 	.word	0x0500000f


	//   ....[9]....
        /*06d8*/ 	.word	0x0500000f


	//   ....[10]....
        /*06dc*/ 	.word	0x0500000f


	//   ....[11]....
        /*06e0*/ 	.word	0x0500000f


	//   ....[12]....
        /*06e4*/ 	.word	0x0500000f


	//   ....[13]....
        /*06e8*/ 	.word	0x0500000f


	//   ....[14]....
        /*06ec*/ 	.word	0x0500000f


	//   ....[15]....
        /*06f0*/ 	.word	0x0500000f


	//   ....[16]....
        /*06f4*/ 	.word	0x0500000f


	//   ....[17]....
        /*06f8*/ 	.word	0x0500000f


	//   ....[18]....
        /*06fc*/ 	.word	0x0500000f


	//   ....[19]....
        /*0700*/ 	.word	0x0500000f


	//   ....[20]....
        /*0704*/ 	.word	0x0500000f


	//   ....[21]....
        /*0708*/ 	.word	0x0500000f


	//   ....[22]....
        /*070c*/ 	.word	0x0500000f


	//   ....[23]....
        /*0710*/ 	.word	0x0500000f


	//   ....[24]....
        /*0714*/ 	.word	0x0500000f


	//   ....[25]....
        /*0718*/ 	.word	0x0500000f


	//   ....[26]....
        /*071c*/ 	.word	0x0500000f


	//   ....[27]....
        /*0720*/ 	.word	0x0500000f


	//   ....[28]....
        /*0724*/ 	.word	0x0500000f


	//   ....[29]....
        /*0728*/ 	.word	0x0500000f


	//   ....[30]....
        /*072c*/ 	.word	0x0500000f


	//   ....[31]....
        /*0730*/ 	.word	0x0500000f


	//   ....[32]....
        /*0734*/ 	.word	0x0500000f


	//   ....[33]....
        /*0738*/ 	.word	0x0500000f


	//   ....[34]....
        /*073c*/ 	.word	0x0500000f


	//----- nvinfo : EIATTR_COOP_GROUP_INSTR_OFFSETS
	.align		4
.L_320:
        /*0740*/ 	.byte	0x04, 0x28
        /*0742*/ 	.short	(.L_322 - .L_321)


	//   ....[0]....
.L_321:
        /*0744*/ 	.word	0x00000060


	//   ....[1]....
        /*0748*/ 	.word	0x00000140


	//   ....[2]....
        /*074c*/ 	.word	0x00000190


	//   ....[3]....
        /*0750*/ 	.word	0x000003c0


	//   ....[4]....
        /*0754*/ 	.word	0x00000520


	//   ....[5]....
        /*0758*/ 	.word	0x00000640


	//   ....[6]....
        /*075c*/ 	.word	0x000007a0


	//   ....[7]....
        /*0760*/ 	.word	0x00003740


	//   ....[8]....
        /*0764*/ 	.word	0x00003750


	//   ....[9]....
        /*0768*/ 	.word	0x00004d50


	//   ....[10]....
        /*076c*/ 	.word	0x00004d60


	//   ....[11]....
        /*0770*/ 	.word	0x00006d10


	//   ....[12]....
        /*0774*/ 	.word	0x00006d20


	//   ....[13]....
        /*0778*/ 	.word	0x00008460


	//   ....[14]....
        /*077c*/ 	.word	0x00008470


	//   ....[15]....
        /*0780*/ 	.word	0x00009cd0


	//   ....[16]....
        /*0784*/ 	.word	0x00009ce0


	//   ....[17]....
        /*0788*/ 	.word	0x00009f70


	//   ....[18]....
        /*078c*/ 	.word	0x00009f80


	//   ....[19]....
        /*0790*/ 	.word	0x0000a4c0


	//   ....[20]....
        /*0794*/ 	.word	0x0000a4f0


	//   ....[21]....
        /*0798*/ 	.word	0x0000a670


	//   ....[22]....
        /*079c*/ 	.word	0x0000a690


	//   ....[23]....
        /*07a0*/ 	.word	0x0000acd0


	//   ....[24]....
        /*07a4*/ 	.word	0x0000b3d0


	//   ....[25]....
        /*07a8*/ 	.word	0x0000b3e0


	//   ....[26]....
        /*07ac*/ 	.word	0x0000b3f0


	//   ....[27]....
        /*07b0*/ 	.word	0x0000b400


	//   ....[28]....
        /*07b4*/ 	.word	0x0000bbd0


	//   ....[29]....
        /*07b8*/ 	.word	0x0000bbe0


	//   ....[30]....
        /*07bc*/ 	.word	0x0000bbf0


	//   ....[31]....
        /*07c0*/ 	.word	0x0000bc00


	//   ....[32]....
        /*07c4*/ 	.word	0x0000e960


	//   ....[33]....
        /*07c8*/ 	.word	0x0000e970


	//   ....[34]....
        /*07cc*/ 	.word	0x0000e980


	//   ....[35]....
        /*07d0*/ 	.word	0x0000e990


	//   ....[36]....
        /*07d4*/ 	.word	0x0000efc0


	//   ....[37]....
        /*07d8*/ 	.word	0x0000efd0


	//   ....[38]....
        /*07dc*/ 	.word	0x0000efe0


	//   ....[39]....
        /*07e0*/ 	.word	0x0000eff0


	//   ....[40]....
        /*07e4*/ 	.word	0x00012a50


	//   ....[41]....
        /*07e8*/ 	.word	0x00012a90


	//   ....[42]....
        /*07ec*/ 	.word	0x000130e0


	//   ....[43]....
        /*07f0*/ 	.word	0x00013220


	//   ....[44]....
        /*07f4*/ 	.word	0x00013980


	//   ....[45]....
        /*07f8*/ 	.word	0x00013a20


	//   ....[46]....
        /*07fc*/ 	.word	0x00015760


	//   ....[47]....
        /*0800*/ 	.word	0x000157f0


	//   ....[48]....
        /*0804*/ 	.word	0x00015f60


	//   ....[49]....
        /*0808*/ 	.word	0x00016030


	//   ....[50]....
        /*080c*/ 	.word	0x00016710


	//   ....[51]....
        /*0810*/ 	.word	0x00016760


	//   ....[52]....
        /*0814*/ 	.word	0x00018b50


	//   ....[53]....
        /*0818*/ 	.word	0x00018b70


	//   ....[54]....
        /*081c*/ 	.word	0x00018bb0


	//   ....[55]....
        /*0820*/ 	.word	0x00018bc0


	//   ....[56]....
        /*0824*/ 	.word	0x00019f30


	//   ....[57]....
        /*0828*/ 	.word	0x00019fa0


	//   ....[58]....
        /*082c*/ 	.word	0x00019fd0


	//   ....[59]....
        /*0830*/ 	.word	0x00019fe0


	//   ....[60]....
        /*0834*/ 	.word	0x0001b0a0


	//   ....[61]....
        /*0838*/ 	.word	0x0001b0e0


	//   ....[62]....
        /*083c*/ 	.word	0x0001b120


	//   ....[63]....
        /*0840*/ 	.word	0x0001b150


	//   ....[64]....
        /*0844*/ 	.word	0x0001b6d0


	//   ....[65]....
        /*0848*/ 	.word	0x0001b700


	//   ....[66]....
        /*084c*/ 	.word	0x0001b7c0


	//   ....[67]....
        /*0850*/ 	.word	0x0001b7e0


	//   ....[68]....
        /*0854*/ 	.word	0x0001b8a0


	//   ....[69]....
        /*0858*/ 	.word	0x0001b8c0


	//   ....[70]....
        /*085c*/ 	.word	0x0001b990


	//   ....[71]....
        /*0860*/ 	.word	0x0001b9b0


	//   ....[72]....
        /*0864*/ 	.word	0x0001c1d0


	//   ....[73]....
        /*0868*/ 	.word	0x0001c1e0


	//   ....[74]....
        /*086c*/ 	.word	0x0001c2a0


	//   ....[75]....
        /*0870*/ 	.word	0x0001c2c0


	//   ....[76]....
        /*0874*/ 	.word	0x0001c380


	//   ....[77]....
        /*0878*/ 	.word	0x0001c3a0


	//   ....[78]....
        /*087c*/ 	.word	0x0001c470


	//   ....[79]....
        /*0880*/ 	.word	0x0001c490


	//   ....[80]....
        /*0884*/ 	.word	0x0001c5e0


	//   ....[81]....
        /*0888*/ 	.word	0x0001c790


	//   ....[82]....
        /*088c*/ 	.word	0x0001c7c0


	//   ....[83]....
        /*0890*/ 	.word	0x0001c7f0


	//   ....[84]....
        /*0894*/ 	.word	0x0001c820


	//   ....[85]....
        /*0898*/ 	.word	0x0001c850


	//   ....[86]....
        /*089c*/ 	.word	0x0001c880


	//   ....[87]....
        /*08a0*/ 	.word	0x0001c9f0


	//   ....[88]....
        /*08a4*/ 	.word	0x0001ca20


	//   ....[89]....
        /*08a8*/ 	.word	0x0001ca50


	//   ....[90]....
        /*08ac*/ 	.word	0x0001ca80


	//   ....[91]....
        /*08b0*/ 	.word	0x0001cab0


	//   ....[92]....
        /*08b4*/ 	.word	0x0001cae0


	//   ....[93]....
        /*08b8*/ 	.word	0x0001cb70


	//   ....[94]....
        /*08bc*/ 	.word	0x0001cbd0


	//   ....[95]....
        /*08c0*/ 	.word	0x0001cc60


	//   ....[96]....
        /*08c4*/ 	.word	0x0001da50


	//   ....[97]....
        /*08c8*/ 	.word	0x0001fa50


	//   ....[98]....
        /*08cc*/ 	.word	0x0001fa70


	//   ....[99]....
        /*08d0*/ 	.word	0x0001fb20


	//   ....[100]....
        /*08d4*/ 	.word	0x0001fb40


	//   ....[101]....
        /*08d8*/ 	.word	0x0001fbe0


	//   ....[102]....
        /*08dc*/ 	.word	0x0001fc00


	//   ....[103]....
        /*08e0*/ 	.word	0x0001fca0


	//   ....[104]....
        /*08e4*/ 	.word	0x0001fcc0


	//   ....[105]....
        /*08e8*/ 	.word	0x0001fd60


	//   ....[106]....
        /*08ec*/ 	.word	0x0001fd80


	//   ....[107]....
        /*08f0*/ 	.word	0x0001fd90


	//   ....[108]....
        /*08f4*/ 	.word	0x0001fe20


	//   ....[109]....
        /*08f8*/ 	.word	0x000205d0


	//   ....[110]....
        /*08fc*/ 	.word	0x00020600


	//   ....[111]....
        /*0900*/ 	.word	0x00020620


	//   ....[112]....
        /*0904*/ 	.word	0x000206b0


	//   ....[113]....
        /*0908*/ 	.word	0x000206c0


	//   ....[114]....
        /*090c*/ 	.word	0x00020760


	//   ....[115]....
        /*0910*/ 	.word	0x00020770


	//   ....[116]....
        /*0914*/ 	.word	0x00020810


	//   ....[117]....
        /*0918*/ 	.word	0x00020820


	//   ....[118]....
        /*091c*/ 	.word	0x000208c0


	//   ....[119]....
        /*0920*/ 	.word	0x000208d0


	//   ....[120]....
        /*0924*/ 	.word	0x00020970


	//   ....[121]....
        /*0928*/ 	.word	0x00020980


	//   ....[122]....
        /*092c*/ 	.word	0x00020a20


	//   ....[123]....
        /*0930*/ 	.word	0x00020a30


	//   ....[124]....
        /*0934*/ 	.word	0x00020a40


	//   ....[125]....
        /*0938*/ 	.word	0x00021210


	//   ....[126]....
        /*093c*/ 	.word	0x00021220


	//   ....[127]....
        /*0940*/ 	.word	0x00021230


	//   ....[128]....
        /*0944*/ 	.word	0x000212c0


	//   ....[129]....
        /*0948*/ 	.word	0x000212d0


	//   ....[130]....
        /*094c*/ 	.word	0x00021330


	//   ....[131]....
        /*0950*/ 	.word	0x00021360


	//   ....[132]....
        /*0954*/ 	.word	0x000213a0


	//   ....[133]....
        /*0958*/ 	.word	0x000213d0


	//   ....[134]....
        /*095c*/ 	.word	0x00021410


	//   ....[135]....
        /*0960*/ 	.word	0x00021440


	//   ....[136]....
        /*0964*/ 	.word	0x00021480


	//   ....[137]....
        /*0968*/ 	.word	0x00021700


	//   ....[138]....
        /*096c*/ 	.word	0x00021720


	//   ....[139]....
        /*0970*/ 	.word	0x000217b0


	//   ....[140]....
        /*0974*/ 	.word	0x000217c0


	//   ....[141]....
        /*0978*/ 	.word	0x00021830


	//   ....[142]....
        /*097c*/ 	.word	0x00021840


	//   ....[143]....
        /*0980*/ 	.word	0x000218b0


	//   ....[144]....
        /*0984*/ 	.word	0x000218c0


	//   ....[145]....
        /*0988*/ 	.word	0x00021930


	//   ....[146]....
        /*098c*/ 	.word	0x00021940


	//   ....[147]....
        /*0990*/ 	.word	0x00021950


	//   ....[148]....
        /*0994*/ 	.word	0x000219c0


	//   ....[149]....
        /*0998*/ 	.word	0x00021f50


	//   ....[150]....
        /*099c*/ 	.word	0x00021f80


	//   ....[151]....
        /*09a0*/ 	.word	0x00021fa0


	//   ....[152]....
        /*09a4*/ 	.word	0x00021fb0


	//   ....[153]....
        /*09a8*/ 	.word	0x00021ff0


	//   ....[154]....
        /*09ac*/ 	.word	0x00022010


	//   ....[155]....
        /*09b0*/ 	.word	0x00022080


	//   ....[156]....
        /*09b4*/ 	.word	0x000220a0


	//   ....[157]....
        /*09b8*/ 	.word	0x00022100


	//   ....[158]....
        /*09bc*/ 	.word	0x00022120


	//   ....[159]....
        /*09c0*/ 	.word	0x00022170


	//   ....[160]....
        /*09c4*/ 	.word	0x00022190


	//   ....[161]....
        /*09c8*/ 	.word	0x00022570


	//   ....[162]....
        /*09cc*/ 	.word	0x000225a0


	//   ....[163]....
        /*09d0*/ 	.word	0x000225e0


	//   ....[164]....
        /*09d4*/ 	.word	0x00022610


	//   ....[165]....
        /*09d8*/ 	.word	0x00022640


	//   ....[166]....
        /*09dc*/ 	.word	0x00022670


	//   ....[167]....
        /*09e0*/ 	.word	0x000226a0


	//   ....[168]....
        /*09e4*/ 	.word	0x000226d0


	//   ....[169]....
        /*09e8*/ 	.word	0x00022850


	//   ....[170]....
        /*09ec*/ 	.word	0x00022880


	//   ....[171]....
        /*09f0*/ 	.word	0x000228b0


	//   ....[172]....
        /*09f4*/ 	.word	0x000228e0


	//   ....[173]....
        /*09f8*/ 	.word	0x00022910


	//   ....[174]....
        /*09fc*/ 	.word	0x00022940


	//   ....[175]....
        /*0a00*/ 	.word	0x00022a00


	//   ....[176]....
        /*0a04*/ 	.word	0x00022a20


	//   ....[177]....
        /*0a08*/ 	.word	0x00022a90


	//   ....[178]....
        /*0a0c*/ 	.word	0x00023130


	//   ....[179]....
        /*0a10*/ 	.word	0x00023470


	//   ....[180]....
        /*0a14*/ 	.word	0x00023500


	//   ....[181]....
        /*0a18*/ 	.word	0x000235a0


	//   ....[182]....
        /*0a1c*/ 	.word	0x00023630


	//   ....[183]....
        /*0a20*/ 	.word	0x00023720


	//   ....[184]....
        /*0a24*/ 	.word	0x000237b0


	//   ....[185]....
        /*0a28*/ 	.word	0x00023850


	//   ....[186]....
        /*0a2c*/ 	.word	0x000238e0


	//   ....[187]....
        /*0a30*/ 	.word	0x000239d0


	//   ....[188]....
        /*0a34*/ 	.word	0x00023a60


	//   ....[189]....
        /*0a38*/ 	.word	0x00023b00


	//   ....[190]....
        /*0a3c*/ 	.word	0x00023b90


	//   ....[191]....
        /*0a40*/ 	.word	0x00023c80


	//   ....[192]....
        /*0a44*/ 	.word	0x00023d10


	//   ....[193]....
        /*0a48*/ 	.word	0x00023d60


	//   ....[194]....
        /*0a4c*/ 	.word	0x00023db0


	//   ....[195]....
        /*0a50*/ 	.word	0x00023e40


	//   ....[196]....
        /*0a54*/ 	.word	0x00023ed0


	//   ....[197]....
        /*0a58*/ 	.word	0x00023f20


	//   ....[198]....
        /*0a5c*/ 	.word	0x00023f70


	//   ....[199]....
        /*0a60*/ 	.word	0x00024060


	//   ....[200]....
        /*0a64*/ 	.word	0x000240f0


	//   ....[201]....
        /*0a68*/ 	.word	0x00024140


	//   ....[202]....
        /*0a6c*/ 	.word	0x00024190


	//   ....[203]....
        /*0a70*/ 	.word	0x00024220


	//   ....[204]....
        /*0a74*/ 	.word	0x000242b0


	//   ....[205]....
        /*0a78*/ 	.word	0x00024300


	//   ....[206]....
        /*0a7c*/ 	.word	0x00024350


	//   ....[207]....
        /*0a80*/ 	.word	0x00024650


	//   ....[208]....
        /*0a84*/ 	.word	0x00024930


	//   ....[209]....
        /*0a88*/ 	.word	0x00024a20


	//   ....[210]....
        /*0a8c*/ 	.word	0x00024ac0


	//   ....[211]....
        /*0a90*/ 	.word	0x00024b20


	//   ....[212]....
        /*0a94*/ 	.word	0x00024c30


	//   ....[213]....
        /*0a98*/ 	.word	0x00024ca0


	//   ....[214]....
        /*0a9c*/ 	.word	0x00024db0


	//   ....[215]....
        /*0aa0*/ 	.word	0x00024e20


	//   ....[216]....
        /*0aa4*/ 	.word	0x00024f30


	//   ....[217]....
        /*0aa8*/ 	.word	0x00024fa0


	//   ....[218]....
        /*0aac*/ 	.word	0x000250b0


	//   ....[219]....
        /*0ab0*/ 	.word	0x00025120


	//   ....[220]....
        /*0ab4*/ 	.word	0x00025200


	//   ....[221]....
        /*0ab8*/ 	.word	0x00025300


	//   ....[222]....
        /*0abc*/ 	.word	0x00025360


	//   ....[223]....
        /*0ac0*/ 	.word	0x000253c0


	//   ....[224]....
        /*0ac4*/ 	.word	0x000254c0


	//   ....[225]....
        /*0ac8*/ 	.word	0x00025520


	//   ....[226]....
        /*0acc*/ 	.word	0x00025630


	//   ....[227]....
        /*0ad0*/ 	.word	0x00025690


	//   ....[228]....
        /*0ad4*/ 	.word	0x000257a0


	//   ....[229]....
        /*0ad8*/ 	.word	0x00025800


	//   ....[230]....
        /*0adc*/ 	.word	0x00025910


	//   ....[231]....
        /*0ae0*/ 	.word	0x00025970


	//   ....[232]....
        /*0ae4*/ 	.word	0x00025a80


	//   ....[233]....
        /*0ae8*/ 	.word	0x00025ae0


	//   ....[234]....
        /*0aec*/ 	.word	0x00025bf0


	//   ....[235]....
        /*0af0*/ 	.word	0x00025c50


	//   ....[236]....
        /*0af4*/ 	.word	0x00025d40


	//   ....[237]....
        /*0af8*/ 	.word	0x00025e70


	//   ....[238]....
        /*0afc*/ 	.word	0x00025f20


	//   ....[239]....
        /*0b00*/ 	.word	0x00025f90


	//   ....[240]....
        /*0b04*/ 	.word	0x00026080


	//   ....[241]....
        /*0b08*/ 	.word	0x000260e0


	//   ....[242]....
        /*0b0c*/ 	.word	0x000261b0


	//   ....[243]....
        /*0b10*/ 	.word	0x00026210


	//   ....[244]....
        /*0b14*/ 	.word	0x000262e0


	//   ....[245]....
        /*0b18*/ 	.word	0x00026340


	//   ....[246]....
        /*0b1c*/ 	.word	0x00026410


	//   ....[247]....
        /*0b20*/ 	.word	0x00026470


	//   ....[248]....
        /*0b24*/ 	.word	0x00026540


	//   ....[249]....
        /*0b28*/ 	.word	0x00026630


	//   ....[250]....
        /*0b2c*/ 	.word	0x000266d0


	//   ....[251]....
        /*0b30*/ 	.word	0x00026730


	//   ....[252]....
        /*0b34*/ 	.word	0x00026820


	//   ....[253]....
        /*0b38*/ 	.word	0x00026880


	//   ....[254]....
        /*0b3c*/ 	.word	0x00026960


	//   ....[255]....
        /*0b40*/ 	.word	0x000269c0


	//   ....[0]....
        /*0b44*/ 	.word	0x00026aa0


	//   ....[1]....
        /*0b48*/ 	.word	0x00026b00


	//   ....[2]....
        /*0b4c*/ 	.word	0x00026be0


	//   ....[3]....
        /*0b50*/ 	.word	0x00026c40


	//   ....[4]....
        /*0b54*/ 	.word	0x00026d10


	//   ....[5]....
        /*0b58*/ 	.word	0x00026e40


	//   ....[6]....
        /*0b5c*/ 	.word	0x00026f10


	//   ....[7]....
        /*0b60*/ 	.word	0x00026fd0


	//   ....[8]....
        /*0b64*/ 	.word	0x000270a0


	//   ....[9]....
        /*0b68*/ 	.word	0x00027100


	//   ....[10]....
        /*0b6c*/ 	.word	0x000271d0


	//   ....[11]....
        /*0b70*/ 	.word	0x00027230


	//   ....[12]....
        /*0b74*/ 	.word	0x00027310


	//   ....[13]....
        /*0b78*/ 	.word	0x00027370


	//   ....[14]....
        /*0b7c*/ 	.word	0x00027440


	//   ....[15]....
        /*0b80*/ 	.word	0x000274a0


	//   ....[16]....
        /*0b84*/ 	.word	0x00027560


	//   ....[17]....
        /*0b88*/ 	.word	0x000275f0


	//   ....[18]....
        /*0b8c*/ 	.word	0x00027690


	//   ....[19]....
        /*0b90*/ 	.word	0x000277b0


	//   ....[20]....
        /*0b94*/ 	.word	0x00027820


	//   ....[21]....
        /*0b98*/ 	.word	0x00027890


	//   ....[22]....
        /*0b9c*/ 	.word	0x00027900


	//   ....[23]....
        /*0ba0*/ 	.word	0x00027970


	//   ....[24]....
        /*0ba4*/ 	.word	0x000279f0


	//   ....[25]....
        /*0ba8*/ 	.word	0x00027a80


	//   ....[26]....
        /*0bac*/ 	.word	0x00027b10


	//   ....[27]....
        /*0bb0*/ 	.word	0x00027b80


	//   ....[28]....
        /*0bb4*/ 	.word	0x00027bf0


	//   ....[29]....
        /*0bb8*/ 	.word	0x00027c60


	//   ....[30]....
        /*0bbc*/ 	.word	0x00027ce0


	//   ....[31]....
        /*0bc0*/ 	.word	0x00027d50


	//   ....[32]....
        /*0bc4*/ 	.word	0x00027df0


	//   ....[33]....
        /*0bc8*/ 	.word	0x00027e80


	//   ....[34]....
        /*0bcc*/ 	.word	0x00027fa0


	//----- nvinfo : EIATTR_REG_RECONFIG
	.align		4
.L_322:
        /*0bd0*/ 	.byte	0x01, 0x54
	.zero		2


	//----- nvinfo : EIATTR_SYSCALL_OFFSETS
	.align		4
        /*0bd4*/ 	.byte	0x04, 0x46
        /*0bd6*/ 	.short	(.L_324 - .L_323)


	//   ....[0]....
.L_323:
        /*0bd8*/ 	.word	0x00001b00


	//   ....[1]....
        /*0bdc*/ 	.word	0x00001c50


	//   ....[2]....
        /*0be0*/ 	.word	0x0000ae70


	//   ....[3]....
        /*0be4*/ 	.word	0x0000b190


	//   ....[4]....
        /*0be8*/ 	.word	0x0001ef80


	//   ....[5]....
        /*0bec*/ 	.word	0x0001f0d0


	//   ....[6]....
        /*0bf0*/ 	.word	0x0001f1c0


	//   ....[7]....
        /*0bf4*/ 	.word	0x000201d0


	//----- nvinfo : EIATTR_MBARRIER_INSTR_OFFSETS
	.align		4
.L_324:
        /*0bf8*/ 	.byte	0x04, 0x39
        /*0bfa*/ 	.short	(.L_326 - .L_325)


	//   ....[0]....
.L_325:
        /*0bfc*/ 	.word	0x00000270
        /*0c00*/ 	.word	0x000000ff
        /*0c04*/ 	.word	0x0002a800
        /*0c08*/ 	.short	0x0100
        /*0c0a*/ 	.byte	0x08
	.zero		1


	//   ....[1]....
        /*0c0c*/ 	.word	0x00000280
        /*0c10*/ 	.word	0x000000ff
        /*0c14*/ 	.word	0x0002a820
        /*0c18*/ 	.short	0x0100
        /*0c1a*/ 	.byte	0x08
	.zero		1


	//   ....[2]....
        /*0c1c*/ 	.word	0x00000370
        /*0c20*/ 	.word	0x000000ff
        /*0c24*/ 	.word	0x0002a830
        /*0c28*/ 	.short	0x0100
        /*0c2a*/ 	.byte	0x08
	.zero		1


	//   ....[3]....
        /*0c2c*/ 	.word	0x00000380
        /*0c30*/ 	.word	0x000000ff
        /*0c34*/ 	.word	0x0002a840
        /*0c38*/ 	.short	0x0100
        /*0c3a*/ 	.byte	0x08
	.zero		1


	//   ....[4]....
        /*0c3c*/ 	.word	0x00000390
        /*0c40*/ 	.word	0x000000ff
        /*0c44*/ 	.word	0x0002a838
        /*0c48*/ 	.short	0x0100
        /*0c4a*/ 	.byte	0x08
	.zero		1


	//   ....[5]....
        /*0c4c*/ 	.word	0x000003a0
        /*0c50*/ 	.word	0x000000ff
        /*0c54*/ 	.word	0x0002a848
        /*0c58*/ 	.short	0x0100
        /*0c5a*/ 	.byte	0x08
	.zero		1


	//   ....[6]....
        /*0c5c*/ 	.word	0x000004d0
        /*0c60*/ 	.word	0x000000ff
        /*0c64*/ 	.word	0x0002a850
        /*0c68*/ 	.short	0x0100
        /*0c6a*/ 	.byte	0x08
	.zero		1


	//   ....[7]....
        /*0c6c*/ 	.word	0x000004e0
        /*0c70*/ 	.word	0x000000ff
        /*0c74*/ 	.word	0x0002a860
        /*0c78*/ 	.short	0x0100
        /*0c7a*/ 	.byte	0x08
	.zero		1


	//   ....[8]....
        /*0c7c*/ 	.word	0x000004f0
        /*0c80*/ 	.word	0x000000ff
        /*0c84*/ 	.word	0x0002a858
        /*0c88*/ 	.short	0x0100
        /*0c8a*/ 	.byte	0x08
	.zero		1


	//   ....[9]....
        /*0c8c*/ 	.word	0x00000500
        /*0c90*/ 	.word	0x000000ff
        /*0c94*/ 	.word	0x0002a868
        /*0c98*/ 	.short	0x0100
        /*0c9a*/ 	.byte	0x08
	.zero		1


	//   ....[10]....
        /*0c9c*/ 	.word	0x000005f0
        /*0ca0*/ 	.word	0x000000ff
        /*0ca4*/ 	.word	0x0002a870
        /*0ca8*/ 	.short	0x0100
        /*0caa*/ 	.byte	0x06
	.zero		1


	//   ....[11]....
        /*0cac*/ 	.word	0x00000600
        /*0cb0*/ 	.word	0x000000ff
        /*0cb4*/ 	.word	0x0002a880
        /*0cb8*/ 	.short	0x0100
        /*0cba*/ 	.byte	0x06
	.zero		1


	//   ....[12]....
        /*0cbc*/ 	.word	0x00000610
        /*0cc0*/ 	.word	0x000000ff
        /*0cc4*/ 	.word	0x0002a878
        /*0cc8*/ 	.short	0x0100
        /*0cca*/ 	.byte	0x06
	.zero		1


	//   ....[13]....
        /*0ccc*/ 	.word	0x00000620
        /*0cd0*/ 	.word	0x000000ff
        /*0cd4*/ 	.word	0x0002a888
        /*0cd8*/ 	.short	0x0100
        /*0cda*/ 	.byte	0x06
	.zero		1


	//   ....[14]....
        /*0cdc*/ 	.word	0x00000750
        /*0ce0*/ 	.word	0x000000ff
        /*0ce4*/ 	.word	0x0002a890
        /*0ce8*/ 	.short	0x0100
        /*0cea*/ 	.byte	0x08
	.zero		1


	//   ....[15]....
        /*0cec*/ 	.word	0x00000760
        /*0cf0*/ 	.word	0x000000ff
        /*0cf4*/ 	.word	0x0002a8a0
        /*0cf8*/ 	.short	0x0100
        /*0cfa*/ 	.byte	0x08
	.zero		1


	//   ....[16]....
        /*0cfc*/ 	.word	0x00000770
        /*0d00*/ 	.word	0x000000ff
        /*0d04*/ 	.word	0x0002a898
        /*0d08*/ 	.short	0x0100
        /*0d0a*/ 	.byte	0x08
	.zero		1


	//   ....[17]....
        /*0d0c*/ 	.word	0x00000780
        /*0d10*/ 	.word	0x000000ff
        /*0d14*/ 	.word	0x0002a8a8
        /*0d18*/ 	.short	0x0100
        /*0d1a*/ 	.byte	0x08
	.zero		1


	//   ....[18]....
        /*0d1c*/ 	.word	0x000008b0
        /*0d20*/ 	.word	0x000000ff
        /*0d24*/ 	.word	0x0002a8b0
        /*0d28*/ 	.short	0x0100
        /*0d2a*/ 	.byte	0x08
	.zero		1


	//   ....[19]....
        /*0d2c*/ 	.word	0x000008c0
        /*0d30*/ 	.word	0x000000ff
        /*0d34*/ 	.word	0x0002a8c0
        /*0d38*/ 	.short	0x0100
        /*0d3a*/ 	.byte	0x08
	.zero		1


	//   ....[20]....
        /*0d3c*/ 	.word	0x000008d0
        /*0d40*/ 	.word	0x000000ff
        /*0d44*/ 	.word	0x0002a8b8
        /*0d48*/ 	.short	0x0100
        /*0d4a*/ 	.byte	0x08
	.zero		1


	//   ....[21]....
        /*0d4c*/ 	.word	0x000008e0
        /*0d50*/ 	.word	0x000000ff
        /*0d54*/ 	.word	0x0002a8c8
        /*0d58*/ 	.short	0x0100
        /*0d5a*/ 	.byte	0x08
	.zero		1


	//   ....[22]....
        /*0d5c*/ 	.word	0x000036f0
        /*0d60*/ 	.word	0x00000056
        /*0d64*/ 	.word	0x0002a890
        /*0d68*/ 	.short	0x010a
        /*0d6a*/ 	.byte	0x3f
	.zero		1


	//   ....[23]....
        /*0d6c*/ 	.word	0x00006cb0
        /*0d70*/ 	.word	0x00000056
        /*0d74*/ 	.word	0x0002a890
        /*0d78*/ 	.short	0x010a
        /*0d7a*/ 	.byte	0x3f
	.zero		1


	//   ....[24]....
        /*0d7c*/ 	.word	0x00009b10
        /*0d80*/ 	.word	0x00000056
        /*0d84*/ 	.word	0x0002a890
        /*0d88*/ 	.short	0x010a
        /*0d8a*/ 	.byte	0x3f
	.zero		1


	//   ....[25]....
        /*0d8c*/ 	.word	0x0000a2d0
        /*0d90*/ 	.word	0x0000000b
        /*0d94*/ 	.word	0x00000000
        /*0d98*/ 	.short	0x0101
        /*0d9a*/ 	.byte	0x3f
	.zero		1


	//   ....[26]....
        /*0d9c*/ 	.word	0x0000a310
        /*0da0*/ 	.word	0x00000056
        /*0da4*/ 	.word	0x0002a8b0
        /*0da8*/ 	.short	0x010a
        /*0daa*/ 	.byte	0x3f
	.zero		1


	//   ....[27]....
        /*0dac*/ 	.word	0x0000a8c0
        /*0db0*/ 	.word	0x00000056
        /*0db4*/ 	.word	0x00000000
        /*0db8*/ 	.short	0x0101
        /*0dba*/ 	.byte	0x3f
	.zero		1


	//   ....[28]....
        /*0dbc*/ 	.word	0x0000aef0
        /*0dc0*/ 	.word	0x00000002
        /*0dc4*/ 	.word	0x0002a800
        /*0dc8*/ 	.short	0x010a
        /*0dca*/ 	.byte	0x3f
	.zero		1


	//   ....[29]....
        /*0dcc*/ 	.word	0x0000af40
        /*0dd0*/ 	.word	0x00000002
        /*0dd4*/ 	.word	0x0002a800
        /*0dd8*/ 	.short	0x010a
        /*0dda*/ 	.byte	0x3f
	.zero		1


	//   ....[30]....
        /*0ddc*/ 	.word	0x0000c290
        /*0de0*/ 	.word	0x00000002
        /*0de4*/ 	.word	0x0002a800
        /*0de8*/ 	.short	0x010a
        /*0dea*/ 	.byte	0x3f
	.zero		1


	//   ....[31]....
        /*0dec*/ 	.word	0x0000f470
        /*0df0*/ 	.word	0x00000002
        /*0df4*/ 	.word	0x0002a800
        /*0df8*/ 	.short	0x010a
        /*0dfa*/ 	.byte	0x3f
	.zero		1


	//   ....[32]....
        /*0dfc*/ 	.word	0x00011c90
        /*0e00*/ 	.word	0x00000000
        /*0e04*/ 	.word	0x0002a830
        /*0e08*/ 	.short	0x010a
        /*0e0a*/ 	.byte	0x3f
	.zero		1


	//   ....[33]....
        /*0e0c*/ 	.word	0x00011cd0
        /*0e10*/ 	.word	0x00000000
        /*0e14*/ 	.word	0x0002a830
        /*0e18*/ 	.short	0x010a
        /*0e1a*/ 	.byte	0x3f
	.zero		1


	//   ....[34]....
        /*0e1c*/ 	.word	0x00012a20
        /*0e20*/ 	.word	0x00000000
        /*0e24*/ 	.word	0x00000000
        /*0e28*/ 	.short	0x0101
        /*0e2a*/ 	.byte	0x3f
	.zero		1


	//   ....[35]....
        /*0e2c*/ 	.word	0x000145a0
        /*0e30*/ 	.word	0x0000000f
        /*0e34*/ 	.word	0x0002a830
        /*0e38*/ 	.short	0x010a
        /*0e3a*/ 	.byte	0x3f
	.zero		1


	//   ....[36]....
        /*0e3c*/ 	.word	0x00014610
        /*0e40*/ 	.word	0x0000000f
        /*0e44*/ 	.word	0x0002a830
        /*0e48*/ 	.short	0x010a
        /*0e4a*/ 	.byte	0x3f
	.zero		1


	//   ....[37]....
        /*0e4c*/ 	.word	0x00015180
        /*0e50*/ 	.word	0x0000000b
        /*0e54*/ 	.word	0x0002a850
        /*0e58*/ 	.short	0x010a
        /*0e5a*/ 	.byte	0x3f
	.zero		1


	//   ....[38]....
        /*0e5c*/ 	.word	0x00015220
        /*0e60*/ 	.word	0x0000000b
        /*0e64*/ 	.word	0x0002a850
        /*0e68*/ 	.short	0x010a
        /*0e6a*/ 	.byte	0x3f
	.zero		1


	//   ....[39]....
        /*0e6c*/ 	.word	0x00016df0
        /*0e70*/ 	.word	0x00000004
        /*0e74*/ 	.word	0x00000000
        /*0e78*/ 	.short	0x0101
        /*0e7a*/ 	.byte	0x3f
	.zero		1


	//   ....[40]....
        /*0e7c*/ 	.word	0x00017030
        /*0e80*/ 	.word	0x00000066
        /*0e84*/ 	.word	0x00000000
        /*0e88*/ 	.short	0x0101
        /*0e8a*/ 	.byte	0x3f
	.zero		1


	//   ....[41]....
        /*0e8c*/ 	.word	0x000172f0
        /*0e90*/ 	.word	0x0000000a
        /*0e94*/ 	.word	0x0002a830
        /*0e98*/ 	.short	0x010a
        /*0e9a*/ 	.byte	0x3f
	.zero		1


	//   ....[42]....
        /*0e9c*/ 	.word	0x00017360
        /*0ea0*/ 	.word	0x0000000a
        /*0ea4*/ 	.word	0x0002a830
        /*0ea8*/ 	.short	0x010a
        /*0eaa*/ 	.byte	0x3f
	.zero		1


	//   ....[43]....
        /*0eac*/ 	.word	0x00017ed0
        /*0eb0*/ 	.word	0x0000000b
        /*0eb4*/ 	.word	0x0002a850
        /*0eb8*/ 	.short	0x010a
        /*0eba*/ 	.byte	0x3f
	.zero		1


	//   ....[44]....
        /*0ebc*/ 	.word	0x00017f70
        /*0ec0*/ 	.word	0x0000000b
        /*0ec4*/ 	.word	0x0002a850
        /*0ec8*/ 	.short	0x010a
        /*0eca*/ 	.byte	0x3f
	.zero		1


	//   ....[45]....
        /*0ecc*/ 	.word	0x00019390
        /*0ed0*/ 	.word	0x00000004
        /*0ed4*/ 	.word	0x00000000
        /*0ed8*/ 	.short	0x0101
        /*0eda*/ 	.byte	0x3f
	.zero		1


	//   ....[46]....
        /*0edc*/ 	.word	0x00019660
        /*0ee0*/ 	.word	0x00000078
        /*0ee4*/ 	.word	0x00000000
        /*0ee8*/ 	.short	0x0101
        /*0eea*/ 	.byte	0x3f
	.zero		1


	//   ....[47]....
        /*0eec*/ 	.word	0x00019c50
        /*0ef0*/ 	.word	0x0000000c
        /*0ef4*/ 	.word	0x0002a850
        /*0ef8*/ 	.short	0x010a
        /*0efa*/ 	.byte	0x3f
	.zero		1


	//   ....[48]....
        /*0efc*/ 	.word	0x00019cf0
        /*0f00*/ 	.word	0x0000000c
        /*0f04*/ 	.word	0x0002a850
        /*0f08*/ 	.short	0x010a
        /*0f0a*/ 	.byte	0x3f
	.zero		1


	//   ....[49]....
        /*0f0c*/ 	.word	0x0001a1e0
        /*0f10*/ 	.word	0x00000002
        /*0f14*/ 	.word	0x00000000
        /*0f18*/ 	.short	0x0101
        /*0f1a*/ 	.byte	0x3f
	.zero		1


	//   ....[50]....
        /*0f1c*/ 	.word	0x0001b6e0
        /*0f20*/ 	.word	0x00000000
        /*0f24*/ 	.word	0x00000000
        /*0f28*/ 	.short	0x0101
        /*0f2a*/ 	.byte	0x3f
	.zero		1


	//   ....[51]....
        /*0f2c*/ 	.word	0x0001db30
        /*0f30*/ 	.word	0x00000016
        /*0f34*/ 	.word	0x0002a820
        /*0f38*/ 	.short	0x010a
        /*0f3a*/ 	.byte	0x3f
	.zero		1


	//   ....[52]....
        /*0f3c*/ 	.word	0x0001dbc0
        /*0f40*/ 	.word	0x0000000b
        /*0f44*/ 	.word	0x0002a8a0
        /*0f48*/ 	.short	0x010a
        /*0f4a*/ 	.byte	0x3f
	.zero		1


	//   ....[53]....
        /*0f4c*/ 	.word	0x0001e000
        /*0f50*/ 	.word	0x0000000b
        /*0f54*/ 	.word	0x0002a8c0
        /*0f58*/ 	.short	0x010a
        /*0f5a*/ 	.byte	0x3f
	.zero		1


	//   ....[54]....
        /*0f5c*/ 	.word	0x0001e430
        /*0f60*/ 	.word	0x0000000a
        /*0f64*/ 	.word	0x0002a8a0
        /*0f68*/ 	.short	0x010a
        /*0f6a*/ 	.byte	0x3f
	.zero		1


	//   ....[55]....
        /*0f6c*/ 	.word	0x0001e860
        /*0f70*/ 	.word	0x0000000a
        /*0f74*/ 	.word	0x0002a8c0
        /*0f78*/ 	.short	0x010a
        /*0f7a*/ 	.byte	0x3f
	.zero		1


	//   ....[56]....
        /*0f7c*/ 	.word	0x0001f800
        /*0f80*/ 	.word	0x00000007
        /*0f84*/ 	.word	0x0002a840
        /*0f88*/ 	.short	0x010a
        /*0f8a*/ 	.byte	0x3f
	.zero		1


	//   ....[57]....
        /*0f8c*/ 	.word	0x0001fee0
        /*0f90*/ 	.word	0x00000007
        /*0f94*/ 	.word	0x0002a830
        /*0f98*/ 	.short	0x0107
        /*0f9a*/ 	.byte	0x3f
	.zero		1


	//   ....[58]....
        /*0f9c*/ 	.word	0x0001ffa0
        /*0fa0*/ 	.word	0x00000007
        /*0fa4*/ 	.word	0x0002a830
        /*0fa8*/ 	.short	0x0101
        /*0faa*/ 	.byte	0x3f
	.zero		1


	//   ....[59]....
        /*0fac*/ 	.word	0x00020b90
        /*0fb0*/ 	.word	0x00000016
        /*0fb4*/ 	.word	0x0002a800
        /*0fb8*/ 	.short	0x0107
        /*0fba*/ 	.byte	0x3f
	.zero		1


	//   ....[60]....
        /*0fbc*/ 	.word	0x00020c90
        /*0fc0*/ 	.word	0x00000016
        /*0fc4*/ 	.word	0x0002a800
        /*0fc8*/ 	.short	0x0101
        /*0fca*/ 	.byte	0x3f
	.zero		1


	//   ....[61]....
        /*0fcc*/ 	.word	0x00020cb0
        /*0fd0*/ 	.word	0x00000016
        /*0fd4*/ 	.word	0x0002a820
        /*0fd8*/ 	.short	0x010a
        /*0fda*/ 	.byte	0x3f
	.zero		1


	//   ....[62]....
        /*0fdc*/ 	.word	0x00021020
        /*0fe0*/ 	.word	0x00000005
        /*0fe4*/ 	.word	0x0002a840
        /*0fe8*/ 	.short	0x010a
        /*0fea*/ 	.byte	0x3f
	.zero		1


	//   ....[63]....
        /*0fec*/ 	.word	0x00021520
        /*0ff0*/ 	.word	0x00000005
        /*0ff4*/ 	.word	0x0002a830
        /*0ff8*/ 	.short	0x0107
        /*0ffa*/ 	.byte	0x3f
	.zero		1


	//   ....[64]....
        /*0ffc*/ 	.word	0x000215d0
        /*1000*/ 	.word	0x00000005
        /*1004*/ 	.word	0x0002a830
        /*1008*/ 	.short	0x0101
        /*100a*/ 	.byte	0x3f
	.zero		1


	//   ....[65]....
        /*100c*/ 	.word	0x00021630
        /*1010*/ 	.word	0x00000005
        /*1014*/ 	.word	0x0002a860
        /*1018*/ 	.short	0x010a
        /*101a*/ 	.byte	0x3f
	.zero		1


	//   ....[66]....
        /*101c*/ 	.word	0x00021aa0
        /*1020*/ 	.word	0x00000005
        /*1024*/ 	.word	0x0002a850
        /*1028*/ 	.short	0x0107
        /*102a*/ 	.byte	0x3f
	.zero		1


	//   ....[67]....
        /*102c*/ 	.word	0x00021be0
        /*1030*/ 	.word	0x00000005
        /*1034*/ 	.word	0x0002a850
        /*1038*/ 	.short	0x0101
        /*103a*/ 	.byte	0x3f
	.zero		1


	//   ....[68]....
        /*103c*/ 	.word	0x00021e60
        /*1040*/ 	.word	0x00000000
        /*1044*/ 	.word	0x0002a860
        /*1048*/ 	.short	0x010a
        /*104a*/ 	.byte	0x3f
	.zero		1


	//   ....[69]....
        /*104c*/ 	.word	0x000222d0
        /*1050*/ 	.word	0x00000000
        /*1054*/ 	.word	0x0002a850
        /*1058*/ 	.short	0x0107
        /*105a*/ 	.byte	0x3f
	.zero		1


	//   ....[70]....
        /*105c*/ 	.word	0x00022390
        /*1060*/ 	.word	0x00000000
        /*1064*/ 	.word	0x0002a850
        /*1068*/ 	.short	0x0101
        /*106a*/ 	.byte	0x3f
	.zero		1


	//   ....[71]....
        /*106c*/ 	.word	0x000230b0
        /*1070*/ 	.word	0x00000005
        /*1074*/ 	.word	0x0002a820
        /*1078*/ 	.short	0x010a
        /*107a*/ 	.byte	0x3f
	.zero		1


	//   ....[72]....
        /*107c*/ 	.word	0x00023240
        /*1080*/ 	.word	0x00000003
        /*1084*/ 	.word	0x0002a840
        /*1088*/ 	.short	0x010a
        /*108a*/ 	.byte	0x3f
	.zero		1


	//   ....[73]....
        /*108c*/ 	.word	0x000232e0
        /*1090*/ 	.word	0x00000005
        /*1094*/ 	.word	0x0002a840
        /*1098*/ 	.short	0x010a
        /*109a*/ 	.byte	0x3f
	.zero		1


	//   ....[74]....
        /*109c*/ 	.word	0x00023320
        /*10a0*/ 	.word	0x00000003
        /*10a4*/ 	.word	0x0002a860
        /*10a8*/ 	.short	0x010a
        /*10aa*/ 	.byte	0x3f
	.zero		1


	//   ....[75]....
        /*10ac*/ 	.word	0x00023360
        /*10b0*/ 	.word	0x00000005
        /*10b4*/ 	.word	0x0002a860
        /*10b8*/ 	.short	0x010a
        /*10ba*/ 	.byte	0x3f
	.zero		1


	//   ....[76]....
        /*10bc*/ 	.word	0x000233c0
        /*10c0*/ 	.word	0x00000056
        /*10c4*/ 	.word	0x0002a890
        /*10c8*/ 	.short	0x010a
        /*10ca*/ 	.byte	0x3f
	.zero		1


	//   ....[77]....
        /*10cc*/ 	.word	0x00023670
        /*10d0*/ 	.word	0x00000056
        /*10d4*/ 	.word	0x0002a890
        /*10d8*/ 	.short	0x010a
        /*10da*/ 	.byte	0x3f
	.zero		1


	//   ....[78]....
        /*10dc*/ 	.word	0x00023920
        /*10e0*/ 	.word	0x00000056
        /*10e4*/ 	.word	0x0002a890
        /*10e8*/ 	.short	0x010a
        /*10ea*/ 	.byte	0x3f
	.zero		1


	//   ....[79]....
        /*10ec*/ 	.word	0x00023bd0
        /*10f0*/ 	.word	0x00000056
        /*10f4*/ 	.word	0x0002a8b0
        /*10f8*/ 	.short	0x010a
        /*10fa*/ 	.byte	0x3f
	.zero		1


	//   ....[80]....
        /*10fc*/ 	.word	0x00023fb0
        /*1100*/ 	.word	0x00000002
        /*1104*/ 	.word	0x0002a800
        /*1108*/ 	.short	0x010a
        /*110a*/ 	.byte	0x3f
	.zero		1


	//   ....[81]....
        /*110c*/ 	.word	0x00024390
        /*1110*/ 	.word	0x00000002
        /*1114*/ 	.word	0x0002a800
        /*1118*/ 	.short	0x010a
        /*111a*/ 	.byte	0x3f
	.zero		1


	//   ....[82]....
        /*111c*/ 	.word	0x000243e0
        /*1120*/ 	.word	0x00000000
        /*1124*/ 	.word	0x0002a830
        /*1128*/ 	.short	0x010a
        /*112a*/ 	.byte	0x3f
	.zero		1


	//   ....[83]....
        /*112c*/ 	.word	0x00024430
        /*1130*/ 	.word	0x0000000f
        /*1134*/ 	.word	0x0002a830
        /*1138*/ 	.short	0x010a
        /*113a*/ 	.byte	0x3f
	.zero		1


	//   ....[84]....
        /*113c*/ 	.word	0x00024480
        /*1140*/ 	.word	0x0000000b
        /*1144*/ 	.word	0x0002a850
        /*1148*/ 	.short	0x010a
        /*114a*/ 	.byte	0x3f
	.zero		1


	//   ....[85]....
        /*114c*/ 	.word	0x000244d0
        /*1150*/ 	.word	0x0000000a
        /*1154*/ 	.word	0x0002a830
        /*1158*/ 	.short	0x010a
        /*115a*/ 	.byte	0x3f
	.zero		1


	//   ....[86]....
        /*115c*/ 	.word	0x00024520
        /*1160*/ 	.word	0x0000000b
        /*1164*/ 	.word	0x0002a850
        /*1168*/ 	.short	0x010a
        /*116a*/ 	.byte	0x3f
	.zero		1


	//   ....[87]....
        /*116c*/ 	.word	0x00024570
        /*1170*/ 	.word	0x0000000c
        /*1174*/ 	.word	0x0002a850
        /*1178*/ 	.short	0x010a
        /*117a*/ 	.byte	0x3f
	.zero		1


	//   ....[88]....
        /*117c*/ 	.word	0x00024710
        /*1180*/ 	.word	0x00000016
        /*1184*/ 	.word	0x0002a820
        /*1188*/ 	.short	0x010a
        /*118a*/ 	.byte	0x3f
	.zero		1


	//   ....[89]....
        /*118c*/ 	.word	0x00024760
        /*1190*/ 	.word	0x0000000b
        /*1194*/ 	.word	0x0002a8a0
        /*1198*/ 	.short	0x010a
        /*119a*/ 	.byte	0x3f
	.zero		1


	//   ....[90]....
        /*119c*/ 	.word	0x000247b0
        /*11a0*/ 	.word	0x0000000b
        /*11a4*/ 	.word	0x0002a8c0
        /*11a8*/ 	.short	0x010a
        /*11aa*/ 	.byte	0x3f
	.zero		1


	//   ....[91]....
        /*11ac*/ 	.word	0x00024800
        /*11b0*/ 	.word	0x0000000a
        /*11b4*/ 	.word	0x0002a8a0
        /*11b8*/ 	.short	0x010a
        /*11ba*/ 	.byte	0x3f
	.zero		1


	//   ....[92]....
        /*11bc*/ 	.word	0x00024850
        /*11c0*/ 	.word	0x0000000a
        /*11c4*/ 	.word	0x0002a8c0
        /*11c8*/ 	.short	0x010a
        /*11ca*/ 	.byte	0x3f
	.zero		1


	//   ....[93]....
        /*11cc*/ 	.word	0x00024970
        /*11d0*/ 	.word	0x00000007
        /*11d4*/ 	.word	0x0002a840
        /*11d8*/ 	.short	0x010a
        /*11da*/ 	.byte	0x3f
	.zero		1


	//   ....[94]....
        /*11dc*/ 	.word	0x00025d70
        /*11e0*/ 	.word	0x00000016
        /*11e4*/ 	.word	0x0002a820
        /*11e8*/ 	.short	0x010a
        /*11ea*/ 	.byte	0x3f
	.zero		1


	//   ....[95]....
        /*11ec*/ 	.word	0x00025dc0
        /*11f0*/ 	.word	0x00000005
        /*11f4*/ 	.word	0x0002a840
        /*11f8*/ 	.short	0x010a
        /*11fa*/ 	.byte	0x3f
	.zero		1


	//   ....[96]....
        /*11fc*/ 	.word	0x00026580
        /*1200*/ 	.word	0x00000005
        /*1204*/ 	.word	0x0002a860
        /*1208*/ 	.short	0x010a
        /*120a*/ 	.byte	0x3f
	.zero		1


	//   ....[97]....
        /*120c*/ 	.word	0x00026d90
        /*1210*/ 	.word	0x00000000
        /*1214*/ 	.word	0x0002a860
        /*1218*/ 	.short	0x010a
        /*121a*/ 	.byte	0x3f
	.zero		1


	//   ....[98]....
        /*121c*/ 	.word	0x00027ec0
        /*1220*/ 	.word	0x00000005
        /*1224*/ 	.word	0x0002a820
        /*1228*/ 	.short	0x010a
        /*122a*/ 	.byte	0x3f
	.zero		1


	//   ....[99]....
        /*122c*/ 	.word	0x00028060
        /*1230*/ 	.word	0x00000003
        /*1234*/ 	.word	0x0002a840
        /*1238*/ 	.short	0x010a
        /*123a*/ 	.byte	0x3f
	.zero		1


	//   ....[100]....
        /*123c*/ 	.word	0x000280b0
        /*1240*/ 	.word	0x00000005
        /*1244*/ 	.word	0x0002a840
        /*1248*/ 	.short	0x010a
        /*124a*/ 	.byte	0x3f
	.zero		1


	//   ....[101]....
        /*124c*/ 	.word	0x00028100
        /*1250*/ 	.word	0x00000003
        /*1254*/ 	.word	0x0002a860
        /*1258*/ 	.short	0x010a
        /*125a*/ 	.byte	0x3f
	.zero		1


	//----- nvinfo : EIATTR_NUM_MBARRIERS
	.align		4
.L_326:
        /*125c*/ 	.byte	0x03, 0x38
        /*125e*/ 	.short	0x0016


	//----- nvinfo : EIATTR_EXIT_INSTR_OFFSETS
	.align		4
        /*1260*/ 	.byte	0x04, 0x1c
        /*1262*/ 	.short	(.L_328 - .L_327)


	//   ....[0]....
.L_327:
        /*1264*/ 	.word	0x000233b0


	//----- nvinfo : EIATTR_MAX_THREADS
	.align		4
.L_328:
        /*1268*/ 	.byte	0x04, 0x05
        /*126a*/ 	.short	(.L_330 - .L_329)
.L_329:
        /*126c*/ 	.word	0x00000180
        /*1270*/ 	.word	0x00000001
        /*1274*/ 	.word	0x00000001


	//----- nvinfo : EIATTR_CRS_STACK_SIZE
	.align		4
.L_330:
        /*1278*/ 	.byte	0x04, 0x1e
        /*127a*/ 	.short	(.L_332 - .L_331)
.L_331:
        /*127c*/ 	.word	0x00000000


	//----- nvinfo : EIATTR_CBANK_PARAM_SIZE
	.align		4
.L_332:
        /*1280*/ 	.byte	0x03, 0x19
        /*1282*/ 	.short	0x0af0


	//----- nvinfo : EIATTR_PARAM_CBANK
	.align		4
        /*1284*/ 	.byte	0x04, 0x0a
        /*1286*/ 	.short	(.L_334 - .L_333)
	.align		4
.L_333:
        /*1288*/ 	.word	index@(.nv.constant0._ZN7cutlass13device_kernelIN5flash11enable_sm90INS1_16FlashAttnFwdSm90INS1_25CollectiveMainloopFwdSm90ILi2EN4cute5tupleIJNS5_1CILi1EEES8_S8_EEENS6_IJNS7_ILi128EEENS7_ILi96EEENS7_ILi192EEEEEELi128ENS_6half_tEfNS_4arch4Sm90ELb1ELb0ELb1ELb1ELb1ELb1ELb0ELb1ELb1ELb1ELb0ELb0EEENS1_21CollectiveEpilogueFwdINS6_IJSA_SA_SB_EEES9_SE_SG_Li256ELb1ELb1ELb0ELb0EEENS1_36VarlenDynamicPersistentTileSchedulerILi128ELi96ELi256ELi128ELb0ELb1ELb1ELb1ELb1ELb1EEEEEEEEEvNT_6ParamsE)
        /*128c*/ 	.short	0x0210
        /*128e*/ 	.short	0x0af0


	//----- nvinfo : EIATTR_SW_WAR
	.align		4
.L_334:
        /*1290*/ 	.byte	0x04, 0x36
        /*1292*/ 	.short	(.L_336 - .L_335)
.L_335:
        /*1294*/ 	.word	0x00000008
.L_336:


//--------------------- .nv.callgraph             --------------------------
	.section	.nv.callgraph,"",@"SHT_CUDA_CALLGRAPH"
	.align	4
	.sectionentsize	8
	.align		4
        /*0000*/ 	.word	0x00000000
	.align		4
        /*0004*/ 	.word	0xffffffff
	.align		4
        /*0008*/ 	.word	index@(_ZN7cutlass13device_kernelIN5flash11enable_sm90INS1_16FlashAttnFwdSm90INS1_25CollectiveMainloopFwdSm90ILi2EN4cute5tupleIJNS5_1CILi1EEES8_S8_EEENS6_IJNS7_ILi128EEENS7_ILi96EEENS7_ILi192EEEEEELi128ENS_6half_tEfNS_4arch4Sm90ELb0ELb0ELb1ELb0ELb1ELb0ELb0ELb1ELb1ELb1ELb0ELb0EEENS1_21CollectiveEpilogueFwdINS6_IJSA_SA_SB_EEES9_SE_SG_Li256ELb0ELb1ELb0ELb0EEENS1_29StaticPersistentTileSchedulerILb0EEEEEEEEEvNT_6ParamsE)
	.align		4
        /*000c*/ 	.word	index@(__assertfail)
	.align		4
        /*0010*/ 	.word	index@(_ZN7cutlass13device_kernelIN5flash11enable_sm90INS1_16FlashAttnFwdSm90INS1_25CollectiveMainloopFwdSm90ILi2EN4cute5tupleIJNS5_1CILi1EEES8_S8_EEENS6_IJNS7_ILi128EEENS7_ILi96EEENS7_ILi192EEEEEELi128ENS_6half_tEfNS_4arch4Sm90ELb0ELb0ELb1ELb1ELb1ELb0ELb0ELb1ELb1ELb1ELb0ELb0EEENS1_21CollectiveEpilogueFwdINS6_IJSA_SA_SB_EEES9_SE_SG_Li256ELb1ELb1ELb0ELb0EEENS1_36VarlenDynamicPersistentTileSchedulerILi128ELi96ELi256ELi128ELb0ELb1ELb1ELb0ELb1ELb1EEEEEEEEEvNT_6ParamsE)
	.align		4
        /*0014*/ 	.word	index@(__assertfail)
	.align		4
        /*0018*/ 	.word	index@(_ZN7cutlass13device_kernelIN5flash11enable_sm90INS1_16FlashAttnFwdSm90INS1_25CollectiveMainloopFwdSm90ILi2EN4cute5tupleIJNS5_1CILi1EEES8_S8_EEENS6_IJNS7_ILi128EEENS7_ILi96EEENS7_ILi192EEEEEELi128ENS_6half_tEfNS_4arch4Sm90ELb0ELb0ELb1ELb1ELb1ELb1ELb0ELb1ELb1ELb1ELb0ELb0EEENS1_21CollectiveEpilogueFwdINS6_IJSA_SA_SB_EEES9_SE_SG_Li256ELb1ELb1ELb0ELb0EEENS1_36VarlenDynamicPersistentTileSchedulerILi128ELi96ELi256ELi128ELb0ELb1ELb1ELb0ELb1ELb1EEEEEEEEEvNT_6ParamsE)
	.align		4
        /*001c*/ 	.word	index@(__assertfail)
	.align		4
        /*0020*/ 	.word	index@(_ZN7cutlass13device_kernelIN5flash11enable_sm90INS1_16FlashAttnFwdSm90INS1_25CollectiveMainloopFwdSm90ILi2EN4cute5tupleIJNS5_1CILi1EEES8_S8_EEENS6_IJNS7_ILi128EEENS7_ILi96EEENS7_ILi192EEEEEELi128ENS_6half_tEfNS_4arch4Sm90ELb0ELb1ELb1ELb0ELb1ELb0ELb0ELb1ELb1ELb1ELb0ELb0EEENS1_21CollectiveEpilogueFwdINS6_IJSA_SA_SB_EEES9_SE_SG_Li256ELb0ELb1ELb0ELb0EEENS1_30DynamicPersistentTileSchedulerILi256ELi128ELb0ELb1ELb1EEEEEEEEEvNT_6ParamsE)
	.align		4
        /*0024*/ 	.word	index@(__assertfail)
	.align		4
        /*0028*/ 	.word	index@(_ZN7cutlass13device_kernelIN5flash11enable_sm90INS1_16FlashAttnFwdSm90INS1_25CollectiveMainloopFwdSm90ILi2EN4cute5tupleIJNS5_1CILi1EEES8_S8_EEENS6_IJNS7_ILi128EEENS7_ILi96EEENS7_ILi192EEEEEELi128ENS_6half_tEfNS_4arch4Sm90ELb0ELb1ELb1ELb1ELb1ELb0ELb0ELb1ELb1ELb1ELb0ELb0EEENS1_21CollectiveEpilogueFwdINS6_IJSA_SA_SB_EEES9_SE_SG_Li256ELb1ELb1ELb0ELb0EEENS1_36VarlenDynamicPersistentTileSchedulerILi128ELi96ELi256ELi128ELb0ELb1ELb1ELb1ELb0ELb1EEEEEEEEEvNT_6ParamsE)
	.align		4
        /*002c*/ 	.word	index@(__assertfail)
	.align		4
        /*0030*/ 	.word	index@(_ZN7cutlass13device_kernelIN5flash11enable_sm90INS1_16FlashAttnFwdSm90INS1_25CollectiveMainloopFwdSm90ILi2EN4cute5tupleIJNS5_1CILi1EEES8_S8_EEENS6_IJNS7_ILi128EEENS7_ILi96EEENS7_ILi192EEEEEELi128ENS_6half_tEfNS_4arch4Sm90ELb0ELb1ELb1ELb1ELb1ELb1ELb0ELb1ELb1ELb1ELb0ELb0EEENS1_21CollectiveEpilogueFwdINS6_IJSA_SA_SB_EEES9_SE_SG_Li256ELb1ELb1ELb0ELb0EEENS1_36VarlenDynamicPersistentTileSchedulerILi128ELi96ELi256ELi128ELb0ELb1ELb1ELb1ELb0ELb1EEEEEEEEEvNT_6ParamsE)
	.align		4
        /*0034*/ 	.word	index@(__assertfail)
	.align		4
        /*0038*/ 	.word	index@(_ZN7cutlass13device_kernelIN5flash11enable_sm90INS1_16FlashAttnFwdSm90INS1_25CollectiveMainloopFwdSm90ILi2EN4cute5tupleIJNS5_1CILi1EEES8_S8_EEENS6_IJNS7_ILi128EEENS7_ILi96EEENS7_ILi192EEEEEELi128ENS_6half_tEfNS_4arch4Sm90ELb1ELb0ELb1ELb0ELb1ELb0ELb0ELb1ELb1ELb1ELb0ELb0EEENS1_21CollectiveEpilogueFwdINS6_IJSA_SA_SB_EEES9_SE_SG_Li256ELb0ELb1ELb0ELb0EEENS1_30DynamicPersistentTileSchedulerILi256ELi128ELb0ELb1ELb1EEEEEEEEEvNT_6ParamsE)
	.align		4
        /*003c*/ 	.word	index@(__assertfail)
	.align		4
        /*0040*/ 	.word	index@(_ZN7cutlass13device_kernelIN5flash11enable_sm90INS1_16FlashAttnFwdSm90INS1_25CollectiveMainloopFwdSm90ILi2EN4cute5tupleIJNS5_1CILi1EEES8_S8_EEENS6_IJNS7_ILi128EEENS7_ILi96EEENS7_ILi192EEEEEELi128ENS_6half_tEfNS_4arch4Sm90ELb1ELb0ELb1ELb1ELb1ELb0ELb0ELb1ELb1ELb1ELb0ELb0EEENS1_21CollectiveEpilogueFwdINS6_IJSA_SA_SB_EEES9_SE_SG_Li256ELb1ELb1ELb0ELb0EEENS1_36VarlenDynamicPersistentTileSchedulerILi128ELi96ELi256ELi128ELb0ELb1ELb1ELb1ELb1ELb1EEEEEEEEEvNT_6ParamsE)
	.align		4
        /*0044*/ 	.word	index@(__assertfail)
	.align		4
        /*0048*/ 	.word	index@(_ZN7cutlass13device_kernelIN5flash11enable_sm90INS1_16FlashAttnFwdSm90INS1_25CollectiveMainloopFwdSm90ILi2EN4cute5tupleIJNS5_1CILi1EEES8_S8_EEENS6_IJNS7_ILi128EEENS7_ILi96EEENS7_ILi192EEEEEELi128ENS_6half_tEfNS_4arch4Sm90ELb1ELb0ELb1ELb1ELb1ELb1ELb0ELb1ELb1ELb1ELb0ELb0EEENS1_21CollectiveEpilogueFwdINS6_IJSA_SA_SB_EEES9_SE_SG_Li256ELb1ELb1ELb0ELb0EEENS1_36VarlenDynamicPersistentTileSchedulerILi128ELi96ELi256ELi128ELb0ELb1ELb1ELb1ELb1ELb1EEEEEEEEEvNT_6ParamsE)
	.align		4
        /*004c*/ 	.word	index@(__assertfail)
	.align		4
        /*0050*/ 	.word	0x00000000
	.align		4
        /*0054*/ 	.word	0xfffffffe
	.align		4
        /*0058*/ 	.word	0x00000000
	.align		4
        /*005c*/ 	.word	0xfffffffd
	.align		4
        /*0060*/ 	.word	0x00000000
	.align		4
        /*0064*/ 	.word	0xfffffffc


//--------------------- .nv.constant4             --------------------------
	.section	.nv.constant4,"a",@progbits
	.align	8
	.align		8
.nv.constant4:
        /*0000*/ 	.dword	__assertfail
	.align		8
        /*0008*/ 	.dword	__unnamed_1
	.align		8
        /*0010*/ 	.dword	__unnamed_2
	.align		8
        /*0018*/ 	.dword	__unnamed_3
	.align		8
        /*0020*/ 	.dword	__unnamed_4
	.align		8
        /*0028*/ 	.dword	__unnamed_5
	.align		8
        /*0030*/ 	.dword	__unnamed_6
	.align		8
        /*0038*/ 	.dword	_ZN84_INTERNAL_23b5c987_48_flash_fwd_hdim192_128_fp16_paged_softcap_sm90_cu_c784774a_32694cuda3std3__45__cpo5beginE
	.align		8
        /*0040*/ 	.dword	_ZN84_INTERNAL_23b5c987_48_flash_fwd_hdim192_128_fp16_paged_softcap_sm90_cu_c784774a_32694cuda3std3__45__cpo3endE
	.align		8
        /*0048*/ 	.dword	_ZN84_INTERNAL_23b5c987_48_flash_fwd_hdim192_128_fp16_paged_softcap_sm90_cu_c784774a_32694cuda3std3__45__cpo6cbeginE
	.align		8
        /*0050*/ 	.dword	_ZN84_INTERNAL_23b5c987_48_flash_fwd_hdim192_128_fp16_paged_softcap_sm90_cu_c784774a_32694cuda3std3__45__cpo4cendE
	.align		8
        /*0058*/ 	.dword	_ZN84_INTERNAL_23b5c987_48_flash_fwd_hdim192_128_fp16_paged_softcap_sm90_cu_c784774a_32694cuda3std3__486_GLOBAL__N__23b5c987_48_flash_fwd_hdim192_128_fp16_paged_softcap_sm90_cu_c784774a_32696ignoreE
	.align		8
        /*0060*/ 	.dword	_ZN84_INTERNAL_23b5c987_48_flash_fwd_hdim192_128_fp16_paged_softcap_sm90_cu_c784774a_32694cuda3std3__419piecewise_constructE
	.align		8
        /*0068*/ 	.dword	_ZN84_INTERNAL_23b5c987_48_flash_fwd_hdim192_128_fp16_paged_softcap_sm90_cu_c784774a_32694cuda3std3__48in_placeE
	.align		8
        /*0070*/ 	.dword	_ZN84_INTERNAL_23b5c987_48_flash_fwd_hdim192_128_fp16_paged_softcap_sm90_cu_c784774a_32694cuda3std6ranges3__45__cpo4swapE
	.align		8
        /*0078*/ 	.dword	_ZN84_INTERNAL_23b5c987_48_flash_fwd_hdim192_128_fp16_paged_softcap_sm90_cu_c784774a_32694cuda3std6ranges3__45__cpo9iter_moveE
	.align		8
        /*0080*/ 	.dword	_ZN84_INTERNAL_23b5c987_48_flash_fwd_hdim192_128_fp16_paged_softcap_sm90_cu_c784774a_32694cute7productE
	.align		8
        /*0088*/ 	.dword	_ZN84_INTERNAL_23b5c987_48_flash_fwd_hdim192_128_fp16_paged_softcap_sm90_cu_c784774a_32694cute1_E
	.align		8
        /*0090*/ 	.dword	$str$23
	.align		8
        /*0098*/ 	.dword	$str$24


//--------------------- .text._ZN7cutlass13device_kernelIN5flash11enable_sm90INS1_16FlashAttnFwdSm90INS1_25CollectiveMainloopFwdSm90ILi2EN4cute5tupleIJNS5_1CILi1EEES8_S8_EEENS6_IJNS7_ILi128EEENS7_ILi96EEENS7_ILi192EEEEEELi128ENS_6half_tEfNS_4arch4Sm90ELb0ELb0ELb1ELb0ELb1ELb0ELb0ELb1ELb1ELb1ELb0ELb0EEENS1_21CollectiveEpilogueFwdINS6_IJSA_SA_SB_EEES9_SE_SG_Li256ELb0ELb1ELb0ELb0EEENS1_29StaticPersistentTileSchedulerILb0EEEEEEEEEvNT_6ParamsE --------------------------
	.section	.text._ZN7cutlass13device_kernelIN5flash11enable_sm90INS1_16FlashAttnFwdSm90INS1_25CollectiveMainloopFwdSm90ILi2EN4cute5tupleIJNS5_1CILi1EEES8_S8_EEENS6_IJNS7_ILi128EEENS7_ILi96EEENS7_ILi192EEEEEELi128ENS_6half_tEfNS_4arch4Sm90ELb0ELb0ELb1ELb0ELb1ELb0ELb0ELb1ELb1ELb1ELb0ELb0EEENS1_21CollectiveEpilogueFwdINS6_IJSA_SA_SB_EEES9_SE_SG_Li256ELb0ELb1ELb0ELb0EEENS1_29StaticPersistentTileSchedulerILb0EEEEEEEEEvNT_6ParamsE,"ax",@progbits
	.align	128
.text._ZN7cutlass13device_kernelIN5flash11enable_sm90INS1_16FlashAttnFwdSm90INS1_25CollectiveMainloopFwdSm90ILi2EN4cute5tupleIJNS5_1CILi1EEES8_S8_EEENS6_IJNS7_ILi128EEENS7_ILi96EEENS7_ILi192EEEEEELi128ENS_6half_tEfNS_4arch4Sm90ELb0ELb0ELb1ELb0ELb1ELb0ELb0ELb1ELb1ELb1ELb0ELb0EEENS1_21CollectiveEpilogueFwdINS6_IJSA_SA_SB_EEES9_SE_SG_Li256ELb0ELb1ELb0ELb0EEENS1_29StaticPersistentTileSchedulerILb0EEEEEEEEEvNT_6ParamsE:
        .type           _ZN7cutlass13device_kernelIN5flash11enable_sm90INS1_16FlashAttnFwdSm90INS1_25CollectiveMainloopFwdSm90ILi2EN4cute5tupleIJNS5_1CILi1EEES8_S8_EEENS6_IJNS7_ILi128EEENS7_ILi96EEENS7_ILi192EEEEEELi128ENS_6half_tEfNS_4arch4Sm90ELb0ELb0ELb1ELb0ELb1ELb0ELb0ELb1ELb1ELb1ELb0ELb0EEENS1_21CollectiveEpilogueFwdINS6_IJSA_SA_SB_EEES9_SE_SG_Li256ELb0ELb1ELb0ELb0EEENS1_29StaticPersistentTileSchedulerILb0EEEEEEEEEvNT_6ParamsE,@function
        .size           _ZN7cutlass13device_kernelIN5flash11enable_sm90INS1_16FlashAttnFwdSm90INS1_25CollectiveMainloopFwdSm90ILi2EN4cute5tupleIJNS5_1CILi1EEES8_S8_EEENS6_IJNS7_ILi128EEENS7_ILi96EEENS7_ILi192EEEEEELi128ENS_6half_tEfNS_4arch4Sm90ELb0ELb0ELb1ELb0ELb1ELb0ELb0ELb1ELb1ELb1ELb0ELb0EEENS1_21CollectiveEpilogueFwdINS6_IJSA_SA_SB_EEES9_SE_SG_Li256ELb0ELb1ELb0ELb0EEENS1_29StaticPersistentTileSchedulerILb0EEEEEEEEEvNT_6ParamsE,(.L_x_3226 - _ZN7cutlass13device_kernelIN5flash11enable_sm90INS1_16FlashAttnFwdSm90INS1_25CollectiveMainloopFwdSm90ILi2EN4cute5tupleIJNS5_1CILi1EEES8_S8_EEENS6_IJNS7_ILi128EEENS7_ILi96EEENS7_ILi192EEEEEELi128ENS_6half_tEfNS_4arch4Sm90ELb0ELb0ELb1ELb0ELb1ELb0ELb0ELb1ELb1ELb1ELb0ELb0EEENS1_21CollectiveEpilogueFwdINS6_IJSA_SA_SB_EEES9_SE_SG_Li256ELb0ELb1ELb0ELb0EEENS1_29StaticPersistentTileSchedulerILb0EEEEEEEEEvNT_6ParamsE)
        .other          _ZN7cutlass13device_kernelIN5flash11enable_sm90INS1_16FlashAttnFwdSm90INS1_25CollectiveMainloopFwdSm90ILi2EN4cute5tupleIJNS5_1CILi1EEES8_S8_EEENS6_IJNS7_ILi128EEENS7_ILi96EEENS7_ILi192EEEEEELi128ENS_6half_tEfNS_4arch4Sm90ELb0ELb0ELb1ELb0ELb1ELb0ELb0ELb1ELb1ELb1ELb0ELb0EEENS1_21CollectiveEpilogueFwdINS6_IJSA_SA_SB_EEES9_SE_SG_Li256ELb0ELb1ELb0ELb0EEENS1_29StaticPersistentTileSchedulerILb0EEEEEEEEEvNT_6ParamsE,@"STO_CUDA_ENTRY STV_DEFAULT"
_ZN7cutlass13device_kernelIN5flash11enable_sm90INS1_16FlashAttnFwdSm90INS1_25CollectiveMainloopFwdSm90ILi2EN4cute5tupleIJNS5_1CILi1EEES8_S8_EEENS6_IJNS7_ILi128EEENS7_ILi96EEENS7_ILi192EEEEEELi128ENS_6half_tEfNS_4arch4Sm90ELb0ELb0ELb1ELb0ELb1ELb0ELb0ELb1ELb1ELb1ELb0ELb0EEENS1_21CollectiveEpilogueFwdINS6_IJSA_SA_SB_EEES9_SE_SG_Li256ELb0ELb1ELb0ELb0EEENS1_29StaticPersistentTileSchedulerILb0EEEEEEEEEvNT_6ParamsE:
[----:B------:R-:W0:Y:S02]  /*0000*/  LDC R1, c[0x0][0x28] ;  /* 0x00000a00ff017b82 */ /* 0x000e240000000800 */
[----:B0-----:R-:W-:Y:S01]  /*0010*/  VIADD R1, R1, 0xfffffff8 ;  /* 0xfffffff801017836 */ /* 0x001fe20000000000 */
[----:B------:R-:W0:Y:S01]  /*0020*/  S2R R3, SR_TID.X ;  /* 0x0000000000037919 */ /* 0x000e220000002100 */
[----:B------:R-:W-:Y:S01]  /*0030*/  ELECT P0, URZ, PT ;  /* 0x00000000003f782f */ /* 0x000fe20003800000 */
[----:B------:R-:W-:Y:S01]  /*0040*/  UMOV UR4, 0x80 ;  /* 0x0000008000047882 */ /* 0x000fe20000000000 */
[----:B------:R-:W-:Y:S01]  /*0050*/  UMOV UR7, 0x100 ;  /* 0x0000010000077882 */ /* 0x000fe20000000000 */
[----:B0-----:R-:W-:-:S05]  /*0060*/  SHF.R.U32.HI R0, RZ, 0x5, R3 ;  /* 0x00000005ff007819 */ /* 0x001fca0000011603 */
[----:B------:R-:W0:Y:S02]  /*0070*/  SHFL.IDX PT, R2, R0, RZ, 0x1f ;  /* 0x00001fff00027589 */ /* 0x000e2400000e0000 */
[C---:B0-----:R-:W-:Y:S02]  /*0080*/  ISETP.NE.OR P0, PT, R2.reuse, RZ, !P0 ;  /* 0x000000ff0200720c */ /* 0x041fe40004705670 */
[----:B------:R-:W-:Y:S02]  /*0090*/  ISETP.NE.AND P1, PT, R2, RZ, PT ;  /* 0x000000ff0200720c */ /* 0x000fe40003f25270 */
[----:B------:R-:W-:-:S06]  /*00a0*/  SHF.R.U32.HI R2, RZ, 0x7, R3 ;  /* 0x00000007ff027819 */ /* 0x000fcc0000011603 */
[----:B------:R-:W0:Y:S03]  /*00b0*/  SHFL.IDX PT, R2, R2, RZ, 0x1f ;  /* 0x00001fff02027589 */ /* 0x000e2600000e0000 */
[----:B------:R-:W-:Y:S01]  /*00c0*/  VOTEU.ALL UP0, P0 ;  /* 0x00000000003f7886 */ /* 0x000fe20000000000 */
[----:B------:R-:W-:-:S04]  /*00d0*/  VOTEU.ALL UP1, P0 ;  /* 0x00000000003f7886 */ /* 0x000fc80000020000 */
[----:B------:R-:W1:Y:S01]  /*00e0*/  @!UP0 S2UR UR8, SR_CgaCtaId ;  /* 0x00000000000889c3 */ /* 0x000e620000008800 */
[----:B------:R-:W-:Y:S01]  /*00f0*/  @!UP0 UMOV UR6, 0x400 ;  /* 0x0000040000068882 */ /* 0x000fe20000000000 */
[----:B------:R-:W-:-:S04]  /*0100*/  @!UP0 UIADD3 UR4, -UR4, 0x100000, URZ ;  /* 0x0010000004048890 */ /* 0x000fc8000fffe13f */
[----:B------:R-:W-:Y:S02]  /*0110*/  @!UP0 USHF.L.U32 UR5, UR4, 0xb, URZ ;  /* 0x0000000b04058899 */ /* 0x000fe4000800063f */
[----:B------:R-:W-:Y:S02]  /*0120*/  @!UP0 USHF.L.U32 UR4, UR4, 0x1, URZ ;  /* 0x0000000104048899 */ /* 0x000fe4000800063f */
[----:B-1----:R-:W-:Y:S02]  /*0130*/  @!UP0 ULEA UR8, UR8, UR6, 0x18 ;  /* 0x0000000608088291 */ /* 0x002fe4000f8ec03f */
[----:B------:R-:W-:-:S04]  /*0140*/  @!UP0 UIADD3 UR6, -UR7, 0x100000, URZ ;  /* 0x0010000007068890 */ /* 0x000fc8000fffe13f */
[----:B------:R-:W-:Y:S02]  /*0150*/  @!UP0 USHF.L.U32 UR7, UR6, 0xb, URZ ;  /* 0x0000000b06078899 */ /* 0x000fe4000800063f */
[----:B------:R-:W-:Y:S01]  /*0160*/  @!UP0 USHF.L.U32 UR6, UR6, 0x1, URZ ;  /* 0x0000000106068899 */ /* 0x000fe2000800063f */
[----:B------:R-:W-:-:S05]  /*0170*/  VOTEU.ALL UP0, P0 ;  /* 0x00000000003f7886 */ /* 0x000fca0000000000 */
[----:B------:R1:W2:Y:S06]  /*0180*/  @!UP0 SYNCS.EXCH.64 URZ, [UR8+0x2a800], UR4 ;  /* 0x02a80004083f85b2 */ /* 0x0002ac0008000100 */
[----:B------:R1:W3:Y:S02]  /*0190*/  @!UP1 SYNCS.EXCH.64 URZ, [UR8+0x2a820], UR6 ;  /* 0x02a82006083f95b2 */ /* 0x0002e40008000100 */
[----:B01----:R-:W-:Y:S05]  /*01a0*/  @P1 BRA `(.L_x_0) ;  /* 0x0000000000481947 */ /* 0x003fea0003800000 */
[----:B------:R-:W0:Y:S01]  /*01b0*/  S2UR UR5, SR_CgaCtaId ;  /* 0x00000000000579c3 */ /* 0x000e220000008800 */
[----:B------:R-:W-:Y:S01]  /*01c0*/  UMOV UR4, 0x400 ;  /* 0x0000040000047882 */ /* 0x000fe20000000000 */
[----:B------:R-:W-:Y:S01]  /*01d0*/  UMOV UR6, 0x80 ;  /* 0x0000008000067882 */ /* 0x000fe20000000000 */
[----:B------:R-:W-:Y:S01]  /*01e0*/  UMOV UR7, 0x100 ;  /* 0x0000010000077882 */ /* 0x000fe20000000000 */
[----:B------:R-:W-:Y:S01]  /*01f0*/  ELECT P0, URZ, PT ;  /* 0x00000000003f782f */ /* 0x000fe20003800000 */
[----:B0-----:R-:W-:Y:S02]  /*0200*/  ULEA UR8, UR5, UR4, 0x18 ;  /* 0x0000000405087291 */ /* 0x001fe4000f8ec03f */
[----:B------:R-:W-:-:S04]  /*0210*/  UIADD3 UR4, -UR6, 0x100000, URZ ;  /* 0x0010000006047890 */ /* 0x000fc8000fffe13f */
[----:B------:R-:W-:Y:S02]  /*0220*/  USHF.L.U32 UR5, UR4, 0xb, URZ ;  /* 0x0000000b04057899 */ /* 0x000fe4000800063f */
[----:B------:R-:W-:Y:S02]  /*0230*/  USHF.L.U32 UR4, UR4, 0x1, URZ ;  /* 0x0000000104047899 */ /* 0x000fe4000800063f */
[----:B------:R-:W-:-:S04]  /*0240*/  UIADD3 UR6, -UR7, 0x100000, URZ ;  /* 0x0010000007067890 */ /* 0x000fc8000fffe13f */
[----:B------:R-:W-:Y:S02]  /*0250*/  USHF.L.U32 UR7, UR6, 0xb, URZ ;  /* 0x0000000b06077899 */ /* 0x000fe4000800063f */
[----:B------:R-:W-:Y:S01]  /*0260*/  USHF.L.U32 UR6, UR6, 0x1, URZ ;  /* 0x0000000106067899 */ /* 0x000fe2000800063f */
[----:B------:R-:W0:Y:S03]  /*0270*/  FENCE.VIEW.ASYNC.S ;  /* 0x00000000000073c6 */ /* 0x000e260000000000 */
[----:B0-----:R0:W1:Y:S08]  /*0280*/  SYNCS.EXCH.64 URZ, [UR8+0x2a830], UR4 ;  /* 0x02a83004083f75b2 */ /* 0x0010700008000100 */
[----:B------:R0:W4:Y:S01]  /*0290*/  SYNCS.EXCH.64 URZ, [UR8+0x2a840], UR6 ;  /* 0x02a84006083f75b2 */ /* 0x0001220008000100 */
[----:B------:R0:W0:Y:S01]  /*02a0*/  SYNCS.EXCH.64 URZ, [UR8+0x2a838], UR4 ;  /* 0x02a83804083f75b2 */ /* 0x0000220008000100 */
[----:B------:R0:W0:Y:S01]  /*02b0*/  SYNCS.EXCH.64 URZ, [UR8+0x2a848], UR6 ;  /* 0x02a84806083f75b2 */ /* 0x0000220008000100 */
[----:B------:R-:W-:Y:S01]  /*02c0*/  NOP ;  /* 0x0000000000007918 */ /* 0x000fe20000000000 */
.L_x_0:
[----:B------:R-:W5:Y:S01]  /*02d0*/  SHFL.IDX PT, R4, R0, RZ, 0x1f ;  /* 0x00001fff00047589 */ /* 0x000f6200000e0000 */
[----:B------:R-:W-:Y:S01]  /*02e0*/  NOP ;  /* 0x0000000000007918 */ /* 0x000fe20000000000 */
[----:B-----5:R-:W-:-:S13]  /*02f0*/  ISETP.NE.AND P0, PT, R4, RZ, PT ;  /* 0x000000ff0400720c */ /* 0x020fda0003f05270 */
[----:B------:R-:W-:Y:S05]  /*0300*/  @P0 BRA `(.L_x_1) ;  /* 0x0000000000480947 */ /* 0x000fea0003800000 */
[----:B0-----:R-:W0:Y:S01]  /*0310*/  S2UR UR5, SR_CgaCtaId ;  /* 0x00000000000579c3 */ /* 0x001e220000008800 */
        /* <DEDUP_REMOVED lines=12> */
[----:B0-----:R0:W0:Y:S08]  /*03e0*/  SYNCS.EXCH.64 URZ, [UR8+0x2a850], UR4 ;  /* 0x02a85004083f75b2 */ /* 0x0010300008000100 */
[----:B------:R0:W0:Y:S01]  /*03f0*/  SYNCS.EXCH.64 URZ, [UR8+0x2a860], UR6 ;  /* 0x02a86006083f75b2 */ /* 0x0000220008000100 */
[----:B------:R0:W0:Y:S01]  /*0400*/  SYNCS.EXCH.64 URZ, [UR8+0x2a858], UR4 ;  /* 0x02a85804083f75b2 */ /* 0x0000220008000100 */
[----:B------:R0:W0:Y:S01]  /*0410*/  SYNCS.EXCH.64 URZ, [UR8+0x2a868], UR6 ;  /* 0x02a86806083f75b2 */ /* 0x0000220008000100 */
[----:B------:R-:W-:Y:S01]  /*0420*/  NOP ;  /* 0x0000000000007918 */ /* 0x000fe20000000000 */
.L_x_1:
[----:B------:R-:W5:Y:S01]  /*0430*/  SHFL.IDX PT, R4, R0, RZ, 0x1f ;  /* 0x00001fff00047589 */ /* 0x000f6200000e0000 */
[----:B------:R-:W-:Y:S01]  /*0440*/  NOP ;  /* 0x0000000000007918 */ /* 0x000fe20000000000 */
[----:B-----5:R-:W-:-:S13]  /*0450*/  ISETP.NE.AND P0, PT, R4, RZ, PT ;  /* 0x000000ff0400720c */ /* 0x020fda0003f05270 */
[----:B------:R-:W-:Y:S05]  /*0460*/  @P0 BRA `(.L_x_2) ;  /* 0x0000000000380947 */ /* 0x000fea0003800000 */
[----:B0-----:R-:W0:Y:S01]  /*0470*/  S2UR UR5, SR_CgaCtaId ;  /* 0x00000000000579c3 */ /* 0x001e220000008800 */
[----:B------:R-:W-:Y:S01]  /*0480*/  UMOV UR4, 0x400 ;  /* 0x0000040000047882 */ /* 0x000fe20000000000 */
[----:B------:R-:W-:Y:S01]  /*0490*/  UMOV UR7, 0x80 ;  /* 0x0000008000077882 */ /* 0x000fe20000000000 */
[----:B------:R-:W-:Y:S01]  /*04a0*/  ELECT P0, URZ, PT ;  /* 0x00000000003f782f */ /* 0x000fe20003800000 */
[----:B0-----:R-:W-:Y:S02]  /*04b0*/  ULEA UR6, UR5, UR4, 0x18 ;  /* 0x0000000405067291 */ /* 0x001fe4000f8ec03f */
[----:B------:R-:W-:-:S04]  /*04c0*/  UIADD3 UR4, -UR7, 0x100000, URZ ;  /* 0x0010000007047890 */ /* 0x000fc8000fffe13f */
[----:B------:R-:W-:Y:S02]  /*04d0*/  USHF.L.U32 UR5, UR4, 0xb, URZ ;  /* 0x0000000b04057899 */ /* 0x000fe4000800063f */
[----:B------:R-:W-:Y:S01]  /*04e0*/  USHF.L.U32 UR4, UR4, 0x1, URZ ;  /* 0x0000000104047899 */ /* 0x000fe2000800063f */
[----:B------:R-:W0:Y:S11]  /*04f0*/  FENCE.VIEW.ASYNC.S ;  /* 0x00000000000073c6 */ /* 0x000e360000000000 */
[----:B0-----:R0:W0:Y:S01]  /*0500*/  SYNCS.EXCH.64 URZ, [UR6+0x2a870], UR4 ;  /* 0x02a87004063f75b2 */ /* 0x0010220008000100 */
[----:B------:R0:W0:Y:S01]  /*0510*/  SYNCS.EXCH.64 URZ, [UR6+0x2a880], UR4 ;  /* 0x02a88004063f75b2 */ /* 0x0000220008000100 */
[----:B------:R0:W0:Y:S01]  /*0520*/  SYNCS.EXCH.64 URZ, [UR6+0x2a878], UR4 ;  /* 0x02a87804063f75b2 */ /* 0x0000220008000100 */
[----:B------:R0:W0:Y:S01]  /*0530*/  SYNCS.EXCH.64 URZ, [UR6+0x2a888], UR4 ;  /* 0x02a88804063f75b2 */ /* 0x0000220008000100 */
[----:B------:R-:W-:Y:S01]  /*0540*/  NOP ;  /* 0x0000000000007918 */ /* 0x000fe20000000000 */
.L_x_2:
        /* <DEDUP_REMOVED lines=22> */
.L_x_3:
[----:B------:R-:W5:Y:S01]  /*06b0*/  SHFL.IDX PT, R4, R0, RZ, 0x1f ;  /* 0x00001fff00047589 */ /* 0x000f6200000e0000 */
[----:B------:R-:W-:Y:S01]  /*06c0*/  R2UR UR9, R2 ;  /* 0x00000000020972ca */ /* 0x000fe200000e0000 */
        /* <DEDUP_REMOVED lines=21> */
.L_x_4:
[----:B------:R-:W-:Y:S01]  /*0820*/  UISETP.NE.AND UP0, UPT, UR9, URZ, UPT ;  /* 0x0000003f0900728c */ /* 0x000fe2000bf05270 */
[----:B------:R-:W-:Y:S01]  /*0830*/  NOP ;  /* 0x0000000000007918 */ /* 0x000fe20000000000 */
[----:B0-----:R-:W-:Y:S01]  /*0840*/  UMOV UR4, 0x1 ;  /* 0x0000000100047882 */ /* 0x001fe20000000000 */
[----:B------:R-:W-:Y:S01]  /*0850*/  ULDC.64 UR36, c[0x0][0x208] ;  /* 0x0000820000247ab9 */ /* 0x000fe20000000a00 */
[----:B------:R-:W-:Y:S01]  /*0860*/  USEL UR4, UR4, 0x2, !UP0 ;  /* 0x0000000204047887 */ /* 0x000fe2000c000000 */
[----:B-1234-:R-:W-:Y:S01]  /*0870*/  BAR.SYNC.DEFER_BLOCKING 0x0 ;  /* 0x0000000000007b1d */ /* 0x01efe20000010000 */
[----:B------:R-:W-:-:S04]  /*0880*/  PLOP3.LUT P0, PT, PT, PT, UP0, 0x80, 0x0 ;  /* 0x000000000000781c */ /* 0x000fc80003f0f008 */
[----:B------:R-:W-:-:S05]  /*0890*/  IMAD.U32 R2, RZ, RZ, UR4 ;  /* 0x00000004ff027e24 */ /* 0x000fca000f8e00ff */
[----:B------:R0:W-:Y:S04]  /*08a0*/  STL [R1+0x4], R2 ;  /* 0x0000040201007387 */ /* 0x0001e80000100800 */
[----:B------:R-:W-:Y:S05]  /*08b0*/  @!P0 BRA `(.L_x_5) ;  /* 0x0000007000808947 */ /* 0x000fea0003800000 */
.L_x_6:
[----:B------:R-:W-:-:S08]  /*08c0*/  NOP ;  /* 0x0000000000007918 */ /* 0x000fd00000000000 */
[----:B------:R-:W1:Y:S02]  /*08d0*/  USETMAXREG.TRY_ALLOC.CTAPOOL UP0, 0xe8 ;  /* 0x000000e8000079c8 */ /* 0x000e640008000600 */
[----:B-1----:R-:W-:-:S13]  /*08e0*/  PLOP3.LUT P0, PT, PT, PT, UP0, 0x80, 0x0 ;  /* 0x000000000000781c */ /* 0x002fda0003f0f008 */
[----:B------:R-:W-:Y:S05]  /*08f0*/  @!P0 BRA `(.L_x_6) ;  /* 0xfffffffc00f08947 */ /* 0x000fea000383ffff */
[----:B------:R-:W1:Y:S08]  /*0900*/  S2UR UR61, SR_CTAID.X ;  /* 0x00000000003d79c3 */ /* 0x000e700000002500 */
[----:B------:R-:W-:Y:S08]  /*0910*/  BAR.ARV 0x8, 0x180 ;  /* 0x0206000000007b1d */ /* 0x000ff00000002000 */
[----:B------:R-:W1:Y:S02]  /*0920*/  LDC R0, c[0x0][0xc34] ;  /* 0x00030d00ff007b82 */ /* 0x000e640000000800 */
[----:B-1----:R-:W-:-:S13]  /*0930*/  ISETP.LE.AND P0, PT, R0, UR61, PT ;  /* 0x0000003d00007c0c */ /* 0x002fda000bf03270 */
[----:B------:R-:W-:Y:S05]  /*0940*/  @P0 EXIT ;  /* 0x000000000000094d */ /* 0x000fea0003800000 */
[----:B0-----:R-:W2:Y:S01]  /*0950*/  LDL R2, [R1+0x4] ;  /* 0x0000040001027983 */ /* 0x001ea20000100800 */
[----:B------:R-:W-:Y:S01]  /*0960*/  VIADD R17, R3, 0xffffff80 ;  /* 0xffffff8003117836 */ /* 0x000fe20000000000 */
[----:B------:R-:W-:Y:S01]  /*0970*/  UMOV UR39, URZ ;  /* 0x0000003f00277c82 */ /* 0x000fe20008000000 */
[----:B------:R-:W-:Y:S01]  /*0980*/  IMAD.MOV.U32 R164, RZ, RZ, -0x2 ;  /* 0xfffffffeffa47424 */ /* 0x000fe200078e00ff */
[----:B------:R-:W-:Y:S01]  /*0990*/  UMOV UR38, URZ ;  /* 0x0000003f00267c82 */ /* 0x000fe20008000000 */
[----:B------:R-:W-:Y:S01]  /*09a0*/  IMAD.MOV.U32 R18, RZ, RZ, RZ ;  /* 0x000000ffff127224 */ /* 0x000fe200078e00ff */
[----:B------:R-:W-:-:S04]  /*09b0*/  SHF.R.S32.HI R0, RZ, 0x1f, R17 ;  /* 0x0000001fff007819 */ /* 0x000fc80000011411 */
[CC--:B------:R-:W-:Y:S02]  /*09c0*/  LEA.HI R3, R0.reuse, R17.reuse, RZ, 0x7 ;  /* 0x0000001100037211 */ /* 0x0c0fe400078f38ff */
[CC--:B------:R-:W-:Y:S02]  /*09d0*/  LEA.HI R4, R0.reuse, R17.reuse, RZ, 0x4 ;  /* 0x0000001100047211 */ /* 0x0c0fe400078f20ff */
[----:B------:R-:W-:Y:S02]  /*09e0*/  LOP3.LUT R22, R3, 0xffffff80, RZ, 0xc0, !PT ;  /* 0xffffff8003167812 */ /* 0x000fe400078ec0ff */
[----:B------:R-:W-:Y:S02]  /*09f0*/  SHF.R.S32.HI R7, RZ, 0x4, R4 ;  /* 0x00000004ff077819 */ /* 0x000fe40000011404 */
[CC--:B------:R-:W-:Y:S01]  /*0a00*/  LEA.HI R8, R0.reuse, R17.reuse, RZ, 0x2 ;  /* 0x0000001100087211 */ /* 0x0c0fe200078f10ff */
[----:B------:R-:W-:Y:S01]  /*0a10*/  IMAD.IADD R22, R17, 0x1, -R22 ;  /* 0x0000000111167824 */ /* 0x000fe200078e0a16 */
[----:B------:R-:W-:-:S02]  /*0a20*/  LEA.HI R19, R0, R17, RZ, 0x3 ;  /* 0x0000001100137211 */ /* 0x000fc400078f18ff */
[----:B------:R-:W-:Y:S02]  /*0a30*/  LOP3.LUT R8, R8, 0xfffffffc, RZ, 0xc0, !PT ;  /* 0xfffffffc08087812 */ /* 0x000fe400078ec0ff */
[----:B------:R-:W-:-:S03]  /*0a40*/  SHF.R.S32.HI R160, RZ, 0x7, R3 ;  /* 0x00000007ffa07819 */ /* 0x000fc60000011403 */
[----:B------:R-:W-:Y:S01]  /*0a50*/  IMAD.IADD R8, R17, 0x1, -R8 ;  /* 0x0000000111087824 */ /* 0x000fe200078e0a08 */
[----:B------:R-:W-:-:S04]  /*0a60*/  LEA.HI R3, R3, R160, RZ, 0x1 ;  /* 0x000000a003037211 */ /* 0x000fc800078f08ff */
[----:B------:R-:W-:-:S04]  /*0a70*/  LOP3.LUT R3, R3, 0x3fffffe, RZ, 0xc0, !PT ;  /* 0x03fffffe03037812 */ /* 0x000fc800078ec0ff */
[----:B------:R-:W-:Y:S02]  /*0a80*/  IADD3 R3, R160, -R3, RZ ;  /* 0x80000003a0037210 */ /* 0x000fe40007ffe0ff */
[----:B--2---:R-:W-:Y:S02]  /*0a90*/  R2UR UR4, R2 ;  /* 0x00000000020472ca */ /* 0x004fe400000e0000 */
[----:B------:R-:W-:Y:S02]  /*0aa0*/  LEA.HI R2, R0, R17, RZ, 0x5 ;  /* 0x0000001100027211 */ /* 0x000fe400078f28ff */
[----:B------:R-:W-:Y:S02]  /*0ab0*/  LOP3.LUT R0, R19, 0xfffffff8, RZ, 0xc0, !PT ;  /* 0xfffffff813007812 */ /* 0x000fe400078ec0ff */
[----:B------:R-:W-:Y:S02]  /*0ac0*/  SHF.L.U32 R5, R2, 0x5, RZ ;  /* 0x0000000502057819 */ /* 0x000fe400000006ff */
[----:B------:R-:W-:-:S02]  /*0ad0*/  LOP3.LUT R2, R4, 0x3fffff0, RZ, 0xc0, !PT ;  /* 0x03fffff004027812 */ /* 0x000fc400078ec0ff */
[----:B------:R-:W-:Y:S02]  /*0ae0*/  LOP3.LUT R9, R5, 0xfffffc00, RZ, 0xc0, !PT ;  /* 0xfffffc0005097812 */ /* 0x000fe400078ec0ff */
[----:B------:R-:W-:Y:S01]  /*0af0*/  SHF.R.S32.HI R5, RZ, 0x1f, R22 ;  /* 0x0000001fff057819 */ /* 0x000fe20000011416 */
[C---:B------:R-:W-:Y:S01]  /*0b00*/  IMAD.IADD R6, R17.reuse, 0x1, -R2 ;  /* 0x0000000111067824 */ /* 0x040fe200078e0a02 */
[----:B------:R-:W-:Y:S01]  /*0b10*/  LEA.HI R4, R4, R7, RZ, 0x1 ;  /* 0x0000000704047211 */ /* 0x000fe200078f08ff */
[----:B------:R-:W-:Y:S01]  /*0b20*/  IMAD.IADD R17, R17, 0x1, -R0 ;  /* 0x0000000111117824 */ /* 0x000fe200078e0a00 */
[----:B------:R-:W-:Y:S01]  /*0b30*/  LEA.HI R2, R5, R22, RZ, 0x2 ;  /* 0x0000001605027211 */ /* 0x000fe200078f10ff */
[----:B------:R-:W-:Y:S01]  /*0b40*/  IMAD R9, R6, 0x40, R9 ;  /* 0x0000004006097824 */ /* 0x000fe200078e0209 */
[----:B------:R-:W-:Y:S01]  /*0b50*/  LOP3.LUT R4, R4, 0x1ffffffe, RZ, 0xc0, !PT ;  /* 0x1ffffffe04047812 */ /* 0x000fe200078ec0ff */
[----:B------:R-:W-:Y:S01]  /*0b60*/  ULOP3.LUT UR4, UR4, 0x1, URZ, 0xfc, !UPT ;  /* 0x0000000104047892 */ /* 0x000fe2000f8efc3f */
[----:B------:R-:W-:-:S02]  /*0b70*/  SHF.R.S32.HI R6, RZ, 0x2, R2 ;  /* 0x00000002ff067819 */ /* 0x000fc40000011402 */
[----:B------:R-:W-:Y:S02]  /*0b80*/  SHF.R.S32.HI R11, RZ, 0x1f, R2 ;  /* 0x0000001fff0b7819 */ /* 0x000fe40000011402 */
[----:B------:R-:W-:Y:S01]  /*0b90*/  IADD3 R4, R7, -R4, RZ ;  /* 0x8000000407047210 */ /* 0x000fe20007ffe0ff */
[----:B------:R-:W-:Y:S01]  /*0ba0*/  IMAD.U32 R165, RZ, RZ, UR4 ;  /* 0x00000004ffa57e24 */ /* 0x000fe2000f8e00ff */
[----:B------:R-:W-:Y:S02]  /*0bb0*/  LEA.HI R11, R11, R6, RZ, 0x3 ;  /* 0x000000060b0b7211 */ /* 0x000fe400078f18ff */
[----:B------:R-:W-:Y:S01]  /*0bc0*/  LEA.HI R0, R5, R22, RZ, 0x5 ;  /* 0x0000001605007211 */ /* 0x000fe200078f28ff */
[----:B------:R-:W-:Y:S01]  /*0bd0*/  IMAD R163, R4, 0x8, R9 ;  /* 0x0000000804a37824 */ /* 0x000fe200078e0209 */
[----:B------:R-:W-:Y:S02]  /*0be0*/  LOP3.LUT R11, R11, 0xfffffff8, RZ, 0xc0, !PT ;  /* 0xfffffff80b0b7812 */ /* 0x000fe400078ec0ff */
[----:B------:R-:W-:-:S02]  /*0bf0*/  LEA.HI R4, R8, R8, RZ, 0x1 ;  /* 0x0000000808047211 */ /* 0x000fc400078f08ff */
[----:B------:R-:W-:Y:S02]  /*0c00*/  IADD3 R11, R6, -R11, RZ ;  /* 0x8000000b060b7210 */ /* 0x000fe40007ffe0ff */
[----:B------:R-:W-:Y:S02]  /*0c10*/  SHF.R.S32.HI R0, RZ, 0x5, R0 ;  /* 0x00000005ff007819 */ /* 0x000fe40000011400 */
[----:B------:R-:W-:Y:S01]  /*0c20*/  LOP3.LUT R5, R2, 0x7ffffffc, RZ, 0xc0, !PT ;  /* 0x7ffffffc02057812 */ /* 0x000fe200078ec0ff */
[----:B------:R-:W-:Y:S01]  /*0c30*/  IMAD.SHL.U32 R2, R17, 0x8, RZ ;  /* 0x0000000811027824 */ /* 0x000fe200078e00ff */
[----:B------:R-:W-:Y:S01]  /*0c40*/  LOP3.LUT R7, R4, 0x1ffffffe, RZ, 0xc0, !PT ;  /* 0x1ffffffe04077812 */ /* 0x000fe200078ec0ff */
[----:B------:R-:W-:Y:S01]  /*0c50*/  IMAD R0, R0, 0x10, R11 ;  /* 0x0000001000007824 */ /* 0x000fe200078e020b */
[----:B------:R-:W-:Y:S01]  /*0c60*/  SHF.R.S32.HI R19, RZ, 0x3, R19 ;  /* 0x00000003ff137819 */ /* 0x000fe20000011413 */
[----:B------:R-:W-:Y:S01]  /*0c70*/  IMAD.IADD R5, R22, 0x1, -R5 ;  /* 0x0000000116057824 */ /* 0x000fe200078e0a05 */
[----:B------:R-:W-:Y:S01]  /*0c80*/  IADD3 R16, R2, 0x40, RZ ;  /* 0x0000004002107810 */ /* 0x000fe20007ffe0ff */
[----:B------:R-:W-:-:S02]  /*0c90*/  IMAD.IADD R162, R8, 0x1, -R7 ;  /* 0x0000000108a27824 */ /* 0x000fc400078e0a07 */
[----:B------:R-:W-:Y:S01]  /*0ca0*/  IMAD R161, R3, 0x40, R0 ;  /* 0x0000004003a17824 */ /* 0x000fe200078e0200 */
[----:B------:R-:W-:Y:S01]  /*0cb0*/  SHF.R.S32.HI R166, RZ, 0x1f, R16 ;  /* 0x0000001fffa67819 */ /* 0x000fe20000011410 */
[----:B------:R-:W-:Y:S02]  /*0cc0*/  IMAD R164, R5, R164, 0x60 ;  /* 0x0000006005a47424 */ /* 0x000fe400078e02a4 */
[----:B------:R-:W-:-:S07]  /*0cd0*/  IMAD R162, R162, 0x8, R161 ;  /* 0x00000008a2a27824 */ /* 0x000fce00078e02a1 */
.L_x_39:
[----:B------:R-:W0:Y:S01]  /*0ce0*/  SHFL.IDX PT, R0, R160, RZ, 0x1f ;  /* 0x00001fffa0007589 */ /* 0x000e2200000e0000 */
[----:B-1----:R-:W1:Y:S01]  /*0cf0*/  S2UR UR40, SR_CgaCtaId ;  /* 0x00000000002879c3 */ /* 0x002e620000008800 */
[----:B------:R-:W-:Y:S01]  /*0d00*/  ULDC.64 UR8, c[0x0][0x418] ;  /* 0x0001060000087ab9 */ /* 0x000fe20000000a00 */
[----:B------:R-:W-:Y:S01]  /*0d10*/  UMOV UR41, 0x400 ;  /* 0x0000040000297882 */ /* 0x000fe20000000000 */
[----:B------:R-:W-:Y:S01]  /*0d20*/  UISETP.NE.U32.AND UP0, UPT, UR8, URZ, UPT ;  /* 0x0000003f0800728c */ /* 0x000fe2000bf05070 */
[----:B------:R-:W-:Y:S01]  /*0d30*/  ULDC UR4, c[0x0][0xc38] ;  /* 0x00030e0000047ab9 */ /* 0x000fe20000000800 */
[----:B------:R-:W-:Y:S02]  /*0d40*/  ULDC UR6, c[0x0][0x424] ;  /* 0x0001090000067ab9 */ /* 0x000fe40000000800 */
[----:B------:R-:W-:Y:S01]  /*0d50*/  UISETP.NE.AND.EX UP0, UPT, UR9, URZ, UPT, UP0 ;  /* 0x0000003f0900728c */ /* 0x000fe2000bf05300 */
[----:B------:R-:W2:Y:S01]  /*0d60*/  LDC R73, c[0x0][0x2f0] ;  /* 0x0000bc00ff497b82 */ /* 0x000ea20000000800 */
[----:B------:R-:W-:-:S02]  /*0d70*/  UISETP.NE.AND UP1, UPT, UR4, 0x1, UPT ;  /* 0x000000010400788c */ /* 0x000fc4000bf25270 */
[----:B------:R-:W-:Y:S01]  /*0d80*/  USEL UR6, UR6, 0x1, UP0 ;  /* 0x0000000106067887 */ /* 0x000fe20008000000 */
[----:B------:R-:W-:Y:S01]  /*0d90*/  ULDC UR4, c[0x0][0xc44] ;  /* 0x0003110000047ab9 */ /* 0x000fe20000000800 */
[----:B------:R-:W-:Y:S01]  /*0da0*/  UMOV UR13, UR61 ;  /* 0x0000003d000d7c82 */ /* 0x000fe20008000000 */
[----:B------:R-:W-:-:S06]  /*0db0*/  UISETP.NE.AND UP2, UPT, UR4, 0x1, UPT ;  /* 0x000000010400788c */ /* 0x000fcc000bf45270 */
[----:B------:R-:W-:Y:S01]  /*0dc0*/  @UP1 ULDC UR4, c[0x0][0xc3c] ;  /* 0x00030f0000041ab9 */ /* 0x000fe20000000800 */
[----:B------:R-:W-:Y:S01]  /*0dd0*/  @UP1 ULDC UR12, c[0x0][0xc40] ;  /* 0x00031000000c1ab9 */ /* 0x000fe20000000800 */
[----:B------:R-:W-:Y:S01]  /*0de0*/  UIMAD.WIDE.U32 UR4, UR61, UR4, URZ ;  /* 0x000000043d0472a5 */ /* 0x000fe2000f8e003f */
[----:B0-----:R-:W-:Y:S01]  /*0df0*/  R2UR UR7, R0 ;  /* 0x00000000000772ca */ /* 0x001fe200000e0000 */
[----:B-1----:R-:W-:Y:S02]  /*0e00*/  ULEA UR41, UR40, UR41, 0x18 ;  /* 0x0000002928297291 */ /* 0x002fe4000f8ec03f */
[----:B------:R-:W-:Y:S02]  /*0e10*/  @UP1 USHF.R.U32.HI UR13, URZ, UR12, UR5 ;  /* 0x0000000c3f0d1299 */ /* 0x000fe40008011605 */
[----:B------:R-:W-:Y:S01]  /*0e20*/  UIADD3 UR9, UR41, 0xc400, URZ ;  /* 0x0000c40029097890 */ /* 0x000fe2000fffe03f */
[----:B------:R-:W-:-:S03]  /*0e30*/  @UP2 ULDC.64 UR10, c[0x0][0xc48] ;  /* 0x00031200000a2ab9 */ /* 0x000fc60000000a00 */
[----:B------:R-:W-:Y:S01]  /*0e40*/  ULOP3.LUT UP0, URZ, UR9, 0x1bf, URZ, 0xc0, !UPT ;  /* 0x000001bf093f7892 */ /* 0x000fe2000f80c03f */
[----:B--2---:R-:W-:Y:S01]  /*0e50*/  IMAD R73, R73, UR6, RZ ;  /* 0x0000000649497c24 */ /* 0x004fe2000f8e02ff */
[----:B------:R-:W-:Y:S02]  /*0e60*/  UIMAD.WIDE.U32 UR4, UR13, UR10, URZ ;  /* 0x0000000a0d0472a5 */ /* 0x000fe4000f8e003f */
[----:B------:R-:W-:Y:S01]  /*0e70*/  IMAD.U32 R23, RZ, RZ, UR13 ;  /* 0x0000000dff177e24 */ /* 0x000fe2000f8e00ff */
[----:B------:R-:W-:Y:S01]  /*0e80*/  ULEA.HI UR8, UR7, UR7, URZ, 0x1 ;  /* 0x0000000707087291 */ /* 0x000fe2000f8f083f */
[----:B------:R-:W-:Y:S01]  /*0e90*/  PLOP3.LUT P0, PT, PT, PT, UP0, 0x80, 0x0 ;  /* 0x000000000000781c */ /* 0x000fe20003f0f008 */
[----:B------:R-:W-:Y:S02]  /*0ea0*/  UMOV UR60, UR13 ;  /* 0x0000000d003c7c82 */ /* 0x000fe40008000000 */
[----:B------:R-:W-:Y:S01]  /*0eb0*/  ULOP3.LUT UR8, UR8, 0x1e, URZ, 0xc0, !UPT ;  /* 0x0000001e08087892 */ /* 0x000fe2000f8ec03f */
[----:B------:R-:W-:Y:S01]  /*0ec0*/  IADD3 R0, R73, 0x5f, RZ ;  /* 0x0000005f49007810 */ /* 0x000fe20007ffe0ff */
[----:B------:R-:W-:-:S02]  /*0ed0*/  @UP2 USHF.R.U32.HI UR60, URZ, UR11, UR5 ;  /* 0x0000000b3f3c2299 */ /* 0x000fc40008011605 */
[----:B------:R-:W-:Y:S02]  /*0ee0*/  UIADD3 UR8, UR7, -UR8, URZ ;  /* 0x8000000807087290 */ /* 0x000fe4000fffe03f */
[----:B------:R-:W-:Y:S02]  /*0ef0*/  IMAD.HI R0, R0, 0x2aaaaaab, RZ ;  /* 0x2aaaaaab00007827 */ /* 0x000fe400078e02ff */
[----:B------:R-:W-:-:S03]  /*0f00*/  ULEA UR8, UR8, UR9, 0xd ;  /* 0x0000000908087291 */ /* 0x000fc6000f8e683f */
[----:B------:R-:W-:Y:S01]  /*0f10*/  SHF.R.U32.HI R3, RZ, 0x1f, R0 ;  /* 0x0000001fff037819 */ /* 0x000fe20000011600 */
[----:B------:R-:W-:-:S03]  /*0f20*/  USHF.R.U32.HI UR8, URZ, 0x4, UR8 ;  /* 0x000000043f087899 */ /* 0x000fc60008011608 */
[----:B------:R-:W-:Y:S01]  /*0f30*/  LEA.HI.SX32 R88, R0, R3, 0x1c ;  /* 0x0000000300587211 */ /* 0x000fe200078fe2ff */
[----:B------:R-:W-:Y:S01]  /*0f40*/  ULOP3.LUT UR42, UR8, 0x3fff, URZ, 0xc0, !UPT ;  /* 0x00003fff082a7892 */ /* 0x000fe2000f8ec03f */
[----:B---3-5:R-:W-:Y:S11]  /*0f50*/  @!P0 BRA `(.L_x_7) ;  /* 0x0000000000408947 */ /* 0x028ff60003800000 */
[----:B------:R-:W-:Y:S01]  /*0f60*/  MOV R0, 0x0 ;  /* 0x0000000000007802 */ /* 0x000fe20000000f00 */
[----:B------:R-:W-:Y:S01]  /*0f70*/  ULDC.64 UR4, c[0x4][0x90] ;  /* 0x0100240000047ab9 */ /* 0x000fe20000000a00 */
[----:B------:R-:W-:Y:S01]  /*0f80*/  ULDC.64 UR6, c[0x4][0x30] ;  /* 0x01000c0000067ab9 */ /* 0x000fe20000000a00 */
[----:B------:R-:W-:Y:S01]  /*0f90*/  IMAD.U32 R4, RZ, RZ, UR4 ;  /* 0x00000004ff047e24 */ /* 0x000fe2000f8e00ff */
[----:B------:R0:W1:Y:S01]  /*0fa0*/  LDC.64 R14, c[0x4][R0] ;  /* 0x01000000000e7b82 */ /* 0x0000620000000a00 */
[----:B------:R-:W-:Y:S01]  /*0fb0*/  IMAD.U32 R5, RZ, RZ, UR5 ;  /* 0x00000005ff057e24 */ /* 0x000fe2000f8e00ff */
[----:B------:R-:W-:Y:S01]  /*0fc0*/  ULDC.64 UR4, c[0x4][0x98] ;  /* 0x0100260000047ab9 */ /* 0x000fe20000000a00 */
[----:B------:R-:W-:Y:S01]  /*0fd0*/  IMAD.U32 R10, RZ, RZ, UR6 ;  /* 0x00000006ff0a7e24 */ /* 0x000fe2000f8e00ff */
[----:B------:R-:W-:Y:S01]  /*0fe0*/  MOV R6, UR4 ;  /* 0x0000000400067c02 */ /* 0x000fe20008000f00 */
[----:B------:R-:W-:Y:S01]  /*0ff0*/  IMAD.U32 R7, RZ, RZ, UR5 ;  /* 0x00000005ff077e24 */ /* 0x000fe2000f8e00ff */
[----:B------:R-:W-:Y:S01]  /*1000*/  MOV R11, UR7 ;  /* 0x00000007000b7c02 */ /* 0x000fe20008000f00 */
[----:B------:R-:W-:Y:S01]  /*1010*/  IMAD.MOV.U32 R8, RZ, RZ, 0x70 ;  /* 0x00000070ff087424 */ /* 0x000fe200078e00ff */
[----:B------:R-:W-:Y:S01]  /*1020*/  MOV R13, RZ ;  /* 0x000000ff000d7202 */ /* 0x000fe20000000f00 */
[----:B0-----:R-:W-:-:S07]  /*1030*/  IMAD.MOV.U32 R12, RZ, RZ, 0x1 ;  /* 0x00000001ff0c7424 */ /* 0x001fce00078e00ff */
[----:B------:R-:W-:-:S07]  /*1040*/  LEPC R20, `(.L_x_7) ;  /* 0x000000001014794e */ /* 0x000fce0000000000 */
[----:B-1----:R-:W-:Y:S05]  /*1050*/  CALL.ABS.NOINC R14 ;  /* 0x000000000e007343 */ /* 0x002fea0003c00000 */
.L_x_7:
[----:B------:R-:W-:Y:S02]  /*1060*/  LOP3.LUT R0, R18, 0x1, RZ, 0xc0, !PT ;  /* 0x0000000112007812 */ /* 0x000fe400078ec0ff */
[----:B------:R-:W-:Y:S02]  /*1070*/  R2UR UR4, R165 ;  /* 0x00000000a50472ca */ /* 0x000fe400000e0000 */
[----:B------:R-:W-:-:S04]  /*1080*/  SHF.L.U32 R0, R0, 0x1f, RZ ;  /* 0x0000001f00007819 */ /* 0x000fc800000006ff */
[----:B------:R-:W0:Y:S07]  /*1090*/  SYNCS.PHASECHK.TRANS64.TRYWAIT P1, [UR41+0x2a800], R0 ;  /* 0x02a80000ff0075a7 */ /* 0x000e2e0008020169 */
[----:B------:R-:W-:-:S05]  /*10a0*/  IMAD.U32 R3, RZ, RZ, UR4 ;  /* 0x00000004ff037e24 */ /* 0x000fca000f8e00ff */
[----:B------:R-:W-:Y:S01]  /*10b0*/  ISETP.NE.AND P0, PT, R3, 0x3, PT ;  /* 0x000000030300780c */ /* 0x000fe20003f05270 */
[----:B0-----:R-:W-:-:S12]  /*10c0*/  @!P1 BRA `(.L_x_8) ;  /* 0x000000a000789947 */ /* 0x001fd80003800000 */
.L_x_89:
[----:B------:R-:W-:Y:S05]  /*10d0*/  @!P0 BRA `(.L_x_9) ;  /* 0x0000000000048947 */ /* 0x000fea0003800000 */
[----:B------:R-:W-:Y:S01]  /*10e0*/  BPT.TRAP 0x1 ;  /* 0x000000040000795c */ /* 0x000fe20000300000 */
.L_x_9:
[----:B0-----:R-:W-:Y:S01]  /*10f0*/  IMAD.U32 R0, RZ, RZ, UR38 ;  /* 0x00000026ff007e24 */ /* 0x001fe2000f8e00ff */
[----:B------:R-:W-:-:S04]  /*1100*/  MOV R3, UR39 ;  /* 0x0000002700037c02 */ /* 0x000fc80008000f00 */
[----:B------:R-:W-:Y:S02]  /*1110*/  LEA R0, R0, UR41, 0x3 ;  /* 0x0000002900007c11 */ /* 0x000fe4000f8e18ff */
[----:B------:R-:W-:-:S04]  /*1120*/  SHF.L.U32 R3, R3, 0x1f, RZ ;  /* 0x0000001f03037819 */ /* 0x000fc800000006ff */
[----:B------:R0:W1:Y:S01]  /*1130*/  SYNCS.PHASECHK.TRANS64.TRYWAIT P1, [R0+URZ+0x2a830], R3 ;  /* 0x02a83003000075a7 */ /* 0x000062000802017f */
[----:B------:R-:W-:Y:S05]  /*1140*/  @!P0 BRA `(.L_x_10) ;  /* 0x0000000000048947 */ /* 0x000fea0003800000 */
[----:B------:R-:W-:Y:S01]  /*1150*/  BPT.TRAP 0x1 ;  /* 0x000000040000795c */ /* 0x000fe20000300000 */
.L_x_10:
[----:B------:R-:W-:Y:S01]  /*1160*/  IMAD.MOV.U32 R87, RZ, RZ, RZ ;  /* 0x000000ffff577224 */ /* 0x000fe200078e00ff */
[----:B-1----:R-:W-:Y:S06]  /*1170*/  @P1 BRA `(.L_x_11) ;  /* 0x0000000000081947 */ /* 0x002fec0003800000 */
[----:B------:R-:W1:Y:S02]  /*1180*/  SYNCS.PHASECHK.TRANS64.TRYWAIT P1, [R0+URZ+0x2a830], R3 ;  /* 0x02a83003000075a7 */ /* 0x000e64000802017f */
[----:B-1----:R-:W-:Y:S05]  /*1190*/  @!P1 BRA `(.L_x_12) ;  /* 0x000000a0005c9947 */ /* 0x002fea0003800000 */
.L_x_11:
[----:B------:R-:W-:Y:S05]  /*11a0*/  WARPSYNC.ALL ;  /* 0x0000000000007948 */ /* 0x000fea0003800000 */
[----:B------:R-:W-:Y:S01]  /*11b0*/  UIADD3 UR41, UR41, 0x18400, URZ ;  /* 0x0001840029297890 */ /* 0x000fe2000fffe03f */
[----:B------:R-:W-:Y:S01]  /*11c0*/  WARPGROUP.ARRIVE ;  /* 0x00000000000079c5 */ /* 0x000fe20000000000 */
[----:B------:R-:W-:Y:S02]  /*11d0*/  ULOP3.LUT UR4, UR42, 0x10000, URZ, 0xfc, !UPT ;  /* 0x000100002a047892 */ /* 0x000fe4000f8efc3f */
[----:B------:R-:W-:Y:S01]  /*11e0*/  USHF.R.U32.HI UR41, URZ, 0x4, UR41 ;  /* 0x000000043f297899 */ /* 0x000fe20008011629 */
[----:B------:R-:W-:Y:S01]  /*11f0*/  UMOV UR13, 0x40000040 ;  /* 0x40000040000d7882 */ /* 0x000fe20000000000 */
[----:B------:R-:W-:-:S02]  /*1200*/  UMOV UR15, 0x40000040 ;  /* 0x40000040000f7882 */ /* 0x000fc40000000000 */
[----:B------:R-:W-:Y:S01]  /*1210*/  ULOP3.LUT UR10, UR41, 0x3fff, URZ, 0xc0, !UPT ;  /* 0x00003fff290a7892 */ /* 0x000fe2000f8ec03f */
[----:B------:R-:W-:Y:S01]  /*1220*/  MOV R11, UR13 ;  /* 0x0000000d000b7c02 */ /* 0x000fe20008000f00 */
[----:B------:R-:W-:Y:S01]  /*1230*/  UMOV UR12, UR4 ;  /* 0x00000004000c7c82 */ /* 0x000fe20008000000 */
[----:B------:R-:W-:Y:S01]  /*1240*/  UIADD3 UR6, UR4, 0x2, URZ ;  /* 0x0000000204067890 */ /* 0x000fe2000fffe03f */
[----:B------:R-:W-:Y:S01]  /*1250*/  IMAD.U32 R10, RZ, RZ, UR12 ;  /* 0x0000000cff0a7e24 */ /* 0x000fe2000f8e00ff */
[----:B------:R-:W-:Y:S02]  /*1260*/  ULOP3.LUT UR10, UR10, 0x10000, URZ, 0xfc, !UPT ;  /* 0x000100000a0a7892 */ /* 0x000fe4000f8efc3f */
[----:B------:R-:W-:Y:S02]  /*1270*/  UIADD3 UR56, UR4, 0x4, URZ ;  /* 0x0000000404387890 */ /* 0x000fe4000fffe03f */
[----:B------:R-:W-:Y:S01]  /*1280*/  UIMAD UR5, UR38, 0x900, UR10 ;  /* 0x00000900260578a4 */ /* 0x000fe2000f8e020a */
[----:B------:R-:W-:Y:S01]  /*1290*/  UMOV UR57, 0x40000040 ;  /* 0x4000004000397882 */ /* 0x000fe20000000000 */
[----:B------:R-:W-:-:S02]  /*12a0*/  UMOV UR59, 0x40000040 ;  /* 0x40000040003b7882 */ /* 0x000fc40000000000 */
[----:B------:R-:W-:Y:S02]  /*12b0*/  UIADD3 UR7, UR5, 0x2, URZ ;  /* 0x0000000205077890 */ /* 0x000fe4000fffe03f */
[----:B------:R-:W-:Y:S02]  /*12c0*/  UIADD3 UR58, UR5, 0x4, URZ ;  /* 0x00000004053a7890 */ /* 0x000fe4000fffe03f */
[----:B------:R-:W-:Y:S01]  /*12d0*/  UMOV UR14, UR5 ;  /* 0x00000005000e7c82 */ /* 0x000fe20008000000 */
[----:B------:R-:W-:Y:S01]  /*12e0*/  UIADD3 UR52, UR4, 0x6, URZ ;  /* 0x0000000604347890 */ /* 0x000fe2000fffe03f */
[----:B------:R-:W-:Y:S01]  /*12f0*/  HGMMA.64x96x16.F32 R24, gdesc[UR12], RZ, !UPT, gsb0 ;  /* 0x016000000c1879f0 */ /* 0x000fe2000c0008ff */
[----:B------:R-:W-:Y:S01]  /*1300*/  UMOV UR12, UR6 ;  /* 0x00000006000c7c82 */ /* 0x000fe20008000000 */
[----:B------:R-:W-:Y:S01]  /*1310*/  UMOV UR13, 0x40000040 ;  /* 0x40000040000d7882 */ /* 0x000fe20000000000 */
[----:B------:R-:W-:Y:S01]  /*1320*/  UMOV UR14, UR7 ;  /* 0x00000007000e7c82 */ /* 0x000fe20008000000 */
[----:B------:R-:W-:Y:S01]  /*1330*/  UMOV UR15, 0x40000040 ;  /* 0x40000040000f7882 */ /* 0x000fe20000000000 */
[----:B------:R-:W-:Y:S01]  /*1340*/  UIADD3 UR54, UR5, 0x6, URZ ;  /* 0x0000000605367890 */ /* 0x000fe2000fffe03f */
[----:B------:R-:W-:Y:S01]  /*1350*/  IMAD.U32 R8, RZ, RZ, UR12 ;  /* 0x0000000cff087e24 */ /* 0x000fe2000f8e00ff */
[----:B------:R-:W-:Y:S01]  /*1360*/  UMOV UR53, 0x40000040 ;  /* 0x4000004000357882 */ /* 0x000fe20000000000 */
[----:B------:R-:W-:Y:S01]  /*1370*/  UMOV UR55, 0x40000040 ;  /* 0x4000004000377882 */ /* 0x000fe20000000000 */
[----:B------:R-:W-:Y:S01]  /*1380*/  UIADD3 UR48, UR4, 0x400, URZ ;  /* 0x0000040004307890 */ /* 0x000fe2000fffe03f */
[----:B------:R-:W-:Y:S01]  /*1390*/  IMAD.U32 R9, RZ, RZ, UR13 ;  /* 0x0000000dff097e24 */ /* 0x000fe2000f8e00ff */
[----:B------:R-:W-:Y:S01]  /*13a0*/  UIADD3 UR50, UR5, 0x300, URZ ;  /* 0x0000030005327890 */ /* 0x000fe2000fffe03f */
[----:B------:R-:W-:Y:S01]  /*13b0*/  UMOV UR49, 0x40000040 ;  /* 0x4000004000317882 */ /* 0x000fe20000000000 */
[----:B------:R-:W-:Y:S01]  /*13c0*/  UMOV UR51, 0x40000040 ;  /* 0x4000004000337882 */ /* 0x000fe20000000000 */
[----:B------:R-:W-:-:S02]  /*13d0*/  UIADD3 UR16, UR4, 0x404, URZ ;  /* 0x0000040404107890 */ /* 0x000fc4000fffe03f */
[----:B------:R-:W-:Y:S01]  /*13e0*/  UIADD3 UR18, UR5, 0x304, URZ ;  /* 0x0000030405127890 */ /* 0x000fe2000fffe03f */
[----:B------:R-:W-:Y:S01]  /*13f0*/  UMOV UR17, 0x40000040 ;  /* 0x4000004000117882 */ /* 0x000fe20000000000 */
[----:B------:R-:W-:Y:S01]  /*1400*/  UMOV UR19, 0x40000040 ;  /* 0x4000004000137882 */ /* 0x000fe20000000000 */
[----:B------:R-:W-:Y:S02]  /*1410*/  UIADD3 UR20, UR4, 0x406, URZ ;  /* 0x0000040604147890 */ /* 0x000fe4000fffe03f */
[----:B------:R-:W-:Y:S01]  /*1420*/  UIADD3 UR22, UR5, 0x306, URZ ;  /* 0x0000030605167890 */ /* 0x000fe2000fffe03f */
[----:B------:R-:W-:Y:S01]  /*1430*/  UMOV UR21, 0x40000040 ;  /* 0x4000004000157882 */ /* 0x000fe20000000000 */
[----:B------:R-:W-:Y:S01]  /*1440*/  UMOV UR23, 0x40000040 ;  /* 0x4000004000177882 */ /* 0x000fe20000000000 */
[----:B------:R-:W-:Y:S02]  /*1450*/  UIADD3 UR24, UR4, 0x800, URZ ;  /* 0x0000080004187890 */ /* 0x000fe4000fffe03f */
        /* <DEDUP_REMOVED lines=15> */
[----:B------:R-:W-:-:S02]  /*1550*/  WARPGROUP.DEPBAR.LE gsb0, 0x0 ;  /* 0x00008000000079c5 */ /* 0x000fc40000010000 */
[----:B------:R-:W-:-:S06]  /*1560*/  WARPGROUP.ARRIVE ;  /* 0x00000000000079c5 */ /* 0x000fcc0000000000 */
[----:B------:R-:W-:Y:S01]  /*1570*/  HGMMA.64x96x16.F32 R24, gdesc[UR12], R24, gsb0 ;  /* 0x016000000c1879f0 */ /* 0x000fe20008000818 */
[----:B------:R-:W-:Y:S02]  /*1580*/  UIADD3 UR12, UR4, 0x402, URZ ;  /* 0x00000402040c7890 */ /* 0x000fe4000fffe03f */
[----:B------:R-:W-:Y:S01]  /*1590*/  UIADD3 UR14, UR5, 0x302, URZ ;  /* 0x00000302050e7890 */ /* 0x000fe2000fffe03f */
[----:B------:R-:W-:Y:S01]  /*15a0*/  UMOV UR13, 0x40000040 ;  /* 0x40000040000d7882 */ /* 0x000fe20000000000 */
[----:B------:R-:W-:Y:S01]  /*15b0*/  UMOV UR15, 0x40000040 ;  /* 0x40000040000f7882 */ /* 0x000fe20000000000 */
[----:B------:R-:W-:Y:S02]  /*15c0*/  WARPGROUP.DEPBAR.LE gsb0, 0x0 ;  /* 0x00008000000079c5 */ /* 0x000fe40000010000 */
[----:B------:R-:W-:-:S06]  /*15d0*/  WARPGROUP.ARRIVE ;  /* 0x00000000000079c5 */ /* 0x000fcc0000000000 */
[----:B------:R-:W-:Y:S03]  /*15e0*/  HGMMA.64x96x16.F32 R24, gdesc[UR56], R24, gsb0 ;  /* 0x01600000381879f0 */ /* 0x000fe60008000818 */
        /* <DEDUP_REMOVED lines=28> */
[----:B------:R-:W-:Y:S05]  /*17b0*/  @!P0 BRA `(.L_x_13) ;  /* 0x0000000000048947 */ /* 0x000fea0003800000 */
[----:B------:R-:W-:Y:S01]  /*17c0*/  BPT.TRAP 0x1 ;  /* 0x000000040000795c */ /* 0x000fe20000300000 */
.L_x_13:
[----:B------:R-:W-:Y:S01]  /*17d0*/  ULDC UR4, c[0x0][0x9d8] ;  /* 0x0002760000047ab9 */ /* 0x000fe20000000800 */
[----:B------:R-:W-:Y:S01]  /*17e0*/  IADD3 R5, R164, R73, RZ ;  /* 0x00000049a4057210 */ /* 0x000fe20007ffe0ff */
[----:B------:R-:W-:Y:S01]  /*17f0*/  FMUL.FTZ R24, R24, UR4 ;  /* 0x0000000418187c20 */ /* 0x000fe20008410000 */
[----:B------:R-:W-:Y:S01]  /*1800*/  FMUL.FTZ R25, R25, UR4 ;  /* 0x0000000419197c20 */ /* 0x000fe20008410000 */
[----:B------:R-:W-:Y:S01]  /*1810*/  FMUL.FTZ R28, R28, UR4 ;  /* 0x000000041c1c7c20 */ /* 0x000fe20008410000 */
[----:B------:R-:W-:Y:S01]  /*1820*/  FMUL.FTZ R29, R29, UR4 ;  /* 0x000000041d1d7c20 */ /* 0x000fe20008410000 */
[----:B------:R-:W-:Y:S01]  /*1830*/  FMUL.FTZ R32, R32, UR4 ;  /* 0x0000000420207c20 */ /* 0x000fe20008410000 */
[----:B------:R-:W-:Y:S01]  /*1840*/  IMAD R5, R88, -0x60, R5 ;  /* 0xffffffa058057824 */ /* 0x000fe200078e0205 */
[----:B------:R-:W2:Y:S01]  /*1850*/  MUFU.TANH R24, R24 ;  /* 0x0000001800187308 */ /* 0x000ea20000002400 */
[----:B------:R-:W-:Y:S01]  /*1860*/  FMUL.FTZ R33, R33, UR4 ;  /* 0x0000000421217c20 */ /* 0x000fe20008410000 */
[----:B------:R-:W-:Y:S01]  /*1870*/  FMUL.FTZ R26, R26, UR4 ;  /* 0x000000041a1a7c20 */ /* 0x000fe20008410000 */
[----:B------:R-:W-:Y:S01]  /*1880*/  FMUL.FTZ R36, R36, UR4 ;  /* 0x0000000424247c20 */ /* 0x000fe20008410000 */
[----:B------:R-:W-:Y:S01]  /*1890*/  ISETP.GT.AND P6, PT, R5, RZ, PT ;  /* 0x000000ff0500720c */ /* 0x000fe20003fc4270 */
[----:B------:R-:W-:Y:S01]  /*18a0*/  FMUL.FTZ R27, R27, UR4 ;  /* 0x000000041b1b7c20 */ /* 0x000fe20008410000 */
[----:B------:R-:W-:Y:S01]  /*18b0*/  ISETP.GT.AND P5, PT, R5, 0x1, PT ;  /* 0x000000010500780c */ /* 0x000fe20003fa4270 */
[----:B------:R-:W-:Y:S01]  /*18c0*/  FMUL.FTZ R37, R37, UR4 ;  /* 0x0000000425257c20 */ /* 0x000fe20008410000 */
[----:B------:R-:W3:Y:S01]  /*18d0*/  MUFU.TANH R25, R25 ;  /* 0x0000001900197308 */ /* 0x000ee20000002400 */
[----:B------:R-:W-:Y:S01]  /*18e0*/  ISETP.GT.AND P4, PT, R5, 0x8, PT ;  /* 0x000000080500780c */ /* 0x000fe20003f84270 */
[----:B------:R-:W-:Y:S01]  /*18f0*/  FMUL.FTZ R30, R30, UR4 ;  /* 0x000000041e1e7c20 */ /* 0x000fe20008410000 */
[----:B------:R-:W-:Y:S01]  /*1900*/  FMUL.FTZ R31, R31, UR4 ;  /* 0x000000041f1f7c20 */ /* 0x000fe20008410000 */
[C---:B------:R-:W-:Y:S01]  /*1910*/  ISETP.GT.AND P3, PT, R5.reuse, 0x9, PT ;  /* 0x000000090500780c */ /* 0x040fe20003f64270 */
[----:B------:R-:W-:Y:S01]  /*1920*/  FMUL.FTZ R40, R40, UR4 ;  /* 0x0000000428287c20 */ /* 0x000fe20008410000 */
[----:B------:R-:W-:Y:S01]  /*1930*/  FMUL.FTZ R34, R34, UR4 ;  /* 0x0000000422227c20 */ /* 0x000fe20008410000 */
[----:B------:R-:W-:Y:S01]  /*1940*/  ISETP.GT.AND P2, PT, R5, 0x10, PT ;  /* 0x000000100500780c */ /* 0x000fe20003f44270 */
[----:B------:R-:W4:Y:S01]  /*1950*/  MUFU.TANH R28, R28 ;  /* 0x0000001c001c7308 */ /* 0x000f220000002400 */
[----:B--2---:R-:W-:Y:S01]  /*1960*/  FSEL R24, R24, -INF , P6 ;  /* 0xff80000018187808 */ /* 0x004fe20003000000 */
[----:B------:R-:W-:Y:S01]  /*1970*/  FMUL.FTZ R41, R41, UR4 ;  /* 0x0000000429297c20 */ /* 0x000fe20008410000 */
[----:B------:R-:W-:Y:S01]  /*1980*/  FMUL.FTZ R35, R35, UR4 ;  /* 0x0000000423237c20 */ /* 0x000fe20008410000 */
[----:B------:R-:W-:Y:S01]  /*1990*/  ISETP.GT.AND P1, PT, R5, 0x11, PT ;  /* 0x000000110500780c */ /* 0x000fe20003f24270 */
[----:B------:R-:W-:Y:S01]  /*19a0*/  FMUL.FTZ R44, R44, UR4 ;  /* 0x000000042c2c7c20 */ /* 0x000fe20008410000 */
[----:B------:R-:W-:Y:S01]  /*19b0*/  FMUL.FTZ R38, R38, UR4 ;  /* 0x0000000426267c20 */ /* 0x000fe20008410000 */
[----:B------:R-:W-:Y:S01]  /*19c0*/  FMUL.FTZ R45, R45, UR4 ;  /* 0x000000042d2d7c20 */ /* 0x000fe20008410000 */
[----:B------:R-:W2:Y:S01]  /*19d0*/  MUFU.TANH R29, R29 ;  /* 0x0000001d001d7308 */ /* 0x000ea20000002400 */
[----:B---3--:R-:W-:Y:S01]  /*19e0*/  FSEL R25, R25, -INF , P5 ;  /* 0xff80000019197808 */ /* 0x008fe20002800000 */
[----:B------:R-:W-:Y:S01]  /*19f0*/  FMUL.FTZ R39, R39, UR4 ;  /* 0x0000000427277c20 */ /* 0x000fe20008410000 */
[----:B------:R-:W-:Y:S01]  /*1a00*/  FMUL.FTZ R48, R48, UR4 ;  /* 0x0000000430307c20 */ /* 0x000fe20008410000 */
[----:B------:R-:W-:Y:S01]  /*1a10*/  FMUL.FTZ R42, R42, UR4 ;  /* 0x000000042a2a7c20 */ /* 0x000fe20008410000 */
[----:B------:R-:W-:Y:S01]  /*1a20*/  FMNMX.FTZ R7, R24, R25, !PT ;  /* 0x0000001918077209 */ /* 0x000fe20007810000 */
[----:B------:R-:W-:Y:S01]  /*1a30*/  FMUL.FTZ R49, R49, UR4 ;  /* 0x0000000431317c20 */ /* 0x000fe20008410000 */
[----:B------:R-:W-:Y:S01]  /*1a40*/  FMUL.FTZ R43, R43, UR4 ;  /* 0x000000042b2b7c20 */ /* 0x000fe20008410000 */
[----:B------:R-:W3:Y:S01]  /*1a50*/  MUFU.TANH R32, R32 ;  /* 0x0000002000207308 */ /* 0x000ee20000002400 */
[----:B----4-:R-:W-:Y:S01]  /*1a60*/  FSEL R28, R28, -INF , P4 ;  /* 0xff8000001c1c7808 */ /* 0x010fe20002000000 */
[----:B------:R-:W-:Y:S01]  /*1a70*/  FMUL.FTZ R52, R52, UR4 ;  /* 0x0000000434347c20 */ /* 0x000fe20008410000 */
[----:B------:R-:W-:Y:S01]  /*1a80*/  FMUL.FTZ R46, R46, UR4 ;  /* 0x000000042e2e7c20 */ /* 0x000fe20008410000 */
[----:B------:R-:W-:Y:S01]  /*1a90*/  FMUL.FTZ R53, R53, UR4 ;  /* 0x0000000435357c20 */ /* 0x000fe20008410000 */
[----:B------:R-:W-:Y:S01]  /*1aa0*/  FMNMX.FTZ R7, R28, R7, !PT ;  /* 0x000000071c077209 */ /* 0x000fe20007810000 */
[----:B------:R-:W-:Y:S01]  /*1ab0*/  FMUL.FTZ R47, R47, UR4 ;  /* 0x000000042f2f7c20 */ /* 0x000fe20008410000 */
[----:B------:R-:W-:Y:S01]  /*1ac0*/  FMUL.FTZ R56, R56, UR4 ;  /* 0x0000000438387c20 */ /* 0x000fe20008410000 */
[----:B------:R-:W4:Y:S01]  /*1ad0*/  MUFU.TANH R4, R26 ;  /* 0x0000001a00047308 */ /* 0x000f220000002400 */
[----:B--2---:R-:W-:Y:S01]  /*1ae0*/  FSEL R12, R29, -INF , P3 ;  /* 0xff8000001d0c7808 */ /* 0x004fe20001800000 */
[----:B------:R-:W-:Y:S01]  /*1af0*/  FMUL.FTZ R50, R50, UR4 ;  /* 0x0000000432327c20 */ /* 0x000fe20008410000 */
[----:B------:R-:W-:Y:S01]  /*1b00*/  FMUL.FTZ R57, R57, UR4 ;  /* 0x0000000439397c20 */ /* 0x000fe20008410000 */
[----:B------:R-:W-:Y:S01]  /*1b10*/  FMUL.FTZ R51, R51, UR4 ;  /* 0x0000000433337c20 */ /* 0x000fe20008410000 */
[----:B------:R-:W-:Y:S01]  /*1b20*/  FMNMX.FTZ R7, R12, R7, !PT ;  /* 0x000000070c077209 */ /* 0x000fe20007810000 */
[----:B------:R-:W-:Y:S01]  /*1b30*/  FMUL.FTZ R60, R60, UR4 ;  /* 0x000000043c3c7c20 */ /* 0x000fe20008410000 */
[----:B------:R-:W-:Y:S01]  /*1b40*/  FMUL.FTZ R54, R54, UR4 ;  /* 0x0000000436367c20 */ /* 0x000fe20008410000 */
[----:B------:R-:W-:Y:S01]  /*1b50*/  MUFU.TANH R33, R33 ;  /* 0x0000002100217308 */ /* 0x000fe20000002400 */
[----:B---3--:R-:W-:Y:S01]  /*1b60*/  FSEL R32, R32, -INF , P2 ;  /* 0xff80000020207808 */ /* 0x008fe20001000000 */
[----:B------:R-:W-:Y:S01]  /*1b70*/  FMUL.FTZ R61, R61, UR4 ;  /* 0x000000043d3d7c20 */ /* 0x000fe20008410000 */
[----:B------:R-:W-:Y:S01]  /*1b80*/  FMUL.FTZ R55, R55, UR4 ;  /* 0x0000000437377c20 */ /* 0x000fe20008410000 */
[----:B------:R-:W-:Y:S01]  /*1b90*/  FMUL.FTZ R64, R64, UR4 ;  /* 0x0000000440407c20 */ /* 0x000fe20008410000 */
[----:B------:R-:W-:Y:S01]  /*1ba0*/  FMNMX.FTZ R7, R32, R7, !PT ;  /* 0x0000000720077209 */ /* 0x000fe20007810000 */
[----:B------:R-:W-:Y:S01]  /*1bb0*/  FMUL.FTZ R58, R58, UR4 ;  /* 0x000000043a3a7c20 */ /* 0x000fe20008410000 */
[----:B------:R-:W-:Y:S01]  /*1bc0*/  FMUL.FTZ R65, R65, UR4 ;  /* 0x0000000441417c20 */ /* 0x000fe20008410000 */
[----:B01----:R-:W0:Y:S01]  /*1bd0*/  MUFU.TANH R3, R27 ;  /* 0x0000001b00037308 */ /* 0x003e220000002400 */
[----:B----4-:R-:W-:Y:S01]  /*1be0*/  FSEL R4, R4, -INF , P6 ;  /* 0xff80000004047808 */ /* 0x010fe20003000000 */
[----:B------:R-:W-:Y:S01]  /*1bf0*/  FMUL.FTZ R59, R59, UR4 ;  /* 0x000000043b3b7c20 */ /* 0x000fe20008410000 */
[----:B------:R-:W-:Y:S01]  /*1c00*/  ISETP.GT.AND P6, PT, R5, 0x18, PT ;  /* 0x000000180500780c */ /* 0x000fe20003fc4270 */
[----:B------:R-:W-:Y:S01]  /*1c10*/  FMUL.FTZ R68, R68, UR4 ;  /* 0x0000000444447c20 */ /* 0x000fe20008410000 */
[----:B------:R-:W-:Y:S01]  /*1c20*/  FMUL.FTZ R69, R69, UR4 ;  /* 0x0000000445457c20 */ /* 0x000fe20008410000 */
[----:B------:R-:W-:Y:S01]  /*1c30*/  FMUL.FTZ R62, R62, UR4 ;  /* 0x000000043e3e7c20 */ /* 0x000fe20008410000 */
[----:B------:R-:W-:Y:S01]  /*1c40*/  FMUL.FTZ R63, R63, UR4 ;  /* 0x000000043f3f7c20 */ /* 0x000fe20008410000 */
[----:B------:R-:W1:Y:S01]  /*1c50*/  MUFU.TANH R36, R36 ;  /* 0x0000002400247308 */ /* 0x000e620000002400 */
[----:B------:R-:W-:Y:S01]  /*1c60*/  ULDC UR5, c[0x0][0x988] ;  /* 0x0002620000057ab9 */ /* 0x000fe20000000800 */
[----:B------:R-:W-:Y:S01]  /*1c70*/  FMUL.FTZ R66, R66, UR4 ;  /* 0x0000000442427c20 */ /* 0x000fe20008410000 */
[----:B------:R-:W-:Y:S01]  /*1c80*/  P2R R21, PR, RZ, 0x1 ;  /* 0x00000001ff157803 */ /* 0x000fe20000000000 */
[----:B------:R-:W-:Y:S01]  /*1c90*/  FMUL.FTZ R67, R67, UR4 ;  /* 0x0000000443437c20 */ /* 0x000fe20008410000 */
[----:B------:R-:W-:Y:S01]  /*1ca0*/  FMUL.FTZ R70, R70, UR4 ;  /* 0x0000000446467c20 */ /* 0x000fe20008410000 */
[----:B------:R-:W-:Y:S01]  /*1cb0*/  FMUL.FTZ R71, R71, UR4 ;  /* 0x0000000447477c20 */ /* 0x000fe20008410000 */
[----:B------:R-:W-:Y:S01]  /*1cc0*/  R2UR UR4, R0 ;  /* 0x00000000000472ca */ /* 0x000fe200000e0000 */
[----:B------:R2:W3:Y:S01]  /*1cd0*/  MUFU.TANH R14, R30 ;  /* 0x0000001e000e7308 */ /* 0x0004e20000002400 */
[----:B0-----:R-:W-:Y:S01]  /*1ce0*/  FSEL R3, R3, -INF , P5 ;  /* 0xff80000003037808 */ /* 0x001fe20002800000 */
[--C-:B------:R-:W-:Y:S01]  /*1cf0*/  IMAD.MOV.U32 R85, RZ, RZ, R87.reuse ;  /* 0x000000ffff557224 */ /* 0x100fe200078e0057 */
[----:B------:R-:W-:Y:S01]  /*1d00*/  ISETP.GT.AND P5, PT, R5, 0x19, PT ;  /* 0x000000190500780c */ /* 0x000fe20003fa4270 */
[--C-:B------:R-:W-:Y:S01]  /*1d10*/  IMAD.MOV.U32 R83, RZ, RZ, R87.reuse ;  /* 0x000000ffff537224 */ /* 0x100fe200078e0057 */
[-C--:B------:R-:W-:Y:S01]  /*1d20*/  MOV R81, R87.reuse ;  /* 0x0000005700517202 */ /* 0x080fe20000000f00 */
[--C-:B------:R-:W-:Y:S01]  /*1d30*/  IMAD.MOV.U32 R79, RZ, RZ, R87.reuse ;  /* 0x000000ffff4f7224 */ /* 0x100fe200078e0057 */
[----:B------:R-:W-:Y:S01]  /*1d40*/  MOV R75, R87 ;  /* 0x00000057004b7202 */ /* 0x000fe20000000f00 */
[----:B------:R-:W0:Y:S01]  /*1d50*/  MUFU.TANH R37, R37 ;  /* 0x0000002500257308 */ /* 0x000e220000002400 */
[----:B--2---:R-:W-:Y:S01]  /*1d60*/  FSEL R30, R33, -INF , P1 ;  /* 0xff800000211e7808 */ /* 0x004fe20000800000 */
[----:B------:R-:W-:Y:S01]  /*1d70*/  IMAD.MOV.U32 R77, RZ, RZ, R87 ;  /* 0x000000ffff4d7224 */ /* 0x000fe200078e0057 */
[----:B-1----:R-:W-:Y:S01]  /*1d80*/  FSEL R36, R36, -INF , P6 ;  /* 0xff80000024247808 */ /* 0x002fe20003000000 */
[----:B------:R-:W-:Y:S01]  /*1d90*/  UIADD3 UR4, UR4, 0x2a840, URZ ;  /* 0x0002a84004047890 */ /* 0x000fe2000fffe03f */
[----:B------:R-:W-:-:S03]  /*1da0*/  FMNMX.FTZ R7, R30, R7, !PT ;  /* 0x000000071e077209 */ /* 0x000fc60007810000 */
[----:B------:R-:W1:Y:S01]  /*1db0*/  MUFU.TANH R31, R31 ;  /* 0x0000001f001f7308 */ /* 0x000e620000002400 */
[----:B---3--:R-:W-:Y:S01]  /*1dc0*/  FSEL R14, R14, -INF , P4 ;  /* 0xff8000000e0e7808 */ /* 0x008fe20002000000 */
[----:B------:R-:W-:Y:S01]  /*1dd0*/  UPRMT UR4, UR40, 0x654, UR4 ;  /* 0x0000065428047896 */ /* 0x000fe20008000004 */
[----:B------:R-:W-:Y:S02]  /*1de0*/  ISETP.GT.AND P4, PT, R5, 0x20, PT ;  /* 0x000000200500780c */ /* 0x000fe40003f84270 */
[----:B------:R-:W-:-:S03]  /*1df0*/  FMNMX.FTZ R7, R36, R7, !PT ;  /* 0x0000000724077209 */ /* 0x000fc60007810000 */
[----:B------:R-:W2:Y:S01]  /*1e00*/  MUFU.TANH R40, R40 ;  /* 0x0000002800287308 */ /* 0x000ea20000002400 */
[----:B0-----:R-:W-:Y:S02]  /*1e10*/  FSEL R72, R37, -INF , P5 ;  /* 0xff80000025487808 */ /* 0x001fe40002800000 */
[----:B------:R-:W-:Y:S02]  /*1e20*/  SYNCS.ARRIVE.TRANS64.RED.A1T0 RZ, [UR4], RZ ;  /* 0x000000ffffff79a7 */ /* 0x000fe40008100404 */
[----:B------:R-:W-:-:S03]  /*1e30*/  FMNMX.FTZ R7, R72, R7, !PT ;  /* 0x0000000748077209 */ /* 0x000fc60007810000 */
[----:B------:R-:W0:Y:S01]  /*1e40*/  MUFU.TANH R34, R34 ;  /* 0x0000002200227308 */ /* 0x000e220000002400 */
[----:B-1----:R-:W-:Y:S02]  /*1e50*/  FSEL R20, R31, -INF , P3 ;  /* 0xff8000001f147808 */ /* 0x002fe40001800000 */
[----:B------:R-:W-:-:S05]  /*1e60*/  ISETP.GT.AND P3, PT, R5, 0x21, PT ;  /* 0x000000210500780c */ /* 0x000fca0003f64270 */
[----:B------:R-:W1:Y:S01]  /*1e70*/  MUFU.TANH R41, R41 ;  /* 0x0000002900297308 */ /* 0x000e620000002400 */
[----:B--2---:R-:W-:-:S04]  /*1e80*/  FSEL R74, R40, -INF , P4 ;  /* 0xff800000284a7808 */ /* 0x004fc80002000000 */
[----:B------:R-:W-:-:S03]  /*1e90*/  FMNMX.FTZ R7, R74, R7, !PT ;  /* 0x000000074a077209 */ /* 0x000fc60007810000 */
[----:B------:R-:W2:Y:S01]  /*1ea0*/  MUFU.TANH R35, R35 ;  /* 0x0000002300237308 */ /* 0x000ea20000002400 */
[----:B0-----:R-:W-:Y:S02]  /*1eb0*/  FSEL R34, R34, -INF , P2 ;  /* 0xff80000022227808 */ /* 0x001fe40001000000 */
[----:B------:R-:W-:-:S05]  /*1ec0*/  ISETP.GT.AND P2, PT, R5, 0x28, PT ;  /* 0x000000280500780c */ /* 0x000fca0003f44270 */
[----:B------:R-:W0:Y:S01]  /*1ed0*/  MUFU.TANH R44, R44 ;  /* 0x0000002c002c7308 */ /* 0x000e220000002400 */
[----:B-1----:R-:W-:-:S04]  /*1ee0*/  FSEL R76, R41, -INF , P3 ;  /* 0xff800000294c7808 */ /* 0x002fc80001800000 */
[----:B------:R-:W-:-:S03]  /*1ef0*/  FMNMX.FTZ R7, R76, R7, !PT ;  /* 0x000000074c077209 */ /* 0x000fc60007810000 */
[----:B------:R-:W1:Y:S01]  /*1f00*/  MUFU.TANH R38, R38 ;  /* 0x0000002600267308 */ /* 0x000e620000002400 */
[----:B--2---:R-:W-:Y:S02]  /*1f10*/  FSEL R26, R35, -INF , P1 ;  /* 0xff800000231a7808 */ /* 0x004fe40000800000 */
[----:B------:R-:W-:-:S05]  /*1f20*/  ISETP.GT.AND P1, PT, R5, 0x29, PT ;  /* 0x000000290500780c */ /* 0x000fca0003f24270 */
[----:B------:R-:W2:Y:S01]  /*1f30*/  MUFU.TANH R45, R45 ;  /* 0x0000002d002d7308 */ /* 0x000ea20000002400 */
[----:B0-----:R-:W-:-:S04]  /*1f40*/  FSEL R78, R44, -INF , P2 ;  /* 0xff8000002c4e7808 */ /* 0x001fc80001000000 */
[----:B------:R-:W-:-:S03]  /*1f50*/  FMNMX.FTZ R7, R78, R7, !PT ;  /* 0x000000074e077209 */ /* 0x000fc60007810000 */
[----:B------:R-:W0:Y:S01]  /*1f60*/  MUFU.TANH R39, R39 ;  /* 0x0000002700277308 */ /* 0x000e220000002400 */
[----:B-1----:R-:W-:Y:S02]  /*1f70*/  FSEL R38, R38, -INF , P6 ;  /* 0xff80000026267808 */ /* 0x002fe40003000000 */
[----:B------:R-:W-:-:S05]  /*1f80*/  ISETP.GT.AND P6, PT, R5, 0x30, PT ;  /* 0x000000300500780c */ /* 0x000fca0003fc4270 */
[----:B------:R-:W1:Y:S01]  /*1f90*/  MUFU.TANH R48, R48 ;  /* 0x0000003000307308 */ /* 0x000e620000002400 */
[----:B--2---:R-:W-:Y:S02]  /*1fa0*/  FSEL R80, R45, -INF , P1 ;  /* 0xff8000002d507808 */ /* 0x004fe40000800000 */
[----:B------:R-:W-:Y:S02]  /*1fb0*/  MOV R45, R87 ;  /* 0x00000057002d7202 */ /* 0x000fe40000000f00 */
        /* <DEDUP_REMOVED lines=11> */
[----:B0-----:R-:W-:Y:S01]  /*2070*/  FSEL R84, R49, -INF , P5 ;  /* 0xff80000031547808 */ /* 0x001fe20002800000 */
[----:B------:R-:W-:-:S03]  /*2080*/  IMAD.MOV.U32 R49, RZ, RZ, R87 ;  /* 0x000000ffff317224 */ /* 0x000fc600078e0057 */
        /* <DEDUP_REMOVED lines=11> */
[----:B-1----:R-:W-:Y:S01]  /*2140*/  FSEL R90, R53, -INF , P3 ;  /* 0xff800000355a7808 */ /* 0x002fe20001800000 */
[----:B------:R-:W-:-:S03]  /*2150*/  IMAD.MOV.U32 R53, RZ, RZ, R87 ;  /* 0x000000ffff357224 */ /* 0x000fc600078e0057 */
[----:B------:R-:W-:-:S03]  /*2160*/  FMNMX.FTZ R7, R90, R7, !PT ;  /* 0x000000075a077209 */ /* 0x000fc60007810000 */
[----:B------:R-:W1:Y:S01]  /*2170*/  MUFU.TANH R50, R50 ;  /* 0x0000003200327308 */ /* 0x000e620000002400 */
[----:B--2---:R-:W-:Y:S01]  /*2180*/  FSEL R48, R47, -INF , P1 ;  /* 0xff8000002f307808 */ /* 0x004fe20000800000 */
[----:B------:R-:W-:Y:S01]  /*2190*/  IMAD.MOV.U32 R47, RZ, RZ, R87 ;  /* 0x000000ffff2f7224 */ /* 0x000fe200078e0057 */
        /* <DEDUP_REMOVED lines=13> */
[----:B------:R-:W-:Y:S02]  /*2270*/  ISETP.GT.AND P5, PT, R5, 0x49, PT ;  /* 0x000000490500780c */ /* 0x000fe40003fa4270 */
[----:B------:R-:W-:-:S03]  /*2280*/  MOV R51, R87 ;  /* 0x0000005700337202 */ /* 0x000fc60000000f00 */
        /* <DEDUP_REMOVED lines=11> */
[----:B-1----:R-:W-:Y:S01]  /*2340*/  FSEL R56, R55, -INF , P3 ;  /* 0xff80000037387808 */ /* 0x002fe20001800000 */
[----:B------:R-:W-:Y:S01]  /*2350*/  IMAD.MOV.U32 R55, RZ, RZ, R87 ;  /* 0x000000ffff377224 */ /* 0x000fe200078e0057 */
        /* <DEDUP_REMOVED lines=18> */
[----:B------:R-:W-:Y:S01]  /*2480*/  MUFU.TANH R63, R63 ;  /* 0x0000003f003f7308 */ /* 0x000fe20000002400 */
[----:B-1----:R-:W-:Y:S02]  /*2490*/  FSEL R102, R69, -INF , P1 ;  /* 0xff80000045667808 */ /* 0x002fe40000800000 */
[----:B------:R-:W-:Y:S02]  /*24a0*/  MOV R69, R87 ;  /* 0x0000005700457202 */ /* 0x000fe40000000f00 */
[----:B------:R-:W-:Y:S01]  /*24b0*/  FMNMX.FTZ R5, R102, R7, !PT ;  /* 0x0000000766057209 */ /* 0x000fe20007810000 */
[----:B------:R-:W-:Y:S02]  /*24c0*/  IMAD.U32 R7, RZ, RZ, UR5 ;  /* 0x00000005ff077e24 */ /* 0x000fe4000f8e00ff */
[----:B------:R-:W0:Y:S01]  /*24d0*/  MUFU.TANH R66, R66 ;  /* 0x0000004200427308 */ /* 0x000e220000002400 */
[----:B--2---:R-:W-:Y:S01]  /*24e0*/  FSEL R62, R62, -INF , P6 ;  /* 0xff8000003e3e7808 */ /* 0x004fe20003000000 */
[----:B------:R-:W1:Y:S06]  /*24f0*/  SHFL.BFLY PT, R6, R5, 0x2, 0x1f ;  /* 0x0c401f0005067f89 */ /* 0x000e6c00000e0000 */
[----:B------:R-:W-:Y:S08]  /*2500*/  MUFU.TANH R67, R67 ;  /* 0x0000004300437308 */ /* 0x000ff00000002400 */
[----:B------:R-:W2:Y:S01]  /*2510*/  MUFU.TANH R70, R70 ;  /* 0x0000004600467308 */ /* 0x000ea20000002400 */
[----:B0-----:R-:W-:-:S07]  /*2520*/  FSEL R66, R66, -INF , P4 ;  /* 0xff80000042427808 */ /* 0x001fce0002000000 */
[----:B------:R-:W0:Y:S01]  /*2530*/  MUFU.TANH R71, R71 ;  /* 0x0000004700477308 */ /* 0x000e220000002400 */
[----:B-1----:R-:W-:Y:S02]  /*2540*/  FMNMX.FTZ R13, R5, R6, !PT ;  /* 0x00000006050d7209 */ /* 0x002fe40007810000 */
[----:B------:R-:W-:-:S03]  /*2550*/  FMNMX.FTZ R5, R4, R3, !PT ;  /* 0x0000000304057209 */ /* 0x000fc60007810000 */
[----:B------:R-:W1:Y:S01]  /*2560*/  SHFL.BFLY PT, R6, R13, 0x1, 0x1f ;  /* 0x0c201f000d067f89 */ /* 0x000e6200000e0000 */
[----:B------:R-:W-:Y:S02]  /*2570*/  FMNMX.FTZ R5, R14, R5, !PT ;  /* 0x000000050e057209 */ /* 0x000fe40007810000 */
[----:B--2---:R-:W-:Y:S02]  /*2580*/  FSEL R70, R70, -INF , P2 ;  /* 0xff80000046467808 */ /* 0x004fe40001000000 */
[----:B------:R-:W-:-:S04]  /*2590*/  FMNMX.FTZ R5, R20, R5, !PT ;  /* 0x0000000514057209 */ /* 0x000fc80007810000 */
[----:B------:R-:W-:-:S04]  /*25a0*/  FMNMX.FTZ R5, R34, R5, !PT ;  /* 0x0000000522057209 */ /* 0x000fc80007810000 */
[----:B------:R-:W-:-:S04]  /*25b0*/  FMNMX.FTZ R5, R26, R5, !PT ;  /* 0x000000051a057209 */ /* 0x000fc80007810000 */
[----:B------:R-:W-:-:S04]  /*25c0*/  FMNMX.FTZ R5, R38, R5, !PT ;  /* 0x0000000526057209 */ /* 0x000fc80007810000 */
[----:B------:R-:W-:Y:S02]  /*25d0*/  FMNMX.FTZ R5, R40, R5, !PT ;  /* 0x0000000528057209 */ /* 0x000fe40007810000 */
[----:B-1----:R-:W-:Y:S02]  /*25e0*/  FMNMX.FTZ R6, R13, R6, !PT ;  /* 0x000000060d067209 */ /* 0x002fe40007810000 */
[----:B------:R-:W-:Y:S02]  /*25f0*/  FMNMX.FTZ R5, R42, R5, !PT ;  /* 0x000000052a057209 */ /* 0x000fe40007810000 */
[C---:B------:R-:W-:Y:S01]  /*2600*/  FSETP.NEU.FTZ.AND P0, PT, R6.reuse, -INF , PT ;  /* 0xff8000000600780b */ /* 0x040fe20003f1d000 */
[----:B------:R-:W-:Y:S01]  /*2610*/  FMUL.FTZ R15, R6, R7 ;  /* 0x00000007060f7220 */ /* 0x000fe20000410000 */
[----:B------:R-:W-:-:S04]  /*2620*/  FMNMX.FTZ R5, R44, R5, !PT ;  /* 0x000000052c057209 */ /* 0x000fc80007810000 */
[----:B------:R-:W-:Y:S02]  /*2630*/  FMNMX.FTZ R5, R46, R5, !PT ;  /* 0x000000052e057209 */ /* 0x000fe40007810000 */
[----:B------:R-:W-:Y:S02]  /*2640*/  FSEL R15, R15, RZ, P0 ;  /* 0x000000ff0f0f7208 */ /* 0x000fe40000000000 */
[----:B------:R-:W-:Y:S02]  /*2650*/  FMNMX.FTZ R5, R48, R5, !PT ;  /* 0x0000000530057209 */ /* 0x000fe40007810000 */
[----:B------:R-:W-:Y:S01]  /*2660*/  ISETP.NE.AND P0, PT, R21, RZ, PT ;  /* 0x000000ff1500720c */ /* 0x000fe20003f05270 */
[--C-:B------:R-:W-:Y:S01]  /*2670*/  FFMA.FTZ R24, R24, R7, -R15.reuse ;  /* 0x0000000718187223 */ /* 0x100fe2000001080f */
[----:B------:R-:W-:Y:S01]  /*2680*/  FMNMX.FTZ R5, R50, R5, !PT ;  /* 0x0000000532057209 */ /* 0x000fe20007810000 */
[-CC-:B------:R-:W-:Y:S01]  /*2690*/  FFMA.FTZ R28, R28, R7.reuse, -R15.reuse ;  /* 0x000000071c1c7223 */ /* 0x180fe2000001080f */
[--C-:B------:R-:W-:Y:S01]  /*26a0*/  FFMA.FTZ R30, R30, R7, -R15.reuse ;  /* 0x000000071e1e7223 */ /* 0x100fe2000001080f */
[----:B------:R1:W-:Y:S01]  /*26b0*/  MUFU.EX2 R136, R24 ;  /* 0x0000001800887308 */ /* 0x0003e20000000800 */
[----:B------:R-:W-:Y:S01]  /*26c0*/  FMNMX.FTZ R5, R52, R5, !PT ;  /* 0x0000000534057209 */ /* 0x000fe20007810000 */
[-CC-:B------:R-:W-:Y:S01]  /*26d0*/  FFMA.FTZ R12, R12, R7.reuse, -R15.reuse ;  /* 0x000000070c0c7223 */ /* 0x180fe2000001080f */
[-CC-:B------:R-:W-:Y:S01]  /*26e0*/  FFMA.FTZ R25, R25, R7.reuse, -R15.reuse ;  /* 0x0000000719197223 */ /* 0x180fe2000001080f */
[--C-:B------:R-:W-:Y:S01]  /*26f0*/  FFMA.FTZ R32, R32, R7, -R15.reuse ;  /* 0x0000000720207223 */ /* 0x100fe2000001080f */
[----:B------:R-:W-:Y:S01]  /*2700*/  FMNMX.FTZ R5, R54, R5, !PT ;  /* 0x0000000536057209 */ /* 0x000fe20007810000 */
[-CC-:B------:R-:W-:Y:S01]  /*2710*/  FFMA.FTZ R36, R36, R7.reuse, -R15.reuse ;  /* 0x0000000724247223 */ /* 0x180fe2000001080f */
[--C-:B------:R-:W-:Y:S01]  /*2720*/  FFMA.FTZ R72, R72, R7, -R15.reuse ;  /* 0x0000000748487223 */ /* 0x100fe2000001080f */
[----:B------:R2:W-:Y:S01]  /*2730*/  MUFU.EX2 R138, R28 ;  /* 0x0000001c008a7308 */ /* 0x0005e20000000800 */
[----:B------:R-:W-:Y:S01]  /*2740*/  FMNMX.FTZ R5, R56, R5, !PT ;  /* 0x0000000538057209 */ /* 0x000fe20007810000 */
[-CC-:B------:R-:W-:Y:S01]  /*2750*/  FFMA.FTZ R74, R74, R7.reuse, -R15.reuse ;  /* 0x000000074a4a7223 */ /* 0x180fe2000001080f */
[----:B-1----:R-:W-:Y:S01]  /*2760*/  FSEL R24, R63, -INF , P5 ;  /* 0xff8000003f187808 */ /* 0x002fe20002800000 */
[--C-:B------:R-:W-:Y:S01]  /*2770*/  FFMA.FTZ R76, R76, R7, -R15.reuse ;  /* 0x000000074c4c7223 */ /* 0x100fe2000001080f */
[----:B------:R-:W-:Y:S01]  /*2780*/  FMNMX.FTZ R5, R58, R5, !PT ;  /* 0x000000053a057209 */ /* 0x000fe20007810000 */
[-CC-:B------:R-:W-:Y:S01]  /*2790*/  FFMA.FTZ R78, R78, R7.reuse, -R15.reuse ;  /* 0x000000074e4e7223 */ /* 0x180fe2000001080f */
[--C-:B------:R-:W-:Y:S01]  /*27a0*/  FFMA.FTZ R80, R80, R7, -R15.reuse ;  /* 0x0000000750507223 */ /* 0x100fe2000001080f */
[----:B------:R0:W-:Y:S01]  /*27b0*/  MUFU.EX2 R27, R30 ;  /* 0x0000001e001b7308 */ /* 0x0001e20000000800 */
[----:B------:R-:W-:Y:S01]  /*27c0*/  FMNMX.FTZ R5, R60, R5, !PT ;  /* 0x000000053c057209 */ /* 0x000fe20007810000 */
[-CC-:B------:R-:W-:Y:S01]  /*27d0*/  FFMA.FTZ R82, R82, R7.reuse, -R15.reuse ;  /* 0x0000000752527223 */ /* 0x180fe2000001080f */
[----:B--2---:R-:W-:Y:S01]  /*27e0*/  FSEL R28, R67, -INF , P3 ;  /* 0xff800000431c7808 */ /* 0x004fe20001800000 */
[--C-:B------:R-:W-:Y:S01]  /*27f0*/  FFMA.FTZ R84, R84, R7, -R15.reuse ;  /* 0x0000000754547223 */ /* 0x100fe2000001080f */
[----:B------:R-:W-:Y:S01]  /*2800*/  FMNMX.FTZ R5, R62, R5, !PT ;  /* 0x000000053e057209 */ /* 0x000fe20007810000 */
[-CC-:B------:R-:W-:Y:S01]  /*2810*/  FFMA.FTZ R86, R86, R7.reuse, -R15.reuse ;  /* 0x0000000756567223 */ /* 0x180fe2000001080f */
[--C-:B------:R-:W-:Y:S01]  /*2820*/  FFMA.FTZ R90, R90, R7, -R15.reuse ;  /* 0x000000075a5a7223 */ /* 0x100fe2000001080f */
[----:B------:R1:W-:Y:S01]  /*2830*/  MUFU.EX2 R21, R12 ;  /* 0x0000000c00157308 */ /* 0x0003e20000000800 */
[----:B------:R-:W-:Y:S01]  /*2840*/  FMNMX.FTZ R5, R24, R5, !PT ;  /* 0x0000000518057209 */ /* 0x000fe20007810000 */
[-CC-:B------:R-:W-:Y:S01]  /*2850*/  FFMA.FTZ R92, R92, R7.reuse, -R15.reuse ;  /* 0x000000075c5c7223 */ /* 0x180fe2000001080f */
[----:B0-----:R-:W-:Y:S01]  /*2860*/  FSEL R30, R71, -INF , P1 ;  /* 0xff800000471e7808 */ /* 0x001fe20000800000 */
[--C-:B------:R-:W-:Y:S01]  /*2870*/  FFMA.FTZ R94, R94, R7, -R15.reuse ;  /* 0x000000075e5e7223 */ /* 0x100fe2000001080f */
[----:B------:R-:W-:Y:S01]  /*2880*/  FMNMX.FTZ R5, R66, R5, !PT ;  /* 0x0000000542057209 */ /* 0x000fe20007810000 */
[-CC-:B------:R-:W-:Y:S01]  /*2890*/  FFMA.FTZ R96, R96, R7.reuse, -R15.reuse ;  /* 0x0000000760607223 */ /* 0x180fe2000001080f */
[--C-:B------:R-:W-:Y:S01]  /*28a0*/  FFMA.FTZ R98, R98, R7, -R15.reuse ;  /* 0x0000000762627223 */ /* 0x100fe2000001080f */
[----:B------:R-:W-:Y:S01]  /*28b0*/  MUFU.EX2 R25, R25 ;  /* 0x0000001900197308 */ /* 0x000fe20000000800 */
[----:B------:R-:W-:Y:S01]  /*28c0*/  FMNMX.FTZ R5, R28, R5, !PT ;  /* 0x000000051c057209 */ /* 0x000fe20007810000 */
[-CC-:B------:R-:W-:Y:S01]  /*28d0*/  FFMA.FTZ R64, R64, R7.reuse, -R15.reuse ;  /* 0x0000000740407223 */ /* 0x180fe2000001080f */
[-CC-:B------:R-:W-:Y:S01]  /*28e0*/  FFMA.FTZ R100, R100, R7.reuse, -R15.reuse ;  /* 0x0000000764647223 */ /* 0x180fe2000001080f */
[--C-:B------:R-:W-:Y:S01]  /*28f0*/  FFMA.FTZ R68, R68, R7, -R15.reuse ;  /* 0x0000000744447223 */ /* 0x100fe2000001080f */
[----:B------:R-:W-:Y:S01]  /*2900*/  FMNMX.FTZ R5, R70, R5, !PT ;  /* 0x0000000546057209 */ /* 0x000fe20007810000 */
[----:B------:R-:W-:Y:S01]  /*2910*/  FFMA.FTZ R15, R102, R7, -R15 ;  /* 0x00000007660f7223 */ /* 0x000fe2000001080f */
[--C-:B------:R-:W-:Y:S01]  /*2920*/  IMAD.MOV.U32 R71, RZ, RZ, R87.reuse ;  /* 0x000000ffff477224 */ /* 0x100fe200078e0057 */
[----:B------:R-:W0:Y:S01]  /*2930*/  MUFU.EX2 R32, R32 ;  /* 0x0000002000207308 */ /* 0x000e220000000800 */
[----:B------:R-:W-:Y:S01]  /*2940*/  FMNMX.FTZ R5, R30, R5, !PT ;  /* 0x000000051e057209 */ /* 0x000fe20007810000 */
[----:B------:R-:W-:Y:S01]  /*2950*/  IMAD.MOV.U32 R67, RZ, RZ, R87 ;  /* 0x000000ffff437224 */ /* 0x000fe200078e0057 */
[----:B------:R-:W-:-:S03]  /*2960*/  MOV R63, R87 ;  /* 0x00000057003f7202 */ /* 0x000fc60000000f00 */
[----:B-1----:R-:W1:Y:S02]  /*2970*/  SHFL.BFLY PT, R12, R5, 0x2, 0x1f ;  /* 0x0c401f00050c7f89 */ /* 0x002e6400000e0000 */
[----:B------:R-:W-:Y:S08]  /*2980*/  MUFU.EX2 R36, R36 ;  /* 0x0000002400247308 */ /* 0x000ff00000000800 */
[----:B------:R2:W3:Y:S01]  /*2990*/  MUFU.EX2 R29, R72 ;  /* 0x00000048001d7308 */ /* 0x0004e20000000800 */
[----:B0-----:R-:W-:-:S07]  /*29a0*/  F2FP.F16.F32.PACK_AB R140, R27, R32 ;  /* 0x000000201b8c723e */ /* 0x001fce00000000ff */
[----:B------:R-:W-:Y:S01]  /*29b0*/  MUFU.EX2 R74, R74 ;  /* 0x0000004a004a7308 */ /* 0x000fe20000000800 */
[----:B--2---:R-:W-:Y:S02]  /*29c0*/  MOV R72, R87 ;  /* 0x0000005700487202 */ /* 0x004fe40000000f00 */
[----:B-1----:R-:W-:-:S05]  /*29d0*/  FMNMX.FTZ R13, R5, R12, !PT ;  /* 0x0000000c050d7209 */ /* 0x002fca0007810000 */
[----:B------:R0:W1:Y:S01]  /*29e0*/  MUFU.EX2 R31, R76 ;  /* 0x0000004c001f7308 */ /* 0x0000620000000800 */
[----:B---3--:R-:W-:Y:S01]  /*29f0*/  F2FP.F16.F32.PACK_AB R142, R29, R36 ;  /* 0x000000241d8e723e */ /* 0x008fe200000000ff */
[----:B------:R-:W2:Y:S06]  /*2a00*/  SHFL.BFLY PT, R12, R13, 0x1, 0x1f ;  /* 0x0c201f000d0c7f89 */ /* 0x000eac00000e0000 */
[----:B------:R-:W-:Y:S01]  /*2a10*/  MUFU.EX2 R78, R78 ;  /* 0x0000004e004e7308 */ /* 0x000fe20000000800 */
[----:B0-----:R-:W-:-:S07]  /*2a20*/  IMAD.MOV.U32 R76, RZ, RZ, R87 ;  /* 0x000000ffff4c7224 */ /* 0x001fce00078e0057 */
[----:B------:R0:W3:Y:S01]  /*2a30*/  MUFU.EX2 R33, R80 ;  /* 0x0000005000217308 */ /* 0x0000e20000000800 */
[----:B-1----:R-:W-:-:S07]  /*2a40*/  F2FP.F16.F32.PACK_AB R144, R31, R74 ;  /* 0x0000004a1f90723e */ /* 0x002fce00000000ff */
[----:B------:R-:W-:Y:S01]  /*2a50*/  MUFU.EX2 R82, R82 ;  /* 0x0000005200527308 */ /* 0x000fe20000000800 */
[----:B0-----:R-:W-:Y:S01]  /*2a60*/  IMAD.MOV.U32 R80, RZ, RZ, R87 ;  /* 0x000000ffff507224 */ /* 0x001fe200078e0057 */
[----:B--2---:R-:W-:-:S04]  /*2a70*/  FMNMX.FTZ R12, R13, R12, !PT ;  /* 0x0000000c0d0c7209 */ /* 0x004fc80007810000 */
[C---:B------:R-:W-:Y:S01]  /*2a80*/  FSETP.NEU.FTZ.AND P1, PT, R12.reuse, -INF , PT ;  /* 0xff8000000c00780b */ /* 0x040fe20003f3d000 */
[----:B------:R-:W-:Y:S01]  /*2a90*/  FMUL.FTZ R41, R12, R7 ;  /* 0x000000070c297220 */ /* 0x000fe20000410000 */
[----:B------:R-:W0:Y:S01]  /*2aa0*/  MUFU.EX2 R35, R84 ;  /* 0x0000005400237308 */ /* 0x000e220000000800 */
[----:B---3--:R-:W-:-:S03]  /*2ab0*/  F2FP.F16.F32.PACK_AB R146, R33, R78 ;  /* 0x0000004e2192723e */ /* 0x008fc600000000ff */
[----:B------:R-:W-:Y:S02]  /*2ac0*/  FSEL R41, R41, RZ, P1 ;  /* 0x000000ff29297208 */ /* 0x000fe40000800000 */
[----:B------:R-:W-:Y:S01]  /*2ad0*/  ISETP.GE.AND P1, PT, R73, 0x61, PT ;  /* 0x000000614900780c */ /* 0x000fe20003f26270 */
[----:B------:R-:W-:Y:S01]  /*2ae0*/  IMAD.MOV.U32 R73, RZ, RZ, R87 ;  /* 0x000000ffff497224 */ /* 0x000fe200078e0057 */
[----:B------:R-:W-:Y:S01]  /*2af0*/  MUFU.EX2 R86, R86 ;  /* 0x0000005600567308 */ /* 0x000fe20000000800 */
[-CC-:B------:R-:W-:Y:S01]  /*2b00*/  FFMA.FTZ R4, R4, R7.reuse, -R41.reuse ;  /* 0x0000000704047223 */ /* 0x180fe20000010829 */
[-CC-:B------:R-:W-:Y:S01]  /*2b10*/  FFMA.FTZ R3, R3, R7.reuse, -R41.reuse ;  /* 0x0000000703037223 */ /* 0x180fe20000010829 */
[-CC-:B------:R-:W-:Y:S01]  /*2b20*/  FFMA.FTZ R14, R14, R7.reuse, -R41.reuse ;  /* 0x000000070e0e7223 */ /* 0x180fe20000010829 */
[-CC-:B------:R-:W-:Y:S01]  /*2b30*/  FFMA.FTZ R20, R20, R7.reuse, -R41.reuse ;  /* 0x0000000714147223 */ /* 0x180fe20000010829 */
[-CC-:B------:R-:W-:Y:S01]  /*2b40*/  FFMA.FTZ R34, R34, R7.reuse, -R41.reuse ;  /* 0x0000000722227223 */ /* 0x180fe20000010829 */
[-CC-:B------:R-:W-:Y:S01]  /*2b50*/  FFMA.FTZ R26, R26, R7.reuse, -R41.reuse ;  /* 0x000000071a1a7223 */ /* 0x180fe20000010829 */
[-CC-:B------:R-:W-:Y:S01]  /*2b60*/  FFMA.FTZ R38, R38, R7.reuse, -R41.reuse ;  /* 0x0000000726267223 */ /* 0x180fe20000010829 */
        /* <DEDUP_REMOVED lines=8> */
[----:B------:R1:W2:Y:S01]  /*2bf0*/  MUFU.EX2 R137, R3 ;  /* 0x0000000300897308 */ /* 0x0002a20000000800 */
[-CC-:B------:R-:W-:Y:S01]  /*2c00*/  FFMA.FTZ R54, R54, R7.reuse, -R41.reuse ;  /* 0x0000000736367223 */ /* 0x180fe20000010829 */
[-CC-:B------:R-:W-:Y:S01]  /*2c10*/  FFMA.FTZ R56, R56, R7.reuse, -R41.reuse ;  /* 0x0000000738387223 */ /* 0x180fe20000010829 */
[-CC-:B------:R-:W-:Y:S01]  /*2c20*/  FFMA.FTZ R58, R58, R7.reuse, -R41.reuse ;  /* 0x000000073a3a7223 */ /* 0x180fe20000010829 */
[-CC-:B------:R-:W-:Y:S01]  /*2c30*/  FFMA.FTZ R60, R60, R7.reuse, -R41.reuse ;  /* 0x000000073c3c7223 */ /* 0x180fe20000010829 */
[-CC-:B------:R-:W-:Y:S01]  /*2c40*/  FFMA.FTZ R62, R62, R7.reuse, -R41.reuse ;  /* 0x000000073e3e7223 */ /* 0x180fe20000010829 */
[-CC-:B------:R-:W-:Y:S01]  /*2c50*/  FFMA.FTZ R24, R24, R7.reuse, -R41.reuse ;  /* 0x0000000718187223 */ /* 0x180fe20000010829 */
[-C--:B------:R-:W-:Y:S01]  /*2c60*/  FFMA.FTZ R66, R66, R7.reuse, -R41 ;  /* 0x0000000742427223 */ /* 0x080fe20000010829 */
[----:B------:R-:W3:Y:S01]  /*2c70*/  MUFU.EX2 R14, R14 ;  /* 0x0000000e000e7308 */ /* 0x000ee20000000800 */
[----:B-1----:R-:W-:Y:S01]  /*2c80*/  FADD.FTZ R3, R136, R25 ;  /* 0x0000001988037221 */ /* 0x002fe20000010000 */
[-CC-:B------:R-:W-:Y:S01]  /*2c90*/  FFMA.FTZ R28, R28, R7.reuse, -R41.reuse ;  /* 0x000000071c1c7223 */ /* 0x180fe20000010829 */
[-CC-:B------:R-:W-:Y:S01]  /*2ca0*/  FFMA.FTZ R70, R70, R7.reuse, -R41.reuse ;  /* 0x0000000746467223 */ /* 0x180fe20000010829 */
[----:B------:R-:W-:Y:S01]  /*2cb0*/  FFMA.FTZ R30, R30, R7, -R41 ;  /* 0x000000071e1e7223 */ /* 0x000fe20000010829 */
[----:B------:R-:W-:Y:S01]  /*2cc0*/  F2FP.F16.F32.PACK_AB R136, R25, R136 ;  /* 0x000000881988723e */ /* 0x000fe200000000ff */
[--C-:B------:R-:W-:Y:S01]  /*2cd0*/  IMAD.MOV.U32 R41, RZ, RZ, R87.reuse ;  /* 0x000000ffff297224 */ /* 0x100fe200078e0057 */
[----:B0-----:R-:W-:Y:S01]  /*2ce0*/  F2FP.F16.F32.PACK_AB R148, R35, R82 ;  /* 0x000000522394723e */ /* 0x001fe200000000ff */
[----:B------:R0:W1:Y:S01]  /*2cf0*/  MUFU.EX2 R139, R20 ;  /* 0x00000014008b7308 */ /* 0x0000620000000800 */
[----:B------:R-:W-:Y:S01]  /*2d00*/  MOV R84, R87 ;  /* 0x0000005700547202 */ /* 0x000fe20000000f00 */
[----:B------:R-:W-:-:S06]  /*2d10*/  IMAD.MOV.U32 R25, RZ, RZ, R87 ;  /* 0x000000ffff197224 */ /* 0x000fcc00078e0057 */
[----:B------:R-:W4:Y:S01]  /*2d20*/  MUFU.EX2 R34, R34 ;  /* 0x0000002200227308 */ /* 0x000f220000000800 */
[----:B0-----:R-:W-:Y:S01]  /*2d30*/  FADD.FTZ R20, R138, R3 ;  /* 0x000000038a147221 */ /* 0x001fe20000010000 */
[----:B------:R-:W-:-:S03]  /*2d40*/  F2FP.F16.F32.PACK_AB R138, R21, R138 ;  /* 0x0000008a158a723e */ /* 0x000fc600000000ff */
[----:B------:R-:W-:-:S03]  /*2d50*/  FADD.FTZ R3, R21, R20 ;  /* 0x0000001415037221 */ /* 0x000fc60000010000 */
[----:B------:R0:W5:Y:S01]  /*2d60*/  MUFU.EX2 R141, R26 ;  /* 0x0000001a008d7308 */ /* 0x0001620000000800 */
[----:B------:R-:W-:Y:S01]  /*2d70*/  FADD.FTZ R20, R32, R3 ;  /* 0x0000000320147221 */ /* 0x000fe20000010000 */
[----:B--2---:R-:W-:Y:S01]  /*2d80*/  FADD.FTZ R3, R4, R137 ;  /* 0x0000008904037221 */ /* 0x004fe20000010000 */
[----:B------:R-:W-:Y:S01]  /*2d90*/  F2FP.F16.F32.PACK_AB R137, R137, R4 ;  /* 0x000000048989723e */ /* 0x000fe200000000ff */
[----:B------:R-:W-:Y:S02]  /*2da0*/  IMAD.MOV.U32 R32, RZ, RZ, R87 ;  /* 0x000000ffff207224 */ /* 0x000fe400078e0057 */
[----:B------:R-:W-:Y:S01]  /*2db0*/  FADD.FTZ R43, R27, R20 ;  /* 0x000000141b2b7221 */ /* 0x000fe20000010000 */
[----:B---3--:R-:W-:Y:S01]  /*2dc0*/  FADD.FTZ R20, R14, R3 ;  /* 0x000000030e147221 */ /* 0x008fe20000010000 */
[----:B------:R-:W-:Y:S01]  /*2dd0*/  MOV R4, 0x3f800000 ;  /* 0x3f80000000047802 */ /* 0x000fe20000000f00 */
[----:B------:R-:W2:Y:S01]  /*2de0*/  MUFU.EX2 R38, R38 ;  /* 0x0000002600267308 */ /* 0x000ea20000000800 */
[----:B0-----:R-:W-:Y:S01]  /*2df0*/  FADD.FTZ R26, R36, R43 ;  /* 0x0000002b241a7221 */ /* 0x001fe20000010000 */
[C---:B-1----:R-:W-:Y:S01]  /*2e00*/  FADD.FTZ R3, R139.reuse, R20 ;  /* 0x000000148b037221 */ /* 0x042fe20000010000 */
[----:B------:R-:W-:-:S02]  /*2e10*/  F2FP.F16.F32.PACK_AB R139, R139, R14 ;  /* 0x0000000e8b8b723e */ /* 0x000fc400000000ff */
[----:B------:R-:W-:Y:S01]  /*2e20*/  FADD.FTZ R43, R29, R26 ;  /* 0x0000001a1d2b7221 */ /* 0x000fe20000010000 */
[----:B----4-:R-:W-:Y:S01]  /*2e30*/  FADD.FTZ R20, R34, R3 ;  /* 0x0000000322147221 */ /* 0x010fe20000010000 */
[-C--:B------:R-:W-:Y:S01]  /*2e40*/  MOV R36, R87.reuse ;  /* 0x0000005700247202 */ /* 0x080fe20000000f00 */
[----:B------:R0:W1:Y:S01]  /*2e50*/  MUFU.EX2 R143, R40 ;  /* 0x00000028008f7308 */ /* 0x0000620000000800 */
[----:B------:R-:W-:Y:S01]  /*2e60*/  FADD.FTZ R26, R74, R43 ;  /* 0x0000002b4a1a7221 */ /* 0x000fe20000010000 */
[C---:B-----5:R-:W-:Y:S01]  /*2e70*/  FADD.FTZ R3, R141.reuse, R20 ;  /* 0x000000148d037221 */ /* 0x060fe20000010000 */
[----:B------:R-:W-:Y:S01]  /*2e80*/  F2FP.F16.F32.PACK_AB R141, R141, R34 ;  /* 0x000000228d8d723e */ /* 0x000fe200000000ff */
[--C-:B------:R-:W-:Y:S02]  /*2e90*/  IMAD.MOV.U32 R74, RZ, RZ, R87.reuse ;  /* 0x000000ffff4a7224 */ /* 0x100fe400078e0057 */
[----:B------:R-:W-:Y:S01]  /*2ea0*/  FADD.FTZ R43, R31, R26 ;  /* 0x0000001a1f2b7221 */ /* 0x000fe20000010000 */
[----:B------:R-:W-:Y:S01]  /*2eb0*/  IMAD.MOV.U32 R34, RZ, RZ, R87 ;  /* 0x000000ffff227224 */ /* 0x000fe200078e0057 */
[-C--:B------:R-:W-:Y:S01]  /*2ec0*/  MOV R27, R87.reuse ;  /* 0x00000057001b7202 */ /* 0x080fe20000000f00 */
[----:B------:R-:W3:Y:S01]  /*2ed0*/  MUFU.EX2 R42, R42 ;  /* 0x0000002a002a7308 */ /* 0x000ee20000000800 */
[----:B--2---:R-:W-:Y:S01]  /*2ee0*/  FADD.FTZ R20, R38, R3 ;  /* 0x0000000326147221 */ /* 0x004fe20000010000 */
[----:B------:R-:W-:Y:S01]  /*2ef0*/  FADD.FTZ R26, R78, R43 ;  /* 0x0000002b4e1a7221 */ /* 0x000fe20000010000 */
[----:B------:R-:W-:Y:S01]  /*2f00*/  MOV R78, R87 ;  /* 0x00000057004e7202 */ /* 0x000fe20000000f00 */
[----:B0-----:R-:W-:-:S02]  /*2f10*/  IMAD.MOV.U32 R40, RZ, RZ, R87 ;  /* 0x000000ffff287224 */ /* 0x001fc400078e0057 */
[----:B------:R-:W-:Y:S01]  /*2f20*/  FADD.FTZ R43, R33, R26 ;  /* 0x0000001a212b7221 */ /* 0x000fe20000010000 */
[----:B------:R-:W-:Y:S01]  /*2f30*/  MOV R33, R87 ;  /* 0x0000005700217202 */ /* 0x000fe20000000f00 */
[----:B------:R0:W2:Y:S01]  /*2f40*/  MUFU.EX2 R145, R44 ;  /* 0x0000002c00917308 */ /* 0x0000a20000000800 */
[C---:B-1----:R-:W-:Y:S01]  /*2f50*/  FADD.FTZ R3, R143.reuse, R20 ;  /* 0x000000148f037221 */ /* 0x042fe20000010000 */
[----:B------:R-:W-:Y:S01]  /*2f60*/  FADD.FTZ R20, R82, R43 ;  /* 0x0000002b52147221 */ /* 0x000fe20000010000 */
[----:B------:R-:W-:Y:S01]  /*2f70*/  F2FP.F16.F32.PACK_AB R143, R143, R38 ;  /* 0x000000268f8f723e */ /* 0x000fe200000000ff */
[--C-:B------:R-:W-:Y:S02]  /*2f80*/  IMAD.MOV.U32 R82, RZ, RZ, R87.reuse ;  /* 0x000000ffff527224 */ /* 0x100fe400078e0057 */
[----:B------:R-:W-:Y:S01]  /*2f90*/  FADD.FTZ R43, R35, R20 ;  /* 0x00000014232b7221 */ /* 0x000fe20000010000 */
[----:B------:R-:W-:Y:S01]  /*2fa0*/  IMAD.MOV.U32 R38, RZ, RZ, R87 ;  /* 0x000000ffff267224 */ /* 0x000fe200078e0057 */
[----:B------:R-:W1:Y:S01]  /*2fb0*/  MUFU.EX2 R46, R46 ;  /* 0x0000002e002e7308 */ /* 0x000e620000000800 */
[----:B---3--:R-:W-:Y:S01]  /*2fc0*/  FADD.FTZ R0, R42, R3 ;  /* 0x000000032a007221 */ /* 0x008fe20000010000 */
[----:B------:R-:W-:Y:S01]  /*2fd0*/  FADD.FTZ R20, R86, R43 ;  /* 0x0000002b56147221 */ /* 0x000fe20000010000 */
[----:B0-----:R-:W-:-:S02]  /*2fe0*/  IMAD.MOV.U32 R44, RZ, RZ, R87 ;  /* 0x000000ffff2c7224 */ /* 0x001fc400078e0057 */
[--C-:B------:R-:W-:Y:S02]  /*2ff0*/  IMAD.MOV.U32 R35, RZ, RZ, R87.reuse ;  /* 0x000000ffff237224 */ /* 0x100fe400078e0057 */
[--C-:B------:R-:W-:Y:S01]  /*3000*/  IMAD.MOV.U32 R31, RZ, RZ, R87.reuse ;  /* 0x000000ffff1f7224 */ /* 0x100fe200078e0057 */
[----:B------:R0:W3:Y:S01]  /*3010*/  MUFU.EX2 R147, R48 ;  /* 0x0000003000937308 */ /* 0x0000e20000000800 */
[C---:B--2---:R-:W-:Y:S01]  /*3020*/  FADD.FTZ R3, R145.reuse, R0 ;  /* 0x0000000091037221 */ /* 0x044fe20000010000 */
[----:B------:R-:W-:Y:S01]  /*3030*/  F2FP.F16.F32.PACK_AB R145, R145, R42 ;  /* 0x0000002a9191723e */ /* 0x000fe200000000ff */
[--C-:B------:R-:W-:Y:S01]  /*3040*/  IMAD.MOV.U32 R29, RZ, RZ, R87.reuse ;  /* 0x000000ffff1d7224 */ /* 0x100fe200078e0057 */
[----:B------:R-:W-:Y:S01]  /*3050*/  MOV R42, R87 ;  /* 0x00000057002a7202 */ /* 0x000fe20000000f00 */
[----:B------:R-:W-:-:S03]  /*3060*/  IMAD.MOV.U32 R26, RZ, RZ, R87 ;  /* 0x000000ffff1a7224 */ /* 0x000fc600078e0057 */
[----:B------:R-:W2:Y:S01]  /*3070*/  MUFU.EX2 R50, R50 ;  /* 0x0000003200327308 */ /* 0x000ea20000000800 */
[----:B-1----:R-:W-:Y:S01]  /*3080*/  FADD.FTZ R0, R46, R3 ;  /* 0x000000032e007221 */ /* 0x002fe20000010000 */
[----:B0-----:R-:W-:-:S06]  /*3090*/  MOV R48, R87 ;  /* 0x0000005700307202 */ /* 0x001fcc0000000f00 */
[----:B------:R0:W1:Y:S01]  /*30a0*/  MUFU.EX2 R149, R52 ;  /* 0x0000003400957308 */ /* 0x0000620000000800 */
[C---:B---3--:R-:W-:Y:S01]  /*30b0*/  FADD.FTZ R3, R147.reuse, R0 ;  /* 0x0000000093037221 */ /* 0x048fe20000010000 */
[----:B------:R-:W-:Y:S01]  /*30c0*/  F2FP.F16.F32.PACK_AB R147, R147, R46 ;  /* 0x0000002e9393723e */ /* 0x000fe200000000ff */
[----:B------:R-:W-:-:S05]  /*30d0*/  IMAD.MOV.U32 R46, RZ, RZ, R87 ;  /* 0x000000ffff2e7224 */ /* 0x000fca00078e0057 */
[----:B------:R-:W3:Y:S01]  /*30e0*/  MUFU.EX2 R54, R54 ;  /* 0x0000003600367308 */ /* 0x000ee20000000800 */
[----:B--2---:R-:W-:Y:S01]  /*30f0*/  FADD.FTZ R0, R50, R3 ;  /* 0x0000000332007221 */ /* 0x004fe20000010000 */
[----:B0-----:R-:W-:-:S06]  /*3100*/  IMAD.MOV.U32 R52, RZ, RZ, R87 ;  /* 0x000000ffff347224 */ /* 0x001fcc00078e0057 */
[----:B------:R0:W2:Y:S01]  /*3110*/  MUFU.EX2 R151, R56 ;  /* 0x0000003800977308 */ /* 0x0000a20000000800 */
[C---:B-1----:R-:W-:Y:S01]  /*3120*/  FADD.FTZ R3, R149.reuse, R0 ;  /* 0x0000000095037221 */ /* 0x042fe20000010000 */
[----:B------:R-:W-:Y:S01]  /*3130*/  F2FP.F16.F32.PACK_AB R149, R149, R50 ;  /* 0x000000329595723e */ /* 0x000fe200000000ff */
[----:B------:R-:W-:-:S05]  /*3140*/  IMAD.MOV.U32 R50, RZ, RZ, R87 ;  /* 0x000000ffff327224 */ /* 0x000fca00078e0057 */
[----:B------:R-:W1:Y:S01]  /*3150*/  MUFU.EX2 R37, R90 ;  /* 0x0000005a00257308 */ /* 0x000e620000000800 */
[----:B---3--:R-:W-:Y:S01]  /*3160*/  FADD.FTZ R0, R54, R3 ;  /* 0x0000000336007221 */ /* 0x008fe20000010000 */
[----:B0-----:R-:W-:-:S06]  /*3170*/  IMAD.MOV.U32 R56, RZ, RZ, R87 ;  /* 0x000000ffff387224 */ /* 0x001fcc00078e0057 */
[----:B------:R-:W0:Y:S01]  /*3180*/  MUFU.EX2 R58, R58 ;  /* 0x0000003a003a7308 */ /* 0x000e220000000800 */
[C---:B--2---:R-:W-:Y:S01]  /*3190*/  FADD.FTZ R3, R151.reuse, R0 ;  /* 0x0000000097037221 */ /* 0x044fe20000010000 */
[----:B------:R-:W-:Y:S02]  /*31a0*/  F2FP.F16.F32.PACK_AB R151, R151, R54 ;  /* 0x000000369797723e */ /* 0x000fe400000000ff */
[----:B------:R-:W-:-:S04]  /*31b0*/  MOV R54, R87 ;  /* 0x0000005700367202 */ /* 0x000fc80000000f00 */
[----:B------:R-:W2:Y:S01]  /*31c0*/  MUFU.EX2 R92, R92 ;  /* 0x0000005c005c7308 */ /* 0x000ea20000000800 */
[C---:B-1----:R-:W-:Y:S01]  /*31d0*/  FADD.FTZ R43, R37.reuse, R20 ;  /* 0x00000014252b7221 */ /* 0x042fe20000010000 */
[----:B------:R-:W-:Y:S01]  /*31e0*/  F2FP.F16.F32.PACK_AB R150, R37, R86 ;  /* 0x000000562596723e */ /* 0x000fe200000000ff */
[--C-:B------:R-:W-:Y:S02]  /*31f0*/  IMAD.MOV.U32 R86, RZ, RZ, R87.reuse ;  /* 0x000000ffff567224 */ /* 0x100fe400078e0057 */
[----:B------:R-:W-:-:S03]  /*3200*/  IMAD.MOV.U32 R37, RZ, RZ, R87 ;  /* 0x000000ffff257224 */ /* 0x000fc600078e0057 */
[----:B------:R1:W3:Y:S01]  /*3210*/  MUFU.EX2 R153, R60 ;  /* 0x0000003c00997308 */ /* 0x0002e20000000800 */
[----:B0-----:R-:W-:-:S07]  /*3220*/  FADD.FTZ R0, R58, R3 ;  /* 0x000000033a007221 */ /* 0x001fce0000010000 */
[----:B------:R-:W0:Y:S01]  /*3230*/  MUFU.EX2 R5, R94 ;  /* 0x0000005e00057308 */ /* 0x000e220000000800 */
[----:B--2---:R-:W-:Y:S01]  /*3240*/  FADD.FTZ R20, R92, R43 ;  /* 0x0000002b5c147221 */ /* 0x004fe20000010000 */
[----:B-1----:R-:W-:Y:S01]  /*3250*/  MOV R60, R87 ;  /* 0x00000057003c7202 */ /* 0x002fe20000000f00 */
[----:B------:R-:W-:-:S05]  /*3260*/  IMAD.MOV.U32 R43, RZ, RZ, R87 ;  /* 0x000000ffff2b7224 */ /* 0x000fca00078e0057 */
[----:B------:R-:W1:Y:S01]  /*3270*/  MUFU.EX2 R62, R62 ;  /* 0x0000003e003e7308 */ /* 0x000e620000000800 */
[C---:B---3--:R-:W-:Y:S01]  /*3280*/  FADD.FTZ R3, R153.reuse, R0 ;  /* 0x0000000099037221 */ /* 0x048fe20000010000 */
[----:B------:R-:W-:Y:S01]  /*3290*/  F2FP.F16.F32.PACK_AB R153, R153, R58 ;  /* 0x0000003a9999723e */ /* 0x000fe200000000ff */
[----:B------:R-:W-:-:S05]  /*32a0*/  IMAD.MOV.U32 R58, RZ, RZ, R87 ;  /* 0x000000ffff3a7224 */ /* 0x000fca00078e0057 */
[----:B------:R-:W2:Y:S01]  /*32b0*/  MUFU.EX2 R96, R96 ;  /* 0x0000006000607308 */ /* 0x000ea20000000800 */
[C---:B0-----:R-:W-:Y:S01]  /*32c0*/  FADD.FTZ R21, R5.reuse, R20 ;  /* 0x0000001405157221 */ /* 0x041fe20000010000 */
[----:B------:R-:W-:-:S06]  /*32d0*/  F2FP.F16.F32.PACK_AB R152, R5, R92 ;  /* 0x0000005c0598723e */ /* 0x000fcc00000000ff */
[----:B------:R0:W3:Y:S01]  /*32e0*/  MUFU.EX2 R155, R24 ;  /* 0x00000018009b7308 */ /* 0x0000e20000000800 */
[----:B-1----:R-:W-:-:S07]  /*32f0*/  FADD.FTZ R0, R62, R3 ;  /* 0x000000033e007221 */ /* 0x002fce0000010000 */
[----:B------:R-:W1:Y:S01]  /*3300*/  MUFU.EX2 R39, R98 ;  /* 0x0000006200277308 */ /* 0x000e620000000800 */
[----:B--2---:R-:W-:Y:S01]  /*3310*/  FADD.FTZ R20, R96, R21 ;  /* 0x0000001560147221 */ /* 0x004fe20000010000 */
[----:B0-----:R-:W-:-:S06]  /*3320*/  MOV R24, R87 ;  /* 0x0000005700187202 */ /* 0x001fcc0000000f00 */
[----:B------:R-:W0:Y:S01]  /*3330*/  MUFU.EX2 R66, R66 ;  /* 0x0000004200427308 */ /* 0x000e220000000800 */
[C---:B---3--:R-:W-:Y:S01]  /*3340*/  FADD.FTZ R5, R155.reuse, R0 ;  /* 0x000000009b057221 */ /* 0x048fe20000010000 */
[----:B------:R-:W-:Y:S01]  /*3350*/  F2FP.F16.F32.PACK_AB R155, R155, R62 ;  /* 0x0000003e9b9b723e */ /* 0x000fe200000000ff */
[----:B------:R-:W-:-:S05]  /*3360*/  IMAD.MOV.U32 R62, RZ, RZ, R87 ;  /* 0x000000ffff3e7224 */ /* 0x000fca00078e0057 */
[----:B------:R-:W2:Y:S01]  /*3370*/  MUFU.EX2 R64, R64 ;  /* 0x0000004000407308 */ /* 0x000ea20000000800 */
[C---:B-1----:R-:W-:Y:S01]  /*3380*/  FADD.FTZ R21, R39.reuse, R20 ;  /* 0x0000001427157221 */ /* 0x042fe20000010000 */
[----:B------:R-:W-:Y:S02]  /*3390*/  F2FP.F16.F32.PACK_AB R154, R39, R96 ;  /* 0x00000060279a723e */ /* 0x000fe400000000ff */
[----:B------:R-:W-:-:S04]  /*33a0*/  MOV R39, R87 ;  /* 0x0000005700277202 */ /* 0x000fc80000000f00 */
[----:B------:R1:W3:Y:S01]  /*33b0*/  MUFU.EX2 R157, R28 ;  /* 0x0000001c009d7308 */ /* 0x0002e20000000800 */
[----:B0-----:R-:W-:-:S07]  /*33c0*/  FADD.FTZ R0, R66, R5 ;  /* 0x0000000542007221 */ /* 0x001fce0000010000 */
[----:B------:R-:W0:Y:S01]  /*33d0*/  MUFU.EX2 R13, R100 ;  /* 0x00000064000d7308 */ /* 0x000e220000000800 */
[----:B--2---:R-:W-:Y:S01]  /*33e0*/  FADD.FTZ R20, R64, R21 ;  /* 0x0000001540147221 */ /* 0x004fe20000010000 */
[----:B-1----:R-:W-:-:S06]  /*33f0*/  IMAD.MOV.U32 R28, RZ, RZ, R87 ;  /* 0x000000ffff1c7224 */ /* 0x002fcc00078e0057 */
[----:B------:R-:W1:Y:S01]  /*3400*/  MUFU.EX2 R70, R70 ;  /* 0x0000004600467308 */ /* 0x000e620000000800 */
[C---:B---3--:R-:W-:Y:S01]  /*3410*/  FADD.FTZ R5, R157.reuse, R0 ;  /* 0x000000009d057221 */ /* 0x048fe20000010000 */
[----:B------:R-:W-:Y:S02]  /*3420*/  F2FP.F16.F32.PACK_AB R157, R157, R66 ;  /* 0x000000429d9d723e */ /* 0x000fe400000000ff */
[----:B------:R-:W-:-:S04]  /*3430*/  MOV R66, R87 ;  /* 0x0000005700427202 */ /* 0x000fc80000000f00 */
[----:B------:R-:W2:Y:S01]  /*3440*/  MUFU.EX2 R68, R68 ;  /* 0x0000004400447308 */ /* 0x000ea20000000800 */
[C---:B0-----:R-:W-:Y:S01]  /*3450*/  FADD.FTZ R21, R13.reuse, R20 ;  /* 0x000000140d157221 */ /* 0x041fe20000010000 */
[----:B------:R-:W-:Y:S01]  /*3460*/  F2FP.F16.F32.PACK_AB R156, R13, R64 ;  /* 0x000000400d9c723e */ /* 0x000fe200000000ff */
[----:B------:R-:W-:-:S05]  /*3470*/  IMAD.MOV.U32 R64, RZ, RZ, R87 ;  /* 0x000000ffff407224 */ /* 0x000fca00078e0057 */
[----:B------:R0:W3:Y:S01]  /*3480*/  MUFU.EX2 R159, R30 ;  /* 0x0000001e009f7308 */ /* 0x0000e20000000800 */
[----:B-1----:R-:W-:Y:S01]  /*3490*/  FADD.FTZ R0, R70, R5 ;  /* 0x0000000546007221 */ /* 0x002fe20000010000 */
[----:B------:R-:W-:-:S06]  /*34a0*/  IMAD.MOV.U32 R5, RZ, RZ, 0x3f800000 ;  /* 0x3f800000ff057424 */ /* 0x000fcc00078e00ff */
[----:B------:R-:W1:Y:S01]  /*34b0*/  MUFU.EX2 R15, R15 ;  /* 0x0000000f000f7308 */ /* 0x000e620000000800 */
[----:B--2---:R-:W-:Y:S01]  /*34c0*/  FADD.FTZ R20, R68, R21 ;  /* 0x0000001544147221 */ /* 0x004fe20000010000 */
[----:B0-----:R-:W-:Y:S01]  /*34d0*/  MOV R30, R87 ;  /* 0x00000057001e7202 */ /* 0x001fe20000000f00 */
[C---:B---3--:R-:W-:Y:S01]  /*34e0*/  FADD.FTZ R0, R159.reuse, R0 ;  /* 0x000000009f007221 */ /* 0x048fe20000010000 */
[----:B------:R-:W-:Y:S01]  /*34f0*/  F2FP.F16.F32.PACK_AB R159, R159, R70 ;  /* 0x000000469f9f723e */ /* 0x000fe200000000ff */
[--C-:B------:R-:W-:Y:S01]  /*3500*/  IMAD.MOV.U32 R70, RZ, RZ, R87.reuse ;  /* 0x000000ffff467224 */ /* 0x100fe200078e0057 */
[C---:B-1----:R-:W-:Y:S01]  /*3510*/  F2FP.F16.F32.PACK_AB R158, R15.reuse, R68 ;  /* 0x000000440f9e723e */ /* 0x042fe200000000ff */
[----:B------:R-:W-:Y:S01]  /*3520*/  FADD.FTZ R3, R15, R20 ;  /* 0x000000140f037221 */ /* 0x000fe20000010000 */
[----:B------:R-:W-:Y:S01]  /*3530*/  IMAD.MOV.U32 R68, RZ, RZ, R87 ;  /* 0x000000ffff447224 */ /* 0x000fe200078e0057 */
[----:B------:R-:W-:Y:S06]  /*3540*/  @!P1 BRA `(.L_x_14) ;  /* 0x0000002400309947 */ /* 0x000fec0003800000 */
[----:B------:R-:W-:Y:S01]  /*3550*/  VIADD R13, R88, 0xfffffffe ;  /* 0xfffffffe580d7836 */ /* 0x000fe20000000000 */
[----:B------:R-:W-:Y:S01]  /*3560*/  MOV R15, R6 ;  /* 0x00000006000f7202 */ /* 0x000fe20000000f00 */
[----:B------:R-:W-:Y:S01]  /*3570*/  IMAD.MOV.U32 R21, RZ, RZ, R12 ;  /* 0x000000ffff157224 */ /* 0x000fe200078e000c */
[----:B------:R-:W-:Y:S01]  /*3580*/  CS2R R86, SRZ ;  /* 0x0000000000567805 */ /* 0x000fe2000001ff00 */
[----:B------:R-:W-:Y:S01]  /*3590*/  IMAD.MOV.U32 R5, RZ, RZ, 0x3f800000 ;  /* 0x3f800000ff057424 */ /* 0x000fe200078e00ff */
[----:B------:R-:W-:Y:S02]  /*35a0*/  CS2R R82, SRZ ;  /* 0x0000000000527805 */ /* 0x000fe4000001ff00 */
[----:B------:R-:W-:Y:S02]  /*35b0*/  CS2R R78, SRZ ;  /* 0x00000000004e7805 */ /* 0x000fe4000001ff00 */
[----:B------:R-:W-:Y:S02]  /*35c0*/  CS2R R74, SRZ ;  /* 0x00000000004a7805 */ /* 0x000fe4000001ff00 */
[----:B------:R-:W-:-:S02]  /*35d0*/  CS2R R70, SRZ ;  /* 0x0000000000467805 */ /* 0x000fc4000001ff00 */
[----:B------:R-:W-:Y:S02]  /*35e0*/  CS2R R66, SRZ ;  /* 0x0000000000427805 */ /* 0x000fe4000001ff00 */
[----:B------:R-:W-:Y:S02]  /*35f0*/  CS2R R62, SRZ ;  /* 0x00000000003e7805 */ /* 0x000fe4000001ff00 */
        /* <DEDUP_REMOVED lines=24> */
[----:B------:R-:W-:Y:S01]  /*3780*/  CS2R R24, SRZ ;  /* 0x0000000000187805 */ /* 0x000fe2000001ff00 */
[----:B------:R-:W-:Y:S01]  /*3790*/  UMOV UR4, UR39 ;  /* 0x0000002700047c82 */ /* 0x000fe20008000000 */
[----:B------:R-:W-:Y:S01]  /*37a0*/  UMOV UR5, UR38 ;  /* 0x0000002600057c82 */ /* 0x000fe20008000000 */
[----:B------:R-:W-:-:S05]  /*37b0*/  ULDC UR6, c[0x0][0x9d8] ;  /* 0x0002760000067ab9 */ /* 0x000fca0000000800 */
.L_x_25:
[----:B------:R-:W-:-:S04]  /*37c0*/  UISETP.NE.AND UP0, UPT, UR5, 0x1, UPT ;  /* 0x000000010500788c */ /* 0x000fc8000bf05270 */
[----:B------:R-:W-:-:S04]  /*37d0*/  USEL UR39, URZ, 0x1, UP0 ;  /* 0x000000013f277887 */ /* 0x000fc80008000000 */
[----:B------:R-:W-:Y:S01]  /*37e0*/  ULOP3.LUT UR39, UR4, UR39, URZ, 0x3c, !UPT ;  /* 0x0000002704277292 */ /* 0x000fe2000f8e3c3f */
[----:B------:R-:W-:Y:S11]  /*37f0*/  @!P0 BRA `(.L_x_15) ;  /* 0x0000000000048947 */ /* 0x000ff60003800000 */
[----:B------:R-:W-:Y:S01]  /*3800*/  BPT.TRAP 0x1 ;  /* 0x000000040000795c */ /* 0x000fe20000300000 */
.L_x_15:
[----:B------:R-:W0:Y:S01]  /*3810*/  S2UR UR11, SR_CgaCtaId ;  /* 0x00000000000b79c3 */ /* 0x000e220000008800 */
[----:B------:R-:W-:Y:S01]  /*3820*/  UIADD3 UR38, UR5, 0x1, URZ ;  /* 0x0000000105267890 */ /* 0x000fe2000fffe03f */
[----:B------:R-:W-:Y:S01]  /*3830*/  IMAD.U32 R6, RZ, RZ, UR39 ;  /* 0x00000027ff067e24 */ /* 0x000fe2000f8e00ff */
[----:B------:R-:W-:Y:S02]  /*3840*/  UMOV UR7, 0x400 ;  /* 0x0000040000077882 */ /* 0x000fe40000000000 */
[----:B------:R-:W-:Y:S02]  /*3850*/  UISETP.NE.AND UP0, UPT, UR38, 0x2, UPT ;  /* 0x000000022600788c */ /* 0x000fe4000bf05270 */
[----:B------:R-:W-:Y:S02]  /*3860*/  SHF.L.U32 R6, R6, 0x1f, RZ ;  /* 0x0000001f06067819 */ /* 0x000fe400000006ff */
[----:B------:R-:W-:Y:S02]  /*3870*/  USEL UR38, UR38, URZ, UP0 ;  /* 0x0000003f26267287 */ /* 0x000fe40008000000 */
[----:B0-----:R-:W-:-:S04]  /*3880*/  ULEA UR7, UR11, UR7, 0x18 ;  /* 0x000000070b077291 */ /* 0x001fc8000f8ec03f */
[----:B------:R-:W-:-:S09]  /*3890*/  ULEA UR8, UR38, UR7, 0x3 ;  /* 0x0000000726087291 */ /* 0x000fd2000f8e183f */
[----:B------:R0:W1:Y:S01]  /*38a0*/  SYNCS.PHASECHK.TRANS64.TRYWAIT P1, [UR8+0x2a830], R6 ;  /* 0x02a83006ff0075a7 */ /* 0x0000620008020148 */
[----:B------:R-:W-:Y:S05]  /*38b0*/  @!P0 BRA `(.L_x_16) ;  /* 0x0000000000048947 */ /* 0x000fea0003800000 */
[----:B------:R-:W-:Y:S01]  /*38c0*/  BPT.TRAP 0x1 ;  /* 0x000000040000795c */ /* 0x000fe20000300000 */
.L_x_16:
[----:B-1----:R-:W-:Y:S05]  /*38d0*/  @P1 BRA `(.L_x_17) ;  /* 0x0000000000081947 */ /* 0x002fea0003800000 */
[----:B------:R-:W1:Y:S02]  /*38e0*/  SYNCS.PHASECHK.TRANS64.TRYWAIT P1, [UR8+0x2a830], R6 ;  /* 0x02a83006ff0075a7 */ /* 0x000e640008020148 */
[----:B-1----:R-:W-:Y:S05]  /*38f0*/  @!P1 BRA `(.L_x_18) ;  /* 0x0000007800989947 */ /* 0x002fea0003800000 */
.L_x_17:
[----:B------:R-:W-:Y:S01]  /*3900*/  R2UR UR40, R10 ;  /* 0x000000000a2872ca */ /* 0x000fe200000e0000 */
[----:B------:R-:W-:Y:S01]  /*3910*/  UIMAD UR9, UR38, 0x900, UR10 ;  /* 0x00000900260978a4 */ /* 0x000fe2000f8e020a */
[----:B------:R-:W-:Y:S01]  /*3920*/  R2UR UR41, R11 ;  /* 0x000000000b2972ca */ /* 0x000fe200000e0000 */
[----:B------:R-:W-:Y:S01]  /*3930*/  WARPGROUP.ARRIVE ;  /* 0x00000000000079c5 */ /* 0x000fe20000000000 */
[----:B------:R-:W-:Y:S01]  /*3940*/  UMOV UR43, 0x40000040 ;  /* 0x40000040002b7882 */ /* 0x000fe20000000000 */
[----:B------:R-:W-:Y:S01]  /*3950*/  UIADD3 UR14, UR9, 0x302, URZ ;  /* 0x00000302090e7890 */ /* 0x000fe2000fffe03f */
[-C--:B------:R-:W-:Y:S01]  /*3960*/  FMUL.FTZ R24, R24, R4.reuse ;  /* 0x0000000418187220 */ /* 0x080fe20000410000 */
[----:B------:R-:W-:Y:S01]  /*3970*/  UMOV UR15, 0x40000040 ;  /* 0x40000040000f7882 */ /* 0x000fe20000000000 */
[----:B------:R-:W-:Y:S01]  /*3980*/  UMOV UR42, UR9 ;  /* 0x00000009002a7c82 */ /* 0x000fe20008000000 */
[----:B------:R-:W-:Y:S01]  /*3990*/  UIADD3 UR18, UR9, 0x304, URZ ;  /* 0x0000030409127890 */ /* 0x000fe2000fffe03f */
[-C--:B------:R-:W-:Y:S01]  /*39a0*/  FMUL.FTZ R25, R25, R4.reuse ;  /* 0x0000000419197220 */ /* 0x080fe20000410000 */
[----:B------:R-:W-:Y:S01]  /*39b0*/  UMOV UR19, 0x40000040 ;  /* 0x4000004000137882 */ /* 0x000fe20000000000 */
[----:B------:R-:W-:Y:S01]  /*39c0*/  UIADD3 UR22, UR9, 0x306, URZ ;  /* 0x0000030609167890 */ /* 0x000fe2000fffe03f */
[-C--:B------:R-:W-:Y:S01]  /*39d0*/  FMUL.FTZ R28, R28, R4.reuse ;  /* 0x000000041c1c7220 */ /* 0x080fe20000410000 */
[----:B------:R-:W-:Y:S01]  /*39e0*/  UMOV UR23, 0x40000040 ;  /* 0x4000004000177882 */ /* 0x000fe20000000000 */
[----:B------:R-:W-:Y:S01]  /*39f0*/  HGMMA.64x96x16.F32 R88, gdesc[UR40], RZ, !UPT, gsb0 ;  /* 0x01600000285879f0 */ /* 0x000fe2000c0008ff */
[----:B------:R-:W-:Y:S01]  /*3a00*/  R2UR UR40, R8 ;  /* 0x00000000082872ca */ /* 0x000fe200000e0000 */
[----:B------:R-:W-:Y:S01]  /*3a10*/  UIADD3 UR42, UR9, 0x2, URZ ;  /* 0x00000002092a7890 */ /* 0x000fe2000fffe03f */
[----:B------:R-:W-:Y:S01]  /*3a20*/  R2UR UR41, R9 ;  /* 0x00000000092972ca */ /* 0x000fe200000e0000 */
[----:B------:R-:W-:Y:S01]  /*3a30*/  UMOV UR43, 0x40000040 ;  /* 0x40000040002b7882 */ /* 0x000fe20000000000 */
[----:B------:R-:W-:Y:S01]  /*3a40*/  UIADD3 UR26, UR9, 0x600, URZ ;  /* 0x00000600091a7890 */ /* 0x000fe2000fffe03f */
[-C--:B------:R-:W-:Y:S01]  /*3a50*/  FMUL.FTZ R29, R29, R4.reuse ;  /* 0x000000041d1d7220 */ /* 0x080fe20000410000 */
[----:B------:R-:W-:Y:S01]  /*3a60*/  UMOV UR27, 0x40000040 ;  /* 0x40000040001b7882 */ /* 0x000fe20000000000 */
[----:B------:R-:W-:Y:S01]  /*3a70*/  UIADD3 UR30, UR9, 0x602, URZ ;  /* 0x00000602091e7890 */ /* 0x000fe2000fffe03f */
[-C--:B------:R-:W-:Y:S01]  /*3a80*/  FMUL.FTZ R32, R32, R4.reuse ;  /* 0x0000000420207220 */ /* 0x080fe20000410000 */
[----:B------:R-:W-:Y:S01]  /*3a90*/  UMOV UR31, 0x40000040 ;  /* 0x40000040001f7882 */ /* 0x000fe20000000000 */
[----:B------:R-:W-:Y:S01]  /*3aa0*/  UIADD3 UR34, UR9, 0x604, URZ ;  /* 0x0000060409227890 */ /* 0x000fe2000fffe03f */
[-C--:B------:R-:W-:Y:S01]  /*3ab0*/  FMUL.FTZ R33, R33, R4.reuse ;  /* 0x0000000421217220 */ /* 0x080fe20000410000 */
[----:B------:R-:W-:Y:S01]  /*3ac0*/  UMOV UR35, 0x40000040 ;  /* 0x4000004000237882 */ /* 0x000fe20000000000 */
[-C--:B------:R-:W-:Y:S01]  /*3ad0*/  FMUL.FTZ R36, R36, R4.reuse ;  /* 0x0000000424247220 */ /* 0x080fe20000410000 */
        /* <DEDUP_REMOVED lines=24> */
[----:B------:R-:W-:Y:S01]  /*3c60*/  FMUL.FTZ R85, R85, R4 ;  /* 0x0000000455557220 */ /* 0x000fe20000410000 */
        /* <DEDUP_REMOVED lines=32> */
[----:B------:R-:W-:-:S02]  /*3e70*/  WARPGROUP.DEPBAR.LE gsb0, 0x0 ;  /* 0x00008000000079c5 */ /* 0x000fc40000010000 */
[----:B------:R-:W-:-:S06]  /*3e80*/  WARPGROUP.ARRIVE ;  /* 0x00000000000079c5 */ /* 0x000fcc0000000000 */
[----:B------:R-:W-:Y:S01]  /*3e90*/  HGMMA.64x96x16.F32 R88, gdesc[UR40], R88, gsb0 ;  /* 0x01600000285879f0 */ /* 0x000fe20008000858 */
[----:B------:R-:W-:Y:S01]  /*3ea0*/  UIADD3 UR42, UR9, 0x4, URZ ;  /* 0x00000004092a7890 */ /* 0x000fe2000fffe03f */
[----:B------:R-:W-:Y:S01]  /*3eb0*/  UMOV UR40, UR56 ;  /* 0x0000003800287c82 */ /* 0x000fe20008000000 */
[----:B------:R-:W-:Y:S01]  /*3ec0*/  UMOV UR41, UR57 ;  /* 0x0000003900297c82 */ /* 0x000fe20008000000 */
[----:B------:R-:W-:Y:S01]  /*3ed0*/  UMOV UR43, 0x40000040 ;  /* 0x40000040002b7882 */ /* 0x000fe20000000000 */
[----:B------:R-:W-:Y:S02]  /*3ee0*/  WARPGROUP.DEPBAR.LE gsb0, 0x0 ;  /* 0x00008000000079c5 */ /* 0x000fe40000010000 */
        /* <DEDUP_REMOVED lines=44> */
.L_x_19:
[----:B------:R-:W-:Y:S01]  /*41b0*/  ULEA UR9, UR5, UR7, 0x3 ;  /* 0x0000000705097291 */ /* 0x000fe2000f8e183f */
[----:B------:R-:W-:-:S04]  /*41c0*/  MOV R4, UR4 ;  /* 0x0000000400047c02 */ /* 0x000fc80008000f00 */
[----:B------:R-:W-:-:S04]  /*41d0*/  SHF.L.U32 R4, R4, 0x1f, RZ ;  /* 0x0000001f04047819 */ /* 0x000fc800000006ff */
[----:B------:R2:W3:Y:S01]  /*41e0*/  SYNCS.PHASECHK.TRANS64.TRYWAIT P1, [UR9+0x2a850], R4 ;  /* 0x02a85004ff0075a7 */ /* 0x0004e20008020149 */
[----:B------:R-:W-:Y:S05]  /*41f0*/  @!P0 BRA `(.L_x_20) ;  /* 0x0000000000048947 */ /* 0x000fea0003800000 */
[----:B------:R-:W-:Y:S01]  /*4200*/  BPT.TRAP 0x1 ;  /* 0x000000040000795c */ /* 0x000fe20000300000 */
.L_x_20:
[----:B---3--:R-:W-:Y:S05]  /*4210*/  @P1 BRA `(.L_x_21) ;  /* 0x0000000000081947 */ /* 0x008fea0003800000 */
[----:B------:R-:W3:Y:S02]  /*4220*/  SYNCS.PHASECHK.TRANS64.TRYWAIT P1, [UR9+0x2a850], R4 ;  /* 0x02a85004ff0075a7 */ /* 0x000ee40008020149 */
[----:B---3--:R-:W-:Y:S05]  /*4230*/  @!P1 BRA `(.L_x_22) ;  /* 0x0000007000609947 */ /* 0x008fea0003800000 */
.L_x_21:
[----:B------:R-:W-:Y:S01]  /*4240*/  UIADD3 UR7, UR7, 0x400, URZ ;  /* 0x0000040007077890 */ /* 0x000fe2000fffe03f */
[----:B------:R-:W-:Y:S01]  /*4250*/  WARPGROUP.ARRIVE ;  /* 0x00000000000079c5 */ /* 0x000fe20000000000 */
[----:B------:R-:W-:Y:S02]  /*4260*/  UMOV UR15, 0x40000040 ;  /* 0x40000040000f7882 */ /* 0x000fe40000000000 */
[----:B------:R-:W-:-:S04]  /*4270*/  USHF.R.U32.HI UR7, URZ, 0x4, UR7 ;  /* 0x000000043f077899 */ /* 0x000fc80008011607 */
[----:B------:R-:W-:-:S04]  /*4280*/  ULOP3.LUT UR7, UR7, 0x3fff, URZ, 0xc0, !UPT ;  /* 0x00003fff07077892 */ /* 0x000fc8000f8ec03f */
[----:B------:R-:W-:-:S04]  /*4290*/  ULOP3.LUT UR4, UR7, 0x3000000, URZ, 0xfc, !UPT ;  /* 0x0300000007047892 */ /* 0x000fc8000f8efc3f */
[----:B------:R-:W-:-:S07]  /*42a0*/  UIMAD UR4, UR5, 0x600, UR4 ;  /* 0x00000600050478a4 */ /* 0x000fce000f8e0204 */
[----:B------:R-:W-:Y:S02]  /*42b0*/  UMOV UR14, UR4 ;  /* 0x00000004000e7c82 */ /* 0x000fe40008000000 */
[----:B------:R-:W-:Y:S01]  /*42c0*/  HGMMA.64x128x16.F32 R24, R136, gdesc[UR12].tnspB, R24, gsb0 ;  /* 0x41e0000c88187df0 */ /* 0x000fe20008000818 */
[----:B------:R-:W-:Y:S01]  /*42d0*/  UIADD3 UR14, UR4, 0x80, URZ ;  /* 0x00000080040e7890 */ /* 0x000fe2000fffe03f */
[----:B------:R-:W-:Y:S01]  /*42e0*/  UMOV UR15, 0x40000040 ;  /* 0x40000040000f7882 */ /* 0x000fe20000000000 */
[----:B------:R-:W-:Y:S02]  /*42f0*/  WARPGROUP.DEPBAR.LE gsb0, 0x0 ;  /* 0x00008000000079c5 */ /* 0x000fe40000010000 */
[----:B------:R-:W-:-:S07]  /*4300*/  WARPGROUP.ARRIVE ;  /* 0x00000000000079c5 */ /* 0x000fce0000000000 */
        /* <DEDUP_REMOVED lines=20> */
[----:B------:R-:W-:Y:S03]  /*4450*/  HGMMA.64x128x16.F32 R24, R156, gdesc[UR12].tnspB, R24, gsb0 ;  /* 0x41e0000c9c187df0 */ /* 0x000fe60008000818 */
[----:B------:R-:W-:Y:S02]  /*4460*/  WARPGROUP.DEPBAR.LE gsb0, 0x0 ;  /* 0x00008000000079c5 */ /* 0x000fe40000010000 */
[----:B------:R-:W-:Y:S05]  /*4470*/  @!P0 BRA `(.L_x_23) ;  /* 0x0000000000048947 */ /* 0x000fea0003800000 */
[----:B------:R-:W-:Y:S01]  /*4480*/  BPT.TRAP 0x1 ;  /* 0x000000040000795c */ /* 0x000fe20000300000 */
.L_x_23:
[----:B------:R-:W-:Y:S01]  /*4490*/  FMUL.FTZ R136, R88, UR6 ;  /* 0x0000000658887c20 */ /* 0x000fe20008410000 */
[----:B------:R-:W-:Y:S01]  /*44a0*/  FMUL.FTZ R14, R90, UR6 ;  /* 0x000000065a0e7c20 */ /* 0x000fe20008410000 */
[----:B------:R-:W-:Y:S01]  /*44b0*/  FMUL.FTZ R138, R89, UR6 ;  /* 0x00000006598a7c20 */ /* 0x000fe20008410000 */
[----:B------:R-:W-:Y:S01]  /*44c0*/  FMUL.FTZ R20, R91, UR6 ;  /* 0x000000065b147c20 */ /* 0x000fe20008410000 */
[----:B------:R-:W-:Y:S01]  /*44d0*/  FMUL.FTZ R140, R92, UR6 ;  /* 0x000000065c8c7c20 */ /* 0x000fe20008410000 */
[----:B------:R-:W-:Y:S01]  /*44e0*/  FMUL.FTZ R88, R94, UR6 ;  /* 0x000000065e587c20 */ /* 0x000fe20008410000 */
[----:B------:R-:W3:Y:S01]  /*44f0*/  MUFU.TANH R136, R136 ;  /* 0x0000008800887308 */ /* 0x000ee20000002400 */
[----:B------:R-:W-:Y:S01]  /*4500*/  FMUL.FTZ R142, R93, UR6 ;  /* 0x000000065d8e7c20 */ /* 0x000fe20008410000 */
[----:B------:R-:W-:Y:S01]  /*4510*/  FMUL.FTZ R90, R95, UR6 ;  /* 0x000000065f5a7c20 */ /* 0x000fe20008410000 */
[----:B------:R-:W-:Y:S01]  /*4520*/  FMUL.FTZ R144, R96, UR6 ;  /* 0x0000000660907c20 */ /* 0x000fe20008410000 */
[----:B------:R-:W-:Y:S01]  /*4530*/  FMUL.FTZ R92, R98, UR6 ;  /* 0x00000006625c7c20 */ /* 0x000fe20008410000 */
[----:B------:R-:W-:Y:S01]  /*4540*/  FMUL.FTZ R146, R97, UR6 ;  /* 0x0000000661927c20 */ /* 0x000fe20008410000 */
[----:B------:R-:W-:Y:S01]  /*4550*/  FMUL.FTZ R94, R99, UR6 ;  /* 0x00000006635e7c20 */ /* 0x000fe20008410000 */
[----:B------:R-:W-:Y:S01]  /*4560*/  FMUL.FTZ R148, R100, UR6 ;  /* 0x0000000664947c20 */ /* 0x000fe20008410000 */
[----:B------:R-:W1:Y:S01]  /*4570*/  MUFU.TANH R14, R14 ;  /* 0x0000000e000e7308 */ /* 0x000e620000002400 */
[----:B------:R-:W-:Y:S01]  /*4580*/  FMUL.FTZ R96, R102, UR6 ;  /* 0x0000000666607c20 */ /* 0x000fe20008410000 */
[----:B------:R-:W-:Y:S01]  /*4590*/  FMUL.FTZ R150, R101, UR6 ;  /* 0x0000000665967c20 */ /* 0x000fe20008410000 */
[----:B------:R-:W-:Y:S01]  /*45a0*/  FMUL.FTZ R98, R103, UR6 ;  /* 0x0000000667627c20 */ /* 0x000fe20008410000 */
[----:B------:R-:W-:Y:S01]  /*45b0*/  FMUL.FTZ R152, R104, UR6 ;  /* 0x0000000668987c20 */ /* 0x000fe20008410000 */
[----:B------:R-:W-:Y:S01]  /*45c0*/  FMUL.FTZ R100, R106, UR6 ;  /* 0x000000066a647c20 */ /* 0x000fe20008410000 */
[----:B------:R-:W-:Y:S01]  /*45d0*/  FMUL.FTZ R154, R105, UR6 ;  /* 0x00000006699a7c20 */ /* 0x000fe20008410000 */
[----:B------:R-:W-:Y:S01]  /*45e0*/  FMUL.FTZ R102, R107, UR6 ;  /* 0x000000066b667c20 */ /* 0x000fe20008410000 */
[----:B------:R-:W4:Y:S01]  /*45f0*/  MUFU.TANH R138, R138 ;  /* 0x0000008a008a7308 */ /* 0x000f220000002400 */
[----:B---3--:R-:W-:Y:S01]  /*4600*/  FMNMX.FTZ R5, R136, R15, !PT ;  /* 0x0000000f88057209 */ /* 0x008fe20007810000 */
[----:B------:R-:W-:Y:S01]  /*4610*/  FMUL.FTZ R156, R108, UR6 ;  /* 0x000000066c9c7c20 */ /* 0x000fe20008410000 */
[----:B------:R-:W-:Y:S01]  /*4620*/  FMUL.FTZ R104, R110, UR6 ;  /* 0x000000066e687c20 */ /* 0x000fe20008410000 */
[----:B------:R-:W-:Y:S01]  /*4630*/  FMUL.FTZ R158, R109, UR6 ;  /* 0x000000066d9e7c20 */ /* 0x000fe20008410000 */
[----:B------:R-:W-:Y:S01]  /*4640*/  FMUL.FTZ R106, R111, UR6 ;  /* 0x000000066f6a7c20 */ /* 0x000fe20008410000 */
[----:B------:R-:W-:Y:S01]  /*4650*/  FMUL.FTZ R168, R112, UR6 ;  /* 0x0000000670a87c20 */ /* 0x000fe20008410000 */
[----:B------:R-:W-:Y:S01]  /*4660*/  FMUL.FTZ R108, R114, UR6 ;  /* 0x00000006726c7c20 */ /* 0x000fe20008410000 */
[----:B------:R-:W3:Y:S01]  /*4670*/  MUFU.TANH R20, R20 ;  /* 0x0000001400147308 */ /* 0x000ee20000002400 */
[----:B-1----:R-:W-:Y:S01]  /*4680*/  FMNMX.FTZ R7, R14, R21, !PT ;  /* 0x000000150e077209 */ /* 0x002fe20007810000 */
[----:B------:R-:W-:Y:S01]  /*4690*/  FMUL.FTZ R170, R113, UR6 ;  /* 0x0000000671aa7c20 */ /* 0x000fe20008410000 */
[----:B------:R-:W-:Y:S01]  /*46a0*/  FMUL.FTZ R110, R115, UR6 ;  /* 0x00000006736e7c20 */ /* 0x000fe20008410000 */
[----:B------:R-:W-:Y:S01]  /*46b0*/  FMUL.FTZ R172, R116, UR6 ;  /* 0x0000000674ac7c20 */ /* 0x000fe20008410000 */
[----:B------:R-:W-:Y:S01]  /*46c0*/  FMUL.FTZ R112, R118, UR6 ;  /* 0x0000000676707c20 */ /* 0x000fe20008410000 */
[----:B------:R-:W-:Y:S01]  /*46d0*/  FMUL.FTZ R174, R117, UR6 ;  /* 0x0000000675ae7c20 */ /* 0x000fe20008410000 */
[----:B------:R-:W-:Y:S01]  /*46e0*/  FMUL.FTZ R114, R119, UR6 ;  /* 0x0000000677727c20 */ /* 0x000fe20008410000 */
[----:B------:R-:W1:Y:S01]  /*46f0*/  MUFU.TANH R140, R140 ;  /* 0x0000008c008c7308 */ /* 0x000e620000002400 */
[----:B----4-:R-:W-:Y:S01]  /*4700*/  FMNMX.FTZ R5, R138, R5, !PT ;  /* 0x000000058a057209 */ /* 0x010fe20007810000 */
        /* <DEDUP_REMOVED lines=17> */
[----:B--2---:R-:W-:Y:S01]  /*4820*/  FMUL.FTZ R4, R134, UR6 ;  /* 0x0000000686047c20 */ /* 0x004fe20008410000 */
[----:B------:R-:W-:Y:S01]  /*4830*/  FMUL.FTZ R134, R135, UR6 ;  /* 0x0000000687867c20 */ /* 0x000fe20008410000 */
[----:B------:R-:W-:Y:S01]  /*4840*/  FMUL.FTZ R133, R133, UR6 ;  /* 0x0000000685857c20 */ /* 0x000fe20008410000 */
[----:B------:R-:W-:-:S02]  /*4850*/  UIADD3 UR8, UR8, 0x2a840, URZ ;  /* 0x0002a84008087890 */ /* 0x000fc4000fffe03f */
[----:B------:R-:W1:Y:S01]  /*4860*/  MUFU.TANH R90, R90 ;  /* 0x0000005a005a7308 */ /* 0x000e620000002400 */
[----:B----4-:R-:W-:Y:S01]  /*4870*/  FMNMX.FTZ R7, R88, R7, !PT ;  /* 0x0000000758077209 */ /* 0x010fe20007810000 */
[----:B------:R-:W-:-:S06]  /*4880*/  UPRMT UR8, UR11, 0x654, UR8 ;  /* 0x000006540b087896 */ /* 0x000fcc0008000008 */
[----:B------:R-:W2:Y:S01]  /*4890*/  MUFU.TANH R144, R144 ;  /* 0x0000009000907308 */ /* 0x000ea20000002400 */
[----:B---3--:R-:W-:Y:S02]  /*48a0*/  FMNMX.FTZ R5, R142, R5, !PT ;  /* 0x000000058e057209 */ /* 0x008fe40007810000 */
[----:B------:R-:W-:Y:S05]  /*48b0*/  SYNCS.ARRIVE.TRANS64.RED.A1T0 RZ, [UR8], RZ ;  /* 0x000000ffffff79a7 */ /* 0x000fea0008100408 */
[----:B------:R-:W3:Y:S01]  /*48c0*/  MUFU.TANH R92, R92 ;  /* 0x0000005c005c7308 */ /* 0x000ee20000002400 */
[----:B-1----:R-:W-:-:S07]  /*48d0*/  FMNMX.FTZ R7, R90, R7, !PT ;  /* 0x000000075a077209 */ /* 0x002fce0007810000 */
[----:B------:R-:W1:Y:S01]  /*48e0*/  MUFU.TANH R146, R146 ;  /* 0x0000009200927308 */ /* 0x000e620000002400 */
[----:B--2---:R-:W-:-:S07]  /*48f0*/  FMNMX.FTZ R5, R144, R5, !PT ;  /* 0x0000000590057209 */ /* 0x004fce0007810000 */
[----:B------:R-:W2:Y:S01]  /*4900*/  MUFU.TANH R94, R94 ;  /* 0x0000005e005e7308 */ /* 0x000ea20000002400 */
[----:B---3--:R-:W-:-:S07]  /*4910*/  FMNMX.FTZ R7, R92, R7, !PT ;  /* 0x000000075c077209 */ /* 0x008fce0007810000 */
        /* <DEDUP_REMOVED lines=71> */
[----:B---3--:R-:W-:Y:S02]  /*4d90*/  FMNMX.FTZ R7, R132, R7, !PT ;  /* 0x0000000784077209 */ /* 0x008fe40007810000 */
[----:B-1----:R-:W-:-:S05]  /*4da0*/  FMNMX.FTZ R5, R186, R5, !PT ;  /* 0x00000005ba057209 */ /* 0x002fca0007810000 */
[----:B0-----:R-:W0:Y:S01]  /*4db0*/  SHFL.BFLY PT, R6, R5, 0x2, 0x1f ;  /* 0x0c401f0005067f89 */ /* 0x001e2200000e0000 */
[----:B--2---:R-:W-:-:S05]  /*4dc0*/  FMNMX.FTZ R4, R134, R7, !PT ;  /* 0x0000000786047209 */ /* 0x004fca0007810000 */
[----:B------:R-:W1:Y:S01]  /*4dd0*/  SHFL.BFLY PT, R7, R4, 0x2, 0x1f ;  /* 0x0c401f0004077f89 */ /* 0x000e6200000e0000 */
[----:B0-----:R-:W-:-:S05]  /*4de0*/  FMNMX.FTZ R89, R5, R6, !PT ;  /* 0x0000000605597209 */ /* 0x001fca0007810000 */
[----:B------:R-:W0:Y:S01]  /*4df0*/  SHFL.BFLY PT, R6, R89, 0x1, 0x1f ;  /* 0x0c201f0059067f89 */ /* 0x000e2200000e0000 */
[----:B-1----:R-:W-:Y:S02]  /*4e00*/  FMNMX.FTZ R91, R4, R7, !PT ;  /* 0x00000007045b7209 */ /* 0x002fe40007810000 */
[----:B------:R-:W1:Y:S03]  /*4e10*/  LDC R7, c[0x0][0x988] ;  /* 0x00026200ff077b82 */ /* 0x000e660000000800 */
[----:B------:R-:W2:Y:S01]  /*4e20*/  SHFL.BFLY PT, R12, R91, 0x1, 0x1f ;  /* 0x0c201f005b0c7f89 */ /* 0x000ea200000e0000 */
[----:B0-----:R-:W-:-:S05]  /*4e30*/  FMNMX.FTZ R6, R89, R6, !PT ;  /* 0x0000000659067209 */ /* 0x001fca0007810000 */
[CC--:B-1----:R-:W-:Y:S01]  /*4e40*/  FMUL.FTZ R107, R6.reuse, R7.reuse ;  /* 0x00000007066b7220 */ /* 0x0c2fe20000410000 */
[----:B------:R-:W-:Y:S01]  /*4e50*/  FADD.FTZ R188, -R6, R15 ;  /* 0x0000000f06bc7221 */ /* 0x000fe20000010100 */
[----:B--2---:R-:W-:Y:S02]  /*4e60*/  FMNMX.FTZ R12, R91, R12, !PT ;  /* 0x0000000c5b0c7209 */ /* 0x004fe40007810000 */
[-CC-:B------:R-:W-:Y:S01]  /*4e70*/  FFMA.FTZ R15, R136, R7.reuse, -R107.reuse ;  /* 0x00000007880f7223 */ /* 0x180fe2000001086b */
[-C--:B------:R-:W-:Y:S01]  /*4e80*/  FMUL.FTZ R188, R188, R7.reuse ;  /* 0x00000007bcbc7220 */ /* 0x080fe20000410000 */
[-CC-:B------:R-:W-:Y:S01]  /*4e90*/  FFMA.FTZ R136, R138, R7.reuse, -R107.reuse ;  /* 0x000000078a887223 */ /* 0x180fe2000001086b */
[-C--:B------:R-:W-:Y:S01]  /*4ea0*/  FFMA.FTZ R138, R140, R7.reuse, -R107 ;  /* 0x000000078c8a7223 */ /* 0x080fe2000001086b */
[CC--:B------:R-:W-:Y:S01]  /*4eb0*/  FMUL.FTZ R109, R12.reuse, R7.reuse ;  /* 0x000000070c6d7220 */ /* 0x0c0fe20000410000 */
[----:B------:R-:W-:Y:S01]  /*4ec0*/  FADD.FTZ R190, -R12, R21 ;  /* 0x000000150cbe7221 */ /* 0x000fe20000010100 */
[----:B------:R-:W-:Y:S01]  /*4ed0*/  MUFU.EX2 R4, R188 ;  /* 0x000000bc00047308 */ /* 0x000fe20000000800 */
[-C--:B------:R-:W-:Y:S01]  /*4ee0*/  FFMA.FTZ R21, R142, R7.reuse, -R107 ;  /* 0x000000078e157223 */ /* 0x080fe2000001086b */
[-CC-:B------:R-:W-:Y:S01]  /*4ef0*/  FFMA.FTZ R14, R14, R7.reuse, -R109.reuse ;  /* 0x000000070e0e7223 */ /* 0x180fe2000001086d */
[-C--:B------:R-:W-:Y:S01]  /*4f00*/  FMUL.FTZ R190, R190, R7.reuse ;  /* 0x00000007bebe7220 */ /* 0x080fe20000410000 */
[-CC-:B------:R-:W-:Y:S01]  /*4f10*/  FFMA.FTZ R137, R20, R7.reuse, -R109.reuse ;  /* 0x0000000714897223 */ /* 0x180fe2000001086d */
[-CC-:B------:R-:W-:Y:S01]  /*4f20*/  FFMA.FTZ R139, R88, R7.reuse, -R109.reuse ;  /* 0x00000007588b7223 */ /* 0x180fe2000001086d */
[-C--:B------:R-:W-:Y:S01]  /*4f30*/  FFMA.FTZ R90, R90, R7.reuse, -R109 ;  /* 0x000000075a5a7223 */ /* 0x080fe2000001086d */
[-C--:B------:R-:W-:Y:S01]  /*4f40*/  FFMA.FTZ R140, R144, R7.reuse, -R107 ;  /* 0x00000007908c7223 */ /* 0x080fe2000001086b */
[----:B------:R-:W-:Y:S01]  /*4f50*/  MUFU.EX2 R5, R190 ;  /* 0x000000be00057308 */ /* 0x000fe20000000800 */
[-C--:B------:R-:W-:Y:S01]  /*4f60*/  FFMA.FTZ R92, R92, R7.reuse, -R109 ;  /* 0x000000075c5c7223 */ /* 0x080fe2000001086d */
[-C--:B------:R-:W-:Y:S01]  /*4f70*/  FFMA.FTZ R89, R146, R7.reuse, -R107 ;  /* 0x0000000792597223 */ /* 0x080fe2000001086b */
[-C--:B------:R-:W-:Y:S01]  /*4f80*/  FFMA.FTZ R94, R94, R7.reuse, -R109 ;  /* 0x000000075e5e7223 */ /* 0x080fe2000001086d */
[-C--:B------:R-:W-:Y:S01]  /*4f90*/  FFMA.FTZ R142, R148, R7.reuse, -R107 ;  /* 0x00000007948e7223 */ /* 0x080fe2000001086b */
[-C--:B------:R-:W-:Y:S01]  /*4fa0*/  FFMA.FTZ R96, R96, R7.reuse, -R109 ;  /* 0x0000000760607223 */ /* 0x080fe2000001086d */
[-C--:B------:R-:W-:Y:S01]  /*4fb0*/  FFMA.FTZ R91, R150, R7.reuse, -R107 ;  /* 0x00000007965b7223 */ /* 0x080fe2000001086b */
[-C--:B------:R-:W-:Y:S01]  /*4fc0*/  FFMA.FTZ R98, R98, R7.reuse, -R109 ;  /* 0x0000000762627223 */ /* 0x080fe2000001086d */
[----:B------:R-:W0:Y:S01]  /*4fd0*/  MUFU.EX2 R15, R15 ;  /* 0x0000000f000f7308 */ /* 0x000e220000000800 */
[-C--:B------:R-:W-:Y:S01]  /*4fe0*/  FFMA.FTZ R144, R152, R7.reuse, -R107 ;  /* 0x0000000798907223 */ /* 0x080fe2000001086b */
[-C--:B------:R-:W-:Y:S01]  /*4ff0*/  FFMA.FTZ R100, R100, R7.reuse, -R109 ;  /* 0x0000000764647223 */ /* 0x080fe2000001086d */
[-C--:B------:R-:W-:Y:S01]  /*5000*/  FFMA.FTZ R93, R154, R7.reuse, -R107 ;  /* 0x000000079a5d7223 */ /* 0x080fe2000001086b */
[-C--:B------:R-:W-:Y:S01]  /*5010*/  FFMA.FTZ R102, R102, R7.reuse, -R109 ;  /* 0x0000000766667223 */ /* 0x080fe2000001086d */
[-C--:B------:R-:W-:Y:S01]  /*5020*/  FFMA.FTZ R146, R156, R7.reuse, -R107 ;  /* 0x000000079c927223 */ /* 0x080fe2000001086b */
[-C--:B------:R-:W-:Y:S01]  /*5030*/  FFMA.FTZ R104, R104, R7.reuse, -R109 ;  /* 0x0000000768687223 */ /* 0x080fe2000001086d */
[-C--:B------:R-:W-:Y:S01]  /*5040*/  FFMA.FTZ R95, R158, R7.reuse, -R107 ;  /* 0x000000079e5f7223 */ /* 0x080fe2000001086b */
[----:B------:R-:W1:Y:S01]  /*5050*/  MUFU.EX2 R14, R14 ;  /* 0x0000000e000e7308 */ /* 0x000e620000000800 */
[-C--:B------:R-:W-:Y:S01]  /*5060*/  FFMA.FTZ R106, R106, R7.reuse, -R109 ;  /* 0x000000076a6a7223 */ /* 0x080fe2000001086d */
[-C--:B------:R-:W-:Y:S01]  /*5070*/  FFMA.FTZ R148, R168, R7.reuse, -R107 ;  /* 0x00000007a8947223 */ /* 0x080fe2000001086b */
[-C--:B------:R-:W-:Y:S01]  /*5080*/  FFMA.FTZ R108, R108, R7.reuse, -R109 ;  /* 0x000000076c6c7223 */ /* 0x080fe2000001086d */
[-C--:B------:R-:W-:Y:S01]  /*5090*/  FFMA.FTZ R97, R170, R7.reuse, -R107 ;  /* 0x00000007aa617223 */ /* 0x080fe2000001086b */
[-C--:B------:R-:W-:Y:S01]  /*50a0*/  FFMA.FTZ R110, R110, R7.reuse, -R109 ;  /* 0x000000076e6e7223 */ /* 0x080fe2000001086d */
[-C--:B------:R-:W-:Y:S01]  /*50b0*/  FFMA.FTZ R150, R172, R7.reuse, -R107 ;  /* 0x00000007ac967223 */ /* 0x080fe2000001086b */
[----:B------:R-:W-:Y:S01]  /*50c0*/  FFMA.FTZ R112, R112, R7, -R109 ;  /* 0x0000000770707223 */ /* 0x000fe2000001086d */
[----:B------:R-:W2:Y:S01]  /*50d0*/  MUFU.EX2 R136, R136 ;  /* 0x0000008800887308 */ /* 0x000ea20000000800 */
[----:B0-----:R-:W-:Y:S01]  /*50e0*/  FFMA.FTZ R3, R4, R3, R15 ;  /* 0x0000000304037223 */ /* 0x001fe2000001000f */
[-C--:B------:R-:W-:Y:S01]  /*50f0*/  FFMA.FTZ R99, R174, R7.reuse, -R107 ;  /* 0x00000007ae637223 */ /* 0x080fe2000001086b */
[-C--:B------:R-:W-:Y:S01]  /*5100*/  FFMA.FTZ R114, R114, R7.reuse, -R109 ;  /* 0x0000000772727223 */ /* 0x080fe2000001086d */
[-C--:B------:R-:W-:Y:S01]  /*5110*/  FFMA.FTZ R152, R120, R7.reuse, -R107 ;  /* 0x0000000778987223 */ /* 0x080fe2000001086b */
[-C--:B------:R-:W-:Y:S01]  /*5120*/  FFMA.FTZ R116, R116, R7.reuse, -R109 ;  /* 0x0000000774747223 */ /* 0x080fe2000001086d */
[-C--:B------:R-:W-:Y:S01]  /*5130*/  FFMA.FTZ R101, R176, R7.reuse, -R107 ;  /* 0x00000007b0657223 */ /* 0x080fe2000001086b */
[-C--:B------:R-:W-:Y:S01]  /*5140*/  FFMA.FTZ R118, R118, R7.reuse, -R109 ;  /* 0x0000000776767223 */ /* 0x080fe2000001086d */
[----:B------:R-:W0:Y:S01]  /*5150*/  MUFU.EX2 R137, R137 ;  /* 0x0000008900897308 */ /* 0x000e220000000800 */
[----:B-1----:R-:W-:Y:S01]  /*5160*/  FFMA.FTZ R0, R5, R0, R14 ;  /* 0x0000000005007223 */ /* 0x002fe2000001000e */
[-C--:B------:R-:W-:Y:S01]  /*5170*/  FFMA.FTZ R154, R124, R7.reuse, -R107 ;  /* 0x000000077c9a7223 */ /* 0x080fe2000001086b */
[-C--:B------:R-:W-:Y:S01]  /*5180*/  FFMA.FTZ R122, R122, R7.reuse, -R109 ;  /* 0x000000077a7a7223 */ /* 0x080fe2000001086d */
[-C--:B------:R-:W-:Y:S01]  /*5190*/  FFMA.FTZ R103, R178, R7.reuse, -R107 ;  /* 0x00000007b2677223 */ /* 0x080fe2000001086b */
[-C--:B------:R-:W-:Y:S01]  /*51a0*/  FFMA.FTZ R126, R126, R7.reuse, -R109 ;  /* 0x000000077e7e7223 */ /* 0x080fe2000001086d */
[-C--:B------:R-:W-:Y:S01]  /*51b0*/  FFMA.FTZ R156, R128, R7.reuse, -R107 ;  /* 0x00000007809c7223 */ /* 0x080fe2000001086b */
[-C--:B------:R-:W-:Y:S01]  /*51c0*/  FFMA.FTZ R130, R130, R7.reuse, -R109 ;  /* 0x0000000782827223 */ /* 0x080fe2000001086d */
[----:B------:R-:W1:Y:S01]  /*51d0*/  MUFU.EX2 R138, R138 ;  /* 0x0000008a008a7308 */ /* 0x000e620000000800 */
[----:B--2---:R-:W-:Y:S01]  /*51e0*/  FADD.FTZ R3, R136, R3 ;  /* 0x0000000388037221 */ /* 0x004fe20000010000 */
[-C--:B------:R-:W-:Y:S01]  /*51f0*/  FFMA.FTZ R105, R180, R7.reuse, -R107 ;  /* 0x00000007b4697223 */ /* 0x080fe2000001086b */
[-C--:B------:R-:W-:Y:S01]  /*5200*/  FFMA.FTZ R182, R182, R7.reuse, -R109 ;  /* 0x00000007b6b67223 */ /* 0x080fe2000001086d */
[-C--:B------:R-:W-:Y:S01]  /*5210*/  FFMA.FTZ R158, R184, R7.reuse, -R107 ;  /* 0x00000007b89e7223 */ /* 0x080fe2000001086b */
[-C--:B------:R-:W-:Y:S01]  /*5220*/  FFMA.FTZ R132, R132, R7.reuse, -R109 ;  /* 0x0000000784847223 */ /* 0x080fe2000001086d */
[-C--:B------:R-:W-:Y:S01]  /*5230*/  FFMA.FTZ R107, R186, R7.reuse, -R107 ;  /* 0x00000007ba6b7223 */ /* 0x080fe2000001086b */
[----:B------:R-:W-:Y:S01]  /*5240*/  FFMA.FTZ R109, R134, R7, -R109 ;  /* 0x00000007866d7223 */ /* 0x000fe2000001086d */
[----:B------:R-:W2:Y:S01]  /*5250*/  MUFU.EX2 R139, R139 ;  /* 0x0000008b008b7308 */ /* 0x000ea20000000800 */
[----:B0-----:R-:W-:-:S07]  /*5260*/  FADD.FTZ R0, R137, R0 ;  /* 0x0000000089007221 */ /* 0x001fce0000010000 */
[----:B------:R-:W0:Y:S01]  /*5270*/  MUFU.EX2 R21, R21 ;  /* 0x0000001500157308 */ /* 0x000e220000000800 */
[----:B-1----:R-:W-:-:S07]  /*5280*/  FADD.FTZ R20, R138, R3 ;  /* 0x000000038a147221 */ /* 0x002fce0000010000 */
[----:B------:R-:W1:Y:S01]  /*5290*/  MUFU.EX2 R90, R90 ;  /* 0x0000005a005a7308 */ /* 0x000e620000000800 */
[----:B--2---:R-:W-:-:S07]  /*52a0*/  FADD.FTZ R0, R139, R0 ;  /* 0x000000008b007221 */ /* 0x004fce0000010000 */
        /* <DEDUP_REMOVED lines=79> */
[----:B0-----:R-:W-:Y:S01]  /*57a0*/  FADD.FTZ R0, R159, R0 ;  /* 0x000000009f007221 */ /* 0x001fe20000010000 */
[----:B-1----:R-:W-:-:S03]  /*57b0*/  FADD.FTZ R3, R107, R20 ;  /* 0x000000146b037221 */ /* 0x002fc60000010000 */
[----:B--2---:R-:W-:Y:S01]  /*57c0*/  FADD.FTZ R0, R109, R0 ;  /* 0x000000006d007221 */ /* 0x004fe20000010000 */
[----:B------:R-:W-:Y:S06]  /*57d0*/  @!P0 BRA `(.L_x_24) ;  /* 0x0000000000048947 */ /* 0x000fec0003800000 */
[----:B------:R-:W-:Y:S01]  /*57e0*/  BPT.TRAP 0x1 ;  /* 0x000000040000795c */ /* 0x000fe20000300000 */
.L_x_24:
[----:B------:R-:W-:Y:S01]  /*57f0*/  UIADD3 UR9, UR9, 0x2a860, URZ ;  /* 0x0002a86009097890 */ /* 0x000fe2000fffe03f */
[C---:B------:R-:W-:Y:S01]  /*5800*/  ISETP.GT.AND P1, PT, R13.reuse, RZ, PT ;  /* 0x000000ff0d00720c */ /* 0x040fe20003f24270 */
[----:B------:R-:W-:Y:S01]  /*5810*/  UMOV UR4, UR39 ;  /* 0x0000002700047c82 */ /* 0x000fe20008000000 */
[----:B------:R-:W-:Y:S01]  /*5820*/  UMOV UR5, UR38 ;  /* 0x0000002600057c82 */ /* 0x000fe20008000000 */
[----:B------:R-:W-:Y:S01]  /*5830*/  UPRMT UR9, UR11, 0x654, UR9 ;  /* 0x000006540b097896 */ /* 0x000fe20008000009 */
[----:B------:R-:W-:Y:S01]  /*5840*/  F2FP.F16.F32.PACK_AB R136, R136, R15 ;  /* 0x0000000f8888723e */ /* 0x000fe200000000ff */
[----:B------:R-:W-:Y:S01]  /*5850*/  VIADD R13, R13, 0xffffffff ;  /* 0xffffffff0d0d7836 */ /* 0x000fe20000000000 */
[----:B------:R-:W-:Y:S01]  /*5860*/  F2FP.F16.F32.PACK_AB R138, R21, R138 ;  /* 0x0000008a158a723e */ /* 0x000fe200000000ff */
[----:B------:R-:W-:Y:S01]  /*5870*/  IMAD.MOV.U32 R21, RZ, RZ, R12 ;  /* 0x000000ffff157224 */ /* 0x000fe200078e000c */
[----:B------:R-:W-:Y:S02]  /*5880*/  F2FP.F16.F32.PACK_AB R137, R137, R14 ;  /* 0x0000000e8989723e */ /* 0x000fe400000000ff */
[----:B------:R-:W-:-:S02]  /*5890*/  F2FP.F16.F32.PACK_AB R139, R90, R139 ;  /* 0x0000008b5a8b723e */ /* 0x000fc400000000ff */
[----:B------:R-:W-:Y:S01]  /*58a0*/  SYNCS.ARRIVE.TRANS64.RED.A1T0 RZ, [UR9], RZ ;  /* 0x000000ffffff79a7 */ /* 0x000fe20008100409 */
[----:B------:R-:W-:Y:S02]  /*58b0*/  F2FP.F16.F32.PACK_AB R140, R89, R140 ;  /* 0x0000008c598c723e */ /* 0x000fe400000000ff */
[----:B------:R-:W-:Y:S02]  /*58c0*/  F2FP.F16.F32.PACK_AB R141, R94, R141 ;  /* 0x0000008d5e8d723e */ /* 0x000fe400000000ff */
[----:B------:R-:W-:Y:S02]  /*58d0*/  F2FP.F16.F32.PACK_AB R142, R91, R142 ;  /* 0x0000008e5b8e723e */ /* 0x000fe400000000ff */
[----:B------:R-:W-:Y:S02]  /*58e0*/  F2FP.F16.F32.PACK_AB R143, R98, R143 ;  /* 0x0000008f628f723e */ /* 0x000fe400000000ff */
[----:B------:R-:W-:Y:S02]  /*58f0*/  F2FP.F16.F32.PACK_AB R144, R93, R144 ;  /* 0x000000905d90723e */ /* 0x000fe400000000ff */
[----:B------:R-:W-:-:S02]  /*5900*/  F2FP.F16.F32.PACK_AB R145, R102, R145 ;  /* 0x000000916691723e */ /* 0x000fc400000000ff */
        /* <DEDUP_REMOVED lines=14> */
[----:B------:R-:W-:Y:S01]  /*59f0*/  MOV R15, R6 ;  /* 0x00000006000f7202 */ /* 0x000fe20000000f00 */
[----:B------:R-:W-:Y:S06]  /*5a00*/  @P1 BRA `(.L_x_25) ;  /* 0xffffffdc006c1947 */ /* 0x000fec000383ffff */
.L_x_14:
[----:B------:R-:W-:Y:S06]  /*5a10*/  BAR.ARV 0x8, 0x180 ;  /* 0x0206000000007b1d */ /* 0x000fec0000002000 */
        /* <DEDUP_REMOVED lines=64> */
[----:B------:R-:W-:Y:S06]  /*5e20*/  @!P0 BRA `(.L_x_26) ;  /* 0x0000000000048947 */ /* 0x000fec0003800000 */
[----:B------:R-:W-:Y:S01]  /*5e30*/  BPT.TRAP 0x1 ;  /* 0x000000040000795c */ /* 0x000fe20000300000 */
.L_x_26:
[----:B------:R-:W0:Y:S01]  /*5e40*/  S2UR UR13, SR_CgaCtaId ;  /* 0x00000000000d79c3 */ /* 0x000e220000008800 */
[----:B------:R-:W-:Y:S01]  /*5e50*/  UMOV UR4, 0x400 ;  /* 0x0000040000047882 */ /* 0x000fe20000000000 */
[----:B------:R-:W-:-:S05]  /*5e60*/  IMAD.U32 R4, RZ, RZ, UR39 ;  /* 0x00000027ff047e24 */ /* 0x000fca000f8e00ff */
[----:B------:R-:W-:Y:S01]  /*5e70*/  SHF.L.U32 R4, R4, 0x1f, RZ ;  /* 0x0000001f04047819 */ /* 0x000fe200000006ff */
[----:B0-----:R-:W-:-:S04]  /*5e80*/  ULEA UR4, UR13, UR4, 0x18 ;  /* 0x000000040d047291 */ /* 0x001fc8000f8ec03f */
[----:B------:R-:W-:-:S09]  /*5e90*/  ULEA UR10, UR38, UR4, 0x3 ;  /* 0x00000004260a7291 */ /* 0x000fd2000f8e183f */
[----:B------:R0:W1:Y:S01]  /*5ea0*/  SYNCS.PHASECHK.TRANS64.TRYWAIT P1, [UR10+0x2a850], R4 ;  /* 0x02a85004ff0075a7 */ /* 0x000062000802014a */
[----:B------:R-:W-:Y:S05]  /*5eb0*/  @!P0 BRA `(.L_x_27) ;  /* 0x0000000000048947 */ /* 0x000fea0003800000 */
[----:B------:R-:W-:Y:S01]  /*5ec0*/  BPT.TRAP 0x1 ;  /* 0x000000040000795c */ /* 0x000fe20000300000 */
.L_x_27:
[----:B-1----:R-:W-:Y:S05]  /*5ed0*/  @P1 BRA `(.L_x_28) ;  /* 0x0000000000081947 */ /* 0x002fea0003800000 */
[----:B------:R-:W1:Y:S02]  /*5ee0*/  SYNCS.PHASECHK.TRANS64.TRYWAIT P1, [UR10+0x2a850], R4 ;  /* 0x02a85004ff0075a7 */ /* 0x000e64000802014a */
[----:B-1----:R-:W-:Y:S05]  /*5ef0*/  @!P1 BRA `(.L_x_29) ;  /* 0x0000005400489947 */ /* 0x002fea0003800000 */
.L_x_28:
[----:B------:R-:W-:Y:S01]  /*5f00*/  UIADD3 UR5, UR4, 0x400, URZ ;  /* 0x0000040004057890 */ /* 0x000fe2000fffe03f */
[----:B------:R-:W-:Y:S01]  /*5f10*/  WARPGROUP.ARRIVE ;  /* 0x00000000000079c5 */ /* 0x000fe20000000000 */
[----:B------:R-:W-:Y:S01]  /*5f20*/  UMOV UR7, 0x40000040 ;  /* 0x4000004000077882 */ /* 0x000fe20000000000 */
[----:B------:R-:W-:Y:S01]  /*5f30*/  UMOV UR15, 0x40000040 ;  /* 0x40000040000f7882 */ /* 0x000fe20000000000 */
[----:B------:R-:W-:Y:S01]  /*5f40*/  USHF.R.U32.HI UR5, URZ, 0x4, UR5 ;  /* 0x000000043f057899 */ /* 0x000fe20008011605 */
[----:B01----:R-:W0:Y:S01]  /*5f50*/  SHFL.BFLY PT, R4, R3, 0x2, 0x1f ;  /* 0x0c401f0003047f89 */ /* 0x003e2200000e0000 */
[----:B------:R-:W-:Y:S02]  /*5f60*/  MOV R11, RZ ;  /* 0x000000ff000b7202 */ /* 0x000fe40000000f00 */
[----:B------:R-:W-:Y:S01]  /*5f70*/  ULOP3.LUT UR5, UR5, 0x3fff, URZ, 0xc0, !UPT ;  /* 0x00003fff05057892 */ /* 0x000fe2000f8ec03f */
[----:B------:R-:W1:Y:S03]  /*5f80*/  SHFL.BFLY PT, R5, R0, 0x2, 0x1f ;  /* 0x0c401f0000057f89 */ /* 0x000e6600000e0000 */
[----:B------:R-:W-:-:S04]  /*5f90*/  ULOP3.LUT UR5, UR5, 0x3000000, URZ, 0xfc, !UPT ;  /* 0x0300000005057892 */ /* 0x000fc8000f8efc3f */
[----:B------:R-:W-:-:S04]  /*5fa0*/  UIMAD UR6, UR38, 0x600, UR5 ;  /* 0x00000600260678a4 */ /* 0x000fc8000f8e0205 */
[----:B------:R-:W-:-:S05]  /*5fb0*/  UIADD3 UR8, UR6, 0x80, URZ ;  /* 0x0000008006087890 */ /* 0x000fca000fffe03f */
[----:B------:R-:W-:Y:S01]  /*5fc0*/  HGMMA.64x128x16.F32 R24, R136, gdesc[UR4].tnspB, R24, gsb0 ;  /* 0x41e0000488187df0 */ /* 0x000fe20008000818 */
[----:B------:R-:W-:Y:S01]  /*5fd0*/  UMOV UR7, 0x40000040 ;  /* 0x4000004000077882 */ /* 0x000fe20000000000 */
[----:B------:R-:W-:Y:S01]  /*5fe0*/  UMOV UR14, UR8 ;  /* 0x00000008000e7c82 */ /* 0x000fe20008000000 */
[----:B------:R-:W-:Y:S01]  /*5ff0*/  UIADD3 UR8, UR6, 0x100, URZ ;  /* 0x0000010006087890 */ /* 0x000fe2000fffe03f */
[----:B0-----:R-:W-:Y:S01]  /*6000*/  FADD.FTZ R4, R4, R3 ;  /* 0x0000000304047221 */ /* 0x001fe20000010000 */
[----:B------:R-:W-:Y:S02]  /*6010*/  IMAD.MOV.U32 R3, RZ, RZ, -0x800000 ;  /* 0xff800000ff037424 */ /* 0x000fe400078e00ff */
[----:B-1----:R-:W-:Y:S01]  /*6020*/  FADD.FTZ R8, R5, R0 ;  /* 0x0000000005087221 */ /* 0x002fe20000010000 */
[----:B------:R-:W-:Y:S01]  /*6030*/  IMAD.MOV.U32 R0, RZ, RZ, -0x800000 ;  /* 0xff800000ff007424 */ /* 0x000fe200078e00ff */
[----:B------:R-:W0:Y:S04]  /*6040*/  SHFL.BFLY PT, R5, R4, 0x1, 0x1f ;  /* 0x0c201f0004057f89 */ /* 0x000e2800000e0000 */
[----:B------:R-:W1:Y:S01]  /*6050*/  SHFL.BFLY PT, R9, R8, 0x1, 0x1f ;  /* 0x0c201f0008097f89 */ /* 0x000e6200000e0000 */
[----:B0-----:R-:W-:Y:S01]  /*6060*/  FADD.FTZ R14, R4, R5 ;  /* 0x00000005040e7221 */ /* 0x001fe20000010000 */
[----:B------:R-:W-:-:S02]  /*6070*/  IMAD.MOV.U32 R5, RZ, RZ, RZ ;  /* 0x000000ffff057224 */ /* 0x000fc400078e00ff */
[----:B-1----:R-:W-:Y:S02]  /*6080*/  FADD.FTZ R15, R8, R9 ;  /* 0x00000009080f7221 */ /* 0x002fe40000010000 */
[----:B------:R-:W-:-:S03]  /*6090*/  FSETP.NE.FTZ.AND P1, PT, R14, RZ, PT ;  /* 0x000000ff0e00720b */ /* 0x000fc60003f35000 */
[----:B------:R-:W-:-:S10]  /*60a0*/  FSETP.NE.FTZ.AND P2, PT, R15, RZ, PT ;  /* 0x000000ff0f00720b */ /* 0x000fd40003f55000 */
[----:B------:R-:W0:Y:S01]  /*60b0*/  @P1 MUFU.LG2 R10, R14 ;  /* 0x0000000e000a1308 */ /* 0x000e220000000c00 */
[C---:B------:R-:W-:Y:S02]  /*60c0*/  @P1 FMUL.FTZ R9, R7.reuse, 0.69314718246459960938 ;  /* 0x3f31721807091820 */ /* 0x040fe40000410000 */
[----:B------:R-:W-:-:S05]  /*60d0*/  @P2 FMUL.FTZ R4, R7, 0.69314718246459960938 ;  /* 0x3f31721807042820 */ /* 0x000fca0000410000 */
[----:B------:R-:W1:Y:S08]  /*60e0*/  @P2 MUFU.LG2 R13, R15 ;  /* 0x0000000f000d2308 */ /* 0x000e700000000c00 */
[----:B------:R2:W3:Y:S01]  /*60f0*/  @P1 MUFU.RCP R5, R14 ;  /* 0x0000000e00051308 */ /* 0x0004e20000001000 */
[----:B0-----:R-:W-:-:S04]  /*6100*/  @P1 FMUL.FTZ R10, R10, 0.69314718246459960938 ;  /* 0x3f3172180a0a1820 */ /* 0x001fc80000410000 */
[----:B------:R-:W-:-:S03]  /*6110*/  @P1 FFMA.FTZ R3, R9, R6, R10 ;  /* 0x0000000609031223 */ /* 0x000fc6000001000a */
[----:B------:R2:W0:Y:S01]  /*6120*/  @P2 MUFU.RCP R11, R15 ;  /* 0x0000000f000b2308 */ /* 0x0004220000001000 */
[----:B-1----:R-:W-:-:S04]  /*6130*/  @P2 FMUL.FTZ R13, R13, 0.69314718246459960938 ;  /* 0x3f3172180d0d2820 */ /* 0x002fc80000410000 */
[----:B------:R-:W-:Y:S01]  /*6140*/  @P2 FFMA.FTZ R0, R4, R12, R13 ;  /* 0x0000000c04002223 */ /* 0x000fe2000001000d */
[----:B------:R-:W-:Y:S02]  /*6150*/  WARPGROUP.DEPBAR.LE gsb0, 0x0 ;  /* 0x00008000000079c5 */ /* 0x000fe40000010000 */
[----:B------:R-:W-:-:S06]  /*6160*/  WARPGROUP.ARRIVE ;  /* 0x00000000000079c5 */ /* 0x000fcc0000000000 */
[----:B------:R-:W-:Y:S01]  /*6170*/  HGMMA.64x128x16.F32 R24, R140, gdesc[UR12].tnspB, R24, gsb0 ;  /* 0x41e0000c8c187df0 */ /* 0x000fe20008000818 */
[----:B------:R-:W-:Y:S01]  /*6180*/  UMOV UR14, UR8 ;  /* 0x00000008000e7c82 */ /* 0x000fe20008000000 */
[----:B------:R-:W-:Y:S01]  /*6190*/  UMOV UR15, 0x40000040 ;  /* 0x40000040000f7882 */ /* 0x000fe20000000000 */
[----:B------:R-:W-:Y:S01]  /*61a0*/  UIADD3 UR8, UR6, 0x180, URZ ;  /* 0x0000018006087890 */ /* 0x000fe2000fffe03f */
[----:B------:R-:W-:Y:S02]  /*61b0*/  WARPGROUP.DEPBAR.LE gsb0, 0x0 ;  /* 0x00008000000079c5 */ /* 0x000fe40000010000 */
[----:B------:R-:W-:-:S06]  /*61c0*/  WARPGROUP.ARRIVE ;  /* 0x00000000000079c5 */ /* 0x000fcc0000000000 */
[----:B------:R-:W-:Y:S01]  /*61d0*/  HGMMA.64x128x16.F32 R24, R144, gdesc[UR12].tnspB, R24, gsb0 ;  /* 0x41e0000c90187df0 */ /* 0x000fe20008000818 */
[----:B------:R-:W-:Y:S01]  /*61e0*/  UMOV UR14, UR8 ;  /* 0x00000008000e7c82 */ /* 0x000fe20008000000 */
[----:B------:R-:W-:Y:S01]  /*61f0*/  UMOV UR15, 0x40000040 ;  /* 0x40000040000f7882 */ /* 0x000fe20000000000 */
[----:B------:R-:W-:Y:S02]  /*6200*/  UIADD3 UR8, UR6, 0x200, URZ ;  /* 0x0000020006087890 */ /* 0x000fe4000fffe03f */
[----:B------:R-:W-:Y:S01]  /*6210*/  UIADD3 UR6, UR6, 0x280, URZ ;  /* 0x0000028006067890 */ /* 0x000fe2000fffe03f */
[----:B------:R-:W-:Y:S02]  /*6220*/  WARPGROUP.DEPBAR.LE gsb0, 0x0 ;  /* 0x00008000000079c5 */ /* 0x000fe40000010000 */
[----:B------:R-:W-:-:S06]  /*6230*/  WARPGROUP.ARRIVE ;  /* 0x00000000000079c5 */ /* 0x000fcc0000000000 */
[----:B------:R-:W-:Y:S01]  /*6240*/  HGMMA.64x128x16.F32 R24, R148, gdesc[UR12].tnspB, R24, gsb0 ;  /* 0x41e0000c94187df0 */ /* 0x000fe20008000818 */
[----:B------:R-:W-:Y:S01]  /*6250*/  UMOV UR14, UR8 ;  /* 0x00000008000e7c82 */ /* 0x000fe20008000000 */
[----:B------:R-:W-:Y:S01]  /*6260*/  UMOV UR15, 0x40000040 ;  /* 0x40000040000f7882 */ /* 0x000fe20000000000 */
[----:B------:R-:W-:Y:S02]  /*6270*/  WARPGROUP.DEPBAR.LE gsb0, 0x0 ;  /* 0x00008000000079c5 */ /* 0x000fe40000010000 */
[----:B------:R-:W-:-:S07]  /*6280*/  WARPGROUP.ARRIVE ;  /* 0x00000000000079c5 */ /* 0x000fce0000000000 */
[----:B------:R-:W-:Y:S03]  /*6290*/  HGMMA.64x128x16.F32 R24, R152, gdesc[UR12].tnspB, R24, gsb0 ;  /* 0x41e0000c98187df0 */ /* 0x000fe60008000818 */
[----:B------:R-:W-:Y:S02]  /*62a0*/  WARPGROUP.DEPBAR.LE gsb0, 0x0 ;  /* 0x00008000000079c5 */ /* 0x000fe40000010000 */
[----:B------:R-:W-:-:S07]  /*62b0*/  WARPGROUP.ARRIVE ;  /* 0x00000000000079c5 */ /* 0x000fce0000000000 */
[----:B------:R-:W-:Y:S03]  /*62c0*/  HGMMA.64x128x16.F32 R24, R156, gdesc[UR4].tnspB, R24, gsb0 ;  /* 0x41e000049c187df0 */ /* 0x000fe60008000818 */
[----:B------:R-:W-:Y:S02]  /*62d0*/  WARPGROUP.DEPBAR.LE gsb0, 0x0 ;  /* 0x00008000000079c5 */ /* 0x000fe40000010000 */
[----:B0-23--:R-:W-:Y:S05]  /*62e0*/  @!P0 BRA `(.L_x_30) ;  /* 0x0000000000048947 */ /* 0x00dfea0003800000 */
[----:B------:R-:W-:Y:S01]  /*62f0*/  BPT.TRAP 0x1 ;  /* 0x000000040000795c */ /* 0x000fe20000300000 */
.L_x_30:
[----:B------:R-:W0:Y:S01]  /*6300*/  S2UR UR5, SR_SWINHI ;  /* 0x00000000000579c3 */ /* 0x000e220000002f00 */
        /* <DEDUP_REMOVED lines=23> */
[----:B------:R-:W-:Y:S01]  /*6480*/  UMOV UR6, UR4 ;  /* 0x0000000400067c82 */ /* 0x000fe20008000000 */
[----:B0-----:R-:W-:Y:S01]  /*6490*/  UMOV UR7, UR5 ;  /* 0x0000000500077c82 */ /* 0x001fe20008000000 */
[----:B------:R-:W-:Y:S01]  /*64a0*/  FMUL.FTZ R68, R68, R5 ;  /* 0x0000000544447220 */ /* 0x000fe20000410000 */
[----:B------:R-:W-:Y:S01]  /*64b0*/  MOV R36, UR6 ;  /* 0x0000000600247c02 */ /* 0x000fe20008000f00 */
[----:B------:R-:W-:-:S02]  /*64c0*/  IMAD.U32 R37, RZ, RZ, UR7 ;  /* 0x00000007ff257e24 */ /* 0x000fc4000f8e00ff */
        /* <DEDUP_REMOVED lines=8> */
[----:B------:R-:W-:Y:S01]  /*6550*/  IMAD.WIDE R4, R163, 0x2, R36 ;  /* 0x00000002a3047825 */ /* 0x000fe200078e0224 */
[----:B------:R-:W-:-:S03]  /*6560*/  R2UR UR14, R23 ;  /* 0x00000000170e72ca */ /* 0x000fc600000e0000 */
[-C--:B------:R-:W-:Y:S01]  /*6570*/  FMUL.FTZ R109, R38, R11.reuse ;  /* 0x0000000b266d7220 */ /* 0x080fe20000410000 */
[----:B------:R-:W-:Y:S01]  /*6580*/  UIADD3 UR5, -UR60, URZ, URZ ;  /* 0x0000003f3c057290 */ /* 0x000fe2000fffe13f */
[----:B------:R-:W-:Y:S01]  /*6590*/  IMAD R9, R19, 0x40, R2 ;  /* 0x0000004013097824 */ /* 0x000fe200078e0202 */
[C---:B------:R-:W-:Y:S01]  /*65a0*/  IADD3 R23, P3, R4.reuse, 0x4000, RZ ;  /* 0x0000400004177810 */ /* 0x040fe20007f7e0ff */
[----:B------:R-:W-:Y:S01]  /*65b0*/  ULDC UR11, c[0x0][0xc44] ;  /* 0x00031100000b7ab9 */ /* 0x000fe20000000800 */
[C---:B------:R-:W-:Y:S01]  /*65c0*/  IADD3 R29, P1, R4.reuse, 0x4040, RZ ;  /* 0x00004040041d7810 */ /* 0x040fe20007f3e0ff */
[----:B------:R-:W-:Y:S01]  /*65d0*/  ULDC.64 UR8, c[0x0][0xb90] ;  /* 0x0002e40000087ab9 */ /* 0x000fe20000000a00 */
[----:B------:R-:W-:Y:S01]  /*65e0*/  LOP3.LUT R8, R23, 0x380, RZ, 0xc0, !PT ;  /* 0x0000038017087812 */ /* 0x000fe200078ec0ff */
[----:B------:R-:W-:Y:S01]  /*65f0*/  FMUL.FTZ R96, R43, R11 ;  /* 0x0000000b2b607220 */ /* 0x000fe20000410000 */
[----:B------:R-:W-:Y:S01]  /*6600*/  IADD3 R13, P6, R4, 0x20, RZ ;  /* 0x00000020040d7810 */ /* 0x000fe20007fde0ff */
[----:B------:R-:W-:Y:S01]  /*6610*/  IMAD.X R43, RZ, RZ, R5, P1 ;  /* 0x000000ffff2b7224 */ /* 0x000fe200008e0605 */
[----:B------:R-:W-:Y:S01]  /*6620*/  SHF.R.U64 R8, R8, 0x3, RZ ;  /* 0x0000000308087819 */ /* 0x000fe200000012ff */
[----:B------:R-:W-:Y:S01]  /*6630*/  UIMAD UR11, UR11, UR5, UR14 ;  /* 0x000000050b0b72a4 */ /* 0x000fe2000f8e020e */
[----:B------:R-:W-:Y:S01]  /*6640*/  IMAD.WIDE R36, R9, 0x2, R36 ;  /* 0x0000000209247825 */ /* 0x000fe200078e0224 */
[----:B------:R-:W0:Y:S01]  /*6650*/  LDC R101, c[0x0][0xc38] ;  /* 0x00030e00ff657b82 */ /* 0x000e220000000800 */
[----:B------:R-:W-:Y:S01]  /*6660*/  LOP3.LUT R38, R8, R23, RZ, 0x3c, !PT ;  /* 0x0000001708267212 */ /* 0x000fe200078e3cff */
[----:B------:R-:W-:Y:S01]  /*6670*/  USHF.R.S32.HI UR12, URZ, 0x1f, UR11 ;  /* 0x0000001f3f0c7899 */ /* 0x000fe2000801140b */
[----:B------:R-:W-:Y:S01]  /*6680*/  LOP3.LUT R8, R13, 0x380, RZ, 0xc0, !PT ;  /* 0x000003800d087812 */ /* 0x000fe200078ec0ff */
[----:B------:R-:W-:Y:S01]  /*6690*/  UIMAD.WIDE.U32 UR6, UR11, UR8, URZ ;  /* 0x000000080b0672a5 */ /* 0x000fe2000f8e003f */
[-C--:B------:R-:W-:Y:S01]  /*66a0*/  FMUL.FTZ R107, R35, R11.reuse ;  /* 0x0000000b236b7220 */ /* 0x080fe20000410000 */
[----:B------:R-:W-:Y:S01]  /*66b0*/  UIMAD UR5, UR12, UR8, URZ ;  /* 0x000000080c0572a4 */ /* 0x000fe2000f8e023f */
[----:B------:R-:W-:Y:S01]  /*66c0*/  IMAD.X R15, RZ, RZ, R5, P6 ;  /* 0x000000ffff0f7224 */ /* 0x000fe200030e0605 */
[----:B------:R-:W1:Y:S01]  /*66d0*/  LDC R23, c[0x0][0xbe8] ;  /* 0x0002fa00ff177b82 */ /* 0x000e620000000800 */
[----:B------:R-:W-:Y:S01]  /*66e0*/  SHF.R.U64 R8, R8, 0x3, RZ ;  /* 0x0000000308087819 */ /* 0x000fe200000012ff */
[----:B------:R-:W-:Y:S01]  /*66f0*/  UIMAD UR5, UR11, UR9, UR5 ;  /* 0x000000090b0572a4 */ /* 0x000fe2000f8e0205 */
[----:B------:R-:W-:Y:S01]  /*6700*/  IADD3 R35, P6, R36, 0x1000, RZ ;  /* 0x0000100024237810 */ /* 0x000fe20007fde0ff */
[----:B------:R-:W-:Y:S01]  /*6710*/  FMUL.FTZ R108, R34, R11 ;  /* 0x0000000b226c7220 */ /* 0x000fe20000410000 */
[----:B------:R-:W-:Y:S01]  /*6720*/  IADD3 R45, P0, R4, 0x4060, RZ ;  /* 0x00004060042d7810 */ /* 0x000fe20007f1e0ff */
[----:B------:R-:W-:Y:S01]  /*6730*/  UIADD3 UR5, UR7, UR5, URZ ;  /* 0x0000000507057290 */ /* 0x000fe2000fffe03f */
[----:B------:R-:W-:Y:S01]  /*6740*/  LOP3.LUT R14, R8, R13, RZ, 0x3c, !PT ;  /* 0x0000000d080e7212 */ /* 0x000fe200078e3cff */
[----:B------:R-:W-:Y:S01]  /*6750*/  IMAD.U32 R13, RZ, RZ, UR7 ;  /* 0x00000007ff0d7e24 */ /* 0x000fe2000f8e00ff */
[----:B------:R-:W-:Y:S01]  /*6760*/  LOP3.LUT R34, R35, 0x380, RZ, 0xc0, !PT ;  /* 0x0000038023227812 */ /* 0x000fe200078ec0ff */
[-C--:B------:R-:W-:Y:S01]  /*6770*/  FMUL.FTZ R103, R27, R11.reuse ;  /* 0x0000000b1b677220 */ /* 0x080fe20000410000 */
[----:B------:R-:W-:Y:S01]  /*6780*/  LOP3.LUT R9, R4, 0x380, RZ, 0xc0, !PT ;  /* 0x0000038004097812 */ /* 0x000fe200078ec0ff */
[-C--:B------:R-:W-:Y:S01]  /*6790*/  FMUL.FTZ R104, R26, R11.reuse ;  /* 0x0000000b1a687220 */ /* 0x080fe20000410000 */
[----:B------:R-:W-:Y:S01]  /*67a0*/  MOV R13, UR5 ;  /* 0x00000005000d7c02 */ /* 0x000fe20008000f00 */
[----:B------:R-:W-:Y:S01]  /*67b0*/  UIADD3 UR5, UR10, 0x2a860, URZ ;  /* 0x0002a8600a057890 */ /* 0x000fe2000fffe03f */
[----:B------:R-:W-:Y:S01]  /*67c0*/  LOP3.LUT R44, R45, 0x380, RZ, 0xc0, !PT ;  /* 0x000003802d2c7812 */ /* 0x000fe200078ec0ff */
[-C--:B------:R-:W-:Y:S01]  /*67d0*/  FMUL.FTZ R105, R31, R11.reuse ;  /* 0x0000000b1f697220 */ /* 0x080fe20000410000 */
[----:B------:R-:W-:Y:S01]  /*67e0*/  SHF.R.U64 R34, R34, 0x3, RZ ;  /* 0x0000000322227819 */ /* 0x000fe200000012ff */
[----:B------:R-:W-:Y:S01]  /*67f0*/  UPRMT UR5, UR13, 0x654, UR5 ;  /* 0x000006540d057896 */ /* 0x000fe20008000005 */
[----:B------:R-:W-:Y:S01]  /*6800*/  SHF.R.U64 R9, R9, 0x3, RZ ;  /* 0x0000000309097819 */ /* 0x000fe200000012ff */
[-C--:B------:R-:W-:Y:S01]  /*6810*/  FMUL.FTZ R106, R30, R11.reuse ;  /* 0x0000000b1e6a7220 */ /* 0x080fe20000410000 */
[----:B------:R-:W-:Y:S01]  /*6820*/  SHF.R.U64 R44, R44, 0x3, RZ ;  /* 0x000000032c2c7819 */ /* 0x000fe200000012ff */
[-C--:B------:R-:W-:Y:S01]  /*6830*/  FMUL.FTZ R102, R39, R11.reuse ;  /* 0x0000000b27667220 */ /* 0x080fe20000410000 */
[----:B------:R-:W-:Y:S01]  /*6840*/  IADD3 R27, P2, R4, 0x4020, RZ ;  /* 0x00004020041b7810 */ /* 0x000fe20007f5e0ff */
[-C--:B------:R-:W-:Y:S01]  /*6850*/  FMUL.FTZ R99, R42, R11.reuse ;  /* 0x0000000b2a637220 */ /* 0x080fe20000410000 */
[----:B-1----:R-:W-:Y:S01]  /*6860*/  ISETP.NE.AND P1, PT, R23, 0x1, PT ;  /* 0x000000011700780c */ /* 0x002fe20003f25270 */
[-C--:B------:R-:W-:Y:S01]  /*6870*/  FMUL.FTZ R47, R47, R11.reuse ;  /* 0x0000000b2f2f7220 */ /* 0x080fe20000410000 */
[----:B------:R-:W-:Y:S01]  /*6880*/  IADD3 R25, P4, R4, 0x60, RZ ;  /* 0x0000006004197810 */ /* 0x000fe20007f9e0ff */
[-C--:B------:R-:W-:Y:S01]  /*6890*/  FMUL.FTZ R46, R46, R11.reuse ;  /* 0x0000000b2e2e7220 */ /* 0x080fe20000410000 */
[----:B------:R-:W-:Y:S01]  /*68a0*/  IADD3 R21, P5, R4, 0x40, RZ ;  /* 0x0000004004157810 */ /* 0x000fe20007fbe0ff */
[----:B------:R-:W-:Y:S01]  /*68b0*/  FMUL.FTZ R51, R51, R11 ;  /* 0x0000000b33337220 */ /* 0x000fe20000410000 */
[----:B------:R-:W-:Y:S01]  /*68c0*/  LOP3.LUT R34, R34, R35, RZ, 0x3c, !PT ;  /* 0x0000002322227212 */ /* 0x000fe200078e3cff */
[----:B------:R-:W-:Y:S01]  /*68d0*/  IMAD.X R35, RZ, RZ, R37, P6 ;  /* 0x000000ffff237224 */ /* 0x000fe200030e0625 */
[----:B------:R-:W-:Y:S01]  /*68e0*/  LOP3.LUT R4, R9, R4, RZ, 0x3c, !PT ;  /* 0x0000000409047212 */ /* 0x000fe200078e3cff */
[-C--:B------:R-:W-:Y:S01]  /*68f0*/  FMUL.FTZ R50, R50, R11.reuse ;  /* 0x0000000b32327220 */ /* 0x080fe20000410000 */
[----:B------:R-:W-:Y:S01]  /*6900*/  IADD3 R111, P6, R36, 0x7000, RZ ;  /* 0x00007000246f7810 */ /* 0x000fe20007fde0ff */
[-C--:B------:R-:W-:Y:S01]  /*6910*/  FMUL.FTZ R55, R55, R11.reuse ;  /* 0x0000000b37377220 */ /* 0x080fe20000410000 */
[-C--:B------:R-:W-:Y:S01]  /*6920*/  FMUL.FTZ R54, R54, R11.reuse ;  /* 0x0000000b36367220 */ /* 0x080fe20000410000 */
[----:B------:R-:W1:Y:S01]  /*6930*/  @P1 LDC R112, c[0x0][0xbec] ;  /* 0x0002fb00ff701b82 */ /* 0x000e620000000800 */
[-C--:B------:R-:W-:Y:S01]  /*6940*/  FMUL.FTZ R59, R59, R11.reuse ;  /* 0x0000000b3b3b7220 */ /* 0x080fe20000410000 */
[-C--:B------:R-:W-:Y:S01]  /*6950*/  FMUL.FTZ R58, R58, R11.reuse ;  /* 0x0000000b3a3a7220 */ /* 0x080fe20000410000 */
[-C--:B------:R-:W-:Y:S01]  /*6960*/  FMUL.FTZ R63, R63, R11.reuse ;  /* 0x0000000b3f3f7220 */ /* 0x080fe20000410000 */
[-C--:B------:R-:W-:Y:S01]  /*6970*/  FMUL.FTZ R62, R62, R11.reuse ;  /* 0x0000000b3e3e7220 */ /* 0x080fe20000410000 */
[-C--:B------:R-:W-:Y:S01]  /*6980*/  FMUL.FTZ R67, R67, R11.reuse ;  /* 0x0000000b43437220 */ /* 0x080fe20000410000 */
[-C--:B------:R-:W-:Y:S01]  /*6990*/  FMUL.FTZ R66, R66, R11.reuse ;  /* 0x0000000b42427220 */ /* 0x080fe20000410000 */
[-C--:B------:R-:W-:Y:S01]  /*69a0*/  FMUL.FTZ R71, R71, R11.reuse ;  /* 0x0000000b47477220 */ /* 0x080fe20000410000 */
[----:B------:R-:W2:Y:S01]  /*69b0*/  @P1 LDC R113, c[0x0][0xbf0] ;  /* 0x0002fc00ff711b82 */ /* 0x000ea20000000800 */
        /* <DEDUP_REMOVED lines=9> */
[----:B------:R-:W-:Y:S01]  /*6a50*/  LOP3.LUT R44, R44, R45, RZ, 0x3c, !PT ;  /* 0x0000002d2c2c7212 */ /* 0x000fe200078e3cff */
[--C-:B------:R-:W-:Y:S01]  /*6a60*/  IMAD.X R41, RZ, RZ, R5.reuse, P2 ;  /* 0x000000ffff297224 */ /* 0x100fe200010e0605 */
[-C--:B------:R-:W-:Y:S01]  /*6a70*/  IADD3.X R45, RZ, R5.reuse, RZ, P0, !PT ;  /* 0x00000005ff2d7210 */ /* 0x080fe200007fe4ff */
[----:B------:R-:W-:Y:S01]  /*6a80*/  IMAD.X R11, RZ, RZ, R5, P4 ;  /* 0x000000ffff0b7224 */ /* 0x000fe200020e0605 */
[-C--:B------:R-:W-:Y:S01]  /*6a90*/  IADD3.X R39, RZ, R5.reuse, RZ, P3, !PT ;  /* 0x00000005ff277210 */ /* 0x080fe20001ffe4ff */
[----:B------:R-:W-:Y:S01]  /*6aa0*/  IMAD R98, RZ, RZ, -UR14 ;  /* 0x8000000eff627e24 */ /* 0x000fe2000f8e02ff */
[-C--:B------:R-:W-:Y:S01]  /*6ab0*/  IADD3.X R9, RZ, R5.reuse, RZ, P5, !PT ;  /* 0x00000005ff097210 */ /* 0x080fe20002ffe4ff */
[----:B------:R-:W-:Y:S01]  /*6ac0*/  SYNCS.ARRIVE.TRANS64.RED.A1T0 RZ, [UR5], RZ ;  /* 0x000000ffffff79a7 */ /* 0x000fe20008100405 */
[----:B------:R-:W-:Y:S01]  /*6ad0*/  MOV R110, R4 ;  /* 0x00000004006e7202 */ /* 0x000fe20000000f00 */
[----:B0-----:R-:W-:Y:S01]  /*6ae0*/  IMAD R98, R101, R98, UR61 ;  /* 0x0000003d65627e24 */ /* 0x001fe2000f8e0262 */
[----:B------:R-:W-:Y:S01]  /*6af0*/  LOP3.LUT R5, R111, 0x380, RZ, 0xc0, !PT ;  /* 0x000003806f057812 */ /* 0x000fe200078ec0ff */
[----:B------:R-:W-:Y:S01]  /*6b00*/  USHF.R.S32.HI UR10, URZ, 0x1f, UR60 ;  /* 0x0000001f3f0a7899 */ /* 0x000fe2000801143c */
[----:B------:R-:W-:Y:S01]  /*6b10*/  LOP3.LUT R10, R27, 0x380, RZ, 0xc0, !PT ;  /* 0x000003801b0a7812 */ /* 0x000fe200078ec0ff */
[----:B------:R-:W-:Y:S01]  /*6b20*/  ULDC UR5, c[0x0][0xa88] ;  /* 0x0002a20000057ab9 */ /* 0x000fe20000000800 */
[----:B------:R-:W-:Y:S01]  /*6b30*/  F2FP.F16.F32.PACK_AB R4, R20, R97 ;  /* 0x000000611404723e */ /* 0x000fe200000000ff */
[----:B------:R-:W0:Y:S01]  /*6b40*/  LDC.64 R100, c[0x0][0xb98] ;  /* 0x0002e600ff647b82 */ /* 0x000e220000000a00 */
[----:B------:R-:W-:Y:S01]  /*6b50*/  SHF.R.U64 R20, R5, 0x3, RZ ;  /* 0x0000000305147819 */ /* 0x000fe200000012ff */
[----:B------:R-:W-:Y:S01]  /*6b60*/  ULDC.64 UR8, c[0x0][0xae8] ;  /* 0x0002ba0000087ab9 */ /* 0x000fe20000000a00 */
[----:B------:R-:W-:-:S02]  /*6b70*/  SHF.R.U64 R10, R10, 0x3, RZ ;  /* 0x000000030a0a7819 */ /* 0x000fc400000012ff */
[----:B------:R-:W-:Y:S02]  /*6b80*/  LOP3.LUT R20, R20, R111, RZ, 0x3c, !PT ;  /* 0x0000006f14147212 */ /* 0x000fe400078e3cff */
[----:B------:R-:W-:Y:S02]  /*6b90*/  LOP3.LUT R40, R10, R27, RZ, 0x3c, !PT ;  /* 0x0000001b0a287212 */ /* 0x000fe400078e3cff */
[----:B------:R-:W-:Y:S02]  /*6ba0*/  LEA R111, R98, R162, 0x7 ;  /* 0x000000a2626f7211 */ /* 0x000fe400078e38ff */
[----:B------:R-:W-:Y:S02]  /*6bb0*/  LOP3.LUT R10, R25, 0x380, RZ, 0xc0, !PT ;  /* 0x00000380190a7812 */ /* 0x000fe400078ec0ff */
[----:B------:R-:W-:Y:S01]  /*6bc0*/  MOV R97, R44 ;  /* 0x0000002c00617202 */ /* 0x000fe20000000f00 */
[----:B-1----:R-:W-:Y:S01]  /*6bd0*/  @P1 IMAD.HI.U32 R44, R111, R112, RZ ;  /* 0x000000706f2c1227 */ /* 0x002fe200078e00ff */
[----:B------:R-:W-:-:S02]  /*6be0*/  SHF.R.U64 R10, R10, 0x3, RZ ;  /* 0x000000030a0a7819 */ /* 0x000fc400000012ff */
[----:B------:R-:W-:Y:S01]  /*6bf0*/  LOP3.LUT R12, R29, 0x380, RZ, 0xc0, !PT ;  /* 0x000003801d0c7812 */ /* 0x000fe200078ec0ff */
[----:B------:R-:W-:Y:S01]  /*6c00*/  IMAD.MOV.U32 R45, RZ, RZ, R111 ;  /* 0x000000ffff2d7224 */ /* 0x000fe200078e006f */
[----:B------:R-:W-:Y:S02]  /*6c10*/  LOP3.LUT R10, R10, R25, RZ, 0x3c, !PT ;  /* 0x000000190a0a7212 */ /* 0x000fe400078e3cff */
[----:B------:R-:W-:Y:S02]  /*6c20*/  SHF.R.U64 R12, R12, 0x3, RZ ;  /* 0x000000030c0c7819 */ /* 0x000fe400000012ff */
[----:B------:R-:W-:Y:S02]  /*6c30*/  IADD3 R25, P0, R36, 0x6000, RZ ;  /* 0x0000600024197810 */ /* 0x000fe40007f1e0ff */
[----:B--2---:R-:W-:Y:S02]  /*6c40*/  @P1 SHF.R.U32.HI R45, RZ, R113, R44 ;  /* 0x00000071ff2d1219 */ /* 0x004fe4000001162c */
[----:B------:R-:W-:-:S02]  /*6c50*/  F2FP.F16.F32.PACK_AB R6, R6, R7 ;  /* 0x000000070606723e */ /* 0x000fc400000000ff */
[----:B------:R-:W-:Y:S02]  /*6c60*/  F2FP.F16.F32.PACK_AB R5, R103, R104 ;  /* 0x000000686705723e */ /* 0x000fe400000000ff */
[----:B------:R-:W-:Y:S01]  /*6c70*/  F2FP.F16.F32.PACK_AB R7, R105, R106 ;  /* 0x0000006a6907723e */ /* 0x000fe200000000ff */
[----:B------:R-:W-:Y:S01]  /*6c80*/  BAR.SYNC.DEFER_BLOCKING 0x1, 0x100 ;  /* 0x0044000000007b1d */ /* 0x000fe20000010000 */
[----:B------:R-:W-:Y:S01]  /*6c90*/  LOP3.LUT R42, R12, R29, RZ, 0x3c, !PT ;  /* 0x0000001d0c2a7212 */ /* 0x000fe200078e3cff */
[----:B------:R-:W-:Y:S01]  /*6ca0*/  IMAD.U32 R12, RZ, RZ, UR6 ;  /* 0x00000006ff0c7e24 */ /* 0x000fe2000f8e00ff */
[----:B------:R-:W-:Y:S02]  /*6cb0*/  LOP3.LUT R24, R25, 0x380, RZ, 0xc0, !PT ;  /* 0x0000038019187812 */ /* 0x000fe400078ec0ff */
[----:B------:R-:W-:Y:S01]  /*6cc0*/  MOV R105, R38 ;  /* 0x0000002600697202 */ /* 0x000fe20000000f00 */
[----:B------:R-:W-:Y:S01]  /*6cd0*/  IMAD.MOV R38, RZ, RZ, -R45 ;  /* 0x000000ffff267224 */ /* 0x000fe200078e0a2d */
[----:B------:R-:W-:Y:S01]  /*6ce0*/  SHF.R.U64 R24, R24, 0x3, RZ ;  /* 0x0000000318187819 */ /* 0x000fe200000012ff */
[----:B0-----:R-:W-:Y:S01]  /*6cf0*/  IMAD.WIDE.U32 R12, R100, UR60, R12 ;  /* 0x0000003c640c7c25 */ /* 0x001fe2000f8e000c */
[----:B------:R-:W-:Y:S01]  /*6d00*/  MOV R106, R10 ;  /* 0x0000000a006a7202 */ /* 0x000fe20000000f00 */
[----:B------:R-:W-:Y:S01]  /*6d10*/  ULDC.64 UR6, c[0x0][0xb88] ;  /* 0x0002e20000067ab9 */ /* 0x000fe20000000a00 */
[----:B------:R-:W-:Y:S01]  /*6d20*/  LOP3.LUT R24, R24, R25, RZ, 0x3c, !PT ;  /* 0x0000001918187212 */ /* 0x000fe200078e3cff */
[----:B------:R-:W-:Y:S01]  /*6d30*/  IMAD R11, R23, R38, R111 ;  /* 0x00000026170b7224 */ /* 0x000fe200078e026f */
[----:B------:R-:W-:-:S02]  /*6d40*/  IADD3.X R25, RZ, R37, RZ, P0, !PT ;  /* 0x00000025ff197210 */ /* 0x000fc400007fe4ff */
[C---:B------:R-:W-:Y:S02]  /*6d50*/  IADD3 R29, P3, R36.reuse, 0x4000, RZ ;  /* 0x00004000241d7810 */ /* 0x040fe40007f7e0ff */
[----:B------:R-:W-:Y:S02]  /*6d60*/  SHF.R.S32.HI R39, RZ, 0x1f, R45 ;  /* 0x0000001fff277819 */ /* 0x000fe4000001142d */
[----:B------:R-:W-:Y:S02]  /*6d70*/  SHF.R.S32.HI R10, RZ, 0x1f, R11 ;  /* 0x0000001fff0a7819 */ /* 0x000fe4000001140b */
[----:B------:R-:W-:Y:S02]  /*6d80*/  IADD3 R12, P0, R45, R12, RZ ;  /* 0x0000000c2d0c7210 */ /* 0x000fe40007f1e0ff */
[----:B------:R-:W-:Y:S01]  /*6d90*/  LOP3.LUT R8, R21, 0x380, RZ, 0xc0, !PT ;  /* 0x0000038015087812 */ /* 0x000fe200078ec0ff */
[----:B------:R0:W-:Y:S01]  /*6da0*/  STSM.16.M88.4 [R110], R4 ;  /* 0x000000046e007844 */ /* 0x0001e20000000200 */
[----:B------:R-:W-:Y:S01]  /*6db0*/  IADD3 R27, P2, R36, 0x5000, RZ ;  /* 0x00005000241b7810 */ /* 0x000fe20007f5e0ff */
[----:B------:R-:W-:Y:S01]  /*6dc0*/  IMAD R10, R10, UR6, RZ ;  /* 0x000000060a0a7c24 */ /* 0x000fe2000f8e02ff */
[----:B------:R-:W-:-:S02]  /*6dd0*/  LOP3.LUT R28, R29, 0x380, RZ, 0xc0, !PT ;  /* 0x000003801d1c7812 */ /* 0x000fc400078ec0ff */
[----:B------:R-:W-:Y:S02]  /*6de0*/  SHF.R.U64 R8, R8, 0x3, RZ ;  /* 0x0000000308087819 */ /* 0x000fe400000012ff */
[----:B------:R-:W-:Y:S02]  /*6df0*/  LOP3.LUT R26, R27, 0x380, RZ, 0xc0, !PT ;  /* 0x000003801b1a7812 */ /* 0x000fe400078ec0ff */
[----:B------:R-:W-:Y:S02]  /*6e00*/  MOV R104, R40 ;  /* 0x0000002800687202 */ /* 0x000fe40000000f00 */
[----:B------:R-:W-:Y:S02]  /*6e10*/  MOV R15, R14 ;  /* 0x0000000e000f7202 */ /* 0x000fe40000000f00 */
[----:B------:R-:W-:Y:S02]  /*6e20*/  SHF.R.U64 R28, R28, 0x3, RZ ;  /* 0x000000031c1c7819 */ /* 0x000fe400000012ff */
[----:B------:R-:W-:Y:S01]  /*6e30*/  LEA R41, R98, R161, 0x7 ;  /* 0x000000a162297211 */ /* 0x000fe200078e38ff */
[----:B0-----:R-:W-:Y:S01]  /*6e40*/  IMAD R4, R100, UR10, RZ ;  /* 0x0000000a64047c24 */ /* 0x001fe2000f8e02ff */
[----:B------:R-:W-:-:S02]  /*6e50*/  F2FP.F16.F32.PACK_AB R5, R107, R108 ;  /* 0x0000006c6b05723e */ /* 0x000fc400000000ff */
[----:B------:R-:W-:Y:S01]  /*6e60*/  F2FP.F16.F32.PACK_AB R6, R92, R93 ;  /* 0x0000005d5c06723e */ /* 0x000fe200000000ff */
[----:B------:R-:W-:Y:S01]  /*6e70*/  IMAD R101, R101, UR60, R4 ;  /* 0x0000003c65657c24 */ /* 0x000fe2000f8e0204 */
[----:B------:R-:W-:Y:S02]  /*6e80*/  F2FP.F16.F32.PACK_AB R4, R94, R95 ;  /* 0x0000005f5e04723e */ /* 0x000fe400000000ff */
[----:B------:R-:W-:Y:S02]  /*6e90*/  F2FP.F16.F32.PACK_AB R7, R102, R109 ;  /* 0x0000006d6607723e */ /* 0x000fe400000000ff */
[----:B------:R-:W-:Y:S01]  /*6ea0*/  IADD3.X R13, R39, R13, R101, P0, !PT ;  /* 0x0000000d270d7210 */ /* 0x000fe200007fe465 */
[C---:B------:R-:W-:Y:S01]  /*6eb0*/  IMAD R39, R11.reuse, UR7, R10 ;  /* 0x000000070b277c24 */ /* 0x040fe2000f8e020a */
[----:B------:R-:W-:Y:S01]  /*6ec0*/  LOP3.LUT R8, R8, R21, RZ, 0x3c, !PT ;  /* 0x0000001508087212 */ /* 0x000fe200078e3cff */
[----:B------:R0:W-:Y:S01]  /*6ed0*/  STSM.16.M88.4 [R15], R4 ;  /* 0x000000040f007844 */ /* 0x0001e20000000200 */
[----:B------:R-:W-:Y:S01]  /*6ee0*/  SHF.R.U64 R26, R26, 0x3, RZ ;  /* 0x000000031a1a7819 */ /* 0x000fe200000012ff */
[----:B------:R-:W-:Y:S01]  /*6ef0*/  IMAD.WIDE.U32 R12, R11, UR6, R12 ;  /* 0x000000060b0c7c25 */ /* 0x000fe2000f8e000c */
[----:B------:R-:W-:Y:S01]  /*6f00*/  F2FP.F16.F32.PACK_AB R10, R89, R90 ;  /* 0x0000005a590a723e */ /* 0x000fe200000000ff */
[----:B------:R-:W-:Y:S01]  /*6f10*/  ULDC.64 UR6, c[0x0][0xb50] ;  /* 0x0002d40000067ab9 */ /* 0x000fe20000000a00 */
[----:B------:R-:W-:Y:S01]  /*6f20*/  LOP3.LUT R28, R28, R29, RZ, 0x3c, !PT ;  /* 0x0000001d1c1c7212 */ /* 0x000fe200078e3cff */
[----:B------:R-:W-:Y:S01]  /*6f30*/  IMAD R90, R23, UR5, RZ ;  /* 0x00000005175a7c24 */ /* 0x000fe2000f8e02ff */
[----:B------:R-:W-:Y:S01]  /*6f40*/  MOV R14, R8 ;  /* 0x00000008000e7202 */ /* 0x000fe20000000f00 */
[----:B------:R-:W-:Y:S01]  /*6f50*/  IMAD.X R29, RZ, RZ, R37, P3 ;  /* 0x000000ffff1d7224 */ /* 0x000fe200018e0625 */
[----:B------:R-:W-:-:S02]  /*6f60*/  LOP3.LUT P0, RZ, R22, 0x3, RZ, 0xc0, !PT ;  /* 0x0000000316ff7812 */ /* 0x000fc4000780c0ff */
[----:B------:R-:W-:Y:S02]  /*6f70*/  F2FP.F16.F32.PACK_AB R8, R88, R91 ;  /* 0x0000005b5808723e */ /* 0x000fe400000000ff */
[----:B------:R-:W-:Y:S02]  /*6f80*/  F2FP.F16.F32.PACK_AB R9, R96, R99 ;  /* 0x000000636009723e */ /* 0x000fe400000000ff */
[----:B------:R-:W-:Y:S01]  /*6f90*/  F2FP.F16.F32.PACK_AB R11, R47, R46 ;  /* 0x0000002e2f0b723e */ /* 0x000fe200000000ff */
[----:B0-----:R-:W-:Y:S01]  /*6fa0*/  VIADD R5, R41, 0x8 ;  /* 0x0000000829057836 */ /* 0x001fe20000000000 */
[----:B------:R-:W-:Y:S01]  /*6fb0*/  LEA R38, P3, R12, UR6, 0x2 ;  /* 0x000000060c267c11 */ /* 0x000fe2000f8610ff */
[----:B------:R-:W-:Y:S01]  /*6fc0*/  IMAD.IADD R7, R13, 0x1, R39 ;  /* 0x000000010d077824 */ /* 0x000fe200078e0227 */
[----:B------:R-:W-:Y:S01]  /*6fd0*/  LOP3.LUT R26, R26, R27, RZ, 0x3c, !PT ;  /* 0x0000001b1a1a7212 */ /* 0x000fe200078e3cff */
[----:B------:R-:W-:Y:S01]  /*6fe0*/  IMAD.X R27, RZ, RZ, R37, P2 ;  /* 0x000000ffff1b7224 */ /* 0x000fe200010e0625 */
[-C--:B------:R-:W-:Y:S01]  /*6ff0*/  ISETP.GE.OR P2, PT, R41, R90.reuse, P0 ;  /* 0x0000005a2900720c */ /* 0x080fe20000746670 */
[----:B------:R0:W-:Y:S01]  /*7000*/  STSM.16.M88.4 [R14], R8 ;  /* 0x000000080e007844 */ /* 0x0001e20000000200 */
[----:B------:R-:W-:-:S02]  /*7010*/  ISETP.GE.OR P0, PT, R5, R90, P0 ;  /* 0x0000005a0500720c */ /* 0x000fc40000706670 */
[----:B------:R-:W-:Y:S01]  /*7020*/  LEA.HI.X R39, R12, UR7, R7, 0x2, P3 ;  /* 0x000000070c277c11 */ /* 0x000fe200098f1407 */
[----:B------:R-:W-:Y:S01]  /*7030*/  SHFL.IDX PT, R88, R38, RZ, 0x1c1f ;  /* 0x001c1fff26587589 */ /* 0x000fe200000e0000 */
[----:B------:R-:W-:Y:S02]  /*7040*/  F2FP.F16.F32.PACK_AB R4, R49, R48 ;  /* 0x000000303104723e */ /* 0x000fe400000000ff */
[----:B------:R-:W-:Y:S01]  /*7050*/  F2FP.F16.F32.PACK_AB R5, R51, R50 ;  /* 0x000000323305723e */ /* 0x000fe200000000ff */
[----:B------:R-:W1:Y:S01]  /*7060*/  SHFL.IDX PT, R89, R39, RZ, 0x1c1f ;  /* 0x001c1fff27597589 */ /* 0x000e6200000e0000 */
[----:B------:R-:W-:Y:S02]  /*7070*/  F2FP.F16.F32.PACK_AB R6, R53, R52 ;  /* 0x000000343506723e */ /* 0x000fe400000000ff */
[----:B------:R-:W-:Y:S02]  /*7080*/  F2FP.F16.F32.PACK_AB R7, R55, R54 ;  /* 0x000000363707723e */ /* 0x000fe400000000ff */
[----:B------:R-:W-:-:S02]  /*7090*/  F2FP.F16.F32.PACK_AB R12, R57, R56 ;  /* 0x00000038390c723e */ /* 0x000fc400000000ff */
[----:B------:R-:W-:Y:S01]  /*70a0*/  F2FP.F16.F32.PACK_AB R13, R59, R58 ;  /* 0x0000003a3b0d723e */ /* 0x000fe200000000ff */
[----:B------:R-:W-:Y:S01]  /*70b0*/  STSM.16.M88.4 [R106], R4 ;  /* 0x000000046a007844 */ /* 0x000fe20000000200 */
[----:B0-----:R-:W-:Y:S01]  /*70c0*/  F2FP.F16.F32.PACK_AB R14, R61, R60 ;  /* 0x0000003c3d0e723e */ /* 0x001fe200000000ff */
[----:B------:R-:W0:Y:S01]  /*70d0*/  @P1 LDC R59, c[0x0][0xbec] ;  /* 0x0002fb00ff3b1b82 */ /* 0x000e220000000800 */
[----:B------:R-:W-:Y:S01]  /*70e0*/  F2FP.F16.F32.PACK_AB R15, R63, R62 ;  /* 0x0000003e3f0f723e */ /* 0x000fe200000000ff */
[----:B------:R-:W-:Y:S01]  /*70f0*/  SHFL.IDX PT, R56, R38, 0x1, 0x1c1f ;  /* 0x003c1f0026387f89 */ /* 0x000fe200000e0000 */
[----:B------:R-:W-:Y:S02]  /*7100*/  F2FP.F16.F32.PACK_AB R72, R73, R72 ;  /* 0x000000484948723e */ /* 0x000fe400000000ff */
[----:B------:R-:W-:Y:S01]  /*7110*/  F2FP.F16.F32.PACK_AB R8, R65, R64 ;  /* 0x000000404108723e */ /* 0x000fe200000000ff */
[----:B------:R-:W-:Y:S01]  /*7120*/  STSM.16.M88.4 [R105], R12 ;  /* 0x0000000c69007844 */ /* 0x000fe20000000200 */
[----:B------:R-:W-:Y:S01]  /*7130*/  F2FP.F16.F32.PACK_AB R9, R67, R66 ;  /* 0x000000424309723e */ /* 0x000fe200000000ff */
[----:B------:R-:W2:Y:S01]  /*7140*/  @P1 LDC R61, c[0x0][0xbf0] ;  /* 0x0002fc00ff3d1b82 */ /* 0x000ea20000000800 */
[----:B------:R-:W-:Y:S01]  /*7150*/  F2FP.F16.F32.PACK_AB R10, R69, R68 ;  /* 0x00000044450a723e */ /* 0x000fe200000000ff */
[----:B------:R-:W3:Y:S01]  /*7160*/  SHFL.IDX PT, R57, R39, 0x1, 0x1c1f ;  /* 0x003c1f0027397f89 */ /* 0x000ee200000e0000 */
[----:B------:R-:W-:-:S02]  /*7170*/  F2FP.F16.F32.PACK_AB R11, R71, R70 ;  /* 0x00000046470b723e */ /* 0x000fc400000000ff */
[----:B------:R-:W-:Y:S02]  /*7180*/  F2FP.F16.F32.PACK_AB R73, R75, R74 ;  /* 0x0000004a4b49723e */ /* 0x000fe400000000ff */
[----:B------:R-:W-:Y:S01]  /*7190*/  F2FP.F16.F32.PACK_AB R80, R81, R80 ;  /* 0x000000505150723e */ /* 0x000fe200000000ff */
[----:B------:R-:W-:Y:S01]  /*71a0*/  STSM.16.M88.4 [R104], R8 ;  /* 0x0000000868007844 */ /* 0x000fe20000000200 */
[----:B------:R-:W-:Y:S02]  /*71b0*/  MOV R103, R42 ;  /* 0x0000002a00677202 */ /* 0x000fe40000000f00 */
[----:B------:R-:W-:Y:S02]  /*71c0*/  F2FP.F16.F32.PACK_AB R74, R77, R76 ;  /* 0x0000004c4d4a723e */ /* 0x000fe400000000ff */
[----:B------:R-:W-:Y:S02]  /*71d0*/  F2FP.F16.F32.PACK_AB R75, R79, R78 ;  /* 0x0000004e4f4b723e */ /* 0x000fe400000000ff */
[----:B------:R-:W-:-:S02]  /*71e0*/  F2FP.F16.F32.PACK_AB R81, R83, R82 ;  /* 0x000000525351723e */ /* 0x000fc400000000ff */
[----:B------:R-:W-:Y:S01]  /*71f0*/  F2FP.F16.F32.PACK_AB R82, R85, R84 ;  /* 0x000000545552723e */ /* 0x000fe200000000ff */
[----:B------:R-:W-:Y:S01]  /*7200*/  STSM.16.M88.4 [R103], R72 ;  /* 0x0000004867007844 */ /* 0x000fe20000000200 */
[----:B------:R-:W-:Y:S02]  /*7210*/  F2FP.F16.F32.PACK_AB R83, R87, R86 ;  /* 0x000000565753723e */ /* 0x000fe400000000ff */
[C---:B------:R-:W-:Y:S02]  /*7220*/  LOP3.LUT R21, R36.reuse, 0x380, RZ, 0xc0, !PT ;  /* 0x0000038024157812 */ /* 0x040fe400078ec0ff */
[C---:B------:R-:W-:Y:S01]  /*7230*/  IADD3 R33, P5, R36.reuse, 0x2000, RZ ;  /* 0x0000200024217810 */ /* 0x040fe20007fbe0ff */
[----:B------:R-:W-:Y:S01]  /*7240*/  STSM.16.M88.4 [R97], R80 ;  /* 0x0000005061007844 */ /* 0x000fe20000000200 */
[----:B------:R-:W-:Y:S01]  /*7250*/  SHF.R.U64 R21, R21, 0x3, RZ ;  /* 0x0000000315157819 */ /* 0x000fe200000012ff */
[----:B------:R-:W-:Y:S01]  /*7260*/  UIMAD UR5, UR12, UR8, URZ ;  /* 0x000000080c0572a4 */ /* 0x000fe2000f8e023f */
[----:B------:R-:W-:Y:S01]  /*7270*/  BAR.SYNC.DEFER_BLOCKING 0x1, 0x100 ;  /* 0x0044000000007b1d */ /* 0x000fe20000010000 */
[----:B------:R-:W-:-:S02]  /*7280*/  IADD3 R31, P4, R36, 0x3000, RZ ;  /* 0x00003000241f7810 */ /* 0x000fc40007f9e0ff */
[----:B------:R-:W-:Y:S01]  /*7290*/  LOP3.LUT R36, R21, R36, RZ, 0x3c, !PT ;  /* 0x0000002415247212 */ /* 0x000fe200078e3cff */
[----:B------:R-:W-:Y:S01]  /*72a0*/  IMAD.X R21, RZ, RZ, R37, P6 ;  /* 0x000000ffff157224 */ /* 0x000fe200030e0625 */
[----:B------:R-:W-:Y:S01]  /*72b0*/  UIMAD.WIDE.U32 UR6, UR11, UR8, URZ ;  /* 0x000000080b0672a5 */ /* 0x000fe2000f8e003f */
[----:B------:R-:W-:Y:S01]  /*72c0*/  LOP3.LUT R32, R33, 0x380, RZ, 0xc0, !PT ;  /* 0x0000038021207812 */ /* 0x000fe200078ec0ff */
[----:B------:R-:W-:Y:S01]  /*72d0*/  UIMAD UR5, UR11, UR9, UR5 ;  /* 0x000000090b0572a4 */ /* 0x000fe2000f8e0205 */
[----:B------:R-:W-:Y:S02]  /*72e0*/  LOP3.LUT R30, R31, 0x380, RZ, 0xc0, !PT ;  /* 0x000003801f1e7812 */ /* 0x000fe400078ec0ff */
[----:B------:R-:W-:Y:S01]  /*72f0*/  ULDC.64 UR8, c[0x0][0xaf0] ;  /* 0x0002bc0000087ab9 */ /* 0x000fe20000000a00 */
[----:B-1----:R1:W-:Y:S01]  /*7300*/  @!P2 ST.E desc[UR36][R88.64], R3 ;  /* 0x000000035800a985 */ /* 0x0023e2000c101924 */
[----:B------:R-:W-:Y:S01]  /*7310*/  UIADD3 UR7, UR7, UR5, URZ ;  /* 0x0000000507077290 */ /* 0x000fe2000fffe03f */
[----:B------:R-:W-:-:S02]  /*7320*/  SHF.R.U64 R32, R32, 0x3, RZ ;  /* 0x0000000320207819 */ /* 0x000fc400000012ff */
[----:B---3--:R0:W-:Y:S01]  /*7330*/  @!P0 ST.E desc[UR36][R56.64], R0 ;  /* 0x0000000038008985 */ /* 0x0081e2000c101924 */
[----:B------:R-:W-:Y:S02]  /*7340*/  SHF.R.U64 R30, R30, 0x3, RZ ;  /* 0x000000031e1e7819 */ /* 0x000fe400000012ff */
[----:B-1----:R-:W-:Y:S01]  /*7350*/  LEA R3, R17, R19, 0x5 ;  /* 0x0000001311037211 */ /* 0x002fe200078e28ff */
[----:B------:R1:W5:Y:S01]  /*7360*/  LD.E.128 R44, desc[UR36][R34.64] ;  /* 0x00000024222c7980 */ /* 0x000362000c101d00 */
[----:B------:R-:W-:Y:S01]  /*7370*/  UIMAD UR5, UR10, UR8, URZ ;  /* 0x000000080a0572a4 */ /* 0x000fe2000f8e023f */
[----:B------:R-:W-:Y:S01]  /*7380*/  LOP3.LUT R32, R32, R33, RZ, 0x3c, !PT ;  /* 0x0000002120207212 */ /* 0x000fe200078e3cff */
[----:B------:R-:W-:Y:S01]  /*7390*/  UIMAD.WIDE.U32 UR6, UR60, UR8, UR6 ;  /* 0x000000083c0672a5 */ /* 0x000fe2000f8e0006 */
[----:B------:R3:W5:Y:S01]  /*73a0*/  LD.E.128 R52, desc[UR36][R28.64] ;  /* 0x000000241c347980 */ /* 0x000762000c101d00 */
[----:B------:R-:W-:-:S03]  /*73b0*/  LOP3.LUT R30, R30, R31, RZ, 0x3c, !PT ;  /* 0x0000001f1e1e7212 */ /* 0x000fc600078e3cff */
[----:B------:R4:W5:Y:S01]  /*73c0*/  LD.E.128 R8, desc[UR36][R20.64] ;  /* 0x0000002414087980 */ /* 0x000962000c101d00 */
[----:B-1----:R-:W1:Y:S01]  /*73d0*/  LDC.64 R34, c[0x0][0xae0] ;  /* 0x0002b800ff227b82 */ /* 0x002e620000000a00 */
[----:B------:R-:W-:Y:S01]  /*73e0*/  UIMAD UR5, UR60, UR9, UR5 ;  /* 0x000000093c0572a4 */ /* 0x000fe2000f8e0205 */
[----:B------:R-:W-:Y:S01]  /*73f0*/  IMAD.X R33, RZ, RZ, R37, P5 ;  /* 0x000000ffff217224 */ /* 0x000fe200028e0625 */
[----:B------:R-:W-:Y:S01]  /*7400*/  IADD3.X R31, RZ, R37, RZ, P4, !PT ;  /* 0x00000025ff1f7210 */ /* 0x000fe200027fe4ff */
[----:B---3--:R-:W-:Y:S01]  /*7410*/  IMAD R28, R98, 0x80, R3 ;  /* 0x00000080621c7824 */ /* 0x008fe200078e0203 */
[----:B------:R-:W-:Y:S01]  /*7420*/  UIADD3 UR7, UR7, UR5, URZ ;  /* 0x0000000507077290 */ /* 0x000fe2000fffe03f */
[----:B------:R-:W5:Y:S02]  /*7430*/  LD.E.128 R36, desc[UR36][R36.64] ;  /* 0x0000002424247980 */ /* 0x000f64000c101d00 */
[----:B0-----:R-:W-:Y:S02]  /*7440*/  @P1 IMAD.HI.U32 R0, R28, R59, RZ ;  /* 0x0000003b1c001227 */ /* 0x001fe400078e00ff */
[----:B------:R-:W5:Y:S02]  /*7450*/  LD.E.128 R40, desc[UR36][R32.64] ;  /* 0x0000002420287980 */ /* 0x000f64000c101d00 */
[----:B----4-:R-:W-:Y:S01]  /*7460*/  IMAD.MOV.U32 R20, RZ, RZ, R28 ;  /* 0x000000ffff147224 */ /* 0x010fe200078e001c */
[----:B--2---:R-:W-:Y:S01]  /*7470*/  @P1 SHF.R.U32.HI R20, RZ, R61, R0 ;  /* 0x0000003dff141219 */ /* 0x004fe20000011600 */
[----:B------:R-:W5:Y:S03]  /*7480*/  LD.E.128 R4, desc[UR36][R30.64] ;  /* 0x000000241e047980 */ /* 0x000f66000c101d00 */
[----:B------:R-:W-:Y:S01]  /*7490*/  IADD3 R0, -R20, RZ, RZ ;  /* 0x000000ff14007210 */ /* 0x000fe20007ffe1ff */
[----:B------:R-:W5:Y:S01]  /*74a0*/  LD.E.128 R48, desc[UR36][R26.64] ;  /* 0x000000241a307980 */ /* 0x000f62000c101d00 */
[----:B------:R-:W-:-:S03]  /*74b0*/  SHF.R.S32.HI R3, RZ, 0x1f, R20 ;  /* 0x0000001fff037819 */ /* 0x000fc60000011414 */
[----:B------:R-:W-:Y:S01]  /*74c0*/  IMAD R23, R23, R0, R28 ;  /* 0x0000000017177224 */ /* 0x000fe200078e021c */
[----:B------:R0:W5:Y:S01]  /*74d0*/  LD.E.128 R12, desc[UR36][R24.64] ;  /* 0x00000024180c7980 */ /* 0x000162000c101d00 */
[-C--:B-1----:R-:W-:Y:S01]  /*74e0*/  IMAD R3, R3, R34.reuse, RZ ;  /* 0x0000002203037224 */ /* 0x082fe200078e02ff */
[----:B------:R-:W-:Y:S01]  /*74f0*/  @!PT LDS RZ, [RZ] ;  /* 0x00000000fffff984 */ /* 0x000fe20000000800 */
[----:B------:R-:W-:Y:S01]  /*7500*/  @!PT LDS RZ, [RZ] ;  /* 0x00000000fffff984 */ /* 0x000fe20000000800 */
[----:B------:R-:W-:Y:S01]  /*7510*/  @!PT LDS RZ, [RZ] ;  /* 0x00000000fffff984 */ /* 0x000fe20000000800 */
[----:B------:R-:W-:Y:S01]  /*7520*/  @!PT LDS RZ, [RZ] ;  /* 0x00000000fffff984 */ /* 0x000fe20000000800 */
[----:B------:R1:W-:Y:S06]  /*7530*/  MEMBAR.ALL.CTA ;  /* 0x0000000000007992 */ /* 0x0003ec0000008000 */
[----:B-1----:R-:W1:Y:S01]  /*7540*/  FENCE.VIEW.ASYNC.S ;  /* 0x00000000000073c6 */ /* 0x002e620000000000 */
[C---:B------:R-:W-:Y:S01]  /*7550*/  IMAD R3, R20.reuse, R35, R3 ;  /* 0x0000002314037224 */ /* 0x040fe200078e0203 */
[----:B------:R-:W-:Y:S01]  /*7560*/  SHF.R.S32.HI R0, RZ, 0x1f, R23 ;  /* 0x0000001fff007819 */ /* 0x000fe20000011417 */
[----:B------:R-:W-:Y:S01]  /*7570*/  IMAD.WIDE.U32 R20, R20, R34, UR6 ;  /* 0x0000000614147e25 */ /* 0x000fe2000f8e0022 */
[----:B------:R-:W-:-:S03]  /*7580*/  ULDC.64 UR6, c[0x0][0xad8] ;  /* 0x0002b60000067ab9 */ /* 0x000fc60000000a00 */
[----:B------:R-:W-:Y:S02]  /*7590*/  IMAD.IADD R21, R21, 0x1, R3 ;  /* 0x0000000115157824 */ /* 0x000fe400078e0203 */
[----:B------:R-:W-:Y:S02]  /*75a0*/  IMAD R0, R0, UR6, RZ ;  /* 0x0000000600007c24 */ /* 0x000fe4000f8e02ff */
[----:B------:R-:W-:Y:S01]  /*75b0*/  IMAD R29, R98, 0x80, R19 ;  /* 0x00000080621d7824 */ /* 0x000fe200078e0213 */
[----:B------:R-:W-:Y:S01]  /*75c0*/  UIADD3 UR4, UR4, 0x2a820, URZ ;  /* 0x0002a82004047890 */ /* 0x000fe2000fffe03f */
[C---:B0-----:R-:W-:Y:S02]  /*75d0*/  IMAD R25, R23.reuse, UR7, R0 ;  /* 0x0000000717197c24 */ /* 0x041fe4000f8e0200 */
[----:B------:R-:W-:Y:S01]  /*75e0*/  IMAD.WIDE.U32 R20, R23, UR6, R20 ;  /* 0x0000000617147c25 */ /* 0x000fe2000f8e0014 */
[----:B------:R-:W-:Y:S01]  /*75f0*/  UIADD3 UR38, UR38, 0x1, URZ ;  /* 0x0000000126267890 */ /* 0x000fe2000fffe03f */
[----:B------:R-:W-:Y:S01]  /*7600*/  ISETP.GE.AND P1, PT, R29, R90, PT ;  /* 0x0000005a1d00720c */ /* 0x000fe20003f26270 */
[----:B------:R-:W-:Y:S01]  /*7610*/  ULDC.64 UR6, c[0x0][0xa80] ;  /* 0x0002a00000067ab9 */ /* 0x000fe20000000a00 */
[----:B------:R-:W-:Y:S01]  /*7620*/  IMAD.IADD R21, R21, 0x1, R25 ;  /* 0x0000000115157824 */ /* 0x000fe200078e0219 */
[----:B------:R-:W-:Y:S01]  /*7630*/  UPRMT UR4, URZ, 0x654, UR4 ;  /* 0x000006543f047896 */ /* 0x000fe20008000004 */
[----:B------:R-:W-:Y:S01]  /*7640*/  LEA R0, P2, R20, UR6, 0x1 ;  /* 0x0000000614007c11 */ /* 0x000fe2000f8408ff */
[----:B------:R-:W-:Y:S01]  /*7650*/  UISETP.NE.AND UP0, UPT, UR38, 0x2, UPT ;  /* 0x000000022600788c */ /* 0x000fe2000bf05270 */
[----:B------:R-:W-:-:S02]  /*7660*/  IADD3 R3, R29, 0x20, RZ ;  /* 0x000000201d037810 */ /* 0x000fc40007ffe0ff */
[----:B------:R-:W-:Y:S01]  /*7670*/  LEA.HI.X R23, R20, UR7, R21, 0x1, P2 ;  /* 0x0000000714177c11 */ /* 0x000fe200090f0c15 */
[----:B------:R-:W-:Y:S01]  /*7680*/  USEL UR6, URZ, 0x1, UP0 ;  /* 0x000000013f067887 */ /* 0x000fe20008000000 */
[-C--:B------:R-:W-:Y:S01]  /*7690*/  ISETP.GE.AND P3, PT, R3, R90.reuse, PT ;  /* 0x0000005a0300720c */ /* 0x080fe20003f66270 */
[----:B------:R-:W-:Y:S01]  /*76a0*/  ULDC UR5, c[0x0][0xc] ;  /* 0x0000030000057ab9 */ /* 0x000fe20000000800 */
[----:B------:R-:W-:Y:S01]  /*76b0*/  VIADD R3, R29, 0x40 ;  /* 0x000000401d037836 */ /* 0x000fe20000000000 */
[----:B------:R-:W-:Y:S01]  /*76c0*/  UIADD3 UR61, UR5, UR61, URZ ;  /* 0x0000003d053d7290 */ /* 0x000fe2000fffe03f */
[----:B-1----:R0:W1:Y:S01]  /*76d0*/  SHFL.IDX PT, R26, R0, RZ, 0x181f ;  /* 0x00181fff001a7589 */ /* 0x00206200000e0000 */
[----:B------:R-:W-:Y:S01]  /*76e0*/  USEL UR38, UR38, URZ, UP0 ;  /* 0x0000003f26267287 */ /* 0x000fe20008000000 */
[----:B------:R-:W-:Y:S01]  /*76f0*/  SYNCS.ARRIVE.TRANS64.RED.A1T0 RZ, [UR4], RZ ;  /* 0x000000ffffff79a7 */ /* 0x000fe20008100404 */
[----:B------:R-:W-:Y:S01]  /*7700*/  ULOP3.LUT UR39, UR39, UR6, URZ, 0x3c, !UPT ;  /* 0x0000000627277292 */ /* 0x000fe2000f8e3c3f */
[----:B------:R0:W2:Y:S01]  /*7710*/  SHFL.IDX PT, R27, R23, RZ, 0x181f ;  /* 0x00181fff171b7589 */ /* 0x0000a200000e0000 */
[----:B------:R-:W-:Y:S01]  /*7720*/  BSSY B0, `(.L_x_31) ;  /* 0x000000b000007945 */ /* 0x000fe20003800000 */
[----:B------:R-:W-:-:S03]  /*7730*/  ISETP.GE.AND P0, PT, R3, R90, PT ;  /* 0x0000005a0300720c */ /* 0x000fc60003f06270 */
[----:B------:R-:W-:Y:S10]  /*7740*/  @P1 BRA `(.L_x_32) ;  /* 0x0000000000201947 */ /* 0x000ff40003800000 */
[----:B------:R-:W-:Y:S02]  /*7750*/  ULDC UR4, c[0x0][0xac8] ;  /* 0x0002b20000047ab9 */ /* 0x000fe40000000800 */
[----:B------:R-:W-:Y:S02]  /*7760*/  ISETP.GE.AND P2, PT, R16, UR4, PT ;  /* 0x0000000410007c0c */ /* 0x000fe4000bf46270 */
[----:B------:R-:W-:-:S11]  /*7770*/  ISETP.GE.AND P1, PT, R2, UR4, PT ;  /* 0x0000000402007c0c */ /* 0x000fd6000bf26270 */
[----:B-1----:R-:W-:Y:S02]  /*7780*/  @!P2 LEA R24, P4, R16, R26, 0x1 ;  /* 0x0000001a1018a211 */ /* 0x002fe400078808ff */
[----:B--2---:R-:W-:Y:S02]  /*7790*/  @!P1 IMAD.WIDE R20, R2, 0x2, R26 ;  /* 0x0000000202149825 */ /* 0x004fe400078e021a */
[----:B------:R-:W-:-:S03]  /*77a0*/  @!P2 LEA.HI.X R25, R16, R27, R166, 0x1, P4 ;  /* 0x0000001b1019a211 */ /* 0x000fc600020f0ca6 */
[----:B-----5:R3:W-:Y:S04]  /*77b0*/  @!P1 ST.E.128 desc[UR36][R20.64], R36 ;  /* 0x0000002414009985 */ /* 0x0207e8000c101d24 */
[----:B------:R3:W-:Y:S02]  /*77c0*/  @!P2 ST.E.128 desc[UR36][R24.64], R52 ;  /* 0x000000341800a985 */ /* 0x0007e4000c101d24 */
.L_x_32:
[----:B------:R-:W-:Y:S05]  /*77d0*/  BSYNC B0 ;  /* 0x0000000000007941 */ /* 0x000fea0003800000 */
.L_x_31:
[----:B--2---:R2:W4:Y:S01]  /*77e0*/  SHFL.IDX PT, R27, R23, 0x1, 0x181f ;  /* 0x00381f00171b7f89 */ /* 0x00452200000e0000 */
[----:B------:R-:W-:Y:S03]  /*77f0*/  BSSY B0, `(.L_x_33) ;  /* 0x000000b000007945 */ /* 0x000fe60003800000 */
[----:B-1----:R2:W1:Y:S01]  /*7800*/  SHFL.IDX PT, R26, R0, 0x1, 0x181f ;  /* 0x00381f00001a7f89 */ /* 0x00246200000e0000 */
[----:B------:R-:W-:Y:S05]  /*7810*/  @P3 BRA `(.L_x_34) ;  /* 0x0000000000203947 */ /* 0x000fea0003800000 */
[----:B------:R-:W-:Y:S02]  /*7820*/  ULDC UR4, c[0x0][0xac8] ;  /* 0x0002b20000047ab9 */ /* 0x000fe40000000800 */
[----:B------:R-:W-:Y:S02]  /*7830*/  ISETP.GE.AND P3, PT, R16, UR4, PT ;  /* 0x0000000410007c0c */ /* 0x000fe4000bf66270 */
[----:B------:R-:W-:-:S11]  /*7840*/  ISETP.GE.AND P2, PT, R2, UR4, PT ;  /* 0x0000000402007c0c */ /* 0x000fd6000bf46270 */
[----:B-1-3--:R-:W-:Y:S02]  /*7850*/  @!P3 LEA R24, P1, R16, R26, 0x1 ;  /* 0x0000001a1018b211 */ /* 0x00afe400078208ff */
[----:B----4-:R-:W-:Y:S02]  /*7860*/  @!P2 IMAD.WIDE R20, R2, 0x2, R26 ;  /* 0x000000020214a825 */ /* 0x010fe400078e021a */
[----:B------:R-:W-:-:S03]  /*7870*/  @!P3 LEA.HI.X R25, R16, R27, R166, 0x1, P1 ;  /* 0x0000001b1019b211 */ /* 0x000fc600008f0ca6 */
[----:B-----5:R1:W-:Y:S04]  /*7880*/  @!P2 ST.E.128 desc[UR36][R20.64], R44 ;  /* 0x0000002c1400a985 */ /* 0x0203e8000c101d24 */
[----:B------:R1:W-:Y:S02]  /*7890*/  @!P3 ST.E.128 desc[UR36][R24.64], R48 ;  /* 0x000000301800b985 */ /* 0x0003e4000c101d24 */
.L_x_34:
[----:B------:R-:W-:Y:S05]  /*78a0*/  BSYNC B0 ;  /* 0x0000000000007941 */ /* 0x000fea0003800000 */
.L_x_33:
[----:B----4-:R4:W0:Y:S01]  /*78b0*/  SHFL.IDX PT, R27, R23, 0x2, 0x181f ;  /* 0x00581f00171b7f89 */ /* 0x01082200000e0000 */
[----:B------:R-:W-:Y:S03]  /*78c0*/  BSSY B0, `(.L_x_35) ;  /* 0x000000b000007945 */ /* 0x000fe60003800000 */
[----:B-1----:R4:W1:Y:S01]  /*78d0*/  SHFL.IDX PT, R26, R0, 0x2, 0x181f ;  /* 0x00581f00001a7f89 */ /* 0x00286200000e0000 */
[----:B------:R-:W-:Y:S05]  /*78e0*/  @P0 BRA `(.L_x_36) ;  /* 0x0000000000200947 */ /* 0x000fea0003800000 */
[----:B------:R-:W-:Y:S02]  /*78f0*/  ULDC UR4, c[0x0][0xac8] ;  /* 0x0002b20000047ab9 */ /* 0x000fe40000000800 */
[----:B------:R-:W-:Y:S02]  /*7900*/  ISETP.GE.AND P2, PT, R16, UR4, PT ;  /* 0x0000000410007c0c */ /* 0x000fe4000bf46270 */
[----:B------:R-:W-:-:S11]  /*7910*/  ISETP.GE.AND P1, PT, R2, UR4, PT ;  /* 0x0000000402007c0c */ /* 0x000fd6000bf26270 */
[----:B-1-3--:R-:W-:Y:S02]  /*7920*/  @!P2 LEA R24, P0, R16, R26, 0x1 ;  /* 0x0000001a1018a211 */ /* 0x00afe400078008ff */
[----:B0-----:R-:W-:Y:S02]  /*7930*/  @!P1 IMAD.WIDE R20, R2, 0x2, R26 ;  /* 0x0000000202149825 */ /* 0x001fe400078e021a */
[----:B------:R-:W-:-:S03]  /*7940*/  @!P2 LEA.HI.X R25, R16, R27, R166, 0x1, P0 ;  /* 0x0000001b1019a211 */ /* 0x000fc600000f0ca6 */
[----:B-----5:R0:W-:Y:S04]  /*7950*/  @!P1 ST.E.128 desc[UR36][R20.64], R40 ;  /* 0x0000002814009985 */ /* 0x0201e8000c101d24 */
[----:B------:R0:W-:Y:S02]  /*7960*/  @!P2 ST.E.128 desc[UR36][R24.64], R12 ;  /* 0x0000000c1800a985 */ /* 0x0001e4000c101d24 */
.L_x_36:
[----:B------:R-:W-:Y:S05]  /*7970*/  BSYNC B0 ;  /* 0x0000000000007941 */ /* 0x000fea0003800000 */
.L_x_35:
[----:B------:R-:W-:Y:S01]  /*7980*/  IADD3 R3, R29, 0x60, RZ ;  /* 0x000000601d037810 */ /* 0x000fe20007ffe0ff */
[----:B0--3--:R0:W3:Y:S01]  /*7990*/  SHFL.IDX PT, R21, R23, 0x3, 0x181f ;  /* 0x00781f0017157f89 */ /* 0x0090e200000e0000 */
[----:B------:R-:W-:Y:S01]  /*79a0*/  BSSY B0, `(.L_x_37) ;  /* 0x000000d000007945 */ /* 0x000fe20003800000 */
[----:B------:R-:W-:Y:S01]  /*79b0*/  VIADD R18, R18, 0x1 ;  /* 0x0000000112127836 */ /* 0x000fe20000000000 */
[----:B------:R-:W-:Y:S01]  /*79c0*/  ISETP.GE.AND P0, PT, R3, R90, PT ;  /* 0x0000005a0300720c */ /* 0x000fe20003f06270 */
[----:B------:R0:W0:-:S12]  /*79d0*/  SHFL.IDX PT, R20, R0, 0x3, 0x181f ;  /* 0x00781f0000147f89 */ /* 0x00001800000e0000 */
[----:B------:R-:W-:Y:S05]  /*79e0*/  @P0 BRA `(.L_x_38) ;  /* 0x0000000000200947 */ /* 0x000fea0003800000 */
[----:B------:R-:W-:Y:S02]  /*79f0*/  ULDC UR4, c[0x0][0xac8] ;  /* 0x0002b20000047ab9 */ /* 0x000fe40000000800 */
[----:B------:R-:W-:Y:S02]  /*7a00*/  ISETP.GE.AND P2, PT, R16, UR4, PT ;  /* 0x0000000410007c0c */ /* 0x000fe4000bf46270 */
[----:B------:R-:W-:-:S11]  /*7a10*/  ISETP.GE.AND P1, PT, R2, UR4, PT ;  /* 0x0000000402007c0c */ /* 0x000fd6000bf26270 */
[----:B0----5:R-:W-:Y:S02]  /*7a20*/  @!P2 LEA R14, P0, R16, R20, 0x1 ;  /* 0x00000014100ea211 */ /* 0x021fe400078008ff */
[----:B---3--:R-:W-:Y:S02]  /*7a30*/  @!P1 IMAD.WIDE R12, R2, 0x2, R20 ;  /* 0x00000002020c9825 */ /* 0x008fe400078e0214 */
[----:B------:R-:W-:-:S03]  /*7a40*/  @!P2 LEA.HI.X R15, R16, R21, R166, 0x1, P0 ;  /* 0x00000015100fa211 */ /* 0x000fc600000f0ca6 */
[----:B------:R0:W-:Y:S04]  /*7a50*/  @!P1 ST.E.128 desc[UR36][R12.64], R4 ;  /* 0x000000040c009985 */ /* 0x0001e8000c101d24 */
[----:B------:R0:W-:Y:S02]  /*7a60*/  @!P2 ST.E.128 desc[UR36][R14.64], R8 ;  /* 0x000000080e00a985 */ /* 0x0001e4000c101d24 */
.L_x_38:
[----:B------:R-:W-:Y:S05]  /*7a70*/  BSYNC B0 ;  /* 0x0000000000007941 */ /* 0x000fea0003800000 */
.L_x_37:
[----:B0-2-4-:R-:W0:Y:S02]  /*7a80*/  LDC R0, c[0x0][0xc34] ;  /* 0x00030d00ff007b82 */ /* 0x015e240000000800 */
[----:B0-----:R-:W-:-:S13]  /*7a90*/  ISETP.LE.AND P0, PT, R0, UR61, PT ;  /* 0x0000003d00007c0c */ /* 0x001fda000bf03270 */
[----:B------:R-:W-:Y:S05]  /*7aa0*/  @!P0 BRA `(.L_x_39) ;  /* 0xffffff90008c8947 */ /* 0x000fea000383ffff */
[----:B------:R-:W-:Y:S05]  /*7ab0*/  EXIT ;  /* 0x000000000000794d */ /* 0x000fea0003800000 */
.L_x_5:
[----:B------:R-:W-:-:S08]  /*7ac0*/  NOP ;  /* 0x0000000000007918 */ /* 0x000fd00000000000 */
[----:B0-----:R-:W0:-:S00]  /*7ad0*/  USETMAXREG.DEALLOC.CTAPOOL 0x28 ;  /* 0x00000028000079c8 */ /* 0x001e0000080e0500 */
[----:B------:R-:W1:Y:S01]  /*7ae0*/  S2UR UR9, SR_CTAID.X ;  /* 0x00000000000979c3 */ /* 0x000e620000002500 */
[----:B0-----:R-:W-:Y:S01]  /*7af0*/  IMAD.MOV.U32 R0, RZ, RZ, 0x1 ;  /* 0x00000001ff007424 */ /* 0x001fe200078e00ff */
[----:B------:R-:W-:Y:S01]  /*7b00*/  MOV R22, RZ ;  /* 0x000000ff00167202 */ /* 0x000fe20000000f00 */
[----:B------:R-:W-:-:S05]  /*7b10*/  IMAD.MOV.U32 R25, RZ, RZ, 0x1 ;  /* 0x00000001ff197424 */ /* 0x000fca00078e00ff */
[----:B------:R-:W1:Y:S02]  /*7b20*/  LDC R2, c[0x0][0xc34] ;  /* 0x00030d00ff027b82 */ /* 0x000e640000000800 */
[----:B-1----:R-:W-:-:S13]  /*7b30*/  ISETP.LE.AND P0, PT, R2, UR9, PT ;  /* 0x0000000902007c0c */ /* 0x002fda000bf03270 */
[----:B------:R-:W-:Y:S05]  /*7b40*/  @P0 BRA `(.L_x_40) ;  /* 0x0000003000fc0947 */ /* 0x000fea0003800000 */
[----:B------:R-:W2:Y:S01]  /*7b50*/  LDL R4, [R1+0x4] ;  /* 0x0000040001047983 */ /* 0x000ea20000100800 */
[----:B------:R-:W-:Y:S01]  /*7b60*/  IMAD.SHL.U32 R27, R3, 0x8, RZ ;  /* 0x00000008031b7824 */ /* 0x000fe200078e00ff */
[----:B------:R-:W-:Y:S01]  /*7b70*/  ULDC.64 UR38, c[0x0][0x2f0] ;  /* 0x0000bc0000267ab9 */ /* 0x000fe20000000a00 */
[----:B------:R-:W-:Y:S01]  /*7b80*/  ULDC.64 UR4, c[0x0][0x418] ;  /* 0x0001060000047ab9 */ /* 0x000fe20000000a00 */
[----:B------:R-:W-:Y:S01]  /*7b90*/  ULDC UR7, c[0x0][0x320] ;  /* 0x0000c80000077ab9 */ /* 0x000fe20000000800 */
[----:B------:R-:W-:Y:S01]  /*7ba0*/  UISETP.NE.U32.AND UP0, UPT, UR4, URZ, UPT ;  /* 0x0000003f0400728c */ /* 0x000fe2000bf05070 */
[C---:B------:R-:W-:Y:S01]  /*7bb0*/  LOP3.LUT R0, R27.reuse, 0x1f8, RZ, 0xc0, !PT ;  /* 0x000001f81b007812 */ /* 0x040fe200078ec0ff */
[----:B------:R-:W-:Y:S01]  /*7bc0*/  ULDC UR8, c[0x0][0x2b8] ;  /* 0x0000ae0000087ab9 */ /* 0x000fe20000000800 */
[----:B------:R-:W-:Y:S01]  /*7bd0*/  LOP3.LUT R37, R27, 0x38, RZ, 0xc0, !PT ;  /* 0x000000381b257812 */ /* 0x000fe200078ec0ff */
[----:B------:R-:W-:Y:S01]  /*7be0*/  UISETP.NE.AND.EX UP0, UPT, UR5, URZ, UPT, UP0 ;  /* 0x0000003f0500728c */ /* 0x000fe2000bf05300 */
[----:B------:R-:W-:Y:S01]  /*7bf0*/  LOP3.LUT R0, R0, 0x38, R3, 0x78, !PT ;  /* 0x0000003800007812 */ /* 0x000fe200078e7803 */
[----:B------:R-:W-:Y:S01]  /*7c00*/  ULDC UR4, c[0x0][0x424] ;  /* 0x0001090000047ab9 */ /* 0x000fe20000000800 */
[----:B------:R-:W-:Y:S01]  /*7c10*/  LOP3.LUT R16, R16, 0xfffffffe, RZ, 0xc0, !PT ;  /* 0xfffffffe10107812 */ /* 0x000fe200078ec0ff */
[----:B------:R-:W-:Y:S01]  /*7c20*/  USEL UR4, UR4, 0x1, UP0 ;  /* 0x0000000104047887 */ /* 0x000fe20008000000 */
[----:B------:R-:W-:Y:S01]  /*7c30*/  LOP3.LUT R27, R0, 0x200, R27, 0xf8, !PT ;  /* 0x00000200001b7812 */ /* 0x000fe200078ef81b */
[----:B------:R-:W0:Y:S01]  /*7c40*/  S2UR UR6, SR_CgaCtaId ;  /* 0x00000000000679c3 */ /* 0x000e220000008800 */
[C---:B------:R-:W-:Y:S01]  /*7c50*/  LOP3.LUT R0, R37.reuse, 0x40, RZ, 0xfc, !PT ;  /* 0x0000004025007812 */ /* 0x040fe200078efcff */
[----:B------:R-:W-:Y:S01]  /*7c60*/  UIMAD UR38, UR4, UR38, URZ ;  /* 0x00000026042672a4 */ /* 0x000fe2000f8e023f */
[----:B------:R-:W-:Y:S01]  /*7c70*/  LOP3.LUT R16, R16, 0xfffffff7, RZ, 0xc0, !PT ;  /* 0xfffffff710107812 */ /* 0x000fe200078ec0ff */
[----:B------:R1:W-:Y:S01]  /*7c80*/  STL [R1], RZ ;  /* 0x000000ff01007387 */ /* 0x0003e20000100800 */
[C---:B------:R-:W-:Y:S01]  /*7c90*/  ISETP.GE.AND P0, PT, R0.reuse, UR39, PT ;  /* 0x0000002700007c0c */ /* 0x040fe2000bf06270 */
[----:B------:R-:W-:Y:S01]  /*7ca0*/  UIADD3 UR4, UR38, 0x5f, URZ ;  /* 0x0000005f26047890 */ /* 0x000fe2000fffe03f */
[----:B------:R-:W-:Y:S01]  /*7cb0*/  ISETP.GE.AND P1, PT, R0, UR7, PT ;  /* 0x0000000700007c0c */ /* 0x000fe2000bf26270 */
[----:B------:R-:W-:Y:S01]  /*7cc0*/  IMAD.U32 R36, RZ, RZ, UR9 ;  /* 0x00000009ff247e24 */ /* 0x000fe2000f8e00ff */
[----:B------:R-:W-:Y:S01]  /*7cd0*/  LOP3.LUT R2, R37, 0x80, RZ, 0xfc, !PT ;  /* 0x0000008025027812 */ /* 0x000fe200078efcff */
[----:B------:R-:W-:Y:S01]  /*7ce0*/  UIMAD.WIDE UR4, UR4, 0x2aaaaaab, URZ ;  /* 0x2aaaaaab040478a5 */ /* 0x000fe2000f8e023f */
[----:B------:R-:W-:Y:S01]  /*7cf0*/  SHF.R.U32.HI R34, RZ, 0x3, R3 ;  /* 0x00000003ff227819 */ /* 0x000fe20000011603 */
[----:B------:R-:W-:Y:S01]  /*7d00*/  IMAD.MOV.U32 R22, RZ, RZ, RZ ;  /* 0x000000ffff167224 */ /* 0x000fe200078e00ff */
[----:B------:R-:W-:Y:S01]  /*7d10*/  ISETP.GE.AND P2, PT, R2, UR39, PT ;  /* 0x0000002702007c0c */ /* 0x000fe2000bf46270 */
[----:B------:R-:W-:Y:S01]  /*7d20*/  USHF.R.U32.HI UR4, URZ, 0x1f, UR5 ;  /* 0x0000001f3f047899 */ /* 0x000fe20008011605 */
[----:B------:R-:W-:Y:S01]  /*7d30*/  SHF.L.U32 R3, R3, 0x4, RZ ;  /* 0x0000000403037819 */ /* 0x000fe200000006ff */
[----:B------:R-:W-:Y:S01]  /*7d40*/  ULDC UR40, c[0x0][0x448] ;  /* 0x0001120000287ab9 */ /* 0x000fe20000000800 */
[----:B------:R-:W-:Y:S01]  /*7d50*/  LOP3.LUT R34, R34, 0xf, RZ, 0xc0, !PT ;  /* 0x0000000f22227812 */ /* 0x000fe200078ec0ff */
[----:B------:R-:W-:Y:S01]  /*7d60*/  ULEA.HI.SX32 UR5, UR5, UR4, 0x1c ;  /* 0x0000000405057291 */ /* 0x000fe2000f8fe23f */
[----:B------:R-:W-:Y:S01]  /*7d70*/  @P0 LOP3.LUT R16, R16, 0x8, RZ, 0xfc, !PT ;  /* 0x0000000810100812 */ /* 0x000fe200078efcff */
[----:B------:R-:W-:Y:S01]  /*7d80*/  ULDC UR44, c[0x0][0xc] ;  /* 0x00000300002c7ab9 */ /* 0x000fe20000000800 */
[----:B------:R-:W-:Y:S01]  /*7d90*/  ISETP.GE.AND P0, PT, R0, UR8, PT ;  /* 0x0000000800007c0c */ /* 0x000fe2000bf06270 */
[----:B------:R-:W-:Y:S01]  /*7da0*/  UIADD3 UR43, UR5, -0x1, URZ ;  /* 0xffffffff052b7890 */ /* 0x000fe2000fffe03f */
[----:B------:R-:W-:Y:S01]  /*7db0*/  @P1 LOP3.LUT R16, R16, 0x1, RZ, 0xfc, !PT ;  /* 0x0000000110101812 */ /* 0x000fe200078efcff */
[----:B------:R-:W-:Y:S01]  /*7dc0*/  ULDC UR4, c[0x0][0x288] ;  /* 0x0000a20000047ab9 */ /* 0x000fe20000000800 */
[----:B------:R-:W-:Y:S01]  /*7dd0*/  ISETP.GE.AND P1, PT, R2, UR8, PT ;  /* 0x0000000802007c0c */ /* 0x000fe2000bf26270 */
[----:B------:R-:W-:Y:S01]  /*7de0*/  UIMAD UR40, UR40, UR4, URZ ;  /* 0x00000004282872a4 */ /* 0x000fe2000f8e023f */
[----:B------:R-:W-:Y:S01]  /*7df0*/  LOP3.LUT R16, R16, 0xfffffdff, RZ, 0xc0, !PT ;  /* 0xfffffdff10107812 */ /* 0x000fe200078ec0ff */
[----:B------:R-:W-:Y:S01]  /*7e00*/  UIADD3 UR41, UR5, -0x2, URZ ;  /* 0xfffffffe05297890 */ /* 0x000fe2000fffe03f */
[----:B------:R-:W-:Y:S01]  /*7e10*/  LOP3.LUT R26, R34, 0x70, R3, 0xf8, !PT ;  /* 0x00000070221a7812 */ /* 0x000fe200078ef803 */
[----:B------:R-:W-:Y:S01]  /*7e20*/  IMAD.U32 R3, RZ, RZ, UR43 ;  /* 0x0000002bff037e24 */ /* 0x000fe2000f8e00ff */
[----:B------:R-:W-:-:S03]  /*7e30*/  MOV R25, 0x1 ;  /* 0x0000000100197802 */ /* 0x000fc60000000f00 */
[----:B------:R-:W-:Y:S02]  /*7e40*/  @P0 LOP3.LUT R16, R16, 0x200, RZ, 0xfc, !PT ;  /* 0x0000020010100812 */ /* 0x000fe400078efcff */
[----:B------:R-:W-:Y:S01]  /*7e50*/  ISETP.GE.AND P0, PT, R37, UR39, PT ;  /* 0x0000002725007c0c */ /* 0x000fe2000bf06270 */
[----:B------:R-:W-:Y:S01]  /*7e60*/  UMOV UR39, 0x400 ;  /* 0x0000040000277882 */ /* 0x000fe20000000000 */
[----:B------:R-:W-:Y:S01]  /*7e70*/  LOP3.LUT R16, R16, 0xfffffffb, RZ, 0xc0, !PT ;  /* 0xfffffffb10107812 */ /* 0x000fe200078ec0ff */
[----:B0-----:R-:W-:Y:S02]  /*7e80*/  ULEA UR39, UR6, UR39, 0x18 ;  /* 0x0000002706277291 */ /* 0x001fe4000f8ec03f */
[----:B------:R-:W-:Y:S01]  /*7e90*/  UIMAD UR6, UR43, -0x60, UR38 ;  /* 0xffffffa02b0678a4 */ /* 0x000fe2000f8e0226 */
[----:B------:R-:W-:-:S03]  /*7ea0*/  @P2 LOP3.LUT R16, R16, 0x4, RZ, 0xfc, !PT ;  /* 0x0000000410102812 */ /* 0x000fc600078efcff */
[----:B------:R-:W-:Y:S02]  /*7eb0*/  LEA R0, R27, UR39, 0x1 ;  /* 0x000000271b007c11 */ /* 0x000fe4000f8e08ff */
[----:B------:R-:W-:Y:S02]  /*7ec0*/  LOP3.LUT R16, R16, 0xfffffeff, RZ, 0xc0, !PT ;  /* 0xfffffeff10107812 */ /* 0x000fe400078ec0ff */
[----:B------:R-:W-:Y:S02]  /*7ed0*/  IADD3 R33, -R34, UR6, RZ ;  /* 0x0000000622217c10 */ /* 0x000fe4000fffe1ff */
[----:B------:R-:W-:Y:S02]  /*7ee0*/  @P1 LOP3.LUT R16, R16, 0x100, RZ, 0xfc, !PT ;  /* 0x0000010010101812 */ /* 0x000fe400078efcff */
[----:B------:R-:W-:Y:S02]  /*7ef0*/  ISETP.GE.AND P1, PT, R37, UR7, PT ;  /* 0x0000000725007c0c */ /* 0x000fe4000bf26270 */
[----:B------:R-:W-:-:S04]  /*7f00*/  LOP3.LUT R16, R16, 0xffffffef, RZ, 0xc0, !PT ;  /* 0xffffffef10107812 */ /* 0x000fc800078ec0ff */
[----:B------:R-:W-:-:S04]  /*7f10*/  @P0 LOP3.LUT R16, R16, 0x10, RZ, 0xfc, !PT ;  /* 0x0000001010100812 */ /* 0x000fc800078efcff */
[----:B------:R-:W-:Y:S02]  /*7f20*/  LOP3.LUT R16, R16, 0xffffff7f, RZ, 0xc0, !PT ;  /* 0xffffff7f10107812 */ /* 0x000fe400078ec0ff */
[----:B--2---:R-:W-:Y:S01]  /*7f30*/  R2UR UR10, R4 ;  /* 0x00000000040a72ca */ /* 0x004fe200000e0000 */
[----:B------:R-:W-:-:S05]  /*7f40*/  IMAD R4, R3, 0x60, R26 ;  /* 0x0000006003047824 */ /* 0x000fca00078e021a */
[----:B------:R-:W-:-:S04]  /*7f50*/  ISETP.GE.AND P0, PT, R4, UR38, PT ;  /* 0x0000002604007c0c */ /* 0x000fc8000bf06270 */
[----:B------:R-:W-:Y:S02]  /*7f60*/  ISETP.LT.U32.AND P2, PT, R26, 0x60, !P0 ;  /* 0x000000601a00780c */ /* 0x000fe40004741070 */
[----:B------:R-:W-:Y:S01]  /*7f70*/  ISETP.GE.AND P0, PT, R37, UR8, PT ;  /* 0x0000000825007c0c */ /* 0x000fe2000bf06270 */
[----:B------:R-:W-:-:S10]  /*7f80*/  ULOP3.LUT UR42, UR10, 0x2, URZ, 0xfc, !UPT ;  /* 0x000000020a2a7892 */ /* 0x000fd4000f8efc3f */
[----:B------:R-:W-:-:S04]  /*7f90*/  @P2 LOP3.LUT R16, R16, 0x80, RZ, 0xfc, !PT ;  /* 0x0000008010102812 */ /* 0x000fc800078efcff */
[----:B------:R-:W-:-:S04]  /*7fa0*/  LOP3.LUT R16, R16, 0xfffffbff, RZ, 0xc0, !PT ;  /* 0xfffffbff10107812 */ /* 0x000fc800078ec0ff */
[----:B------:R-:W-:-:S04]  /*7fb0*/  LOP3.LUT R16, R16, 0xfffffffd, RZ, 0xc0, !PT ;  /* 0xfffffffd10107812 */ /* 0x000fc800078ec0ff */
[----:B------:R-:W-:-:S04]  /*7fc0*/  @P1 LOP3.LUT R16, R16, 0x2, RZ, 0xfc, !PT ;  /* 0x0000000210101812 */ /* 0x000fc800078efcff */
[----:B-1----:R-:W-:-:S07]  /*7fd0*/  @P0 LOP3.LUT R16, R16, 0x400, RZ, 0xfc, !PT ;  /* 0x0000040010100812 */ /* 0x002fce00078efcff */
.L_x_75:
[----:B0-----:R-:W0:Y:S01]  /*7fe0*/  LDC R0, c[0x0][0xc38] ;  /* 0x00030e00ff007b82 */ /* 0x001e220000000800 */
[----:B------:R-:W-:Y:S01]  /*7ff0*/  IMAD.MOV.U32 R24, RZ, RZ, R36 ;  /* 0x000000ffff187224 */ /* 0x000fe200078e0024 */
[----:B------:R-:W-:Y:S05]  /*8000*/  YIELD ;  /* 0x0000000000007946 */ /* 0x000fea0003800000 */
[----:B------:R-:W-:Y:S01]  /*8010*/  ULDC.64 UR4, c[0x0][0xa28] ;  /* 0x00028a0000047ab9 */ /* 0x000fe20000000a00 */
[----:B------:R-:W-:Y:S01]  /*8020*/  IMAD.MOV.U32 R31, RZ, RZ, RZ ;  /* 0x000000ffff1f7224 */ /* 0x000fe200078e00ff */
[----:B0-----:R-:W-:-:S13]  /*8030*/  ISETP.NE.AND P0, PT, R0, 0x1, PT ;  /* 0x000000010000780c */ /* 0x001fda0003f05270 */
[----:B------:R-:W0:Y:S08]  /*8040*/  @P0 LDC R3, c[0x0][0xc3c] ;  /* 0x00030f00ff030b82 */ /* 0x000e300000000800 */
[----:B------:R-:W1:Y:S01]  /*8050*/  @P0 LDC R5, c[0x0][0xc40] ;  /* 0x00031000ff050b82 */ /* 0x000e620000000800 */
[----:B0-----:R-:W-:-:S05]  /*8060*/  @P0 IMAD.HI.U32 R0, R36, R3, RZ ;  /* 0x0000000324000227 */ /* 0x001fca00078e00ff */
[----:B-1----:R-:W-:Y:S02]  /*8070*/  @P0 SHF.R.U32.HI R24, RZ, R5, R0 ;  /* 0x00000005ff180219 */ /* 0x002fe40000011600 */
[----:B------:R-:W0:Y:S02]  /*8080*/  LDC R0, c[0x0][0xc44] ;  /* 0x00031100ff007b82 */ /* 0x000e240000000800 */
[----:B------:R-:W-:Y:S02]  /*8090*/  MOV R23, R24 ;  /* 0x0000001800177202 */ /* 0x000fe40000000f00 */
[----:B0-----:R-:W-:-:S13]  /*80a0*/  ISETP.NE.AND P0, PT, R0, 0x1, PT ;  /* 0x000000010000780c */ /* 0x001fda0003f05270 */
[----:B------:R-:W0:Y:S02]  /*80b0*/  @P0 LDC.64 R2, c[0x0][0xc48] ;  /* 0x00031200ff020b82 */ /* 0x000e240000000a00 */
[----:B0-----:R-:W-:-:S05]  /*80c0*/  @P0 IMAD.HI.U32 R0, R24, R2, RZ ;  /* 0x0000000218000227 */ /* 0x001fca00078e00ff */
[----:B------:R-:W-:Y:S02]  /*80d0*/  @P0 SHF.R.U32.HI R23, RZ, R3, R0 ;  /* 0x00000003ff170219 */ /* 0x000fe40000011600 */
[----:B------:R-:W-:-:S04]  /*80e0*/  ISETP.NE.U32.AND P0, PT, RZ, UR4, PT ;  /* 0x00000004ff007c0c */ /* 0x000fc8000bf05070 */
[----:B------:R-:W-:-:S13]  /*80f0*/  ISETP.NE.AND.EX P0, PT, RZ, UR5, PT, P0 ;  /* 0x00000005ff007c0c */ /* 0x000fda000bf05300 */
[----:B------:R-:W0:Y:S01]  /*8100*/  @P0 LDC.64 R2, c[0x0][0xa28] ;  /* 0x00028a00ff020b82 */ /* 0x000e220000000a00 */
[----:B------:R-:W-:-:S04]  /*8110*/  UIADD3 UR4, UR39, 0x18400, URZ ;  /* 0x0001840027047890 */ /* 0x000fc8000fffe03f */
[----:B------:R-:W-:Y:S01]  /*8120*/  ULOP3.LUT UP0, URZ, UR4, 0x3ff, URZ, 0xc0, !UPT ;  /* 0x000003ff043f7892 */ /* 0x000fe2000f80c03f */
[----:B0-----:R-:W-:-:S05]  /*8130*/  @P0 IMAD.WIDE R2, R23, 0x4, R2 ;  /* 0x0000000417020825 */ /* 0x001fca00078e0202 */
[----:B------:R0:W5:Y:S01]  /*8140*/  @P0 LDG.E R31, desc[UR36][R2.64] ;  /* 0x00000024021f0981 */ /* 0x000162000c1e1900 */
[----:B------:R-:W-:-:S13]  /*8150*/  PLOP3.LUT P0, PT, PT, PT, UP0, 0x80, 0x0 ;  /* 0x000000000000781c */ /* 0x000fda0003f0f008 */
[----:B0-----:R-:W-:Y:S05]  /*8160*/  @!P0 BRA `(.L_x_41) ;  /* 0x0000000000408947 */ /* 0x001fea0003800000 */
[----:B------:R-:W-:Y:S01]  /*8170*/  MOV R2, 0x0 ;  /* 0x0000000000027802 */ /* 0x000fe20000000f00 */
[----:B------:R-:W-:Y:S01]  /*8180*/  ULDC.64 UR4, c[0x4][0x90] ;  /* 0x0100240000047ab9 */ /* 0x000fe20000000a00 */
[----:B------:R-:W-:Y:S01]  /*8190*/  ULDC.64 UR6, c[0x4][0x98] ;  /* 0x0100260000067ab9 */ /* 0x000fe20000000a00 */
[----:B------:R-:W-:Y:S01]  /*81a0*/  IMAD.U32 R4, RZ, RZ, UR4 ;  /* 0x00000004ff047e24 */ /* 0x000fe2000f8e00ff */
[----:B------:R-:W-:Y:S01]  /*81b0*/  MOV R5, UR5 ;  /* 0x0000000500057c02 */ /* 0x000fe20008000f00 */
[----:B------:R-:W-:Y:S01]  /*81c0*/  ULDC.64 UR4, c[0x4][0x8] ;  /* 0x0100020000047ab9 */ /* 0x000fe20000000a00 */
[----:B------:R-:W0:Y:S01]  /*81d0*/  LDC.64 R2, c[0x4][R2] ;  /* 0x0100000002027b82 */ /* 0x000e220000000a00 */
[----:B------:R-:W-:Y:S01]  /*81e0*/  IMAD.U32 R6, RZ, RZ, UR6 ;  /* 0x00000006ff067e24 */ /* 0x000fe2000f8e00ff */
[----:B------:R-:W-:Y:S01]  /*81f0*/  MOV R10, UR4 ;  /* 0x00000004000a7c02 */ /* 0x000fe20008000f00 */
[----:B------:R-:W-:Y:S01]  /*8200*/  IMAD.U32 R7, RZ, RZ, UR7 ;  /* 0x00000007ff077e24 */ /* 0x000fe2000f8e00ff */
[----:B------:R-:W-:Y:S01]  /*8210*/  MOV R12, 0x1 ;  /* 0x00000001000c7802 */ /* 0x000fe20000000f00 */
[----:B------:R-:W-:-:S02]  /*8220*/  IMAD.U32 R11, RZ, RZ, UR5 ;  /* 0x00000005ff0b7e24 */ /* 0x000fc4000f8e00ff */
[----:B------:R-:W-:Y:S02]  /*8230*/  IMAD.MOV.U32 R8, RZ, RZ, 0x70 ;  /* 0x00000070ff087424 */ /* 0x000fe400078e00ff */
[----:B------:R-:W-:-:S07]  /*8240*/  IMAD.MOV.U32 R13, RZ, RZ, RZ ;  /* 0x000000ffff0d7224 */ /* 0x000fce00078e00ff */
[----:B------:R-:W-:-:S07]  /*8250*/  LEPC R20, `(.L_x_41) ;  /* 0x000000001014794e */ /* 0x000fce0000000000 */
[----:B0----5:R-:W-:Y:S05]  /*8260*/  CALL.ABS.NOINC R2 ;  /* 0x0000000002007343 */ /* 0x021fea0003c00000 */
.L_x_41:
[----:B------:R-:W-:-:S04]  /*8270*/  UIADD3 UR4, UR39, 0x400, URZ ;  /* 0x0000040027047890 */ /* 0x000fc8000fffe03f */
[----:B------:R-:W-:-:S06]  /*8280*/  ULOP3.LUT UP0, URZ, UR4, 0x3ff, URZ, 0xc0, !UPT ;  /* 0x000003ff043f7892 */ /* 0x000fcc000f80c03f */
[----:B------:R-:W-:-:S13]  /*8290*/  PLOP3.LUT P0, PT, PT, PT, UP0, 0x80, 0x0 ;  /* 0x000000000000781c */ /* 0x000fda0003f0f008 */
[----:B------:R-:W-:Y:S05]  /*82a0*/  @!P0 BRA `(.L_x_42) ;  /* 0x00000000007c8947 */ /* 0x000fea0003800000 */
[----:B------:R-:W-:Y:S01]  /*82b0*/  MOV R17, 0x0 ;  /* 0x0000000000117802 */ /* 0x000fe20000000f00 */
[----:B------:R-:W-:Y:S01]  /*82c0*/  ULDC.64 UR6, c[0x4][0x90] ;  /* 0x0100240000067ab9 */ /* 0x000fe20000000a00 */
[----:B------:R-:W-:Y:S01]  /*82d0*/  ULDC.64 UR8, c[0x4][0x98] ;  /* 0x0100260000087ab9 */ /* 0x000fe20000000a00 */
[----:B------:R-:W-:Y:S01]  /*82e0*/  ULDC.64 UR4, c[0x4][0x10] ;  /* 0x0100040000047ab9 */ /* 0x000fe20000000a00 */
[----:B------:R0:W1:Y:S01]  /*82f0*/  LDC.64 R2, c[0x4][R17] ;  /* 0x0100000011027b82 */ /* 0x0000620000000a00 */
[----:B------:R-:W-:Y:S01]  /*8300*/  IMAD.U32 R4, RZ, RZ, UR6 ;  /* 0x00000006ff047e24 */ /* 0x000fe2000f8e00ff */
[----:B------:R-:W-:Y:S01]  /*8310*/  MOV R5, UR7 ;  /* 0x0000000700057c02 */ /* 0x000fe20008000f00 */
[----:B------:R-:W-:Y:S01]  /*8320*/  IMAD.U32 R6, RZ, RZ, UR8 ;  /* 0x00000008ff067e24 */ /* 0x000fe2000f8e00ff */
[----:B------:R-:W-:Y:S01]  /*8330*/  MOV R10, UR4 ;  /* 0x00000004000a7c02 */ /* 0x000fe20008000f00 */
[----:B------:R-:W-:Y:S01]  /*8340*/  IMAD.U32 R7, RZ, RZ, UR9 ;  /* 0x00000009ff077e24 */ /* 0x000fe2000f8e00ff */
[----:B------:R-:W-:Y:S01]  /*8350*/  MOV R12, 0x1 ;  /* 0x00000001000c7802 */ /* 0x000fe20000000f00 */
[----:B------:R-:W-:-:S02]  /*8360*/  IMAD.U32 R11, RZ, RZ, UR5 ;  /* 0x00000005ff0b7e24 */ /* 0x000fc4000f8e00ff */
[----:B------:R-:W-:Y:S02]  /*8370*/  IMAD.MOV.U32 R8, RZ, RZ, 0x70 ;  /* 0x00000070ff087424 */ /* 0x000fe400078e00ff */
[----:B0-----:R-:W-:-:S07]  /*8380*/  IMAD.MOV.U32 R13, RZ, RZ, RZ ;  /* 0x000000ffff0d7224 */ /* 0x001fce00078e00ff */
[----:B------:R-:W-:-:S07]  /*8390*/  LEPC R20, `(.L_x_43) ;  /* 0x000000001014794e */ /* 0x000fce0000000000 */
[----:B-1---5:R-:W-:Y:S05]  /*83a0*/  CALL.ABS.NOINC R2 ;  /* 0x0000000002007343 */ /* 0x022fea0003c00000 */
.L_x_43:
[----:B------:R0:W1:Y:S01]  /*83b0*/  LDC.64 R2, c[0x4][R17] ;  /* 0x0100000011027b82 */ /* 0x0000620000000a00 */
[----:B------:R-:W-:Y:S01]  /*83c0*/  ULDC.64 UR4, c[0x4][0x90] ;  /* 0x0100240000047ab9 */ /* 0x000fe20000000a00 */
[----:B------:R-:W-:Y:S01]  /*83d0*/  ULDC.64 UR6, c[0x4][0x98] ;  /* 0x0100260000067ab9 */ /* 0x000fe20000000a00 */
[----:B------:R-:W-:Y:S01]  /*83e0*/  IMAD.U32 R4, RZ, RZ, UR4 ;  /* 0x00000004ff047e24 */ /* 0x000fe2000f8e00ff */
[----:B------:R-:W-:Y:S01]  /*83f0*/  MOV R5, UR5 ;  /* 0x0000000500057c02 */ /* 0x000fe20008000f00 */
[----:B------:R-:W-:Y:S01]  /*8400*/  ULDC.64 UR4, c[0x4][0x18] ;  /* 0x0100060000047ab9 */ /* 0x000fe20000000a00 */
        /* <DEDUP_REMOVED lines=8> */
[----:B-1----:R-:W-:Y:S05]  /*8490*/  CALL.ABS.NOINC R2 ;  /* 0x0000000002007343 */ /* 0x002fea0003c00000 */
.L_x_42:
[----:B------:R-:W-:Y:S01]  /*84a0*/  ULDC.64 UR4, c[0x0][0x9f8] ;  /* 0x00027e0000047ab9 */ /* 0x000fe20000000a00 */
[----:B------:R-:W-:Y:S01]  /*84b0*/  IMAD.MOV.U32 R30, RZ, RZ, R23 ;  /* 0x000000ffff1e7224 */ /* 0x000fe200078e0017 */
[----:B------:R-:W-:Y:S01]  /*84c0*/  ISETP.NE.U32.AND P0, PT, RZ, UR4, PT ;  /* 0x00000004ff007c0c */ /* 0x000fe2000bf05070 */
[----:B------:R-:W0:Y:S01]  /*84d0*/  LDC R8, c[0x0][0x430] ;  /* 0x00010c00ff087b82 */ /* 0x000e220000000800 */
[----:B------:R-:W-:Y:S01]  /*84e0*/  IADD3 R19, -R23, RZ, RZ ;  /* 0x000000ff17137210 */ /* 0x000fe20007ffe1ff */
[----:B------:R-:W-:Y:S01]  /*84f0*/  ULDC UR4, c[0x0][0xc44] ;  /* 0x0003110000047ab9 */ /* 0x000fe20000000800 */
[----:B------:R-:W-:-:S13]  /*8500*/  ISETP.NE.AND.EX P0, PT, RZ, UR5, PT, P0 ;  /* 0x00000005ff007c0c */ /* 0x000fda000bf05300 */
[----:B------:R-:W1:Y:S02]  /*8510*/  @P0 LDC.64 R2, c[0x0][0x9f8] ;  /* 0x00027e00ff020b82 */ /* 0x000e640000000a00 */
[----:B-1----:R-:W-:-:S05]  /*8520*/  @P0 IMAD.WIDE R2, R23, 0x4, R2 ;  /* 0x0000000417020825 */ /* 0x002fca00078e0202 */
[----:B------:R1:W5:Y:S01]  /*8530*/  @P0 LDG.E R30, desc[UR36][R2.64] ;  /* 0x00000024021e0981 */ /* 0x000362000c1e1900 */
[----:B------:R-:W-:Y:S01]  /*8540*/  UMOV UR5, 0xffffffff ;  /* 0xffffffff00057882 */ /* 0x000fe20000000000 */
[----:B------:R-:W-:Y:S02]  /*8550*/  IMAD R19, R19, UR4, R24 ;  /* 0x0000000413137c24 */ /* 0x000fe4000f8e0218 */
[----:B0-----:R-:W-:Y:S05]  /*8560*/  BRA.DIV UR5, `(.L_x_44) ;  /* 0x0000002e05c47947 */ /* 0x001fea000b800000 */
.L_x_92:
[----:B------:R-:W-:Y:S01]  /*8570*/  ISETP.NE.AND P0, PT, R8, 0x1, PT ;  /* 0x000000010800780c */ /* 0x000fe20003f05270 */
[----:B------:R-:W-:Y:S01]  /*8580*/  IMAD.U32 R0, RZ, RZ, UR43 ;  /* 0x0000002bff007e24 */ /* 0x000fe2000f8e00ff */
[----:B------:R-:W-:Y:S02]  /*8590*/  LOP3.LUT P1, RZ, R16, 0x80, RZ, 0xc0, !PT ;  /* 0x0000008010ff7812 */ /* 0x000fe4000782c0ff */
[----:B-----5:R-:W-:Y:S01]  /*85a0*/  SHF.R.S32.HI R32, RZ, 0x1f, R30 ;  /* 0x0000001fff207819 */ /* 0x020fe2000001141e */
[----:B------:R-:W-:Y:S01]  /*85b0*/  IMAD R0, R0, 0x60, R26 ;  /* 0x0000006000007824 */ /* 0x000fe200078e021a */
[----:B------:R-:W-:-:S03]  /*85c0*/  LOP3.LUT R16, R16, 0xffffffbf, RZ, 0xc0, !PT ;  /* 0xffffffbf10107812 */ /* 0x000fc600078ec0ff */
[----:B------:R-:W-:-:S04]  /*85d0*/  IMAD.IADD R0, R0, 0x1, R31 ;  /* 0x0000000100007824 */ /* 0x000fc800078e021f */
[----:B-1----:R-:W0:Y:S01]  /*85e0*/  @P0 LDC R3, c[0x0][0x434] ;  /* 0x00010d00ff030b82 */ /* 0x002e220000000800 */
[----:B------:R-:W-:Y:S02]  /*85f0*/  MOV R9, R0 ;  /* 0x0000000000097202 */ /* 0x000fe40000000f00 */
[----:B------:R-:W-:-:S05]  /*8600*/  @P0 LOP3.LUT R16, R16, 0x40, RZ, 0xfc, !PT ;  /* 0x0000004010100812 */ /* 0x000fca00078efcff */
[----:B------:R-:W1:Y:S08]  /*8610*/  @P0 LDC R5, c[0x0][0x438] ;  /* 0x00010e00ff050b82 */ /* 0x000e700000000800 */
[----:B------:R-:W2:Y:S01]  /*8620*/  @P1 LDC.64 R6, c[0x0][0x428] ;  /* 0x00010a00ff061b82 */ /* 0x000ea20000000a00 */
[----:B0-----:R-:W-:-:S05]  /*8630*/  @P0 IMAD.HI.U32 R2, R0, R3, RZ ;  /* 0x0000000300020227 */ /* 0x001fca00078e00ff */
[----:B-1----:R-:W-:Y:S02]  /*8640*/  @P0 SHF.R.U32.HI R9, RZ, R5, R2 ;  /* 0x00000005ff090219 */ /* 0x002fe40000011602 */
[----:B------:R-:W0:Y:S02]  /*8650*/  @P1 LDC.64 R4, c[0x0][0x418] ;  /* 0x00010600ff041b82 */ /* 0x000e240000000a00 */
[----:B------:R-:W-:Y:S01]  /*8660*/  @P1 SHF.R.S32.HI R3, RZ, 0x1f, R9 ;  /* 0x0000001fff031819 */ /* 0x000fe20000011409 */
[----:B--2---:R-:W-:-:S04]  /*8670*/  @P1 IMAD R2, R32, R6, RZ ;  /* 0x0000000620021224 */ /* 0x004fc800078e02ff */
[----:B------:R-:W-:Y:S02]  /*8680*/  @P1 IMAD R7, R30, R7, R2 ;  /* 0x000000071e071224 */ /* 0x000fe400078e0202 */
[----:B------:R-:W-:-:S04]  /*8690*/  @P1 IMAD.MOV.U32 R2, RZ, RZ, R9 ;  /* 0x000000ffff021224 */ /* 0x000fc800078e0009 */
[----:B------:R-:W-:Y:S01]  /*86a0*/  @P1 IMAD.WIDE.U32 R2, R30, R6, R2 ;  /* 0x000000061e021225 */ /* 0x000fe200078e0002 */
[----:B------:R-:W-:-:S03]  /*86b0*/  MOV R6, RZ ;  /* 0x000000ff00067202 */ /* 0x000fc60000000f00 */
[----:B------:R-:W-:Y:S01]  /*86c0*/  @P1 IMAD.IADD R3, R3, 0x1, R7 ;  /* 0x0000000103031824 */ /* 0x000fe200078e0207 */
[----:B0-----:R-:W-:-:S04]  /*86d0*/  @P1 LEA R4, P0, R2, R4, 0x2 ;  /* 0x0000000402041211 */ /* 0x001fc800078010ff */
[----:B------:R-:W-:Y:S01]  /*86e0*/  @P1 LEA.HI.X R5, R2, R5, R3, 0x2, P0 ;  /* 0x0000000502051211 */ /* 0x000fe200000f1403 */
[----:B------:R-:W-:-:S04]  /*86f0*/  IMAD.MOV R3, RZ, RZ, -R9 ;  /* 0x000000ffff037224 */ /* 0x000fc800078e0a09 */
[----:B------:R0:W5:Y:S01]  /*8700*/  @P1 LDG.E R6, desc[UR36][R4.64] ;  /* 0x0000002404061981 */ /* 0x000162000c1e1900 */
[----:B------:R-:W-:Y:S02]  /*8710*/  LOP3.LUT R16, R16, 0xffffffdf, RZ, 0xc0, !PT ;  /* 0xffffffdf10107812 */ /* 0x000fe400078ec0ff */
[----:B------:R-:W-:Y:S01]  /*8720*/  SHF.R.S32.HI R29, RZ, 0x1f, R19 ;  /* 0x0000001fff1d7819 */ /* 0x000fe20000011413 */
[----:B0-----:R-:W-:Y:S02]  /*8730*/  IMAD R5, R8, R3, R0 ;  /* 0x0000000308057224 */ /* 0x001fe400078e0200 */
[----:B------:R-:W-:-:S05]  /*8740*/  IMAD.U32 R0, RZ, RZ, UR42 ;  /* 0x0000002aff007e24 */ /* 0x000fca000f8e00ff */
[----:B------:R-:W-:-:S13]  /*8750*/  ISETP.NE.AND P0, PT, R0, 0x3, PT ;  /* 0x000000030000780c */ /* 0x000fda0003f05270 */
[----:B------:R-:W-:Y:S01]  /*8760*/  @P0 LOP3.LUT R16, R16, 0x20, RZ, 0xfc, !PT ;  /* 0x0000002010100812 */ /* 0x000fe200078efcff */
[----:B------:R-:W-:Y:S06]  /*8770*/  @!P0 BRA `(.L_x_45) ;  /* 0x0000000000048947 */ /* 0x000fec0003800000 */
[----:B------:R-:W-:Y:S01]  /*8780*/  BPT.TRAP 0x1 ;  /* 0x000000040000795c */ /* 0x000fe20000300000 */
.L_x_45:
[----:B------:R-:W-:Y:S01]  /*8790*/  SHF.R.S32.HI R7, RZ, 0x1f, R5 ;  /* 0x0000001fff077819 */ /* 0x000fe20000011405 */
[----:B------:R-:W-:Y:S01]  /*87a0*/  ULDC.64 UR4, c[0x0][0x328] ;  /* 0x0000ca0000047ab9 */ /* 0x000fe20000000a00 */
[----:B-----5:R-:W-:Y:S01]  /*87b0*/  SHF.R.S32.HI R4, RZ, 0x1f, R6 ;  /* 0x0000001fff047819 */ /* 0x020fe20000011406 */
[----:B------:R-:W-:Y:S01]  /*87c0*/  IMAD.WIDE.U32 R2, R5, UR4, RZ ;  /* 0x0000000405027c25 */ /* 0x000fe2000f8e00ff */
[----:B------:R-:W-:Y:S03]  /*87d0*/  BSSY B0, `(.L_x_46) ;  /* 0x0000015000007945 */ /* 0x000fe60003800000 */
[----:B------:R-:W-:-:S04]  /*87e0*/  IMAD R0, R7, UR4, RZ ;  /* 0x0000000407007c24 */ /* 0x000fc8000f8e02ff */
[----:B------:R-:W-:Y:S01]  /*87f0*/  IMAD R9, R5, UR5, R0 ;  /* 0x0000000505097c24 */ /* 0x000fe2000f8e0200 */
[----:B------:R-:W-:-:S04]  /*8800*/  ULDC.64 UR4, c[0x0][0x338] ;  /* 0x0000ce0000047ab9 */ /* 0x000fc80000000a00 */
[----:B------:R-:W-:Y:S01]  /*8810*/  IADD3 R3, R3, R9, RZ ;  /* 0x0000000903037210 */ /* 0x000fe20007ffe0ff */
[----:B------:R-:W-:-:S04]  /*8820*/  IMAD R9, R4, UR4, RZ ;  /* 0x0000000404097c24 */ /* 0x000fc8000f8e02ff */
[C---:B------:R-:W-:Y:S02]  /*8830*/  IMAD R9, R6.reuse, UR5, R9 ;  /* 0x0000000506097c24 */ /* 0x040fe4000f8e0209 */
[----:B------:R-:W-:Y:S01]  /*8840*/  IMAD.WIDE.U32 R2, R6, UR4, R2 ;  /* 0x0000000406027c25 */ /* 0x000fe2000f8e0002 */
[----:B------:R-:W-:-:S03]  /*8850*/  ULDC.64 UR4, c[0x0][0x330] ;  /* 0x0000cc0000047ab9 */ /* 0x000fc60000000a00 */
[----:B------:R-:W-:Y:S02]  /*8860*/  IMAD.IADD R3, R3, 0x1, R9 ;  /* 0x0000000103037824 */ /* 0x000fe400078e0209 */
[----:B------:R-:W-:Y:S02]  /*8870*/  IMAD R0, R29, UR4, RZ ;  /* 0x000000041d007c24 */ /* 0x000fe4000f8e02ff */
[----:B------:R-:W-:-:S04]  /*8880*/  IMAD.WIDE.U32 R2, R19, UR4, R2 ;  /* 0x0000000413027c25 */ /* 0x000fc8000f8e0002 */
[----:B------:R-:W-:Y:S01]  /*8890*/  IMAD R9, R19, UR5, R0 ;  /* 0x0000000513097c24 */ /* 0x000fe2000f8e0200 */
[----:B------:R-:W-:Y:S01]  /*88a0*/  ULDC.64 UR4, c[0x0][0x318] ;  /* 0x0000c60000047ab9 */ /* 0x000fe20000000a00 */
[----:B------:R-:W-:Y:S02]  /*88b0*/  LEA R0, R22, UR39, 0x3 ;  /* 0x0000002716007c11 */ /* 0x000fe4000f8e18ff */
[----:B------:R-:W-:Y:S01]  /*88c0*/  LEA R17, P0, R2, UR4, 0x1 ;  /* 0x0000000402117c11 */ /* 0x000fe2000f8008ff */
[----:B------:R-:W-:-:S05]  /*88d0*/  IMAD.IADD R3, R3, 0x1, R9 ;  /* 0x0000000103037824 */ /* 0x000fca00078e0209 */
[----:B------:R-:W-:Y:S02]  /*88e0*/  LEA.HI.X R18, R2, UR5, R3, 0x1, P0 ;  /* 0x0000000502127c11 */ /* 0x000fe400080f0c03 */
[----:B------:R-:W-:-:S04]  /*88f0*/  SHF.L.U32 R3, R25, 0x1f, RZ ;  /* 0x0000001f19037819 */ /* 0x000fc800000006ff */
[----:B------:R-:W0:Y:S02]  /*8900*/  SYNCS.PHASECHK.TRANS64.TRYWAIT P0, [R0+URZ+0x2a840], R3 ;  /* 0x02a84003000075a7 */ /* 0x000e24000800017f */
[----:B0-----:R-:W-:Y:S05]  /*8910*/  @!P0 BRA `(.L_x_47) ;  /* 0x0000002c000c8947 */ /* 0x001fea0003800000 */
.L_x_93:
[----:B------:R-:W-:Y:S05]  /*8920*/  BSYNC B0 ;  /* 0x0000000000007941 */ /* 0x000fea0003800000 */
.L_x_46:
[----:B------:R-:W-:Y:S01]  /*8930*/  ULDC.64 UR4, c[0x0][0x300] ;  /* 0x0000c00000047ab9 */ /* 0x000fe20000000a00 */
[C---:B------:R-:W-:Y:S01]  /*8940*/  LOP3.LUT P4, RZ, R16.reuse, 0x10, RZ, 0xc0, !PT ;  /* 0x0000001010ff7812 */ /* 0x040fe2000788c0ff */
[----:B------:R-:W-:Y:S01]  /*8950*/  IMAD R2, R7, UR4, RZ ;  /* 0x0000000407027c24 */ /* 0x000fe2000f8e02ff */
[C---:B------:R-:W-:Y:S02]  /*8960*/  LOP3.LUT P3, RZ, R16.reuse, 0x8, RZ, 0xc0, !PT ;  /* 0x0000000810ff7812 */ /* 0x040fe4000786c0ff */
[----:B------:R-:W-:Y:S01]  /*8970*/  LOP3.LUT P2, RZ, R16, 0x4, RZ, 0xc0, !PT ;  /* 0x0000000410ff7812 */ /* 0x000fe2000784c0ff */
[C---:B------:R-:W-:Y:S02]  /*8980*/  IMAD R7, R5.reuse, UR5, R2 ;  /* 0x0000000505077c24 */ /* 0x040fe4000f8e0202 */
[----:B0-----:R-:W-:Y:S01]  /*8990*/  IMAD.WIDE.U32 R2, R5, UR4, RZ ;  /* 0x0000000405027c25 */ /* 0x001fe2000f8e00ff */
[----:B------:R-:W-:-:S03]  /*89a0*/  ULDC.64 UR4, c[0x0][0x310] ;  /* 0x0000c40000047ab9 */ /* 0x000fc60000000a00 */
[----:B------:R-:W-:Y:S01]  /*89b0*/  IMAD R5, R4, UR4, RZ ;  /* 0x0000000404057c24 */ /* 0x000fe2000f8e02ff */
[----:B------:R-:W-:-:S03]  /*89c0*/  IADD3 R3, R3, R7, RZ ;  /* 0x0000000703037210 */ /* 0x000fc60007ffe0ff */
[C---:B------:R-:W-:Y:S02]  /*89d0*/  IMAD R5, R6.reuse, UR5, R5 ;  /* 0x0000000506057c24 */ /* 0x040fe4000f8e0205 */
[----:B------:R-:W-:Y:S01]  /*89e0*/  IMAD.WIDE.U32 R2, R6, UR4, R2 ;  /* 0x0000000406027c25 */ /* 0x000fe2000f8e0002 */
[----:B------:R-:W-:-:S03]  /*89f0*/  ULDC.64 UR4, c[0x0][0x308] ;  /* 0x0000c20000047ab9 */ /* 0x000fc60000000a00 */
[----:B------:R-:W-:Y:S02]  /*8a00*/  IMAD.IADD R3, R3, 0x1, R5 ;  /* 0x0000000103037824 */ /* 0x000fe400078e0205 */
[----:B------:R-:W-:Y:S02]  /*8a10*/  IMAD R4, R29, UR4, RZ ;  /* 0x000000041d047c24 */ /* 0x000fe4000f8e02ff */
[----:B------:R-:W-:-:S04]  /*8a20*/  IMAD.WIDE.U32 R2, R19, UR4, R2 ;  /* 0x0000000413027c25 */ /* 0x000fc8000f8e0002 */
[----:B------:R-:W-:Y:S01]  /*8a30*/  IMAD R5, R19, UR5, R4 ;  /* 0x0000000513057c24 */ /* 0x000fe2000f8e0204 */
[----:B------:R-:W-:Y:S02]  /*8a40*/  ULDC.64 UR4, c[0x0][0x2e8] ;  /* 0x0000ba0000047ab9 */ /* 0x000fe40000000a00 */
[----:B------:R-:W-:Y:S01]  /*8a50*/  LEA R4, P0, R2, UR4, 0x1 ;  /* 0x0000000402047c11 */ /* 0x000fe2000f8008ff */
[----:B------:R-:W-:Y:S01]  /*8a60*/  IMAD.IADD R3, R3, 0x1, R5 ;  /* 0x0000000103037824 */ /* 0x000fe200078e0205 */
[----:B------:R-:W-:Y:S01]  /*8a70*/  UMOV UR4, 0xffffffff ;  /* 0xffffffff00047882 */ /* 0x000fe20000000000 */
[----:B------:R-:W-:-:S03]  /*8a80*/  IMAD R5, R22, 0x4800, R27 ;  /* 0x0000480016057824 */ /* 0x000fc600078e021b */
[----:B------:R-:W-:Y:S01]  /*8a90*/  LEA.HI.X R6, R2, UR5, R3, 0x1, P0 ;  /* 0x0000000502067c11 */ /* 0x000fe200080f0c03 */
[----:B------:R-:W-:Y:S06]  /*8aa0*/  BRA.DIV UR4, `(.L_x_48) ;  /* 0x0000002a04bc7947 */ /* 0x000fec000b800000 */
[----:B------:R-:W0:Y:S01]  /*8ab0*/  SHFL.IDX PT, R14, R4, RZ, 0x181f ;  /* 0x00181fff040e7589 */ /* 0x000e2200000e0000 */
[----:B------:R-:W-:-:S03]  /*8ac0*/  ISETP.GE.AND P0, PT, R33, 0x1, PT ;  /* 0x000000012100780c */ /* 0x000fc60003f06270 */
[----:B------:R-:W1:Y:S04]  /*8ad0*/  SHFL.IDX PT, R2, R6, RZ, 0x181f ;  /* 0x00181fff06027589 */ /* 0x000e6800000e0000 */
[----:B------:R-:W-:Y:S06]  /*8ae0*/  SHFL.IDX PT, R8, R6, 0x1, 0x181f ;  /* 0x00381f0006087f89 */ /* 0x000fec00000e0000 */
[----:B------:R-:W-:-:S02]  /*8af0*/  @P0 LEA R7, R5, UR39, 0x1 ;  /* 0x0000002705070c11 */ /* 0x000fc4000f8e08ff */
[----:B0-----:R-:W-:-:S04]  /*8b00*/  @P0 LEA R14, P1, R37, R14, 0x1 ;  /* 0x0000000e250e0211 */ /* 0x001fc800078208ff */
[----:B-1----:R-:W-:Y:S01]  /*8b10*/  @P0 IADD3.X R3, RZ, R2, RZ, P1, !PT ;  /* 0x00000002ff030210 */ /* 0x002fe20000ffe4ff */
[----:B------:R-:W-:Y:S02]  /*8b20*/  @P0 IMAD.MOV.U32 R2, RZ, RZ, R14 ;  /* 0x000000ffff020224 */ /* 0x000fe400078e000e */
[----:B------:R-:W0:Y:S04]  /*8b30*/  SHFL.IDX PT, R14, R4, 0x1, 0x181f ;  /* 0x00381f00040e7f89 */ /* 0x000e2800000e0000 */
[----:B------:R-:W-:Y:S04]  /*8b40*/  @P0 LDGSTS.E.BYPASS.LTC128B.128 [R7+0x18400], desc[UR36][R2.64], !P4 ;  /* 0x1840000002070fae */ /* 0x000fe8000e101d64 */
[----:B------:R-:W-:Y:S04]  /*8b50*/  @P0 LDGSTS.E.BYPASS.LTC128B.128 [R7+0x1b400], desc[UR36][R2.64+0x80], !P3 ;  /* 0x1b40008002070fae */ /* 0x000fe8000d901d64 */
[----:B------:R1:W-:Y:S01]  /*8b60*/  @P0 LDGSTS.E.BYPASS.LTC128B.128 [R7+0x1e400], desc[UR36][R2.64+0x100], !P2 ;  /* 0x1e40010002070fae */ /* 0x0003e2000d101d64 */
[----:B------:R-:W-:-:S03]  /*8b70*/  ISETP.GE.AND P0, PT, R33, 0x11, PT ;  /* 0x000000112100780c */ /* 0x000fc60003f06270 */
[----:B-1----:R-:W-:Y:S10]  /*8b80*/  SHFL.IDX PT, R7, R6, 0x2, 0x181f ;  /* 0x00581f0006077f89 */ /* 0x002ff400000e0000 */
[----:B0-----:R-:W-:-:S02]  /*8b90*/  @P0 LEA R14, P1, R37, R14, 0x1 ;  /* 0x0000000e250e0211 */ /* 0x001fc400078208ff */
[----:B------:R-:W-:Y:S02]  /*8ba0*/  @P0 LEA R21, R5, UR39, 0x1 ;  /* 0x0000002705150c11 */ /* 0x000fe4000f8e08ff */
[----:B------:R-:W-:Y:S01]  /*8bb0*/  @P0 MOV R2, R14 ;  /* 0x0000000e00020202 */ /* 0x000fe20000000f00 */
[----:B------:R-:W-:Y:S01]  /*8bc0*/  @P0 IMAD.X R9, RZ, RZ, R8, P1 ;  /* 0x000000ffff090224 */ /* 0x000fe200008e0608 */
[----:B------:R-:W0:Y:S03]  /*8bd0*/  SHFL.IDX PT, R14, R4, 0x2, 0x181f ;  /* 0x00581f00040e7f89 */ /* 0x000e2600000e0000 */
[----:B------:R-:W-:-:S05]  /*8be0*/  @P0 IMAD.MOV.U32 R3, RZ, RZ, R9 ;  /* 0x000000ffff030224 */ /* 0x000fca00078e0009 */
[----:B------:R-:W-:Y:S04]  /*8bf0*/  @P0 LDGSTS.E.BYPASS.LTC128B.128 [R21+0x18c00], desc[UR36][R2.64], !P4 ;  /* 0x18c0000002150fae */ /* 0x000fe8000e101d64 */
[----:B------:R-:W-:Y:S04]  /*8c00*/  @P0 LDGSTS.E.BYPASS.LTC128B.128 [R21+0x1bc00], desc[UR36][R2.64+0x80], !P3 ;  /* 0x1bc0008002150fae */ /* 0x000fe8000d901d64 */
[----:B------:R1:W-:Y:S01]  /*8c10*/  @P0 LDGSTS.E.BYPASS.LTC128B.128 [R21+0x1ec00], desc[UR36][R2.64+0x100], !P2 ;  /* 0x1ec0010002150fae */ /* 0x0003e2000d101d64 */
[----:B------:R-:W-:-:S13]  /*8c20*/  ISETP.GE.AND P0, PT, R33, 0x21, PT ;  /* 0x000000212100780c */ /* 0x000fda0003f06270 */
[----:B0-----:R-:W-:Y:S02]  /*8c30*/  @P0 LEA R14, P1, R37, R14, 0x1 ;  /* 0x0000000e250e0211 */ /* 0x001fe400078208ff */
[----:B------:R-:W-:Y:S02]  /*8c40*/  @P0 LEA R9, R5, UR39, 0x1 ;  /* 0x0000002705090c11 */ /* 0x000fe4000f8e08ff */
[----:B-1----:R-:W-:Y:S01]  /*8c50*/  @P0 MOV R2, R14 ;  /* 0x0000000e00020202 */ /* 0x002fe20000000f00 */
[----:B------:R-:W-:Y:S01]  /*8c60*/  @P0 IMAD.X R7, RZ, RZ, R7, P1 ;  /* 0x000000ffff070224 */ /* 0x000fe200008e0607 */
[----:B------:R-:W0:Y:S03]  /*8c70*/  SHFL.IDX PT, R14, R4, 0x3, 0x181f ;  /* 0x00781f00040e7f89 */ /* 0x000e2600000e0000 */
[----:B------:R-:W-:Y:S02]  /*8c80*/  @P0 IMAD.MOV.U32 R3, RZ, RZ, R7 ;  /* 0x000000ffff030224 */ /* 0x000fe400078e0007 */
[----:B------:R-:W1:Y:S04]  /*8c90*/  SHFL.IDX PT, R7, R6, 0x3, 0x181f ;  /* 0x00781f0006077f89 */ /* 0x000e6800000e0000 */
[----:B------:R-:W-:Y:S04]  /*8ca0*/  @P0 LDGSTS.E.BYPASS.LTC128B.128 [R9+0x19400], desc[UR36][R2.64], !P4 ;  /* 0x1940000002090fae */ /* 0x000fe8000e101d64 */
[----:B------:R-:W-:Y:S04]  /*8cb0*/  @P0 LDGSTS.E.BYPASS.LTC128B.128 [R9+0x1c400], desc[UR36][R2.64+0x80], !P3 ;  /* 0x1c40008002090fae */ /* 0x000fe8000d901d64 */
[----:B------:R2:W-:Y:S01]  /*8cc0*/  @P0 LDGSTS.E.BYPASS.LTC128B.128 [R9+0x1f400], desc[UR36][R2.64+0x100], !P2 ;  /* 0x1f40010002090fae */ /* 0x0005e2000d101d64 */
[----:B------:R-:W-:-:S13]  /*8cd0*/  ISETP.GE.AND P0, PT, R33, 0x31, PT ;  /* 0x000000312100780c */ /* 0x000fda0003f06270 */
[----:B0-----:R-:W-:Y:S02]  /*8ce0*/  @P0 LEA R14, P1, R37, R14, 0x1 ;  /* 0x0000000e250e0211 */ /* 0x001fe400078208ff */
[----:B------:R-:W-:Y:S02]  /*8cf0*/  @P0 LEA R21, R5, UR39, 0x1 ;  /* 0x0000002705150c11 */ /* 0x000fe4000f8e08ff */
[----:B--2---:R-:W-:Y:S01]  /*8d00*/  @P0 MOV R2, R14 ;  /* 0x0000000e00020202 */ /* 0x004fe20000000f00 */
[----:B-1----:R-:W-:Y:S01]  /*8d10*/  @P0 IMAD.X R7, RZ, RZ, R7, P1 ;  /* 0x000000ffff070224 */ /* 0x002fe200008e0607 */
        /* <DEDUP_REMOVED lines=11> */
[----:B------:R0:W1:Y:S03]  /*8dd0*/  SHFL.IDX PT, R14, R4, 0x5, 0x181f ;  /* 0x00b81f00040e7f89 */ /* 0x00006600000e0000 */
[----:B------:R-:W-:Y:S02]  /*8de0*/  @P0 IMAD.MOV.U32 R3, RZ, RZ, R7 ;  /* 0x000000ffff030224 */ /* 0x000fe400078e0007 */
[----:B------:R0:W2:Y:S04]  /*8df0*/  SHFL.IDX PT, R7, R6, 0x5, 0x181f ;  /* 0x00b81f0006077f89 */ /* 0x0000a800000e0000 */
[----:B------:R0:W-:Y:S04]  /*8e00*/  @P0 LDGSTS.E.BYPASS.LTC128B.128 [R9+0x1a400], desc[UR36][R2.64], !P4 ;  /* 0x1a40000002090fae */ /* 0x0001e8000e101d64 */
[----:B------:R0:W-:Y:S04]  /*8e10*/  @P0 LDGSTS.E.BYPASS.LTC128B.128 [R9+0x1d400], desc[UR36][R2.64+0x80], !P3 ;  /* 0x1d40008002090fae */ /* 0x0001e8000d901d64 */
[----:B------:R0:W-:Y:S02]  /*8e20*/  @P0 LDGSTS.E.BYPASS.LTC128B.128 [R9+0x20400], desc[UR36][R2.64+0x100], !P2 ;  /* 0x2040010002090fae */ /* 0x0001e4000d101d64 */
.L_x_107:
[----:B------:R-:W-:-:S13]  /*8e30*/  ISETP.GE.AND P0, PT, R33, 0x51, PT ;  /* 0x000000512100780c */ /* 0x000fda0003f06270 */
[----:B01----:R-:W-:Y:S02]  /*8e40*/  @P0 LEA R2, P1, R37, R14, 0x1 ;  /* 0x0000000e25020211 */ /* 0x003fe400078208ff */
[----:B------:R-:W-:-:S03]  /*8e50*/  @P0 LEA R5, R5, UR39, 0x1 ;  /* 0x0000002705050c11 */ /* 0x000fc6000f8e08ff */
[----:B--2---:R-:W-:-:S05]  /*8e60*/  @P0 IMAD.X R3, RZ, RZ, R7, P1 ;  /* 0x000000ffff030224 */ /* 0x004fca00008e0607 */
[----:B------:R-:W-:Y:S01]  /*8e70*/  @!PT LDS RZ, [RZ] ;  /* 0x00000000fffff984 */ /* 0x000fe20000000800 */
[----:B------:R-:W-:Y:S01]  /*8e80*/  @!PT LDS RZ, [RZ] ;  /* 0x00000000fffff984 */ /* 0x000fe20000000800 */
[----:B------:R-:W-:Y:S01]  /*8e90*/  @!PT LDS RZ, [RZ] ;  /* 0x00000000fffff984 */ /* 0x000fe20000000800 */
[----:B------:R0:W-:Y:S04]  /*8ea0*/  @P0 LDGSTS.E.BYPASS.LTC128B.128 [R5+0x1ac00], desc[UR36][R2.64], !P4 ;  /* 0x1ac0000002050fae */ /* 0x0001e8000e101d64 */
[----:B------:R0:W-:Y:S04]  /*8eb0*/  @P0 LDGSTS.E.BYPASS.LTC128B.128 [R5+0x1dc00], desc[UR36][R2.64+0x80], !P3 ;  /* 0x1dc0008002050fae */ /* 0x0001e8000d901d64 */
[----:B------:R0:W-:Y:S01]  /*8ec0*/  @P0 LDGSTS.E.BYPASS.LTC128B.128 [R5+0x20c00], desc[UR36][R2.64+0x100], !P2 ;  /* 0x20c0010002050fae */ /* 0x0001e2000d101d64 */
[----:B------:R-:W-:Y:S01]  /*8ed0*/  PLOP3.LUT P0, PT, PT, PT, PT, 0x80, 0x0 ;  /* 0x000000000000781c */ /* 0x000fe20003f0f070 */
[----:B------:R-:W-:-:S12]  /*8ee0*/  NOP ;  /* 0x0000000000007918 */ /* 0x000fd80000000000 */
.L_x_49:
[----:B------:R-:W-:Y:S02]  /*8ef0*/  PLOP3.LUT P1, PT, P1, P0, PT, 0xa2, 0x0 ;  /* 0x000000000000781c */ /* 0x000fe40000f21472 */
[----:B------:R-:W-:-:S08]  /*8f00*/  @P0 R2UR P1, UR4, R0 ;  /* 0x00000000000402ca */ /* 0x000fd00000020000 */
[----:B------:R-:W-:-:S05]  /*8f10*/  @P0 PLOP3.LUT P0, PT, P1, PT, PT, 0x80, 0x0 ;  /* 0x000000000000081c */ /* 0x000fca0000f0f070 */
[----:B------:R-:W-:Y:S01]  /*8f20*/  @!P1 SYNCS.ARRIVE.TRANS64.RED.A0T1 RZ, [UR4+0x2a830], RZ ;  /* 0x02a830ffffff99a7 */ /* 0x000fe20008200404 */
[----:B------:R-:W-:Y:S07]  /*8f30*/  @!P1 ARRIVES.LDGSTSBAR.64.TRANSCNT [UR4+0x2a830] ;  /* 0x02a83000ff0099b0 */ /* 0x000fee0008000a84 */
[----:B------:R-:W-:Y:S05]  /*8f40*/  @P0 BRA.U.ANY `(.L_x_49) ;  /* 0xfffffffd00e80947 */ /* 0x000fea000393ffff */
[----:B------:R-:W-:Y:S01]  /*8f50*/  NOP ;  /* 0x0000000000007918 */ /* 0x000fe20000000000 */
[----:B------:R-:W-:-:S13]  /*8f60*/  LOP3.LUT P2, RZ, R16, 0x20, RZ, 0xc0, !PT ;  /* 0x0000002010ff7812 */ /* 0x000fda000784c0ff */
[----:B------:R-:W-:Y:S05]  /*8f70*/  @!P2 BRA `(.L_x_50) ;  /* 0x000000000004a947 */ /* 0x000fea0003800000 */
[----:B------:R-:W-:Y:S01]  /*8f80*/  BPT.TRAP 0x1 ;  /* 0x000000040000795c */ /* 0x000fe20000300000 */
.L_x_50:
[----:B------:R1:W-:Y:S02]  /*8f90*/  SYNCS.ARRIVE.TRANS64.A1T0 RZ, [R0+URZ+0x2a830], RZ ;  /* 0x02a830ff00ff79a7 */ /* 0x0003e4000810003f */
[----:B------:R-:W-:Y:S05]  /*8fa0*/  WARPSYNC.ALL ;  /* 0x0000000000007948 */ /* 0x000fea0003800000 */
[----:B------:R-:W-:-:S04]  /*8fb0*/  UIADD3 UR4, UR39, 0xc400, URZ ;  /* 0x0000c40027047890 */ /* 0x000fc8000fffe03f */
[----:B------:R-:W-:Y:S01]  /*8fc0*/  ULOP3.LUT UP0, URZ, UR4, 0x3ff, URZ, 0xc0, !UPT ;  /* 0x000003ff043f7892 */ /* 0x000fe2000f80c03f */
[----:B------:R-:W-:Y:S05]  /*8fd0*/  BAR.SYNC.DEFER_BLOCKING 0x8, 0x180 ;  /* 0x0206000000007b1d */ /* 0x000fea0000010000 */
[----:B------:R-:W-:-:S13]  /*8fe0*/  PLOP3.LUT P0, PT, PT, PT, UP0, 0x80, 0x0 ;  /* 0x000000000000781c */ /* 0x000fda0003f0f008 */
[----:B------:R-:W-:Y:S05]  /*8ff0*/  @!P0 BRA `(.L_x_51) ;  /* 0x0000000000408947 */ /* 0x000fea0003800000 */
[----:B0-----:R-:W-:Y:S01]  /*9000*/  MOV R2, 0x0 ;  /* 0x0000000000027802 */ /* 0x001fe20000000f00 */
[----:B------:R-:W-:Y:S01]  /*9010*/  ULDC.64 UR6, c[0x4][0x90] ;  /* 0x0100240000067ab9 */ /* 0x000fe20000000a00 */
[----:B------:R-:W-:Y:S01]  /*9020*/  ULDC.64 UR8, c[0x4][0x98] ;  /* 0x0100260000087ab9 */ /* 0x000fe20000000a00 */
[----:B------:R-:W-:Y:S01]  /*9030*/  ULDC.64 UR4, c[0x4][0x20] ;  /* 0x0100080000047ab9 */ /* 0x000fe20000000a00 */
[----:B------:R-:W-:Y:S01]  /*9040*/  MOV R4, UR6 ;  /* 0x0000000600047c02 */ /* 0x000fe20008000f00 */
[----:B------:R-:W-:Y:S01]  /*9050*/  IMAD.U32 R5, RZ, RZ, UR7 ;  /* 0x00000007ff057e24 */ /* 0x000fe2000f8e00ff */
        /* <DEDUP_REMOVED lines=9> */
[----:B01----:R-:W-:Y:S05]  /*90f0*/  CALL.ABS.NOINC R2 ;  /* 0x0000000002007343 */ /* 0x003fea0003c00000 */
.L_x_51:
[----:B-1----:R-:W1:Y:S01]  /*9100*/  LDC R0, c[0x0][0x448] ;  /* 0x00011200ff007b82 */ /* 0x002e620000000800 */
[----:B0-----:R-:W-:Y:S01]  /*9110*/  IADD3 R3, -R24, RZ, RZ ;  /* 0x000000ff18037210 */ /* 0x001fe20007ffe1ff */
[----:B------:R-:W-:Y:S01]  /*9120*/  ULDC UR4, c[0x0][0xc38] ;  /* 0x00030e0000047ab9 */ /* 0x000fe20000000800 */
[----:B------:R-:W-:Y:S02]  /*9130*/  SHF.R.S32.HI R6, RZ, 0x1f, R23 ;  /* 0x0000001fff067819 */ /* 0x000fe40000011417 */
[C---:B------:R-:W-:Y:S01]  /*9140*/  LOP3.LUT P3, RZ, R16.reuse, 0x400, RZ, 0xc0, !PT ;  /* 0x0000040010ff7812 */ /* 0x040fe2000786c0ff */
[----:B------:R-:W-:Y:S01]  /*9150*/  IMAD R4, R3, UR4, R36 ;  /* 0x0000000403047c24 */ /* 0x000fe2000f8e0224 */
[----:B------:R-:W-:Y:S01]  /*9160*/  ULDC.64 UR4, c[0x0][0x2d8] ;  /* 0x0000b60000047ab9 */ /* 0x000fe20000000a00 */
[----:B------:R-:W-:Y:S02]  /*9170*/  LOP3.LUT P4, RZ, R16, 0x200, RZ, 0xc0, !PT ;  /* 0x0000020010ff7812 */ /* 0x000fe4000788c0ff */
[----:B------:R-:W-:Y:S01]  /*9180*/  IMAD.SHL.U32 R4, R4, 0x80, RZ ;  /* 0x0000008004047824 */ /* 0x000fe200078e00ff */
[----:B------:R-:W-:-:S02]  /*9190*/  LOP3.LUT P5, RZ, R16, 0x100, RZ, 0xc0, !PT ;  /* 0x0000010010ff7812 */ /* 0x000fc400078ac0ff */
[----:B------:R-:W-:Y:S02]  /*91a0*/  LEA R20, R27, UR39, 0x1 ;  /* 0x000000271b147c11 */ /* 0x000fe4000f8e08ff */
[----:B------:R-:W-:-:S05]  /*91b0*/  LOP3.LUT R7, R26, R4, RZ, 0xfc, !PT ;  /* 0x000000041a077212 */ /* 0x000fca00078efcff */
[----:B------:R-:W-:Y:S01]  /*91c0*/  IMAD.MOV.U32 R5, RZ, RZ, R7 ;  /* 0x000000ffff057224 */ /* 0x000fe200078e0007 */
[----:B-1----:R-:W-:-:S13]  /*91d0*/  ISETP.NE.AND P0, PT, R0, 0x1, PT ;  /* 0x000000010000780c */ /* 0x002fda0003f05270 */
[----:B------:R-:W0:Y:S08]  /*91e0*/  @P0 LDC R2, c[0x0][0x44c] ;  /* 0x00011300ff020b82 */ /* 0x000e300000000800 */
[----:B------:R-:W1:Y:S01]  /*91f0*/  @P0 LDC R9, c[0x0][0x450] ;  /* 0x00011400ff090b82 */ /* 0x000e620000000800 */
[----:B0-----:R-:W-:-:S05]  /*9200*/  @P0 IMAD.HI.U32 R2, R7, R2, RZ ;  /* 0x0000000207020227 */ /* 0x001fca00078e00ff */
[----:B-1----:R-:W-:Y:S01]  /*9210*/  @P0 SHF.R.U32.HI R5, RZ, R9, R2 ;  /* 0x00000009ff050219 */ /* 0x002fe20000011602 */
[----:B------:R-:W-:-:S04]  /*9220*/  IMAD R2, R29, UR4, RZ ;  /* 0x000000041d027c24 */ /* 0x000fc8000f8e02ff */
[C---:B------:R-:W-:Y:S02]  /*9230*/  IMAD R9, R19.reuse, UR5, R2 ;  /* 0x0000000513097c24 */ /* 0x040fe4000f8e0202 */
[----:B------:R-:W-:Y:S01]  /*9240*/  IMAD.WIDE.U32 R2, R19, UR4, RZ ;  /* 0x0000000413027c25 */ /* 0x000fe2000f8e00ff */
[----:B------:R-:W-:-:S03]  /*9250*/  ULDC.64 UR4, c[0x0][0x2e0] ;  /* 0x0000b80000047ab9 */ /* 0x000fc60000000a00 */
[----:B------:R-:W-:Y:S01]  /*9260*/  IMAD R6, R6, UR4, RZ ;  /* 0x0000000406067c24 */ /* 0x000fe2000f8e02ff */
[----:B------:R-:W-:-:S03]  /*9270*/  IADD3 R3, R3, R9, RZ ;  /* 0x0000000903037210 */ /* 0x000fc60007ffe0ff */
[C---:B------:R-:W-:Y:S02]  /*9280*/  IMAD R9, R23.reuse, UR5, R6 ;  /* 0x0000000517097c24 */ /* 0x040fe4000f8e0206 */
[----:B------:R-:W-:Y:S02]  /*9290*/  IMAD.MOV R6, RZ, RZ, -R5 ;  /* 0x000000ffff067224 */ /* 0x000fe400078e0a05 */
[----:B------:R-:W-:Y:S01]  /*92a0*/  IMAD.WIDE.U32 R2, R23, UR4, R2 ;  /* 0x0000000417027c25 */ /* 0x000fe2000f8e0002 */
[----:B------:R-:W-:-:S03]  /*92b0*/  ULDC.64 UR4, c[0x0][0x2d0] ;  /* 0x0000b40000047ab9 */ /* 0x000fc60000000a00 */
[----:B------:R-:W-:Y:S01]  /*92c0*/  IMAD R7, R0, R6, R7 ;  /* 0x0000000600077224 */ /* 0x000fe200078e0207 */
[----:B------:R-:W-:Y:S01]  /*92d0*/  SHF.R.S32.HI R0, RZ, 0x1f, R5 ;  /* 0x0000001fff007819 */ /* 0x000fe20000011405 */
[----:B------:R-:W-:-:S04]  /*92e0*/  IMAD.IADD R3, R3, 0x1, R9 ;  /* 0x0000000103037824 */ /* 0x000fc800078e0209 */
[----:B------:R-:W-:Y:S02]  /*92f0*/  IMAD R0, R0, UR4, RZ ;  /* 0x0000000400007c24 */ /* 0x000fe4000f8e02ff */
[----:B------:R-:W-:-:S04]  /*9300*/  IMAD.WIDE.U32 R2, R5, UR4, R2 ;  /* 0x0000000405027c25 */ /* 0x000fc8000f8e0002 */
[----:B------:R-:W-:Y:S01]  /*9310*/  IMAD R5, R5, UR5, R0 ;  /* 0x0000000505057c24 */ /* 0x000fe2000f8e0200 */
[----:B------:R-:W-:Y:S01]  /*9320*/  SHF.R.S32.HI R0, RZ, 0x1f, R7 ;  /* 0x0000001fff007819 */ /* 0x000fe20000011407 */
[----:B------:R-:W-:-:S03]  /*9330*/  ULDC.64 UR4, c[0x0][0x2c8] ;  /* 0x0000b20000047ab9 */ /* 0x000fc60000000a00 */
[----:B------:R-:W-:Y:S01]  /*9340*/  IADD3 R3, R3, R5, RZ ;  /* 0x0000000503037210 */ /* 0x000fe20007ffe0ff */
[----:B------:R-:W-:-:S04]  /*9350*/  IMAD R0, R0, UR4, RZ ;  /* 0x0000000400007c24 */ /* 0x000fc8000f8e02ff */
[C---:B------:R-:W-:Y:S02]  /*9360*/  IMAD R5, R7.reuse, UR5, R0 ;  /* 0x0000000507057c24 */ /* 0x040fe4000f8e0200 */
[----:B------:R-:W-:Y:S01]  /*9370*/  IMAD.WIDE.U32 R2, R7, UR4, R2 ;  /* 0x0000000407027c25 */ /* 0x000fe2000f8e0002 */
[----:B------:R-:W-:-:S03]  /*9380*/  ULDC.64 UR4, c[0x0][0x280] ;  /* 0x0000a00000047ab9 */ /* 0x000fc60000000a00 */
[----:B------:R-:W-:Y:S01]  /*9390*/  IMAD.IADD R5, R3, 0x1, R5 ;  /* 0x0000000103057824 */ /* 0x000fe200078e0205 */
[----:B------:R-:W-:Y:S01]  /*93a0*/  LEA R0, P0, R2, UR4, 0x1 ;  /* 0x0000000402007c11 */ /* 0x000fe2000f8008ff */
[----:B------:R-:W-:-:S03]  /*93b0*/  UMOV UR4, 0xffffffff ;  /* 0xffffffff00047882 */ /* 0x000fc60000000000 */
[----:B------:R-:W-:Y:S01]  /*93c0*/  LEA.HI.X R5, R2, UR5, R5, 0x1, P0 ;  /* 0x0000000502057c11 */ /* 0x000fe200080f0c05 */
[----:B------:R-:W-:Y:S08]  /*93d0*/  BRA.DIV UR4, `(.L_x_52) ;  /* 0x0000002a046c7947 */ /* 0x000ff0000b800000 */
[----:B------:R-:W0:Y:S01]  /*93e0*/  SHFL.IDX PT, R14, R0, RZ, 0x181f ;  /* 0x00181fff000e7589 */ /* 0x000e2200000e0000 */
[----:B------:R-:W-:-:S03]  /*93f0*/  IMAD.IADD R4, R34, 0x1, R4 ;  /* 0x0000000122047824 */ /* 0x000fc600078e0204 */
[----:B------:R-:W1:Y:S01]  /*9400*/  SHFL.IDX PT, R2, R5, RZ, 0x181f ;  /* 0x00181fff05027589 */ /* 0x000e6200000e0000 */
[C---:B------:R-:W-:Y:S01]  /*9410*/  VIADD R7, R4.reuse, 0x10 ;  /* 0x0000001004077836 */ /* 0x040fe20000000000 */
[----:B------:R-:W-:Y:S02]  /*9420*/  ISETP.GE.AND P0, PT, R4, UR40, PT ;  /* 0x0000002804007c0c */ /* 0x000fe4000bf06270 */
[----:B------:R-:W-:Y:S11]  /*9430*/  SHFL.IDX PT, R6, R5, 0x1, 0x181f ;  /* 0x00381f0005067f89 */ /* 0x000ff600000e0000 */
[----:B0-----:R-:W-:-:S04]  /*9440*/  @!P0 LEA R14, P1, R37, R14, 0x1 ;  /* 0x0000000e250e8211 */ /* 0x001fc800078208ff */
[----:B-1----:R-:W-:Y:S01]  /*9450*/  @!P0 IADD3.X R3, RZ, R2, RZ, P1, !PT ;  /* 0x00000002ff038210 */ /* 0x002fe20000ffe4ff */
[----:B------:R-:W-:Y:S02]  /*9460*/  @!P0 IMAD.MOV.U32 R2, RZ, RZ, R14 ;  /* 0x000000ffff028224 */ /* 0x000fe400078e000e */
[----:B------:R-:W0:Y:S04]  /*9470*/  SHFL.IDX PT, R14, R0, 0x1, 0x181f ;  /* 0x00381f00000e7f89 */ /* 0x000e2800000e0000 */
[----:B------:R-:W-:Y:S04]  /*9480*/  @!P0 LDGSTS.E.BYPASS.LTC128B.128 [R20+0xc400], desc[UR36][R2.64], !P3 ;  /* 0x0c40000002148fae */ /* 0x000fe8000d901d64 */
[----:B------:R-:W-:Y:S04]  /*9490*/  @!P0 LDGSTS.E.BYPASS.LTC128B.128 [R20+0x10400], desc[UR36][R2.64+0x80], !P4 ;  /* 0x1040008002148fae */ /* 0x000fe8000e101d64 */
[----:B------:R1:W-:Y:S01]  /*94a0*/  @!P0 LDGSTS.E.BYPASS.LTC128B.128 [R20+0x14400], desc[UR36][R2.64+0x100], !P5 ;  /* 0x1440010002148fae */ /* 0x0003e2000e901d64 */
[----:B------:R-:W-:-:S13]  /*94b0*/  ISETP.GE.AND P0, PT, R7, UR40, PT ;  /* 0x0000002807007c0c */ /* 0x000fda000bf06270 */
[----:B0-----:R-:W-:-:S04]  /*94c0*/  @!P0 LEA R14, P1, R37, R14, 0x1 ;  /* 0x0000000e250e8211 */ /* 0x001fc800078208ff */
[----:B------:R-:W-:Y:S01]  /*94d0*/  @!P0 IADD3.X R7, RZ, R6, RZ, P1, !PT ;  /* 0x00000006ff078210 */ /* 0x000fe20000ffe4ff */
[----:B-1----:R-:W-:Y:S01]  /*94e0*/  @!P0 IMAD.MOV.U32 R2, RZ, RZ, R14 ;  /* 0x000000ffff028224 */ /* 0x002fe200078e000e */
[----:B------:R-:W-:Y:S03]  /*94f0*/  SHFL.IDX PT, R6, R5, 0x2, 0x181f ;  /* 0x00581f0005067f89 */ /* 0x000fe600000e0000 */
[----:B------:R-:W-:Y:S01]  /*9500*/  @!P0 IMAD.MOV.U32 R3, RZ, RZ, R7 ;  /* 0x000000ffff038224 */ /* 0x000fe200078e0007 */
[----:B------:R-:W0:Y:S01]  /*9510*/  SHFL.IDX PT, R14, R0, 0x2, 0x181f ;  /* 0x00581f00000e7f89 */ /* 0x000e2200000e0000 */
[----:B------:R-:W-:-:S03]  /*9520*/  IADD3 R7, R4, 0x20, RZ ;  /* 0x0000002004077810 */ /* 0x000fc60007ffe0ff */
[----:B------:R-:W-:Y:S04]  /*9530*/  @!P0 LDGSTS.E.BYPASS.LTC128B.128 [R20+0xcc00], desc[UR36][R2.64], !P3 ;  /* 0x0cc0000002148fae */ /* 0x000fe8000d901d64 */
[----:B------:R-:W-:Y:S04]  /*9540*/  @!P0 LDGSTS.E.BYPASS.LTC128B.128 [R20+0x10c00], desc[UR36][R2.64+0x80], !P4 ;  /* 0x10c0008002148fae */ /* 0x000fe8000e101d64 */
[----:B------:R1:W-:Y:S01]  /*9550*/  @!P0 LDGSTS.E.BYPASS.LTC128B.128 [R20+0x14c00], desc[UR36][R2.64+0x100], !P5 ;  /* 0x14c0010002148fae */ /* 0x0003e2000e901d64 */
[----:B------:R-:W-:-:S13]  /*9560*/  ISETP.GE.AND P0, PT, R7, UR40, PT ;  /* 0x0000002807007c0c */ /* 0x000fda000bf06270 */
[----:B0-----:R-:W-:-:S05]  /*9570*/  @!P0 LEA R14, P1, R37, R14, 0x1 ;  /* 0x0000000e250e8211 */ /* 0x001fca00078208ff */
[----:B------:R-:W-:Y:S02]  /*9580*/  @!P0 IMAD.X R7, RZ, RZ, R6, P1 ;  /* 0x000000ffff078224 */ /* 0x000fe400008e0606 */
[----:B-1----:R-:W-:Y:S01]  /*9590*/  @!P0 IMAD.MOV.U32 R2, RZ, RZ, R14 ;  /* 0x000000ffff028224 */ /* 0x002fe200078e000e */
[----:B------:R-:W-:Y:S02]  /*95a0*/  SHFL.IDX PT, R6, R5, 0x3, 0x181f ;  /* 0x00781f0005067f89 */ /* 0x000fe400000e0000 */
[----:B------:R-:W-:Y:S01]  /*95b0*/  @!P0 MOV R3, R7 ;  /* 0x0000000700038202 */ /* 0x000fe20000000f00 */
[----:B------:R-:W-:Y:S01]  /*95c0*/  VIADD R7, R4, 0x30 ;  /* 0x0000003004077836 */ /* 0x000fe20000000000 */
[----:B------:R-:W0:Y:S04]  /*95d0*/  SHFL.IDX PT, R14, R0, 0x3, 0x181f ;  /* 0x00781f00000e7f89 */ /* 0x000e2800000e0000 */
[----:B------:R-:W-:Y:S04]  /*95e0*/  @!P0 LDGSTS.E.BYPASS.LTC128B.128 [R20+0xd400], desc[UR36][R2.64], !P3 ;  /* 0x0d40000002148fae */ /* 0x000fe8000d901d64 */
[----:B------:R-:W-:Y:S04]  /*95f0*/  @!P0 LDGSTS.E.BYPASS.LTC128B.128 [R20+0x11400], desc[UR36][R2.64+0x80], !P4 ;  /* 0x1140008002148fae */ /* 0x000fe8000e101d64 */
[----:B------:R1:W-:Y:S01]  /*9600*/  @!P0 LDGSTS.E.BYPASS.LTC128B.128 [R20+0x15400], desc[UR36][R2.64+0x100], !P5 ;  /* 0x1540010002148fae */ /* 0x0003e2000e901d64 */
[----:B------:R-:W-:-:S13]  /*9610*/  ISETP.GE.AND P0, PT, R7, UR40, PT ;  /* 0x0000002807007c0c */ /* 0x000fda000bf06270 */
[----:B0-----:R-:W-:-:S04]  /*9620*/  @!P0 LEA R14, P1, R37, R14, 0x1 ;  /* 0x0000000e250e8211 */ /* 0x001fc800078208ff */
[----:B-1----:R-:W-:Y:S01]  /*9630*/  @!P0 MOV R2, R14 ;  /* 0x0000000e00028202 */ /* 0x002fe20000000f00 */
[----:B------:R-:W-:Y:S01]  /*9640*/  @!P0 IMAD.X R7, RZ, RZ, R6, P1 ;  /* 0x000000ffff078224 */ /* 0x000fe200008e0606 */
[----:B------:R-:W0:Y:S03]  /*9650*/  SHFL.IDX PT, R14, R0, 0x4, 0x181f ;  /* 0x00981f00000e7f89 */ /* 0x000e2600000e0000 */
[----:B------:R-:W-:Y:S01]  /*9660*/  @!P0 IMAD.MOV.U32 R3, RZ, RZ, R7 ;  /* 0x000000ffff038224 */ /* 0x000fe200078e0007 */
[----:B------:R-:W1:Y:S01]  /*9670*/  SHFL.IDX PT, R6, R5, 0x4, 0x181f ;  /* 0x00981f0005067f89 */ /* 0x000e6200000e0000 */
[----:B------:R-:W-:-:S03]  /*9680*/  VIADD R7, R4, 0x40 ;  /* 0x0000004004077836 */ /* 0x000fc60000000000 */
[----:B------:R-:W-:Y:S04]  /*9690*/  @!P0 LDGSTS.E.BYPASS.LTC128B.128 [R20+0xdc00], desc[UR36][R2.64], !P3 ;  /* 0x0dc0000002148fae */ /* 0x000fe8000d901d64 */
[----:B------:R-:W-:Y:S04]  /*96a0*/  @!P0 LDGSTS.E.BYPASS.LTC128B.128 [R20+0x11c00], desc[UR36][R2.64+0x80], !P4 ;  /* 0x11c0008002148fae */ /* 0x000fe8000e101d64 */
[----:B------:R2:W-:Y:S01]  /*96b0*/  @!P0 LDGSTS.E.BYPASS.LTC128B.128 [R20+0x15c00], desc[UR36][R2.64+0x100], !P5 ;  /* 0x15c0010002148fae */ /* 0x0005e2000e901d64 */
[----:B------:R-:W-:-:S13]  /*96c0*/  ISETP.GE.AND P0, PT, R7, UR40, PT ;  /* 0x0000002807007c0c */ /* 0x000fda000bf06270 */
[----:B0-----:R-:W-:-:S04]  /*96d0*/  @!P0 LEA R14, P1, R37, R14, 0x1 ;  /* 0x0000000e250e8211 */ /* 0x001fc800078208ff */
[----:B-1----:R-:W-:Y:S01]  /*96e0*/  @!P0 IADD3.X R7, RZ, R6, RZ, P1, !PT ;  /* 0x00000006ff078210 */ /* 0x002fe20000ffe4ff */
[----:B--2---:R-:W-:Y:S01]  /*96f0*/  @!P0 IMAD.MOV.U32 R2, RZ, RZ, R14 ;  /* 0x000000ffff028224 */ /* 0x004fe200078e000e */
        /* <DEDUP_REMOVED lines=22> */
[----:B------:R0:W1:Y:S03]  /*9860*/  SHFL.IDX PT, R14, R0, 0x7, 0x181f ;  /* 0x00f81f00000e7f89 */ /* 0x00006600000e0000 */
[----:B------:R-:W-:Y:S01]  /*9870*/  @!P0 IMAD.MOV.U32 R3, RZ, RZ, R7 ;  /* 0x000000ffff038224 */ /* 0x000fe200078e0007 */
[----:B------:R0:W2:Y:S04]  /*9880*/  SHFL.IDX PT, R6, R5, 0x7, 0x181f ;  /* 0x00f81f0005067f89 */ /* 0x0000a800000e0000 */
[----:B------:R0:W-:Y:S04]  /*9890*/  @!P0 LDGSTS.E.BYPASS.LTC128B.128 [R20+0xf400], desc[UR36][R2.64], !P3 ;  /* 0x0f40000002148fae */ /* 0x0001e8000d901d64 */
[----:B------:R0:W-:Y:S04]  /*98a0*/  @!P0 LDGSTS.E.BYPASS.LTC128B.128 [R20+0x13400], desc[UR36][R2.64+0x80], !P4 ;  /* 0x1340008002148fae */ /* 0x0001e8000e101d64 */
[----:B------:R0:W-:Y:S02]  /*98b0*/  @!P0 LDGSTS.E.BYPASS.LTC128B.128 [R20+0x17400], desc[UR36][R2.64+0x100], !P5 ;  /* 0x1740010002148fae */ /* 0x0001e4000e901d64 */
.L_x_124:
[----:B0-----:R-:W3:Y:S01]  /*98c0*/  LDL R0, [R1] ;  /* 0x0000000001007983 */ /* 0x001ee20000100800 */
[----:B------:R-:W-:-:S05]  /*98d0*/  VIADD R4, R4, 0x70 ;  /* 0x0000007004047836 */ /* 0x000fca0000000000 */
[----:B------:R-:W-:-:S13]  /*98e0*/  ISETP.GE.AND P0, PT, R4, UR40, PT ;  /* 0x0000002804007c0c */ /* 0x000fda000bf06270 */
[----:B-1----:R-:W-:-:S04]  /*98f0*/  @!P0 LEA R2, P1, R37, R14, 0x1 ;  /* 0x0000000e25028211 */ /* 0x002fc800078208ff */
[----:B--2---:R-:W-:-:S05]  /*9900*/  @!P0 IADD3.X R3, RZ, R6, RZ, P1, !PT ;  /* 0x00000006ff038210 */ /* 0x004fca0000ffe4ff */
[----:B------:R-:W-:Y:S01]  /*9910*/  @!PT LDS RZ, [RZ] ;  /* 0x00000000fffff984 */ /* 0x000fe20000000800 */
[----:B------:R-:W-:Y:S01]  /*9920*/  @!PT LDS RZ, [RZ] ;  /* 0x00000000fffff984 */ /* 0x000fe20000000800 */
[----:B------:R-:W-:Y:S01]  /*9930*/  @!PT LDS RZ, [RZ] ;  /* 0x00000000fffff984 */ /* 0x000fe20000000800 */
[----:B------:R0:W-:Y:S04]  /*9940*/  @!P0 LDGSTS.E.BYPASS.LTC128B.128 [R20+0xfc00], desc[UR36][R2.64], !P3 ;  /* 0x0fc0000002148fae */ /* 0x0001e8000d901d64 */
[----:B------:R0:W-:Y:S04]  /*9950*/  @!P0 LDGSTS.E.BYPASS.LTC128B.128 [R20+0x13c00], desc[UR36][R2.64+0x80], !P4 ;  /* 0x13c0008002148fae */ /* 0x0001e8000e101d64 */
[----:B------:R0:W-:Y:S01]  /*9960*/  @!P0 LDGSTS.E.BYPASS.LTC128B.128 [R20+0x17c00], desc[UR36][R2.64+0x100], !P5 ;  /* 0x17c0010002148fae */ /* 0x0001e2000e901d64 */
[----:B------:R-:W-:Y:S01]  /*9970*/  NOP ;  /* 0x0000000000007918 */ /* 0x000fe20000000000 */
[----:B------:R-:W-:Y:S02]  /*9980*/  SYNCS.ARRIVE.TRANS64.RED.A0T1 RZ, [UR39+0x2a800], RZ ;  /* 0x02a800ffffff79a7 */ /* 0x000fe40008200427 */
[----:B------:R-:W-:Y:S01]  /*9990*/  ARRIVES.LDGSTSBAR.64.TRANSCNT [UR39+0x2a800] ;  /* 0x02a80000ff0079b0 */ /* 0x000fe20008000aa7 */
[----:B---3--:R-:W-:-:S04]  /*99a0*/  LOP3.LUT R0, R0, 0x1, RZ, 0xc, !PT ;  /* 0x0000000100007812 */ /* 0x008fc800078e0cff */
[----:B------:R-:W-:Y:S01]  /*99b0*/  SHF.L.U32 R0, R0, 0x1f, RZ ;  /* 0x0000001f00007819 */ /* 0x000fe200000006ff */
[----:B------:R-:W-:Y:S01]  /*99c0*/  NOP ;  /* 0x0000000000007918 */ /* 0x000fe20000000000 */
[----:B------:R-:W-:Y:S01]  /*99d0*/  SYNCS.ARRIVE.TRANS64.A1T0 RZ, [UR39+0x2a800], RZ ;  /* 0x02a800ffffff79a7 */ /* 0x000fe20008100027 */
[----:B------:R-:W-:Y:S01]  /*99e0*/  BSSY B0, `(.L_x_53) ;  /* 0x0000003000007945 */ /* 0x000fe20003800000 */
[----:B------:R-:W1:Y:S03]  /*99f0*/  SYNCS.PHASECHK.TRANS64.TRYWAIT P0, [UR39+0x2a820], R0 ;  /* 0x02a82000ff0075a7 */ /* 0x000e660008000167 */
[----:B01----:R-:W-:Y:S05]  /*9a00*/  @!P0 BRA `(.L_x_54) ;  /* 0x0000002c00788947 */ /* 0x003fea0003800000 */
.L_x_125:
[----:B------:R-:W-:Y:S05]  /*9a10*/  BSYNC B0 ;  /* 0x0000000000007941 */ /* 0x000fea0003800000 */
.L_x_53:
[----:B------:R-:W-:Y:S01]  /*9a20*/  UISETP.GE.AND UP0, UPT, UR38, 0x61, UPT ;  /* 0x000000612600788c */ /* 0x000fe2000bf06270 */
[----:B------:R-:W-:-:S05]  /*9a30*/  IMAD.U32 R20, RZ, RZ, UR43 ;  /* 0x0000002bff147e24 */ /* 0x000fca000f8e00ff */
[----:B------:R-:W-:-:S13]  /*9a40*/  PLOP3.LUT P0, PT, PT, PT, UP0, 0x40, 0x0 ;  /* 0x000000000000781c */ /* 0x000fda0003f0e808 */
[----:B------:R-:W-:Y:S05]  /*9a50*/  @P0 BRA `(.L_x_55) ;  /* 0x0000000c00b80947 */ /* 0x000fea0003800000 */
[----:B------:R-:W-:Y:S01]  /*9a60*/  BSSY B0, `(.L_x_55) ;  /* 0x00000ed000007945 */ /* 0x000fe20003800000 */
[----:B------:R-:W-:Y:S01]  /*9a70*/  IMAD.MOV.U32 R21, RZ, RZ, R25 ;  /* 0x000000ffff157224 */ /* 0x000fe200078e0019 */
[----:B------:R-:W-:Y:S01]  /*9a80*/  MOV R7, R22 ;  /* 0x0000001600077202 */ /* 0x000fe20000000f00 */
[----:B------:R-:W-:Y:S02]  /*9a90*/  IMAD.U32 R6, RZ, RZ, UR41 ;  /* 0x00000029ff067e24 */ /* 0x000fe4000f8e00ff */
[----:B------:R-:W-:-:S07]  /*9aa0*/  IMAD.U32 R28, RZ, RZ, UR43 ;  /* 0x0000002bff1c7e24 */ /* 0x000fce000f8e00ff */
.L_x_68:
[----:B0-----:R-:W0:Y:S01]  /*9ab0*/  LDC R0, c[0x0][0x430] ;  /* 0x00010c00ff007b82 */ /* 0x001e220000000800 */
[----:B------:R-:W-:Y:S01]  /*9ac0*/  ISETP.GT.U32.AND P0, PT, R26, 0x5f, PT ;  /* 0x0000005f1a00780c */ /* 0x000fe20003f04070 */
[----:B------:R-:W-:Y:S01]  /*9ad0*/  IMAD R3, R6, 0x60, R31 ;  /* 0x0000006006037824 */ /* 0x000fe200078e021f */
[----:B------:R-:W-:Y:S01]  /*9ae0*/  LOP3.LUT P2, RZ, R16, 0x20, RZ, 0xc0, !PT ;  /* 0x0000002010ff7812 */ /* 0x000fe2000784c0ff */
[----:B------:R-:W-:Y:S01]  /*9af0*/  VIADD R22, R7, 0x1 ;  /* 0x0000000107167836 */ /* 0x000fe20000000000 */
[----:B------:R-:W-:Y:S02]  /*9b00*/  ULDC UR4, c[0x0][0x430] ;  /* 0x00010c0000047ab9 */ /* 0x000fe40000000800 */
[----:B------:R-:W-:-:S05]  /*9b10*/  IADD3 R10, R26, R3, RZ ;  /* 0x000000031a0a7210 */ /* 0x000fca0007ffe0ff */
[----:B------:R-:W-:Y:S02]  /*9b20*/  IMAD.MOV.U32 R11, RZ, RZ, R10 ;  /* 0x000000ffff0b7224 */ /* 0x000fe400078e000a */
[----:B------:R-:W1:Y:S01]  /*9b30*/  @!P0 LDC.64 R8, c[0x0][0x428] ;  /* 0x00010a00ff088b82 */ /* 0x000e620000000a00 */
[----:B0-----:R-:W-:-:S13]  /*9b40*/  ISETP.NE.AND P1, PT, R0, 0x1, PT ;  /* 0x000000010000780c */ /* 0x001fda0003f25270 */
[----:B------:R-:W0:Y:S08]  /*9b50*/  @P1 LDC R5, c[0x0][0x434] ;  /* 0x00010d00ff051b82 */ /* 0x000e300000000800 */
[----:B------:R-:W2:Y:S01]  /*9b60*/  @P1 LDC R3, c[0x0][0x438] ;  /* 0x00010e00ff031b82 */ /* 0x000ea20000000800 */
[----:B0-----:R-:W-:-:S07]  /*9b70*/  @P1 IMAD.HI.U32 R0, R10, R5, RZ ;  /* 0x000000050a001227 */ /* 0x001fce00078e00ff */
[----:B------:R-:W0:Y:S01]  /*9b80*/  @!P0 LDC.64 R4, c[0x0][0x418] ;  /* 0x00010600ff048b82 */ /* 0x000e220000000a00 */
[----:B--2---:R-:W-:Y:S01]  /*9b90*/  @P1 SHF.R.U32.HI R11, RZ, R3, R0 ;  /* 0x00000003ff0b1219 */ /* 0x004fe20000011600 */
[----:B-1----:R-:W-:-:S03]  /*9ba0*/  @!P0 IMAD R0, R32, R8, RZ ;  /* 0x0000000820008224 */ /* 0x002fc600078e02ff */
[--C-:B------:R-:W-:Y:S01]  /*9bb0*/  @!P0 SHF.R.S32.HI R3, RZ, 0x1f, R11.reuse ;  /* 0x0000001fff038819 */ /* 0x100fe2000001140b */
[----:B------:R-:W-:Y:S02]  /*9bc0*/  @!P0 IMAD.MOV.U32 R2, RZ, RZ, R11 ;  /* 0x000000ffff028224 */ /* 0x000fe400078e000b */
[C---:B------:R-:W-:Y:S02]  /*9bd0*/  @!P0 IMAD R9, R30.reuse, R9, R0 ;  /* 0x000000091e098224 */ /* 0x040fe400078e0200 */
[----:B------:R-:W-:-:S05]  /*9be0*/  @!P0 IMAD.WIDE.U32 R2, R30, R8, R2 ;  /* 0x000000081e028225 */ /* 0x000fca00078e0002 */
[----:B------:R-:W-:Y:S02]  /*9bf0*/  @!P0 IADD3 R0, R9, R3, RZ ;  /* 0x0000000309008210 */ /* 0x000fe40007ffe0ff */
[----:B0-----:R-:W-:-:S04]  /*9c00*/  @!P0 LEA R4, P1, R2, R4, 0x2 ;  /* 0x0000000402048211 */ /* 0x001fc800078210ff */
[----:B------:R-:W-:Y:S01]  /*9c10*/  @!P0 LEA.HI.X R5, R2, R5, R0, 0x2, P1 ;  /* 0x0000000502058211 */ /* 0x000fe200008f1400 */
[----:B------:R-:W-:Y:S01]  /*9c20*/  IMAD.MOV.U32 R0, RZ, RZ, RZ ;  /* 0x000000ffff007224 */ /* 0x000fe200078e00ff */
[----:B------:R-:W-:-:S05]  /*9c30*/  IADD3 R3, -R11, RZ, RZ ;  /* 0x000000ff0b037210 */ /* 0x000fca0007ffe1ff */
[----:B------:R0:W5:Y:S01]  /*9c40*/  @!P0 LDG.E R0, desc[UR36][R4.64] ;  /* 0x0000002404008981 */ /* 0x000162000c1e1900 */
[----:B------:R-:W-:Y:S01]  /*9c50*/  ISETP.NE.AND P0, PT, R22, 0x2, PT ;  /* 0x000000021600780c */ /* 0x000fe20003f05270 */
[----:B------:R-:W-:-:S03]  /*9c60*/  IMAD.MOV.U32 R20, RZ, RZ, R6 ;  /* 0x000000ffff147224 */ /* 0x000fc600078e0006 */
[----:B------:R-:W-:Y:S02]  /*9c70*/  SEL R2, RZ, 0x1, P0 ;  /* 0x00000001ff027807 */ /* 0x000fe40000000000 */
[----:B------:R-:W-:Y:S02]  /*9c80*/  SEL R22, R22, RZ, P0 ;  /* 0x000000ff16167207 */ /* 0x000fe40000000000 */
[----:B------:R-:W-:Y:S01]  /*9c90*/  LOP3.LUT R25, R21, R2, RZ, 0x3c, !PT ;  /* 0x0000000215197212 */ /* 0x000fe200078e3cff */
[----:B0-----:R-:W-:Y:S01]  /*9ca0*/  IMAD R4, R3, UR4, R10 ;  /* 0x0000000403047c24 */ /* 0x001fe2000f8e020a */
[----:B------:R-:W-:Y:S06]  /*9cb0*/  @!P2 BRA `(.L_x_56) ;  /* 0x000000000004a947 */ /* 0x000fec0003800000 */
[----:B------:R-:W-:Y:S01]  /*9cc0*/  BPT.TRAP 0x1 ;  /* 0x000000040000795c */ /* 0x000fe20000300000 */
.L_x_56:
[----:B------:R-:W-:Y:S01]  /*9cd0*/  LEA R6, R22, UR39, 0x3 ;  /* 0x0000002716067c11 */ /* 0x000fe2000f8e18ff */
[----:B------:R-:W-:Y:S01]  /*9ce0*/  BSSY B1, `(.L_x_57) ;  /* 0x0000004000017945 */ /* 0x000fe20003800000 */
[----:B------:R-:W-:-:S04]  /*9cf0*/  SHF.L.U32 R3, R25, 0x1f, RZ ;  /* 0x0000001f19037819 */ /* 0x000fc800000006ff */
[----:B------:R-:W0:Y:S02]  /*9d00*/  SYNCS.PHASECHK.TRANS64.TRYWAIT P0, [R6+URZ+0x2a840], R3 ;  /* 0x02a84003060075a7 */ /* 0x000e24000800017f */
[----:B0-----:R-:W-:Y:S05]  /*9d10*/  @!P0 BRA `(.L_x_58) ;  /* 0x0000002800cc8947 */ /* 0x001fea0003800000 */
.L_x_126:
[----:B------:R-:W-:Y:S05]  /*9d20*/  BSYNC B1 ;  /* 0x0000000000017941 */ /* 0x000fea0003800000 */
.L_x_57:
[----:B------:R-:W-:Y:S01]  /*9d30*/  SHF.R.S32.HI R23, RZ, 0x1f, R4 ;  /* 0x0000001fff177819 */ /* 0x000fe20000011404 */
[----:B------:R-:W-:Y:S01]  /*9d40*/  ULDC.64 UR4, c[0x0][0x300] ;  /* 0x0000c00000047ab9 */ /* 0x000fe20000000a00 */
[----:B-----5:R-:W-:Y:S01]  /*9d50*/  SHF.R.S32.HI R24, RZ, 0x1f, R0 ;  /* 0x0000001fff187819 */ /* 0x020fe20000011400 */
[----:B------:R-:W-:Y:S01]  /*9d60*/  IMAD R9, R22, 0x4800, R27 ;  /* 0x0000480016097824 */ /* 0x000fe200078e021b */
[C---:B------:R-:W-:Y:S01]  /*9d70*/  LOP3.LUT P3, RZ, R16.reuse, 0x10, RZ, 0xc0, !PT ;  /* 0x0000001010ff7812 */ /* 0x040fe2000786c0ff */
[----:B0-----:R-:W-:Y:S01]  /*9d80*/  IMAD R3, R23, UR4, RZ ;  /* 0x0000000417037c24 */ /* 0x001fe2000f8e02ff */
[C---:B------:R-:W-:Y:S02]  /*9d90*/  LOP3.LUT P2, RZ, R16.reuse, 0x8, RZ, 0xc0, !PT ;  /* 0x0000000810ff7812 */ /* 0x040fe4000784c0ff */
[----:B------:R-:W-:Y:S01]  /*9da0*/  LOP3.LUT P1, RZ, R16, 0x4, RZ, 0xc0, !PT ;  /* 0x0000000410ff7812 */ /* 0x000fe2000782c0ff */
[C---:B------:R-:W-:Y:S02]  /*9db0*/  IMAD R5, R4.reuse, UR5, R3 ;  /* 0x0000000504057c24 */ /* 0x040fe4000f8e0203 */
[----:B------:R-:W-:Y:S01]  /*9dc0*/  IMAD.WIDE.U32 R2, R4, UR4, RZ ;  /* 0x0000000404027c25 */ /* 0x000fe2000f8e00ff */
[----:B------:R-:W-:-:S03]  /*9dd0*/  ULDC.64 UR4, c[0x0][0x310] ;  /* 0x0000c40000047ab9 */ /* 0x000fc60000000a00 */
[----:B------:R-:W-:Y:S02]  /*9de0*/  IMAD.IADD R3, R3, 0x1, R5 ;  /* 0x0000000103037824 */ /* 0x000fe400078e0205 */
[----:B------:R-:W-:Y:S02]  /*9df0*/  IMAD R5, R24, UR4, RZ ;  /* 0x0000000418057c24 */ /* 0x000fe4000f8e02ff */
[----:B------:R-:W-:-:S04]  /*9e00*/  IMAD.WIDE.U32 R2, R0, UR4, R2 ;  /* 0x0000000400027c25 */ /* 0x000fc8000f8e0002 */
[----:B------:R-:W-:Y:S01]  /*9e10*/  IMAD R5, R0, UR5, R5 ;  /* 0x0000000500057c24 */ /* 0x000fe2000f8e0205 */
[----:B------:R-:W-:Y:S02]  /*9e20*/  ULDC.64 UR4, c[0x0][0x308] ;  /* 0x0000c20000047ab9 */ /* 0x000fe40000000a00 */
[----:B------:R-:W-:Y:S02]  /*9e30*/  IMAD R8, R29, UR4, RZ ;  /* 0x000000041d087c24 */ /* 0x000fe4000f8e02ff */
[----:B------:R-:W-:Y:S02]  /*9e40*/  IADD3 R3, R3, R5, RZ ;  /* 0x0000000503037210 */ /* 0x000fe40007ffe0ff */
        /* <DEDUP_REMOVED lines=9> */
[----:B------:R-:W-:Y:S01]  /*9ee0*/  IMAD.SHL.U32 R5, R37, 0x2, RZ ;  /* 0x0000000225057824 */ /* 0x000fe200078e00ff */
[----:B------:R-:W-:Y:S02]  /*9ef0*/  LEA R9, R9, UR39, 0x1 ;  /* 0x0000002709097c11 */ /* 0x000fe4000f8e08ff */
[----:B------:R-:W1:Y:S04]  /*9f00*/  SHFL.IDX PT, R3, R10, RZ, 0x181f ;  /* 0x00181fff0a037589 */ /* 0x000e6800000e0000 */
[----:B------:R-:W-:Y:S01]  /*9f10*/  SHFL.IDX PT, R35, R10, 0x2, 0x181f ;  /* 0x00581f000a237f89 */ /* 0x000fe200000e0000 */
[----:B0-----:R-:W-:-:S03]  /*9f20*/  IADD3 R2, P0, R14, R5, RZ ;  /* 0x000000050e027210 */ /* 0x001fc60007f1e0ff */
[----:B------:R-:W0:Y:S01]  /*9f30*/  SHFL.IDX PT, R14, R8, 0x1, 0x181f ;  /* 0x00381f00080e7f89 */ /* 0x000e2200000e0000 */
[----:B-1----:R-:W-:-:S05]  /*9f40*/  IADD3.X R3, RZ, R3, RZ, P0, !PT ;  /* 0x00000003ff037210 */ /* 0x002fca00007fe4ff */
[----:B------:R-:W-:Y:S04]  /*9f50*/  LDGSTS.E.BYPASS.LTC128B.128 [R9+0x18400], desc[UR36][R2.64], !P3 ;  /* 0x1840000002097fae */ /* 0x000fe8000d901d64 */
[----:B------:R-:W-:Y:S04]  /*9f60*/  LDGSTS.E.BYPASS.LTC128B.128 [R9+0x1b400], desc[UR36][R2.64+0x80], !P2 ;  /* 0x1b40008002097fae */ /* 0x000fe8000d101d64 */
[----:B------:R1:W-:Y:S04]  /*9f70*/  LDGSTS.E.BYPASS.LTC128B.128 [R9+0x1e400], desc[UR36][R2.64+0x100], !P1 ;  /* 0x1e40010002097fae */ /* 0x0003e8000c901d64 */
[----:B-1----:R-:W1:Y:S01]  /*9f80*/  SHFL.IDX PT, R3, R10, 0x1, 0x181f ;  /* 0x00381f000a037f89 */ /* 0x002e6200000e0000 */
[----:B0-----:R-:W-:-:S03]  /*9f90*/  IADD3 R2, P0, R14, R5, RZ ;  /* 0x000000050e027210 */ /* 0x001fc60007f1e0ff */
[----:B------:R-:W0:Y:S02]  /*9fa0*/  SHFL.IDX PT, R14, R8, 0x2, 0x181f ;  /* 0x00581f00080e7f89 */ /* 0x000e2400000e0000 */
[----:B-1----:R-:W-:-:S05]  /*9fb0*/  IMAD.X R3, RZ, RZ, R3, P0 ;  /* 0x000000ffff037224 */ /* 0x002fca00000e0603 */
[----:B------:R-:W-:Y:S04]  /*9fc0*/  LDGSTS.E.BYPASS.LTC128B.128 [R9+0x18c00], desc[UR36][R2.64], !P3 ;  /* 0x18c0000002097fae */ /* 0x000fe8000d901d64 */
[----:B------:R-:W-:Y:S04]  /*9fd0*/  LDGSTS.E.BYPASS.LTC128B.128 [R9+0x1bc00], desc[UR36][R2.64+0x80], !P2 ;  /* 0x1bc0008002097fae */ /* 0x000fe8000d101d64 */
[----:B------:R0:W-:Y:S02]  /*9fe0*/  LDGSTS.E.BYPASS.LTC128B.128 [R9+0x1ec00], desc[UR36][R2.64+0x100], !P1 ;  /* 0x1ec0010002097fae */ /* 0x0001e4000c901d64 */
[----:B0-----:R-:W-:-:S02]  /*9ff0*/  IADD3 R2, P0, R14, R5, RZ ;  /* 0x000000050e027210 */ /* 0x001fc40007f1e0ff */
[----:B------:R-:W0:Y:S03]  /*a000*/  SHFL.IDX PT, R14, R8, 0x3, 0x181f ;  /* 0x00781f00080e7f89 */ /* 0x000e2600000e0000 */
[----:B------:R-:W-:Y:S02]  /*a010*/  IMAD.X R3, RZ, RZ, R35, P0 ;  /* 0x000000ffff037224 */ /* 0x000fe400000e0623 */
[----:B------:R-:W1:Y:S04]  /*a020*/  SHFL.IDX PT, R35, R10, 0x3, 0x181f ;  /* 0x00781f000a237f89 */ /* 0x000e6800000e0000 */
[----:B------:R-:W-:Y:S04]  /*a030*/  LDGSTS.E.BYPASS.LTC128B.128 [R9+0x19400], desc[UR36][R2.64], !P3 ;  /* 0x1940000002097fae */ /* 0x000fe8000d901d64 */
[----:B------:R-:W-:Y:S04]  /*a040*/  LDGSTS.E.BYPASS.LTC128B.128 [R9+0x1c400], desc[UR36][R2.64+0x80], !P2 ;  /* 0x1c40008002097fae */ /* 0x000fe8000d101d64 */
[----:B------:R0:W-:Y:S02]  /*a050*/  LDGSTS.E.BYPASS.LTC128B.128 [R9+0x1f400], desc[UR36][R2.64+0x100], !P1 ;  /* 0x1f40010002097fae */ /* 0x0001e4000c901d64 */
[----:B0-----:R-:W-:-:S02]  /*a060*/  IADD3 R2, P0, R14, R5, RZ ;  /* 0x000000050e027210 */ /* 0x001fc40007f1e0ff */
[----:B------:R-:W0:Y:S02]  /*a070*/  SHFL.IDX PT, R14, R8, 0x4, 0x181f ;  /* 0x00981f00080e7f89 */ /* 0x000e2400000e0000 */
[----:B-1----:R-:W-:Y:S02]  /*a080*/  IADD3.X R3, RZ, R35, RZ, P0, !PT ;  /* 0x00000023ff037210 */ /* 0x002fe400007fe4ff */
[----:B------:R-:W1:Y:S04]  /*a090*/  SHFL.IDX PT, R35, R10, 0x4, 0x181f ;  /* 0x00981f000a237f89 */ /* 0x000e6800000e0000 */
[----:B------:R-:W-:Y:S04]  /*a0a0*/  LDGSTS.E.BYPASS.LTC128B.128 [R9+0x19c00], desc[UR36][R2.64], !P3 ;  /* 0x19c0000002097fae */ /* 0x000fe8000d901d64 */
[----:B------:R-:W-:Y:S04]  /*a0b0*/  LDGSTS.E.BYPASS.LTC128B.128 [R9+0x1cc00], desc[UR36][R2.64+0x80], !P2 ;  /* 0x1cc0008002097fae */ /* 0x000fe8000d101d64 */
[----:B------:R0:W-:Y:S02]  /*a0c0*/  LDGSTS.E.BYPASS.LTC128B.128 [R9+0x1fc00], desc[UR36][R2.64+0x100], !P1 ;  /* 0x1fc0010002097fae */ /* 0x0001e4000c901d64 */
[----:B0-----:R-:W-:-:S02]  /*a0d0*/  IADD3 R2, P0, R14, R5, RZ ;  /* 0x000000050e027210 */ /* 0x001fc40007f1e0ff */
[----:B------:R0:W2:Y:S03]  /*a0e0*/  SHFL.IDX PT, R14, R8, 0x5, 0x181f ;  /* 0x00b81f00080e7f89 */ /* 0x0000a600000e0000 */
[----:B-1----:R-:W-:Y:S02]  /*a0f0*/  IMAD.X R3, RZ, RZ, R35, P0 ;  /* 0x000000ffff037224 */ /* 0x002fe400000e0623 */
[----:B------:R0:W1:Y:S04]  /*a100*/  SHFL.IDX PT, R35, R10, 0x5, 0x181f ;  /* 0x00b81f000a237f89 */ /* 0x00006800000e0000 */
[----:B------:R0:W-:Y:S04]  /*a110*/  LDGSTS.E.BYPASS.LTC128B.128 [R9+0x1a400], desc[UR36][R2.64], !P3 ;  /* 0x1a40000002097fae */ /* 0x0001e8000d901d64 */
[----:B------:R0:W-:Y:S04]  /*a120*/  LDGSTS.E.BYPASS.LTC128B.128 [R9+0x1d400], desc[UR36][R2.64+0x80], !P2 ;  /* 0x1d40008002097fae */ /* 0x0001e8000d101d64 */
[----:B------:R0:W-:Y:S02]  /*a130*/  LDGSTS.E.BYPASS.LTC128B.128 [R9+0x20400], desc[UR36][R2.64+0x100], !P1 ;  /* 0x2040010002097fae */ /* 0x0001e4000c901d64 */
.L_x_140:
[----:B0-2---:R-:W-:-:S05]  /*a140*/  IADD3 R2, P0, R14, R5, RZ ;  /* 0x000000050e027210 */ /* 0x005fca0007f1e0ff */
[----:B-1----:R-:W-:Y:S01]  /*a150*/  IMAD.X R3, RZ, RZ, R35, P0 ;  /* 0x000000ffff037224 */ /* 0x002fe200000e0623 */
[----:B------:R-:W-:-:S04]  /*a160*/  PLOP3.LUT P0, PT, PT, PT, PT, 0x80, 0x0 ;  /* 0x000000000000781c */ /* 0x000fc80003f0f070 */
[----:B------:R-:W-:Y:S01]  /*a170*/  @!PT LDS RZ, [RZ] ;  /* 0x00000000fffff984 */ /* 0x000fe20000000800 */
[----:B------:R-:W-:Y:S01]  /*a180*/  @!PT LDS RZ, [RZ] ;  /* 0x00000000fffff984 */ /* 0x000fe20000000800 */
[----:B------:R-:W-:Y:S01]  /*a190*/  @!PT LDS RZ, [RZ] ;  /* 0x00000000fffff984 */ /* 0x000fe20000000800 */
[----:B------:R0:W-:Y:S04]  /*a1a0*/  LDGSTS.E.BYPASS.LTC128B.128 [R9+0x1ac00], desc[UR36][R2.64], !P3 ;  /* 0x1ac0000002097fae */ /* 0x0001e8000d901d64 */
[----:B------:R0:W-:Y:S04]  /*a1b0*/  LDGSTS.E.BYPASS.LTC128B.128 [R9+0x1dc00], desc[UR36][R2.64+0x80], !P2 ;  /* 0x1dc0008002097fae */ /* 0x0001e8000d101d64 */
[----:B------:R0:W-:Y:S01]  /*a1c0*/  LDGSTS.E.BYPASS.LTC128B.128 [R9+0x20c00], desc[UR36][R2.64+0x100], !P1 ;  /* 0x20c0010002097fae */ /* 0x0001e2000c901d64 */
[----:B------:R-:W-:Y:S01]  /*a1d0*/  NOP ;  /* 0x0000000000007918 */ /* 0x000fe20000000000 */
.L_x_60:
        /* <DEDUP_REMOVED lines=10> */
.L_x_61:
[----:B------:R1:W-:Y:S01]  /*a280*/  SYNCS.ARRIVE.TRANS64.A1T0 RZ, [R6+URZ+0x2a830], RZ ;  /* 0x02a830ff06ff79a7 */ /* 0x0003e2000810003f */
[----:B------:R-:W-:Y:S05]  /*a290*/  @!P2 BRA `(.L_x_62) ;  /* 0x000000000004a947 */ /* 0x000fea0003800000 */
[----:B------:R-:W-:Y:S01]  /*a2a0*/  BPT.TRAP 0x1 ;  /* 0x000000040000795c */ /* 0x000fe20000300000 */
.L_x_62:
[----:B0-----:R-:W-:Y:S01]  /*a2b0*/  SHF.L.U32 R9, R21, 0x1f, RZ ;  /* 0x0000001f15097819 */ /* 0x001fe200000006ff */
[----:B------:R-:W-:Y:S01]  /*a2c0*/  BSSY B1, `(.L_x_63) ;  /* 0x0000006000017945 */ /* 0x000fe20003800000 */
[----:B-1----:R-:W-:Y:S02]  /*a2d0*/  LEA R6, R7, UR39, 0x3 ;  /* 0x0000002707067c11 */ /* 0x002fe4000f8e18ff */
[----:B------:R-:W-:Y:S02]  /*a2e0*/  MOV R3, 0xffffffa0 ;  /* 0xffffffa000037802 */ /* 0x000fe40000000f00 */
[----:B------:R-:W0:Y:S03]  /*a2f0*/  SYNCS.PHASECHK.TRANS64.TRYWAIT P0, [R6+URZ+0x2a860], R9 ;  /* 0x02a86009060075a7 */ /* 0x000e26000800017f */
[----:B------:R-:W-:Y:S01]  /*a300*/  IMAD R3, R28, R3, UR38 ;  /* 0x000000261c037e24 */ /* 0x000fe2000f8e0203 */
[----:B0-----:R-:W-:Y:S06]  /*a310*/  @!P0 BRA `(.L_x_64) ;  /* 0x0000002c00188947 */ /* 0x001fec0003800000 */
.L_x_141:
[----:B------:R-:W-:Y:S05]  /*a320*/  BSYNC B1 ;  /* 0x0000000000017941 */ /* 0x000fea0003800000 */
.L_x_63:
[----:B------:R-:W-:Y:S01]  /*a330*/  UMOV UR4, 0xffffffff ;  /* 0xffffffff00047882 */ /* 0x000fe20000000000 */
[C---:B------:R-:W-:Y:S01]  /*a340*/  LOP3.LUT P2, RZ, R16.reuse, 0x2, RZ, 0xc0, !PT ;  /* 0x0000000210ff7812 */ /* 0x040fe2000784c0ff */
[----:B------:R-:W-:Y:S01]  /*a350*/  IMAD R7, R7, 0x3000, R27 ;  /* 0x0000300007077824 */ /* 0x000fe200078e021b */
[----:B------:R-:W-:Y:S01]  /*a360*/  LOP3.LUT P1, RZ, R16, 0x1, RZ, 0xc0, !PT ;  /* 0x0000000110ff7812 */ /* 0x000fe2000782c0ff */
[----:B------:R-:W-:Y:S01]  /*a370*/  IMAD.IADD R8, R3, 0x1, -R34 ;  /* 0x0000000103087824 */ /* 0x000fe200078e0a22 */
[----:B------:R-:W-:Y:S11]  /*a380*/  BRA.DIV UR4, `(.L_x_65) ;  /* 0x0000002e04107947 */ /* 0x000ff6000b800000 */
[----:B------:R-:W1:Y:S01]  /*a390*/  SHFL.IDX PT, R14, R17, RZ, 0x181f ;  /* 0x00181fff110e7589 */ /* 0x000e6200000e0000 */
[----:B------:R-:W-:-:S03]  /*a3a0*/  LEA R7, R7, UR39, 0x1 ;  /* 0x0000002707077c11 */ /* 0x000fc6000f8e08ff */
[----:B------:R-:W2:Y:S01]  /*a3b0*/  SHFL.IDX PT, R3, R18, RZ, 0x181f ;  /* 0x00181fff12037589 */ /* 0x000ea200000e0000 */
[----:B-1----:R-:W-:-:S03]  /*a3c0*/  IADD3 R2, P0, R14, R5, RZ ;  /* 0x000000050e027210 */ /* 0x002fc60007f1e0ff */
[----:B------:R-:W1:Y:S02]  /*a3d0*/  SHFL.IDX PT, R14, R17, 0x1, 0x181f ;  /* 0x00381f00110e7f89 */ /* 0x000e6400000e0000 */
[----:B--2---:R-:W-:Y:S01]  /*a3e0*/  IMAD.X R3, RZ, RZ, R3, P0 ;  /* 0x000000ffff037224 */ /* 0x004fe200000e0603 */
[----:B------:R-:W-:-:S13]  /*a3f0*/  ISETP.LT.OR P0, PT, R8, 0x1, P2 ;  /* 0x000000010800780c */ /* 0x000fda0001701670 */
[----:B------:R-:W-:Y:S01]  /*a400*/  LDGSTS.E.BYPASS.LTC128B.128 [R7+0x400], desc[UR36][R2.64], !P0 ;  /* 0x0040000002077fae */ /* 0x000fe2000c101d64 */
[----:B------:R-:W-:-:S13]  /*a410*/  ISETP.LT.OR P0, PT, R8, 0x1, P1 ;  /* 0x000000010800780c */ /* 0x000fda0000f01670 */
[----:B------:R2:W-:Y:S04]  /*a420*/  LDGSTS.E.BYPASS.LTC128B.128 [R7+0x3400], desc[UR36][R2.64+0x80], !P0 ;  /* 0x0340008002077fae */ /* 0x0005e8000c101d64 */
[----:B--2---:R-:W2:Y:S01]  /*a430*/  SHFL.IDX PT, R3, R18, 0x1, 0x181f ;  /* 0x00381f0012037f89 */ /* 0x004ea200000e0000 */
[----:B-1----:R-:W-:-:S03]  /*a440*/  IADD3 R2, P0, R14, R5, RZ ;  /* 0x000000050e027210 */ /* 0x002fc60007f1e0ff */
[----:B------:R-:W1:Y:S01]  /*a450*/  SHFL.IDX PT, R14, R17, 0x2, 0x181f ;  /* 0x00581f00110e7f89 */ /* 0x000e6200000e0000 */
[----:B--2---:R-:W-:Y:S02]  /*a460*/  IADD3.X R3, RZ, R3, RZ, P0, !PT ;  /* 0x00000003ff037210 */ /* 0x004fe400007fe4ff */
[----:B------:R-:W-:-:S13]  /*a470*/  ISETP.LT.OR P0, PT, R8, 0x11, P2 ;  /* 0x000000110800780c */ /* 0x000fda0001701670 */
[----:B------:R-:W-:Y:S01]  /*a480*/  LDGSTS.E.BYPASS.LTC128B.128 [R7+0xc00], desc[UR36][R2.64], !P0 ;  /* 0x00c0000002077fae */ /* 0x000fe2000c101d64 */
[----:B------:R-:W-:-:S13]  /*a490*/  ISETP.LT.OR P0, PT, R8, 0x11, P1 ;  /* 0x000000110800780c */ /* 0x000fda0000f01670 */
[----:B------:R2:W-:Y:S04]  /*a4a0*/  LDGSTS.E.BYPASS.LTC128B.128 [R7+0x3c00], desc[UR36][R2.64+0x80], !P0 ;  /* 0x03c0008002077fae */ /* 0x0005e8000c101d64 */
[----:B--2---:R-:W2:Y:S01]  /*a4b0*/  SHFL.IDX PT, R3, R18, 0x2, 0x181f ;  /* 0x00581f0012037f89 */ /* 0x004ea200000e0000 */
        /* <DEDUP_REMOVED lines=17> */
[----:B------:R-:W1:Y:S04]  /*a5d0*/  SHFL.IDX PT, R18, R18, 0x5, 0x181f ;  /* 0x00b81f0012127f89 */ /* 0x000e6800000e0000 */
[----:B------:R3:W4:Y:S01]  /*a5e0*/  SHFL.IDX PT, R14, R17, 0x5, 0x181f ;  /* 0x00b81f00110e7f89 */ /* 0x00072200000e0000 */
[----:B--2---:R-:W-:Y:S02]  /*a5f0*/  IADD3.X R3, RZ, R3, RZ, P0, !PT ;  /* 0x00000003ff037210 */ /* 0x004fe400007fe4ff */
[----:B------:R-:W-:-:S13]  /*a600*/  ISETP.LT.OR P0, PT, R8, 0x41, P2 ;  /* 0x000000410800780c */ /* 0x000fda0001701670 */
[----:B------:R3:W-:Y:S01]  /*a610*/  LDGSTS.E.BYPASS.LTC128B.128 [R7+0x2400], desc[UR36][R2.64], !P0 ;  /* 0x0240000002077fae */ /* 0x0007e2000c101d64 */
[----:B------:R-:W-:-:S13]  /*a620*/  ISETP.LT.OR P0, PT, R8, 0x41, P1 ;  /* 0x000000410800780c */ /* 0x000fda0000f01670 */
[----:B-1--4-:R3:W-:Y:S02]  /*a630*/  LDGSTS.E.BYPASS.LTC128B.128 [R7+0x5400], desc[UR36][R2.64+0x80], !P0 ;  /* 0x0540008002077fae */ /* 0x0127e4000c101d64 */
.L_x_155:
[----:B0--3--:R-:W-:Y:S01]  /*a640*/  IADD3 R2, P0, R14, R5, RZ ;  /* 0x000000050e027210 */ /* 0x009fe20007f1e0ff */
[----:B------:R-:W-:Y:S02]  /*a650*/  ULDC.64 UR4, c[0x0][0x328] ;  /* 0x0000ca0000047ab9 */ /* 0x000fe40000000a00 */
[----:B------:R-:W-:Y:S02]  /*a660*/  IMAD R23, R23, UR4, RZ ;  /* 0x0000000417177c24 */ /* 0x000fe4000f8e02ff */
[----:B------:R-:W-:Y:S01]  /*a670*/  IMAD.X R3, RZ, RZ, R18, P0 ;  /* 0x000000ffff037224 */ /* 0x000fe200000e0612 */
[----:B------:R-:W-:Y:S01]  /*a680*/  ISETP.LT.OR P0, PT, R8, 0x51, P2 ;  /* 0x000000510800780c */ /* 0x000fe20001701670 */
[----:B------:R-:W-:-:S12]  /*a690*/  IMAD R23, R4, UR5, R23 ;  /* 0x0000000504177c24 */ /* 0x000fd8000f8e0217 */
[----:B------:R-:W-:Y:S01]  /*a6a0*/  @!PT LDS RZ, [RZ] ;  /* 0x00000000fffff984 */ /* 0x000fe20000000800 */
[----:B------:R-:W-:Y:S01]  /*a6b0*/  @!PT LDS RZ, [RZ] ;  /* 0x00000000fffff984 */ /* 0x000fe20000000800 */
[----:B------:R-:W-:Y:S01]  /*a6c0*/  @!PT LDS RZ, [RZ] ;  /* 0x00000000fffff984 */ /* 0x000fe20000000800 */
[----:B------:R-:W-:Y:S01]  /*a6d0*/  LDGSTS.E.BYPASS.LTC128B.128 [R7+0x2c00], desc[UR36][R2.64], !P0 ;  /* 0x02c0000002077fae */ /* 0x000fe2000c101d64 */
[----:B------:R-:W-:-:S13]  /*a6e0*/  ISETP.LT.OR P0, PT, R8, 0x51, P1 ;  /* 0x000000510800780c */ /* 0x000fda0000f01670 */
[----:B------:R0:W-:Y:S01]  /*a6f0*/  LDGSTS.E.BYPASS.LTC128B.128 [R7+0x5c00], desc[UR36][R2.64+0x80], !P0 ;  /* 0x05c0008002077fae */ /* 0x0001e2000c101d64 */
[----:B------:R-:W-:Y:S01]  /*a700*/  PLOP3.LUT P0, PT, PT, PT, PT, 0x80, 0x0 ;  /* 0x000000000000781c */ /* 0x000fe20003f0f070 */
[----:B------:R-:W-:Y:S01]  /*a710*/  NOP ;  /* 0x0000000000007918 */ /* 0x000fe20000000000 */
[----:B0-----:R-:W-:Y:S01]  /*a720*/  IMAD.WIDE.U32 R2, R4, UR4, RZ ;  /* 0x0000000404027c25 */ /* 0x001fe2000f8e00ff */
[----:B------:R-:W-:-:S03]  /*a730*/  ULDC.64 UR4, c[0x0][0x338] ;  /* 0x0000ce0000047ab9 */ /* 0x000fc60000000a00 */
[----:B------:R-:W-:Y:S02]  /*a740*/  IMAD.IADD R3, R3, 0x1, R23 ;  /* 0x0000000103037824 */ /* 0x000fe400078e0217 */
[----:B------:R-:W-:Y:S02]  /*a750*/  IMAD R5, R24, UR4, RZ ;  /* 0x0000000418057c24 */ /* 0x000fe4000f8e02ff */
[----:B------:R-:W-:-:S04]  /*a760*/  IMAD.WIDE.U32 R2, R0, UR4, R2 ;  /* 0x0000000400027c25 */ /* 0x000fc8000f8e0002 */
[----:B------:R-:W-:-:S05]  /*a770*/  IMAD R5, R0, UR5, R5 ;  /* 0x0000000500057c24 */ /* 0x000fca000f8e0205 */
[----:B------:R-:W-:-:S07]  /*a780*/  IADD3 R5, R3, R5, RZ ;  /* 0x0000000503057210 */ /* 0x000fce0007ffe0ff */
.L_x_66:
        /* <DEDUP_REMOVED lines=10> */
.L_x_67:
[----:B------:R-:W-:Y:S01]  /*a830*/  ULDC.64 UR4, c[0x0][0x330] ;  /* 0x0000cc0000047ab9 */ /* 0x000fe20000000a00 */
[----:B------:R-:W-:Y:S01]  /*a840*/  IMAD.MOV.U32 R3, RZ, RZ, R5 ;  /* 0x000000ffff037224 */ /* 0x000fe200078e0005 */
[----:B------:R0:W-:Y:S01]  /*a850*/  SYNCS.ARRIVE.TRANS64.A1T0 RZ, [R6+URZ+0x2a850], RZ ;  /* 0x02a850ff06ff79a7 */ /* 0x0001e2000810003f */
[----:B------:R-:W-:Y:S01]  /*a860*/  IMAD R0, R29, UR4, RZ ;  /* 0x000000041d007c24 */ /* 0x000fe2000f8e02ff */
[----:B------:R-:W-:Y:S01]  /*a870*/  MOV R28, R20 ;  /* 0x00000014001c7202 */ /* 0x000fe20000000f00 */
[----:B------:R-:W-:-:S04]  /*a880*/  IMAD.WIDE.U32 R2, R19, UR4, R2 ;  /* 0x0000000413027c25 */ /* 0x000fc8000f8e0002 */
[----:B------:R-:W-:Y:S01]  /*a890*/  IMAD R5, R19, UR5, R0 ;  /* 0x0000000513057c24 */ /* 0x000fe2000f8e0200 */
[----:B------:R-:W-:Y:S01]  /*a8a0*/  ULDC.64 UR4, c[0x0][0x318] ;  /* 0x0000c60000047ab9 */ /* 0x000fe20000000a00 */
[----:B0-----:R-:W-:Y:S01]  /*a8b0*/  IADD3 R6, R20, -0x1, RZ ;  /* 0xffffffff14067810 */ /* 0x001fe20007ffe0ff */
[----:B------:R-:W-:Y:S01]  /*a8c0*/  IMAD.MOV.U32 R21, RZ, RZ, R25 ;  /* 0x000000ffff157224 */ /* 0x000fe200078e0019 */
[----:B------:R-:W-:Y:S01]  /*a8d0*/  LEA R17, P0, R2, UR4, 0x1 ;  /* 0x0000000402117c11 */ /* 0x000fe2000f8008ff */
[----:B------:R-:W-:Y:S02]  /*a8e0*/  IMAD.IADD R3, R5, 0x1, R3 ;  /* 0x0000000105037824 */ /* 0x000fe400078e0203 */
[----:B------:R-:W-:-:S03]  /*a8f0*/  IMAD.MOV.U32 R7, RZ, RZ, R22 ;  /* 0x000000ffff077224 */ /* 0x000fc600078e0016 */
[----:B------:R-:W-:Y:S02]  /*a900*/  LEA.HI.X R18, R2, UR5, R3, 0x1, P0 ;  /* 0x0000000502127c11 */ /* 0x000fe400080f0c03 */
[----:B------:R-:W-:-:S13]  /*a910*/  ISETP.GT.AND P0, PT, R20, RZ, PT ;  /* 0x000000ff1400720c */ /* 0x000fda0003f04270 */
[----:B------:R-:W-:Y:S05]  /*a920*/  @P0 BRA `(.L_x_68) ;  /* 0xfffffff000600947 */ /* 0x000fea000383ffff */
[----:B------:R-:W-:Y:S05]  /*a930*/  BSYNC B0 ;  /* 0x0000000000007941 */ /* 0x000fea0003800000 */
.L_x_55:
[----:B------:R-:W-:-:S13]  /*a940*/  LOP3.LUT P0, RZ, R16, 0x20, RZ, 0xc0, !PT ;  /* 0x0000002010ff7812 */ /* 0x000fda000780c0ff */
[----:B------:R-:W-:Y:S05]  /*a950*/  @!P0 BRA `(.L_x_69) ;  /* 0x0000000000048947 */ /* 0x000fea0003800000 */
[----:B------:R-:W-:Y:S01]  /*a960*/  BPT.TRAP 0x1 ;  /* 0x000000040000795c */ /* 0x000fe20000300000 */
.L_x_69:
[----:B------:R-:W-:Y:S01]  /*a970*/  LEA R4, R22, UR39, 0x3 ;  /* 0x0000002716047c11 */ /* 0x000fe2000f8e18ff */
[----:B------:R-:W-:Y:S01]  /*a980*/  IMAD.MOV.U32 R5, RZ, RZ, -0x60 ;  /* 0xffffffa0ff057424 */ /* 0x000fe200078e00ff */
[----:B0-----:R-:W-:Y:S01]  /*a990*/  SHF.L.U32 R3, R25, 0x1f, RZ ;  /* 0x0000001f19037819 */ /* 0x001fe200000006ff */
[----:B------:R-:W-:Y:S02]  /*a9a0*/  BSSY B0, `(.L_x_70) ;  /* 0x0000004000007945 */ /* 0x000fe40003800000 */
[----:B------:R-:W-:Y:S01]  /*a9b0*/  IMAD R5, R20, R5, UR38 ;  /* 0x0000002614057e24 */ /* 0x000fe2000f8e0205 */
[----:B------:R-:W0:Y:S02]  /*a9c0*/  SYNCS.PHASECHK.TRANS64.TRYWAIT P0, [R4+URZ+0x2a860], R3 ;  /* 0x02a86003040075a7 */ /* 0x000e24000800017f */
[----:B0-----:R-:W-:Y:S05]  /*a9d0*/  @!P0 BRA `(.L_x_71) ;  /* 0x0000002c00508947 */ /* 0x001fea0003800000 */
.L_x_156:
[----:B------:R-:W-:Y:S05]  /*a9e0*/  BSYNC B0 ;  /* 0x0000000000007941 */ /* 0x000fea0003800000 */
.L_x_70:
[----:B------:R-:W-:Y:S01]  /*a9f0*/  UMOV UR4, 0xffffffff ;  /* 0xffffffff00047882 */ /* 0x000fe20000000000 */
[----:B------:R-:W-:Y:S01]  /*aa00*/  LOP3.LUT P2, RZ, R16, 0x2, RZ, 0xc0, !PT ;  /* 0x0000000210ff7812 */ /* 0x000fe2000784c0ff */
[----:B------:R-:W-:Y:S01]  /*aa10*/  IMAD R7, R22, 0x3000, R27 ;  /* 0x0000300016077824 */ /* 0x000fe200078e021b */
[----:B------:R-:W-:Y:S01]  /*aa20*/  LOP3.LUT P1, RZ, R16, 0x1, RZ, 0xc0, !PT ;  /* 0x0000000110ff7812 */ /* 0x000fe2000782c0ff */
[----:B------:R-:W-:Y:S01]  /*aa30*/  IMAD.IADD R5, R5, 0x1, -R34 ;  /* 0x0000000105057824 */ /* 0x000fe200078e0a22 */
[----:B------:R-:W-:Y:S11]  /*aa40*/  BRA.DIV UR4, `(.L_x_72) ;  /* 0x0000002e04487947 */ /* 0x000ff6000b800000 */
[----:B------:R-:W1:Y:S01]  /*aa50*/  SHFL.IDX PT, R14, R17, RZ, 0x181f ;  /* 0x00181fff110e7589 */ /* 0x000e6200000e0000 */
[----:B------:R-:W-:-:S03]  /*aa60*/  SHF.L.U32 R6, R37, 0x1, RZ ;  /* 0x0000000125067819 */ /* 0x000fc600000006ff */
[----:B------:R-:W0:Y:S01]  /*aa70*/  SHFL.IDX PT, R0, R18, RZ, 0x181f ;  /* 0x00181fff12007589 */ /* 0x000e2200000e0000 */
[----:B-1----:R-:W-:-:S03]  /*aa80*/  IADD3 R2, P0, R14, R6, RZ ;  /* 0x000000060e027210 */ /* 0x002fc60007f1e0ff */
[----:B------:R-:W1:Y:S02]  /*aa90*/  SHFL.IDX PT, R14, R17, 0x1, 0x181f ;  /* 0x00381f00110e7f89 */ /* 0x000e6400000e0000 */
[----:B0-----:R-:W-:Y:S01]  /*aaa0*/  IMAD.X R3, RZ, RZ, R0, P0 ;  /* 0x000000ffff037224 */ /* 0x001fe200000e0600 */
[----:B------:R-:W-:Y:S02]  /*aab0*/  ISETP.LT.OR P0, PT, R5, 0x1, P2 ;  /* 0x000000010500780c */ /* 0x000fe40001701670 */
[----:B------:R-:W-:Y:S02]  /*aac0*/  LEA R0, R7, UR39, 0x1 ;  /* 0x0000002707007c11 */ /* 0x000fe4000f8e08ff */
[----:B------:R-:W0:Y:S09]  /*aad0*/  SHFL.IDX PT, R7, R18, 0x1, 0x181f ;  /* 0x00381f0012077f89 */ /* 0x000e3200000e0000 */
[----:B------:R-:W-:Y:S01]  /*aae0*/  LDGSTS.E.BYPASS.LTC128B.128 [R0+0x400], desc[UR36][R2.64], !P0 ;  /* 0x0040000002007fae */ /* 0x000fe2000c101d64 */
[----:B------:R-:W-:-:S13]  /*aaf0*/  ISETP.LT.OR P0, PT, R5, 0x1, P1 ;  /* 0x000000010500780c */ /* 0x000fda0000f01670 */
[----:B------:R1:W-:Y:S02]  /*ab00*/  LDGSTS.E.BYPASS.LTC128B.128 [R0+0x3400], desc[UR36][R2.64+0x80], !P0 ;  /* 0x0340008002007fae */ /* 0x0003e4000c101d64 */
[----:B-1----:R-:W-:Y:S02]  /*ab10*/  IADD3 R2, P0, R14, R6, RZ ;  /* 0x000000060e027210 */ /* 0x002fe40007f1e0ff */
[----:B------:R-:W1:Y:S03]  /*ab20*/  SHFL.IDX PT, R14, R17, 0x2, 0x181f ;  /* 0x00581f00110e7f89 */ /* 0x000e6600000e0000 */
[----:B0-----:R-:W-:Y:S01]  /*ab30*/  IMAD.X R3, RZ, RZ, R7, P0 ;  /* 0x000000ffff037224 */ /* 0x001fe200000e0607 */
[----:B------:R-:W-:Y:S01]  /*ab40*/  ISETP.LT.OR P0, PT, R5, 0x11, P2 ;  /* 0x000000110500780c */ /* 0x000fe20001701670 */
[----:B------:R-:W0:-:S12]  /*ab50*/  SHFL.IDX PT, R7, R18, 0x2, 0x181f ;  /* 0x00581f0012077f89 */ /* 0x000e1800000e0000 */
[----:B------:R-:W-:Y:S01]  /*ab60*/  LDGSTS.E.BYPASS.LTC128B.128 [R0+0xc00], desc[UR36][R2.64], !P0 ;  /* 0x00c0000002007fae */ /* 0x000fe2000c101d64 */
[----:B------:R-:W-:-:S13]  /*ab70*/  ISETP.LT.OR P0, PT, R5, 0x11, P1 ;  /* 0x000000110500780c */ /* 0x000fda0000f01670 */
[----:B------:R1:W-:Y:S02]  /*ab80*/  LDGSTS.E.BYPASS.LTC128B.128 [R0+0x3c00], desc[UR36][R2.64+0x80], !P0 ;  /* 0x03c0008002007fae */ /* 0x0003e4000c101d64 */
[----:B-1----:R-:W-:Y:S02]  /*ab90*/  IADD3 R2, P0, R14, R6, RZ ;  /* 0x000000060e027210 */ /* 0x002fe40007f1e0ff */
[----:B------:R-:W1:Y:S02]  /*aba0*/  SHFL.IDX PT, R14, R17, 0x3, 0x181f ;  /* 0x00781f00110e7f89 */ /* 0x000e6400000e0000 */
[----:B0-----:R-:W-:Y:S02]  /*abb0*/  IADD3.X R3, RZ, R7, RZ, P0, !PT ;  /* 0x00000007ff037210 */ /* 0x001fe400007fe4ff */
[----:B------:R-:W-:Y:S01]  /*abc0*/  ISETP.LT.OR P0, PT, R5, 0x21, P2 ;  /* 0x000000210500780c */ /* 0x000fe20001701670 */
[----:B------:R-:W0:-:S12]  /*abd0*/  SHFL.IDX PT, R7, R18, 0x3, 0x181f ;  /* 0x00781f0012077f89 */ /* 0x000e1800000e0000 */
        /* <DEDUP_REMOVED lines=12> */
[----:B------:R1:W2:Y:S03]  /*aca0*/  SHFL.IDX PT, R14, R17, 0x5, 0x181f ;  /* 0x00b81f00110e7f89 */ /* 0x0002a600000e0000 */
[----:B0-----:R-:W-:Y:S01]  /*acb0*/  IMAD.X R3, RZ, RZ, R7, P0 ;  /* 0x000000ffff037224 */ /* 0x001fe200000e0607 */
[----:B------:R-:W-:Y:S01]  /*acc0*/  ISETP.LT.OR P0, PT, R5, 0x41, P2 ;  /* 0x000000410500780c */ /* 0x000fe20001701670 */
[----:B------:R1:W3:-:S12]  /*acd0*/  SHFL.IDX PT, R7, R18, 0x5, 0x181f ;  /* 0x00b81f0012077f89 */ /* 0x0002d800000e0000 */
[----:B------:R1:W-:Y:S01]  /*ace0*/  LDGSTS.E.BYPASS.LTC128B.128 [R0+0x2400], desc[UR36][R2.64], !P0 ;  /* 0x0240000002007fae */ /* 0x0003e2000c101d64 */
[----:B------:R-:W-:-:S13]  /*acf0*/  ISETP.LT.OR P0, PT, R5, 0x41, P1 ;  /* 0x000000410500780c */ /* 0x000fda0000f01670 */
[----:B--23--:R1:W-:Y:S02]  /*ad00*/  LDGSTS.E.BYPASS.LTC128B.128 [R0+0x5400], desc[UR36][R2.64+0x80], !P0 ;  /* 0x0540008002007fae */ /* 0x00c3e4000c101d64 */
.L_x_170:
[----:B01----:R-:W-:-:S04]  /*ad10*/  IADD3 R2, P0, R14, R6, RZ ;  /* 0x000000060e027210 */ /* 0x003fc80007f1e0ff */
[----:B------:R-:W-:Y:S02]  /*ad20*/  IADD3.X R3, RZ, R7, RZ, P0, !PT ;  /* 0x00000007ff037210 */ /* 0x000fe400007fe4ff */
[----:B------:R-:W-:-:S13]  /*ad30*/  ISETP.LT.OR P0, PT, R5, 0x51, P2 ;  /* 0x000000510500780c */ /* 0x000fda0001701670 */
[----:B------:R-:W-:Y:S01]  /*ad40*/  @!PT LDS RZ, [RZ] ;  /* 0x00000000fffff984 */ /* 0x000fe20000000800 */
[----:B------:R-:W-:Y:S01]  /*ad50*/  @!PT LDS RZ, [RZ] ;  /* 0x00000000fffff984 */ /* 0x000fe20000000800 */
[----:B------:R-:W-:Y:S01]  /*ad60*/  @!PT LDS RZ, [RZ] ;  /* 0x00000000fffff984 */ /* 0x000fe20000000800 */
[----:B------:R0:W-:Y:S01]  /*ad70*/  LDGSTS.E.BYPASS.LTC128B.128 [R0+0x2c00], desc[UR36][R2.64], !P0 ;  /* 0x02c0000002007fae */ /* 0x0001e2000c101d64 */
[----:B------:R-:W-:-:S13]  /*ad80*/  ISETP.LT.OR P0, PT, R5, 0x51, P1 ;  /* 0x000000510500780c */ /* 0x000fda0000f01670 */
[----:B------:R0:W-:Y:S01]  /*ad90*/  LDGSTS.E.BYPASS.LTC128B.128 [R0+0x5c00], desc[UR36][R2.64+0x80], !P0 ;  /* 0x05c0008002007fae */ /* 0x0001e2000c101d64 */
[----:B------:R-:W-:Y:S01]  /*ada0*/  PLOP3.LUT P0, PT, PT, PT, PT, 0x80, 0x0 ;  /* 0x000000000000781c */ /* 0x000fe20003f0f070 */
[----:B------:R-:W-:-:S12]  /*adb0*/  NOP ;  /* 0x0000000000007918 */ /* 0x000fd80000000000 */
.L_x_73:
        /* <DEDUP_REMOVED lines=10> */
.L_x_74:
[----:B0-----:R-:W2:Y:S01]  /*ae60*/  LDL.LU R2, [R1] ;  /* 0x0000000001027983 */ /* 0x001ea20000300800 */
[----:B------:R-:W-:Y:S01]  /*ae70*/  VIADD R22, R22, 0x1 ;  /* 0x0000000116167836 */ /* 0x000fe20000000000 */
[----:B------:R-:W-:Y:S01]  /*ae80*/  ULDC UR4, c[0x0][0xc34] ;  /* 0x00030d0000047ab9 */ /* 0x000fe20000000800 */
[----:B------:R-:W-:Y:S01]  /*ae90*/  VIADD R36, R36, UR44 ;  /* 0x0000002c24247c36 */ /* 0x000fe20008000000 */
[----:B------:R0:W-:Y:S02]  /*aea0*/  SYNCS.ARRIVE.TRANS64.A1T0 RZ, [R4+URZ+0x2a850], RZ ;  /* 0x02a850ff04ff79a7 */ /* 0x0001e4000810003f */
[----:B------:R-:W-:-:S04]  /*aeb0*/  ISETP.NE.AND P0, PT, R22, 0x2, PT ;  /* 0x000000021600780c */ /* 0x000fc80003f05270 */
[----:B------:R-:W-:Y:S02]  /*aec0*/  SEL R22, R22, RZ, P0 ;  /* 0x000000ff16167207 */ /* 0x000fe40000000000 */
[----:B------:R-:W-:Y:S02]  /*aed0*/  SEL R0, RZ, 0x1, P0 ;  /* 0x00000001ff007807 */ /* 0x000fe40000000000 */
[----:B------:R-:W-:Y:S02]  /*aee0*/  ISETP.GE.AND P0, PT, R36, UR4, PT ;  /* 0x0000000424007c0c */ /* 0x000fe4000bf06270 */
[----:B------:R-:W-:Y:S02]  /*aef0*/  LOP3.LUT R25, R25, R0, RZ, 0x3c, !PT ;  /* 0x0000000019197212 */ /* 0x000fe400078e3cff */
[----:B--2---:R-:W-:-:S05]  /*af00*/  IADD3 R2, R2, 0x1, RZ ;  /* 0x0000000102027810 */ /* 0x004fca0007ffe0ff */
[----:B------:R0:W-:Y:S04]  /*af10*/  STL [R1], R2 ;  /* 0x0000000201007387 */ /* 0x0001e80000100800 */
[----:B------:R-:W-:Y:S05]  /*af20*/  @!P0 BRA `(.L_x_75) ;  /* 0xffffffd0002c8947 */ /* 0x000fea000383ffff */
[----:B------:R-:W-:-:S07]  /*af30*/  LOP3.LUT R0, R2, 0x1, RZ, 0xc, !PT ;  /* 0x0000000102007812 */ /* 0x000fce00078e0cff */
.L_x_40:
[----:B------:R-:W1:Y:S01]  /*af40*/  S2R R3, SR_CgaCtaId ;  /* 0x0000000000037919 */ /* 0x000e620000008800 */
[----:B0-----:R-:W-:Y:S01]  /*af50*/  MOV R2, 0x400 ;  /* 0x0000040000027802 */ /* 0x001fe20000000f00 */
[----:B------:R-:W-:Y:S01]  /*af60*/  BSSY B0, `(.L_x_76) ;  /* 0x0000005000007945 */ /* 0x000fe20003800000 */
[----:B------:R-:W-:Y:S02]  /*af70*/  SHF.L.U32 R0, R0, 0x1f, RZ ;  /* 0x0000001f00007819 */ /* 0x000fe400000006ff */
[----:B-1----:R-:W-:-:S04]  /*af80*/  LEA R5, R3, R2, 0x18 ;  /* 0x0000000203057211 */ /* 0x002fc800078ec0ff */
[----:B------:R-:W0:Y:S02]  /*af90*/  SYNCS.PHASECHK.TRANS64.TRYWAIT P0, [R5+URZ+0x2a820], R0 ;  /* 0x02a82000050075a7 */ /* 0x000e24000800017f */
[----:B0-----:R-:W-:Y:S05]  /*afa0*/  @!P0 BRA `(.L_x_77) ;  /* 0x0000002c00f88947 */ /* 0x001fea0003800000 */
.L_x_171:
[----:B------:R-:W-:Y:S05]  /*afb0*/  BSYNC B0 ;  /* 0x0000000000007941 */ /* 0x000fea0003800000 */
.L_x_76:
[----:B------:R-:W-:-:S03]  /*afc0*/  UMOV UR4, 0xffffffff ;  /* 0xffffffff00047882 */ /* 0x000fc60000000000 */
[----:B------:R-:W-:Y:S05]  /*afd0*/  BRA.DIV UR4, `(.L_x_78) ;  /* 0x0000003204007947 */ /* 0x000fea000b800000 */
[----:B0-----:R-:W0:Y:S02]  /*afe0*/  S2R R0, SR_TID.X ;  /* 0x0000000000007919 */ /* 0x001e240000002100 */
[----:B0-----:R-:W-:-:S04]  /*aff0*/  SHF.R.U32.HI R0, RZ, 0x5, R0 ;  /* 0x00000005ff007819 */ /* 0x001fc80000011600 */
[----:B------:R-:W-:-:S05]  /*b000*/  LOP3.LUT R0, R0, 0x3, RZ, 0xc0, !PT ;  /* 0x0000000300007812 */ /* 0x000fca00078ec0ff */
[----:B------:R0:W1:Y:S02]  /*b010*/  SHFL.IDX PT, R14, R0, RZ, 0x1f ;  /* 0x00001fff000e7589 */ /* 0x00006400000e0000 */
.L_x_174:
[----:B-1----:R-:W-:Y:S01]  /*b020*/  ISETP.NE.AND P0, PT, R14, RZ, PT ;  /* 0x000000ff0e00720c */ /* 0x002fe20003f05270 */
[----:B------:R-:W-:-:S12]  /*b030*/  BSSY B0, `(.L_x_79) ;  /* 0x0000026000007945 */ /* 0x000fd80003800000 */
[----:B------:R-:W-:Y:S05]  /*b040*/  @P0 BRA `(.L_x_80) ;  /* 0x0000000000900947 */ /* 0x000fea0003800000 */
[----:B------:R-:W-:-:S03]  /*b050*/  UMOV UR4, 0xffffffff ;  /* 0xffffffff00047882 */ /* 0x000fc60000000000 */
[----:B------:R-:W-:Y:S05]  /*b060*/  BRA.DIV UR4, `(.L_x_81) ;  /* 0x0000003204107947 */ /* 0x000fea000b800000 */
[----:B------:R-:W-:-:S13]  /*b070*/  ELECT P6, URZ, PT ;  /* 0x00000000003f782f */ /* 0x000fda00038c0000 */
.L_x_177:
[----:B------:R-:W-:Y:S05]  /*b080*/  @!P6 BRA `(.L_x_80) ;  /* 0x000000000080e947 */ /* 0x000fea0003800000 */
[----:B0-----:R-:W2:Y:S02]  /*b090*/  LDL R0, [R1+0x4] ;  /* 0x0000040001007983 */ /* 0x001ea40000100800 */
[----:B--2---:R-:W-:-:S13]  /*b0a0*/  R2UR UR4, R0 ;  /* 0x00000000000472ca */ /* 0x004fda00000e0000 */
[----:B------:R-:W-:-:S06]  /*b0b0*/  ULOP3.LUT UR4, UR4, 0x2, URZ, 0xfc, !UPT ;  /* 0x0000000204047892 */ /* 0x000fcc000f8efc3f */
[----:B------:R-:W-:-:S05]  /*b0c0*/  IMAD.U32 R0, RZ, RZ, UR4 ;  /* 0x00000004ff007e24 */ /* 0x000fca000f8e00ff */
[----:B------:R-:W-:-:S13]  /*b0d0*/  ISETP.NE.AND P0, PT, R0, 0x3, PT ;  /* 0x000000030000780c */ /* 0x000fda0003f05270 */
[----:B------:R-:W-:Y:S05]  /*b0e0*/  @!P0 BRA `(.L_x_82) ;  /* 0x0000000000048947 */ /* 0x000fea0003800000 */
[----:B------:R-:W-:Y:S01]  /*b0f0*/  BPT.TRAP 0x1 ;  /* 0x000000040000795c */ /* 0x000fe20000300000 */
.L_x_82:
[C---:B------:R-:W-:Y:S01]  /*b100*/  IMAD R3, R22.reuse, 0x8, R5 ;  /* 0x0000000816037824 */ /* 0x040fe200078e0205 */
[----:B------:R-:W-:Y:S02]  /*b110*/  SHF.L.U32 R2, R25, 0x1f, RZ ;  /* 0x0000001f19027819 */ /* 0x000fe400000006ff */
[----:B------:R-:W-:Y:S02]  /*b120*/  IADD3 R22, R22, 0x1, RZ ;  /* 0x0000000116167810 */ /* 0x000fe40007ffe0ff */
[----:B------:R-:W0:Y:S02]  /*b130*/  SYNCS.PHASECHK.TRANS64.TRYWAIT P1, [R3+URZ+0x2a840], R2 ;  /* 0x02a84002030075a7 */ /* 0x000e24000802017f */
[----:B------:R-:W-:-:S04]  /*b140*/  ISETP.NE.AND P2, PT, R22, 0x2, PT ;  /* 0x000000021600780c */ /* 0x000fc80003f45270 */
[----:B------:R-:W-:Y:S01]  /*b150*/  SEL R0, RZ, 0x1, P2 ;  /* 0x00000001ff007807 */ /* 0x000fe20001000000 */
[----:B0-----:R-:W-:Y:S08]  /*b160*/  @!P1 BRA `(.L_x_83) ;  /* 0x0000002c00f09947 */ /* 0x001ff00003800000 */
.L_x_178:
[----:B------:R-:W-:Y:S02]  /*b170*/  SEL R22, R22, RZ, P2 ;  /* 0x000000ff16167207 */ /* 0x000fe40001000000 */
[----:B------:R-:W-:Y:S01]  /*b180*/  LOP3.LUT R0, R25, R0, RZ, 0x3c, !PT ;  /* 0x0000000019007212 */ /* 0x000fe200078e3cff */
[----:B------:R-:W-:Y:S06]  /*b190*/  @!P0 BRA `(.L_x_84) ;  /* 0x0000000000048947 */ /* 0x000fec0003800000 */
[----:B------:R-:W-:Y:S01]  /*b1a0*/  BPT.TRAP 0x1 ;  /* 0x000000040000795c */ /* 0x000fe20000300000 */
.L_x_84:
[----:B------:R-:W-:Y:S01]  /*b1b0*/  IMAD R5, R22, 0x8, R5 ;  /* 0x0000000816057824 */ /* 0x000fe200078e0205 */
[----:B------:R-:W-:-:S04]  /*b1c0*/  SHF.L.U32 R0, R0, 0x1f, RZ ;  /* 0x0000001f00007819 */ /* 0x000fc800000006ff */
[----:B------:R-:W1:Y:S02]  /*b1d0*/  SYNCS.PHASECHK.TRANS64.TRYWAIT P1, [R5+URZ+0x2a840], R0 ;  /* 0x02a84000050075a7 */ /* 0x000e64000802017f */
[----:B-1----:R-:W-:Y:S05]  /*b1e0*/  @!P1 BRA `(.L_x_85) ;  /* 0x0000002c00e49947 */ /* 0x002fea0003800000 */
.L_x_179:
[----:B------:R-:W-:Y:S05]  /*b1f0*/  @!P0 BRA `(.L_x_86) ;  /* 0x0000000000048947 */ /* 0x000fea0003800000 */
[----:B------:R-:W-:Y:S01]  /*b200*/  BPT.TRAP 0x1 ;  /* 0x000000040000795c */ /* 0x000fe20000300000 */
.L_x_86:
[----:B------:R-:W2:Y:S02]  /*b210*/  SYNCS.PHASECHK.TRANS64.TRYWAIT P1, [R3+URZ+0x2a860], R2 ;  /* 0x02a86002030075a7 */ /* 0x000ea4000802017f */
[----:B--2---:R-:W-:Y:S05]  /*b220*/  @!P1 BRA `(.L_x_87) ;  /* 0x0000002c00e89947 */ /* 0x004fea0003800000 */
.L_x_180:
[----:B------:R-:W-:Y:S05]  /*b230*/  @!P0 BRA `(.L_x_88) ;  /* 0x0000000000048947 */ /* 0x000fea0003800000 */
[----:B------:R-:W-:Y:S01]  /*b240*/  BPT.TRAP 0x1 ;  /* 0x000000040000795c */ /* 0x000fe20000300000 */
.L_x_88:
[----:B---3--:R3:W4:Y:S02]  /*b250*/  SYNCS.PHASECHK.TRANS64.TRYWAIT P0, [R5+URZ+0x2a860], R0 ;  /* 0x02a86000050075a7 */ /* 0x008724000800017f */
[----:B----4-:R-:W-:Y:S05]  /*b260*/  @!P0 NANOSLEEP.SYNCS 0x989680 ;  /* 0x009896800000895d */ /* 0x010fea0003900000 */
[----:B------:R-:W4:Y:S02]  /*b270*/  @!P0 SYNCS.PHASECHK.TRANS64 P0, [R5+URZ+0x2a860], R0 ;  /* 0x02a86000050085a7 */ /* 0x000f24000800007f */
[----:B----4-:R-:W-:Y:S05]  /*b280*/  @!P0 BRA `(.L_x_88) ;  /* 0xfffffffc00f08947 */ /* 0x010fea000383ffff */
.L_x_80:
[----:B------:R-:W-:Y:S05]  /*b290*/  BSYNC B0 ;  /* 0x0000000000007941 */ /* 0x000fea0003800000 */
.L_x_79:
[----:B------:R-:W-:Y:S05]  /*b2a0*/  EXIT ;  /* 0x000000000000794d */ /* 0x000fea0003800000 */
.L_x_8:
[----:B0-----:R-:W-:-:S04]  /*b2b0*/  IMAD.U32 R3, RZ, RZ, UR41 ;  /* 0x00000029ff037e24 */ /* 0x001fc8000f8e00ff */
[----:B------:R0:W1:Y:S03]  /*b2c0*/  SYNCS.PHASECHK.TRANS64.TRYWAIT P1, [R3+URZ+0x2a800], R0 ;  /* 0x02a80000030075a7 */ /* 0x000066000802017f */
[----:B-1----:R-:W-:Y:S05]  /*b2d0*/  @!P1 NANOSLEEP.SYNCS 0x989680 ;  /* 0x009896800000995d */ /* 0x002fea0003900000 */
[----:B------:R-:W1:Y:S02]  /*b2e0*/  @!P1 SYNCS.PHASECHK.TRANS64 P1, [R3+URZ+0x2a800], R0 ;  /* 0x02a80000030095a7 */ /* 0x000e64000802007f */
[----:B-1----:R-:W-:Y:S05]  /*b2f0*/  @!P1 BRA `(.L_x_8) ;  /* 0xfffffffc00ec9947 */ /* 0x002fea000383ffff */
[----:B------:R-:W-:Y:S05]  /*b300*/  BRA `(.L_x_89) ;  /* 0xffffff5c00707947 */ /* 0x000fea000383ffff */
.L_x_12:
[----:B-1----:R1:W2:Y:S02]  /*b310*/  SYNCS.PHASECHK.TRANS64.TRYWAIT P1, [R0+URZ+0x2a830], R3 ;  /* 0x02a83003000075a7 */ /* 0x0022a4000802017f */
[----:B--2---:R-:W-:Y:S05]  /*b320*/  @!P1 NANOSLEEP.SYNCS 0x989680 ;  /* 0x009896800000995d */ /* 0x004fea0003900000 */
[----:B------:R-:W2:Y:S02]  /*b330*/  @!P1 SYNCS.PHASECHK.TRANS64 P1, [R0+URZ+0x2a830], R3 ;  /* 0x02a83003000095a7 */ /* 0x000ea4000802007f */
[----:B--2---:R-:W-:Y:S05]  /*b340*/  @!P1 BRA `(.L_x_12) ;  /* 0xfffffffc00f09947 */ /* 0x004fea000383ffff */
[----:B------:R-:W-:Y:S05]  /*b350*/  BRA `(.L_x_11) ;  /* 0xffffff5c00907947 */ /* 0x000fea000383ffff */
.L_x_18:
[----:B-1----:R-:W-:-:S04]  /*b360*/  MOV R7, UR8 ;  /* 0x0000000800077c02 */ /* 0x002fc80008000f00 */
[----:B------:R1:W2:Y:S03]  /*b370*/  SYNCS.PHASECHK.TRANS64.TRYWAIT P1, [R7+URZ+0x2a830], R6 ;  /* 0x02a83006070075a7 */ /* 0x0002a6000802017f */
[----:B--2---:R-:W-:Y:S05]  /*b380*/  @!P1 NANOSLEEP.SYNCS 0x989680 ;  /* 0x009896800000995d */ /* 0x004fea0003900000 */
[----:B------:R-:W2:Y:S02]  /*b390*/  @!P1 SYNCS.PHASECHK.TRANS64 P1, [R7+URZ+0x2a830], R6 ;  /* 0x02a83006070095a7 */ /* 0x000ea4000802007f */
[----:B--2---:R-:W-:Y:S05]  /*b3a0*/  @!P1 BRA `(.L_x_18) ;  /* 0xfffffffc00ec9947 */ /* 0x004fea000383ffff */
[----:B------:R-:W-:Y:S05]  /*b3b0*/  BRA `(.L_x_17) ;  /* 0xffffff8400507947 */ /* 0x000fea000383ffff */
.L_x_22:
[----:B---3--:R-:W-:-:S04]  /*b3c0*/  IMAD.U32 R5, RZ, RZ, UR9 ;  /* 0x00000009ff057e24 */ /* 0x008fc8000f8e00ff */
[----:B------:R3:W4:Y:S03]  /*b3d0*/  SYNCS.PHASECHK.TRANS64.TRYWAIT P1, [R5+URZ+0x2a850], R4 ;  /* 0x02a85004050075a7 */ /* 0x000726000802017f */
[----:B----4-:R-:W-:Y:S05]  /*b3e0*/  @!P1 NANOSLEEP.SYNCS 0x989680 ;  /* 0x009896800000995d */ /* 0x010fea0003900000 */
[----:B------:R-:W4:Y:S02]  /*b3f0*/  @!P1 SYNCS.PHASECHK.TRANS64 P1, [R5+URZ+0x2a850], R4 ;  /* 0x02a85004050095a7 */ /* 0x000f24000802007f */
[----:B----4-:R-:W-:Y:S05]  /*b400*/  @!P1 BRA `(.L_x_22) ;  /* 0xfffffffc00ec9947 */ /* 0x010fea000383ffff */
[----:B------:R-:W-:Y:S05]  /*b410*/  BRA `(.L_x_21) ;  /* 0xffffff8c00887947 */ /* 0x000fea000383ffff */
.L_x_29:
[----:B-1----:R-:W-:-:S04]  /*b420*/  IMAD.U32 R5, RZ, RZ, UR10 ;  /* 0x0000000aff057e24 */ /* 0x002fc8000f8e00ff */
[----:B------:R1:W2:Y:S03]  /*b430*/  SYNCS.PHASECHK.TRANS64.TRYWAIT P1, [R5+URZ+0x2a850], R4 ;  /* 0x02a85004050075a7 */ /* 0x0002a6000802017f */
[----:B--2---:R-:W-:Y:S05]  /*b440*/  @!P1 NANOSLEEP.SYNCS 0x989680 ;  /* 0x009896800000995d */ /* 0x004fea0003900000 */
[----:B------:R-:W2:Y:S02]  /*b450*/  @!P1 SYNCS.PHASECHK.TRANS64 P1, [R5+URZ+0x2a850], R4 ;  /* 0x02a85004050095a7 */ /* 0x000ea4000802007f */
[----:B--2---:R-:W-:Y:S05]  /*b460*/  @!P1 BRA `(.L_x_29) ;  /* 0xfffffffc00ec9947 */ /* 0x004fea000383ffff */
[----:B------:R-:W-:Y:S05]  /*b470*/  BRA `(.L_x_28) ;  /* 0xffffffa800a07947 */ /* 0x000fea000383ffff */
.L_x_44:
[----:B------:R-:W0:Y:S01]  /*b480*/  S2R R17, SR_TID.X ;  /* 0x0000000000117919 */ /* 0x000e220000002100 */
[----:B------:R-:W-:Y:S01]  /*b490*/  BSSY B0, `(.L_x_90) ;  /* 0x000000a000007945 */ /* 0x000fe20003800000 */
[----:B------:R-:W-:Y:S01]  /*b4a0*/  IMAD.MOV.U32 R12, RZ, RZ, RZ ;  /* 0x000000ffff0c7224 */ /* 0x000fe200078e00ff */
[----:B------:R-:W-:Y:S01]  /*b4b0*/  MOV R15, 0xffffffff ;  /* 0xffffffff000f7802 */ /* 0x000fe20000000f00 */
[----:B------:R-:W-:Y:S01]  /*b4c0*/  IMAD.MOV.U32 R11, RZ, RZ, 0x1f ;  /* 0x0000001fff0b7424 */ /* 0x000fe200078e00ff */
[----:B0-----:R-:W-:-:S04]  /*b4d0*/  SHF.R.U32.HI R17, RZ, 0x5, R17 ;  /* 0x00000005ff117819 */ /* 0x001fc80000011611 */
[----:B------:R-:W-:-:S04]  /*b4e0*/  LOP3.LUT R17, R17, 0x3, RZ, 0xc0, !PT ;  /* 0x0000000311117812 */ /* 0x000fc800078ec0ff */
[----:B------:R-:W-:-:S07]  /*b4f0*/  MOV R13, R17 ;  /* 0x00000011000d7202 */ /* 0x000fce0000000f00 */
[----:B-1---5:R-:W-:Y:S05]  /*b500*/  WARPSYNC.COLLECTIVE R15, `(.L_x_91) ;  /* 0x000000000f087348 */ /* 0x022fea0003c00000 */
[----:B------:R0:W2:Y:S02]  /*b510*/  SHFL.IDX P6, R14, R13, R12, R11 ;  /* 0x0000000c0d0e7389 */ /* 0x0000a400000c000b */
[----:B012--5:R-:W-:Y:S01]  /*b520*/  ENDCOLLECTIVE ;  /* 0x000000000000791b */ /* 0x027fe20003800000 */
.L_x_91:
[----:B------:R-:W-:Y:S05]  /*b530*/  BSYNC B0 ;  /* 0x0000000000007941 */ /* 0x000fea0003800000 */
.L_x_90:
[----:B------:R-:W-:Y:S05]  /*b540*/  BRA `(.L_x_92) ;  /* 0xffffffd000087947 */ /* 0x000fea000383ffff */
.L_x_47:
[----:B0-----:R0:W1:Y:S02]  /*b550*/  SYNCS.PHASECHK.TRANS64.TRYWAIT P0, [R0+URZ+0x2a840], R3 ;  /* 0x02a84003000075a7 */ /* 0x001064000800017f */
[----:B-1----:R-:W-:Y:S05]  /*b560*/  @!P0 NANOSLEEP.SYNCS 0x989680 ;  /* 0x009896800000895d */ /* 0x002fea0003900000 */
[----:B------:R-:W1:Y:S02]  /*b570*/  @!P0 SYNCS.PHASECHK.TRANS64 P0, [R0+URZ+0x2a840], R3 ;  /* 0x02a84003000085a7 */ /* 0x000e64000800007f */
[----:B-1----:R-:W-:Y:S05]  /*b580*/  @!P0 BRA `(.L_x_47) ;  /* 0xfffffffc00f08947 */ /* 0x002fea000383ffff */
[----:B------:R-:W-:Y:S05]  /*b590*/  BRA `(.L_x_93) ;  /* 0xffffffd000e07947 */ /* 0x000fea000383ffff */
.L_x_48:
[----:B------:R-:W-:Y:S01]  /*b5a0*/  BSSY B0, `(.L_x_94) ;  /* 0x0000008000007945 */ /* 0x000fe20003800000 */
[----:B------:R-:W-:Y:S01]  /*b5b0*/  IMAD.MOV.U32 R13, RZ, RZ, R6 ;  /* 0x000000ffff0d7224 */ /* 0x000fe200078e0006 */
[----:B------:R-:W-:Y:S01]  /*b5c0*/  MOV R11, 0x181f ;  /* 0x0000181f000b7802 */ /* 0x000fe20000000f00 */
[----:B------:R-:W-:Y:S02]  /*b5d0*/  IMAD.MOV.U32 R12, RZ, RZ, RZ ;  /* 0x000000ffff0c7224 */ /* 0x000fe400078e00ff */
[----:B------:R-:W-:-:S07]  /*b5e0*/  IMAD.MOV.U32 R15, RZ, RZ, -0x1 ;  /* 0xffffffffff0f7424 */ /* 0x000fce00078e00ff */
[----:B------:R-:W-:Y:S05]  /*b5f0*/  WARPSYNC.COLLECTIVE R15, `(.L_x_95) ;  /* 0x000000000f087348 */ /* 0x000fea0003c00000 */
[----:B------:R0:W1:Y:S02]  /*b600*/  SHFL.IDX P6, R14, R13, R12, R11 ;  /* 0x0000000c0d0e7389 */ /* 0x00006400000c000b */
[----:B01----:R-:W-:Y:S01]  /*b610*/  ENDCOLLECTIVE ;  /* 0x000000000000791b */ /* 0x003fe20003800000 */
.L_x_95:
[----:B------:R-:W-:Y:S05]  /*b620*/  BSYNC B0 ;  /* 0x0000000000007941 */ /* 0x000fea0003800000 */
.L_x_94:
[----:B------:R-:W-:Y:S01]  /*b630*/  MOV R13, R4 ;  /* 0x00000004000d7202 */ /* 0x000fe20000000f00 */
[----:B------:R-:W-:Y:S01]  /*b640*/  IMAD.MOV.U32 R12, RZ, RZ, RZ ;  /* 0x000000ffff0c7224 */ /* 0x000fe200078e00ff */
[----:B------:R-:W-:Y:S01]  /*b650*/  MOV R15, 0xffffffff ;  /* 0xffffffff000f7802 */ /* 0x000fe20000000f00 */
[----:B------:R-:W-:Y:S01]  /*b660*/  IMAD.MOV.U32 R11, RZ, RZ, 0x181f ;  /* 0x0000181fff0b7424 */ /* 0x000fe200078e00ff */
[----:B------:R-:W-:Y:S01]  /*b670*/  ISETP.GE.AND P0, PT, R33, 0x1, PT ;  /* 0x000000012100780c */ /* 0x000fe20003f06270 */
[----:B------:R-:W-:-:S12]  /*b680*/  IMAD.MOV.U32 R2, RZ, RZ, R14 ;  /* 0x000000ffff027224 */ /* 0x000fd800078e000e */
[----:B------:R-:W-:Y:S05]  /*b690*/  WARPSYNC.COLLECTIVE R15, `(.L_x_96) ;  /* 0x000000000f087348 */ /* 0x000fea0003c00000 */
[----:B------:R0:W1:Y:S02]  /*b6a0*/  SHFL.IDX P6, R14, R13, R12, R11 ;  /* 0x0000000c0d0e7389 */ /* 0x00006400000c000b */
[----:B01----:R-:W-:Y:S01]  /*b6b0*/  ENDCOLLECTIVE ;  /* 0x000000000000791b */ /* 0x003fe20003800000 */
.L_x_96:
[----:B------:R-:W-:Y:S02]  /*b6c0*/  @P0 LEA R7, R5, UR39, 0x1 ;  /* 0x0000002705070c11 */ /* 0x000fe4000f8e08ff */
[----:B------:R-:W-:Y:S01]  /*b6d0*/  MOV R13, R6 ;  /* 0x00000006000d7202 */ /* 0x000fe20000000f00 */
[----:B------:R-:W-:Y:S01]  /*b6e0*/  IMAD.MOV.U32 R12, RZ, RZ, 0x1 ;  /* 0x00000001ff0c7424 */ /* 0x000fe200078e00ff */
[----:B------:R-:W-:-:S05]  /*b6f0*/  @P0 LEA R14, P1, R37, R14, 0x1 ;  /* 0x0000000e250e0211 */ /* 0x000fca00078208ff */
[----:B------:R-:W-:Y:S02]  /*b700*/  @P0 IMAD.X R3, RZ, RZ, R2, P1 ;  /* 0x000000ffff030224 */ /* 0x000fe400008e0602 */
[----:B------:R-:W-:-:S07]  /*b710*/  @P0 IMAD.MOV.U32 R2, RZ, RZ, R14 ;  /* 0x000000ffff020224 */ /* 0x000fce00078e000e */
[----:B------:R-:W-:Y:S05]  /*b720*/  WARPSYNC.COLLECTIVE R15, `(.L_x_97) ;  /* 0x000000000f087348 */ /* 0x000fea0003c00000 */
[----:B------:R0:W1:Y:S02]  /*b730*/  SHFL.IDX P6, R14, R13, R12, R11 ;  /* 0x0000000c0d0e7389 */ /* 0x00006400000c000b */
[----:B01----:R-:W-:Y:S01]  /*b740*/  ENDCOLLECTIVE ;  /* 0x000000000000791b */ /* 0x003fe20003800000 */
.L_x_97:
[----:B------:R-:W-:Y:S01]  /*b750*/  @!PT LDS RZ, [RZ] ;  /* 0x00000000fffff984 */ /* 0x000fe20000000800 */
[----:B------:R-:W-:Y:S01]  /*b760*/  @!PT LDS RZ, [RZ] ;  /* 0x00000000fffff984 */ /* 0x000fe20000000800 */
[----:B------:R-:W-:Y:S01]  /*b770*/  @!PT LDS RZ, [RZ] ;  /* 0x00000000fffff984 */ /* 0x000fe20000000800 */
[----:B------:R0:W-:Y:S04]  /*b780*/  @P0 LDGSTS.E.BYPASS.LTC128B.128 [R7+0x18400], desc[UR36][R2.64], !P4 ;  /* 0x1840000002070fae */ /* 0x0001e8000e101d64 */
[----:B------:R0:W-:Y:S04]  /*b790*/  @P0 LDGSTS.E.BYPASS.LTC128B.128 [R7+0x1b400], desc[UR36][R2.64+0x80], !P3 ;  /* 0x1b40008002070fae */ /* 0x0001e8000d901d64 */
[----:B------:R0:W-:Y:S01]  /*b7a0*/  @P0 LDGSTS.E.BYPASS.LTC128B.128 [R7+0x1e400], desc[UR36][R2.64+0x100], !P2 ;  /* 0x1e40010002070fae */ /* 0x0001e2000d101d64 */
[----:B------:R-:W-:Y:S02]  /*b7b0*/  ISETP.GE.AND P0, PT, R33, 0x11, PT ;  /* 0x000000112100780c */ /* 0x000fe40003f06270 */
[----:B------:R-:W-:Y:S01]  /*b7c0*/  MOV R13, R4 ;  /* 0x00000004000d7202 */ /* 0x000fe20000000f00 */
[----:B------:R-:W-:-:S10]  /*b7d0*/  IMAD.MOV.U32 R8, RZ, RZ, R14 ;  /* 0x000000ffff087224 */ /* 0x000fd400078e000e */
[----:B0-----:R-:W-:Y:S05]  /*b7e0*/  WARPSYNC.COLLECTIVE R15, `(.L_x_98) ;  /* 0x000000000f087348 */ /* 0x001fea0003c00000 */
[----:B------:R1:W2:Y:S02]  /*b7f0*/  SHFL.IDX P6, R14, R13, R12, R11 ;  /* 0x0000000c0d0e7389 */ /* 0x0002a400000c000b */
[----:B012---:R-:W-:Y:S01]  /*b800*/  ENDCOLLECTIVE ;  /* 0x000000000000791b */ /* 0x007fe20003800000 */
.L_x_98:
[----:B------:R-:W-:Y:S01]  /*b810*/  @P0 LEA R21, R5, UR39, 0x1 ;  /* 0x0000002705150c11 */ /* 0x000fe2000f8e08ff */
[----:B------:R-:W-:Y:S02]  /*b820*/  IMAD.MOV.U32 R13, RZ, RZ, R6 ;  /* 0x000000ffff0d7224 */ /* 0x000fe400078e0006 */
[----:B------:R-:W-:Y:S01]  /*b830*/  IMAD.MOV.U32 R12, RZ, RZ, 0x2 ;  /* 0x00000002ff0c7424 */ /* 0x000fe200078e00ff */
[----:B------:R-:W-:-:S05]  /*b840*/  @P0 LEA R14, P1, R37, R14, 0x1 ;  /* 0x0000000e250e0211 */ /* 0x000fca00078208ff */
[----:B------:R-:W-:-:S08]  /*b850*/  @P0 IMAD.MOV.U32 R2, RZ, RZ, R14 ;  /* 0x000000ffff020224 */ /* 0x000fd000078e000e */
[----:B------:R-:W-:Y:S05]  /*b860*/  WARPSYNC.COLLECTIVE R15, `(.L_x_99) ;  /* 0x000000000f087348 */ /* 0x000fea0003c00000 */
[----:B------:R0:W1:Y:S02]  /*b870*/  SHFL.IDX P6, R14, R13, R12, R11 ;  /* 0x0000000c0d0e7389 */ /* 0x00006400000c000b */
[----:B01----:R-:W-:Y:S01]  /*b880*/  ENDCOLLECTIVE ;  /* 0x000000000000791b */ /* 0x003fe20003800000 */
.L_x_99:
[----:B------:R-:W-:-:S05]  /*b890*/  @P0 IMAD.X R9, RZ, RZ, R8, P1 ;  /* 0x000000ffff090224 */ /* 0x000fca00008e0608 */
[----:B------:R-:W-:-:S05]  /*b8a0*/  @P0 MOV R3, R9 ;  /* 0x0000000900030202 */ /* 0x000fca0000000f00 */
[----:B------:R-:W-:Y:S01]  /*b8b0*/  @!PT LDS RZ, [RZ] ;  /* 0x00000000fffff984 */ /* 0x000fe20000000800 */
[----:B------:R-:W-:Y:S01]  /*b8c0*/  @!PT LDS RZ, [RZ] ;  /* 0x00000000fffff984 */ /* 0x000fe20000000800 */
[----:B------:R-:W-:Y:S01]  /*b8d0*/  @!PT LDS RZ, [RZ] ;  /* 0x00000000fffff984 */ /* 0x000fe20000000800 */
[----:B------:R0:W-:Y:S01]  /*b8e0*/  @P0 LDGSTS.E.BYPASS.LTC128B.128 [R21+0x18c00], desc[UR36][R2.64], !P4 ;  /* 0x18c0000002150fae */ /* 0x0001e2000e101d64 */
[----:B------:R-:W-:-:S03]  /*b8f0*/  IMAD.MOV.U32 R13, RZ, RZ, R4 ;  /* 0x000000ffff0d7224 */ /* 0x000fc600078e0004 */
[----:B------:R0:W-:Y:S04]  /*b900*/  @P0 LDGSTS.E.BYPASS.LTC128B.128 [R21+0x1bc00], desc[UR36][R2.64+0x80], !P3 ;  /* 0x1bc0008002150fae */ /* 0x0001e8000d901d64 */
[----:B------:R0:W-:Y:S01]  /*b910*/  @P0 LDGSTS.E.BYPASS.LTC128B.128 [R21+0x1ec00], desc[UR36][R2.64+0x100], !P2 ;  /* 0x1ec0010002150fae */ /* 0x0001e2000d101d64 */
[----:B------:R-:W-:Y:S02]  /*b920*/  ISETP.GE.AND P0, PT, R33, 0x21, PT ;  /* 0x000000212100780c */ /* 0x000fe40003f06270 */
[----:B------:R-:W-:-:S11]  /*b930*/  MOV R7, R14 ;  /* 0x0000000e00077202 */ /* 0x000fd60000000f00 */
[----:B0-----:R-:W-:Y:S05]  /*b940*/  WARPSYNC.COLLECTIVE R15, `(.L_x_100) ;  /* 0x000000000f087348 */ /* 0x001fea0003c00000 */
[----:B------:R1:W2:Y:S02]  /*b950*/  SHFL.IDX P6, R14, R13, R12, R11 ;  /* 0x0000000c0d0e7389 */ /* 0x0002a400000c000b */
[----:B012---:R-:W-:Y:S01]  /*b960*/  ENDCOLLECTIVE ;  /* 0x000000000000791b */ /* 0x007fe20003800000 */
.L_x_100:
[----:B------:R-:W-:Y:S01]  /*b970*/  @P0 LEA R9, R5, UR39, 0x1 ;  /* 0x0000002705090c11 */ /* 0x000fe2000f8e08ff */
[----:B------:R-:W-:Y:S01]  /*b980*/  IMAD.MOV.U32 R13, RZ, RZ, R6 ;  /* 0x000000ffff0d7224 */ /* 0x000fe200078e0006 */
[----:B------:R-:W-:Y:S02]  /*b990*/  MOV R12, 0x3 ;  /* 0x00000003000c7802 */ /* 0x000fe40000000f00 */
[----:B------:R-:W-:-:S04]  /*b9a0*/  @P0 LEA R14, P1, R37, R14, 0x1 ;  /* 0x0000000e250e0211 */ /* 0x000fc800078208ff */
[----:B------:R-:W-:Y:S01]  /*b9b0*/  @P0 MOV R2, R14 ;  /* 0x0000000e00020202 */ /* 0x000fe20000000f00 */
[----:B------:R-:W-:-:S08]  /*b9c0*/  @P0 IMAD.X R7, RZ, RZ, R7, P1 ;  /* 0x000000ffff070224 */ /* 0x000fd000008e0607 */
[----:B------:R-:W-:Y:S05]  /*b9d0*/  WARPSYNC.COLLECTIVE R15, `(.L_x_101) ;  /* 0x000000000f087348 */ /* 0x000fea0003c00000 */
[----:B------:R0:W1:Y:S02]  /*b9e0*/  SHFL.IDX P6, R14, R13, R12, R11 ;  /* 0x0000000c0d0e7389 */ /* 0x00006400000c000b */
[----:B01----:R-:W-:Y:S01]  /*b9f0*/  ENDCOLLECTIVE ;  /* 0x000000000000791b */ /* 0x003fe20003800000 */
.L_x_101:
[----:B------:R-:W-:-:S05]  /*ba00*/  @P0 IMAD.MOV.U32 R3, RZ, RZ, R7 ;  /* 0x000000ffff030224 */ /* 0x000fca00078e0007 */
[----:B------:R-:W-:Y:S01]  /*ba10*/  @!PT LDS RZ, [RZ] ;  /* 0x00000000fffff984 */ /* 0x000fe20000000800 */
[----:B------:R-:W-:Y:S01]  /*ba20*/  @!PT LDS RZ, [RZ] ;  /* 0x00000000fffff984 */ /* 0x000fe20000000800 */
[----:B------:R-:W-:Y:S01]  /*ba30*/  @!PT LDS RZ, [RZ] ;  /* 0x00000000fffff984 */ /* 0x000fe20000000800 */
[----:B------:R0:W-:Y:S04]  /*ba40*/  @P0 LDGSTS.E.BYPASS.LTC128B.128 [R9+0x19400], desc[UR36][R2.64], !P4 ;  /* 0x1940000002090fae */ /* 0x0001e8000e101d64 */
[----:B------:R0:W-:Y:S01]  /*ba50*/  @P0 LDGSTS.E.BYPASS.LTC128B.128 [R9+0x1c400], desc[UR36][R2.64+0x80], !P3 ;  /* 0x1c40008002090fae */ /* 0x0001e2000d901d64 */
[----:B------:R-:W-:-:S03]  /*ba60*/  IMAD.MOV.U32 R13, RZ, RZ, R4 ;  /* 0x000000ffff0d7224 */ /* 0x000fc600078e0004 */
[----:B------:R0:W-:Y:S01]  /*ba70*/  @P0 LDGSTS.E.BYPASS.LTC128B.128 [R9+0x1f400], desc[UR36][R2.64+0x100], !P2 ;  /* 0x1f40010002090fae */ /* 0x0001e2000d101d64 */
[----:B------:R-:W-:Y:S01]  /*ba80*/  ISETP.GE.AND P0, PT, R33, 0x31, PT ;  /* 0x000000312100780c */ /* 0x000fe20003f06270 */
[----:B------:R-:W-:-:S12]  /*ba90*/  IMAD.MOV.U32 R7, RZ, RZ, R14 ;  /* 0x000000ffff077224 */ /* 0x000fd800078e000e */
[----:B0-----:R-:W-:Y:S05]  /*baa0*/  WARPSYNC.COLLECTIVE R15, `(.L_x_102) ;  /* 0x000000000f087348 */ /* 0x001fea0003c00000 */
[----:B------:R1:W2:Y:S02]  /*bab0*/  SHFL.IDX P6, R14, R13, R12, R11 ;  /* 0x0000000c0d0e7389 */ /* 0x0002a400000c000b */
[----:B012---:R-:W-:Y:S01]  /*bac0*/  ENDCOLLECTIVE ;  /* 0x000000000000791b */ /* 0x007fe20003800000 */
.L_x_102:
[----:B------:R-:W-:Y:S02]  /*bad0*/  @P0 LEA R21, R5, UR39, 0x1 ;  /* 0x0000002705150c11 */ /* 0x000fe4000f8e08ff */
[----:B------:R-:W-:Y:S01]  /*bae0*/  MOV R13, R6 ;  /* 0x00000006000d7202 */ /* 0x000fe20000000f00 */
[----:B------:R-:W-:Y:S01]  /*baf0*/  IMAD.MOV.U32 R12, RZ, RZ, 0x4 ;  /* 0x00000004ff0c7424 */ /* 0x000fe200078e00ff */
[----:B------:R-:W-:-:S04]  /*bb00*/  @P0 LEA R14, P1, R37, R14, 0x1 ;  /* 0x0000000e250e0211 */ /* 0x000fc800078208ff */
[----:B------:R-:W-:Y:S01]  /*bb10*/  @P0 IADD3.X R7, RZ, R7, RZ, P1, !PT ;  /* 0x00000007ff070210 */ /* 0x000fe20000ffe4ff */
[----:B------:R-:W-:-:S08]  /*bb20*/  @P0 IMAD.MOV.U32 R2, RZ, RZ, R14 ;  /* 0x000000ffff020224 */ /* 0x000fd000078e000e */
[----:B------:R-:W-:Y:S05]  /*bb30*/  WARPSYNC.COLLECTIVE R15, `(.L_x_103) ;  /* 0x000000000f087348 */ /* 0x000fea0003c00000 */
[----:B------:R0:W1:Y:S02]  /*bb40*/  SHFL.IDX P6, R14, R13, R12, R11 ;  /* 0x0000000c0d0e7389 */ /* 0x00006400000c000b */
[----:B01----:R-:W-:Y:S01]  /*bb50*/  ENDCOLLECTIVE ;  /* 0x000000000000791b */ /* 0x003fe20003800000 */
.L_x_103:
[----:B------:R-:W-:-:S05]  /*bb60*/  @P0 IMAD.MOV.U32 R3, RZ, RZ, R7 ;  /* 0x000000ffff030224 */ /* 0x000fca00078e0007 */
[----:B------:R-:W-:Y:S01]  /*bb70*/  @!PT LDS RZ, [RZ] ;  /* 0x00000000fffff984 */ /* 0x000fe20000000800 */
[----:B------:R-:W-:Y:S01]  /*bb80*/  @!PT LDS RZ, [RZ] ;  /* 0x00000000fffff984 */ /* 0x000fe20000000800 */
[----:B------:R-:W-:Y:S01]  /*bb90*/  @!PT LDS RZ, [RZ] ;  /* 0x00000000fffff984 */ /* 0x000fe20000000800 */
[----:B------:R0:W-:Y:S04]  /*bba0*/  @P0 LDGSTS.E.BYPASS.LTC128B.128 [R21+0x19c00], desc[UR36][R2.64], !P4 ;  /* 0x19c0000002150fae */ /* 0x0001e8000e101d64 */
[----:B------:R0:W-:Y:S01]  /*bbb0*/  @P0 LDGSTS.E.BYPASS.LTC128B.128 [R21+0x1cc00], desc[UR36][R2.64+0x80], !P3 ;  /* 0x1cc0008002150fae */ /* 0x0001e2000d901d64 */
[----:B------:R-:W-:-:S03]  /*bbc0*/  MOV R13, R4 ;  /* 0x00000004000d7202 */ /* 0x000fc60000000f00 */
[----:B------:R0:W-:Y:S01]  /*bbd0*/  @P0 LDGSTS.E.BYPASS.LTC128B.128 [R21+0x1fc00], desc[UR36][R2.64+0x100], !P2 ;  /* 0x1fc0010002150fae */ /* 0x0001e2000d101d64 */
[----:B------:R-:W-:Y:S01]  /*bbe0*/  ISETP.GE.AND P0, PT, R33, 0x41, PT ;  /* 0x000000412100780c */ /* 0x000fe20003f06270 */
[----:B------:R-:W-:-:S12]  /*bbf0*/  IMAD.MOV.U32 R7, RZ, RZ, R14 ;  /* 0x000000ffff077224 */ /* 0x000fd800078e000e */
[----:B0-----:R-:W-:Y:S05]  /*bc00*/  WARPSYNC.COLLECTIVE R15, `(.L_x_104) ;  /* 0x000000000f087348 */ /* 0x001fea0003c00000 */
[----:B------:R1:W2:Y:S02]  /*bc10*/  SHFL.IDX P6, R14, R13, R12, R11 ;  /* 0x0000000c0d0e7389 */ /* 0x0002a400000c000b */
[----:B012---:R-:W-:Y:S01]  /*bc20*/  ENDCOLLECTIVE ;  /* 0x000000000000791b */ /* 0x007fe20003800000 */
.L_x_104:
        /* <DEDUP_REMOVED lines=8> */
.L_x_105:
        /* <DEDUP_REMOVED lines=9> */
[----:B------:R-:W-:-:S07]  /*bd40*/  MOV R7, R14 ;  /* 0x0000000e00077202 */ /* 0x000fce0000000f00 */
[----:B0-----:R-:W-:Y:S05]  /*bd50*/  WARPSYNC.COLLECTIVE R15, `(.L_x_106) ;  /* 0x000000000f087348 */ /* 0x001fea0003c00000 */
[----:B------:R1:W2:Y:S02]  /*bd60*/  SHFL.IDX P6, R14, R13, R12, R11 ;  /* 0x0000000c0d0e7389 */ /* 0x0002a400000c000b */
[----:B012---:R-:W-:Y:S01]  /*bd70*/  ENDCOLLECTIVE ;  /* 0x000000000000791b */ /* 0x007fe20003800000 */
.L_x_106:
[----:B------:R-:W-:Y:S05]  /*bd80*/  BRA `(.L_x_107) ;  /* 0xffffffd000287947 */ /* 0x000fea000383ffff */
.L_x_52:
[----:B------:R-:W-:Y:S01]  /*bd90*/  IMAD.MOV.U32 R13, RZ, RZ, R5 ;  /* 0x000000ffff0d7224 */ /* 0x000fe200078e0005 */
[----:B------:R-:W-:Y:S01]  /*bda0*/  MOV R12, RZ ;  /* 0x000000ff000c7202 */ /* 0x000fe20000000f00 */
[----:B------:R-:W-:Y:S02]  /*bdb0*/  IMAD.MOV.U32 R11, RZ, RZ, 0x181f ;  /* 0x0000181fff0b7424 */ /* 0x000fe400078e00ff */
[----:B------:R-:W-:Y:S02]  /*bdc0*/  IMAD.MOV.U32 R15, RZ, RZ, -0x1 ;  /* 0xffffffffff0f7424 */ /* 0x000fe400078e00ff */
[----:B------:R-:W-:-:S07]  /*bdd0*/  IMAD.IADD R4, R34, 0x1, R4 ;  /* 0x0000000122047824 */ /* 0x000fce00078e0204 */
[----:B------:R-:W-:Y:S05]  /*bde0*/  WARPSYNC.COLLECTIVE R15, `(.L_x_108) ;  /* 0x000000000f087348 */ /* 0x000fea0003c00000 */
[----:B------:R0:W1:Y:S02]  /*bdf0*/  SHFL.IDX P6, R14, R13, R12, R11 ;  /* 0x0000000c0d0e7389 */ /* 0x00006400000c000b */
[----:B01----:R-:W-:Y:S01]  /*be00*/  ENDCOLLECTIVE ;  /* 0x000000000000791b */ /* 0x003fe20003800000 */
.L_x_108:
[C---:B------:R-:W-:Y:S01]  /*be10*/  VIADD R6, R4.reuse, 0x10 ;  /* 0x0000001004067836 */ /* 0x040fe20000000000 */
[----:B------:R-:W-:Y:S01]  /*be20*/  ISETP.GE.AND P0, PT, R4, UR40, PT ;  /* 0x0000002804007c0c */ /* 0x000fe2000bf06270 */
[----:B------:R-:W-:Y:S01]  /*be30*/  IMAD.MOV.U32 R13, RZ, RZ, R0 ;  /* 0x000000ffff0d7224 */ /* 0x000fe200078e0000 */
[----:B------:R-:W-:-:S11]  /*be40*/  MOV R2, R14 ;  /* 0x0000000e00027202 */ /* 0x000fd60000000f00 */
[----:B------:R-:W-:Y:S05]  /*be50*/  WARPSYNC.COLLECTIVE R15, `(.L_x_109) ;  /* 0x000000000f087348 */ /* 0x000fea0003c00000 */
[----:B------:R0:W1:Y:S02]  /*be60*/  SHFL.IDX P6, R14, R13, R12, R11 ;  /* 0x0000000c0d0e7389 */ /* 0x00006400000c000b */
[----:B01----:R-:W-:Y:S01]  /*be70*/  ENDCOLLECTIVE ;  /* 0x000000000000791b */ /* 0x003fe20003800000 */
.L_x_109:
[----:B------:R-:W-:Y:S01]  /*be80*/  MOV R13, R5 ;  /* 0x00000005000d7202 */ /* 0x000fe20000000f00 */
[----:B------:R-:W-:Y:S01]  /*be90*/  IMAD.MOV.U32 R12, RZ, RZ, 0x1 ;  /* 0x00000001ff0c7424 */ /* 0x000fe200078e00ff */
[----:B------:R-:W-:-:S04]  /*bea0*/  @!P0 LEA R14, P1, R37, R14, 0x1 ;  /* 0x0000000e250e8211 */ /* 0x000fc800078208ff */
[----:B------:R-:W-:Y:S01]  /*beb0*/  @!P0 IADD3.X R3, RZ, R2, RZ, P1, !PT ;  /* 0x00000002ff038210 */ /* 0x000fe20000ffe4ff */
[----:B------:R-:W-:-:S08]  /*bec0*/  @!P0 IMAD.MOV.U32 R2, RZ, RZ, R14 ;  /* 0x000000ffff028224 */ /* 0x000fd000078e000e */
[----:B------:R-:W-:Y:S05]  /*bed0*/  WARPSYNC.COLLECTIVE R15, `(.L_x_110) ;  /* 0x000000000f087348 */ /* 0x000fea0003c00000 */
[----:B------:R0:W1:Y:S02]  /*bee0*/  SHFL.IDX P6, R14, R13, R12, R11 ;  /* 0x0000000c0d0e7389 */ /* 0x00006400000c000b */
[----:B01----:R-:W-:Y:S01]  /*bef0*/  ENDCOLLECTIVE ;  /* 0x000000000000791b */ /* 0x003fe20003800000 */
.L_x_110:
[----:B------:R-:W-:Y:S01]  /*bf00*/  @!PT LDS RZ, [RZ] ;  /* 0x00000000fffff984 */ /* 0x000fe20000000800 */
[----:B------:R-:W-:Y:S01]  /*bf10*/  @!PT LDS RZ, [RZ] ;  /* 0x00000000fffff984 */ /* 0x000fe20000000800 */
[----:B------:R-:W-:Y:S01]  /*bf20*/  @!PT LDS RZ, [RZ] ;  /* 0x00000000fffff984 */ /* 0x000fe20000000800 */
[----:B------:R0:W-:Y:S04]  /*bf30*/  @!P0 LDGSTS.E.BYPASS.LTC128B.128 [R20+0xc400], desc[UR36][R2.64], !P3 ;  /* 0x0c40000002148fae */ /* 0x0001e8000d901d64 */
[----:B------:R0:W-:Y:S04]  /*bf40*/  @!P0 LDGSTS.E.BYPASS.LTC128B.128 [R20+0x10400], desc[UR36][R2.64+0x80], !P4 ;  /* 0x1040008002148fae */ /* 0x0001e8000e101d64 */
[----:B------:R0:W-:Y:S01]  /*bf50*/  @!P0 LDGSTS.E.BYPASS.LTC128B.128 [R20+0x14400], desc[UR36][R2.64+0x100], !P5 ;  /* 0x1440010002148fae */ /* 0x0001e2000e901d64 */
[----:B------:R-:W-:Y:S02]  /*bf60*/  ISETP.GE.AND P0, PT, R6, UR40, PT ;  /* 0x0000002806007c0c */ /* 0x000fe4000bf06270 */
[----:B------:R-:W-:Y:S01]  /*bf70*/  MOV R13, R0 ;  /* 0x00000000000d7202 */ /* 0x000fe20000000f00 */
[----:B------:R-:W-:-:S10]  /*bf80*/  IMAD.MOV.U32 R6, RZ, RZ, R14 ;  /* 0x000000ffff067224 */ /* 0x000fd400078e000e */
[----:B0-----:R-:W-:Y:S05]  /*bf90*/  WARPSYNC.COLLECTIVE R15, `(.L_x_111) ;  /* 0x000000000f087348 */ /* 0x001fea0003c00000 */
[----:B------:R1:W2:Y:S02]  /*bfa0*/  SHFL.IDX P6, R14, R13, R12, R11 ;  /* 0x0000000c0d0e7389 */ /* 0x0002a400000c000b */
[----:B012---:R-:W-:Y:S01]  /*bfb0*/  ENDCOLLECTIVE ;  /* 0x000000000000791b */ /* 0x007fe20003800000 */
.L_x_111:
[----:B------:R-:W-:Y:S01]  /*bfc0*/  IMAD.MOV.U32 R13, RZ, RZ, R5 ;  /* 0x000000ffff0d7224 */ /* 0x000fe200078e0005 */
[----:B------:R-:W-:Y:S02]  /*bfd0*/  MOV R12, 0x2 ;  /* 0x00000002000c7802 */ /* 0x000fe40000000f00 */
[----:B------:R-:W-:-:S05]  /*bfe0*/  @!P0 LEA R14, P1, R37, R14, 0x1 ;  /* 0x0000000e250e8211 */ /* 0x000fca00078208ff */
[----:B------:R-:W-:-:S08]  /*bff0*/  @!P0 IMAD.MOV.U32 R2, RZ, RZ, R14 ;  /* 0x000000ffff028224 */ /* 0x000fd000078e000e */
[----:B------:R-:W-:Y:S05]  /*c000*/  WARPSYNC.COLLECTIVE R15, `(.L_x_112) ;  /* 0x000000000f087348 */ /* 0x000fea0003c00000 */
[----:B------:R0:W1:Y:S02]  /*c010*/  SHFL.IDX P6, R14, R13, R12, R11 ;  /* 0x0000000c0d0e7389 */ /* 0x00006400000c000b */
[----:B01----:R-:W-:Y:S01]  /*c020*/  ENDCOLLECTIVE ;  /* 0x000000000000791b */ /* 0x003fe20003800000 */
.L_x_112:
[----:B------:R-:W-:Y:S02]  /*c030*/  @!P0 IMAD.X R7, RZ, RZ, R6, P1 ;  /* 0x000000ffff078224 */ /* 0x000fe400008e0606 */
[----:B------:R-:W-:-:S03]  /*c040*/  VIADD R6, R4, 0x20 ;  /* 0x0000002004067836 */ /* 0x000fc60000000000 */
[----:B------:R-:W-:-:S05]  /*c050*/  @!P0 MOV R3, R7 ;  /* 0x0000000700038202 */ /* 0x000fca0000000f00 */
[----:B------:R-:W-:Y:S01]  /*c060*/  @!PT LDS RZ, [RZ] ;  /* 0x00000000fffff984 */ /* 0x000fe20000000800 */
[----:B------:R-:W-:Y:S01]  /*c070*/  @!PT LDS RZ, [RZ] ;  /* 0x00000000fffff984 */ /* 0x000fe20000000800 */
[----:B------:R-:W-:Y:S01]  /*c080*/  @!PT LDS RZ, [RZ] ;  /* 0x00000000fffff984 */ /* 0x000fe20000000800 */
[----:B------:R0:W-:Y:S01]  /*c090*/  @!P0 LDGSTS.E.BYPASS.LTC128B.128 [R20+0xcc00], desc[UR36][R2.64], !P3 ;  /* 0x0cc0000002148fae */ /* 0x0001e2000d901d64 */
[----:B------:R-:W-:-:S03]  /*c0a0*/  IMAD.MOV.U32 R13, RZ, RZ, R0 ;  /* 0x000000ffff0d7224 */ /* 0x000fc600078e0000 */
[----:B------:R0:W-:Y:S04]  /*c0b0*/  @!P0 LDGSTS.E.BYPASS.LTC128B.128 [R20+0x10c00], desc[UR36][R2.64+0x80], !P4 ;  /* 0x10c0008002148fae */ /* 0x0001e8000e101d64 */
[----:B------:R0:W-:Y:S01]  /*c0c0*/  @!P0 LDGSTS.E.BYPASS.LTC128B.128 [R20+0x14c00], desc[UR36][R2.64+0x100], !P5 ;  /* 0x14c0010002148fae */ /* 0x0001e2000e901d64 */
[----:B------:R-:W-:Y:S01]  /*c0d0*/  ISETP.GE.AND P0, PT, R6, UR40, PT ;  /* 0x0000002806007c0c */ /* 0x000fe2000bf06270 */
[----:B------:R-:W-:-:S12]  /*c0e0*/  IMAD.MOV.U32 R6, RZ, RZ, R14 ;  /* 0x000000ffff067224 */ /* 0x000fd800078e000e */
[----:B0-----:R-:W-:Y:S05]  /*c0f0*/  WARPSYNC.COLLECTIVE R15, `(.L_x_113) ;  /* 0x000000000f087348 */ /* 0x001fea0003c00000 */
[----:B------:R1:W2:Y:S02]  /*c100*/  SHFL.IDX P6, R14, R13, R12, R11 ;  /* 0x0000000c0d0e7389 */ /* 0x0002a400000c000b */
[----:B012---:R-:W-:Y:S01]  /*c110*/  ENDCOLLECTIVE ;  /* 0x000000000000791b */ /* 0x007fe20003800000 */
.L_x_113:
[----:B------:R-:W-:Y:S02]  /*c120*/  IMAD.MOV.U32 R13, RZ, RZ, R5 ;  /* 0x000000ffff0d7224 */ /* 0x000fe400078e0005 */
[----:B------:R-:W-:Y:S01]  /*c130*/  IMAD.MOV.U32 R12, RZ, RZ, 0x3 ;  /* 0x00000003ff0c7424 */ /* 0x000fe200078e00ff */
[----:B------:R-:W-:-:S04]  /*c140*/  @!P0 LEA R14, P1, R37, R14, 0x1 ;  /* 0x0000000e250e8211 */ /* 0x000fc800078208ff */
[----:B------:R-:W-:Y:S01]  /*c150*/  @!P0 IADD3.X R7, RZ, R6, RZ, P1, !PT ;  /* 0x00000006ff078210 */ /* 0x000fe20000ffe4ff */
[----:B------:R-:W-:Y:S01]  /*c160*/  @!P0 IMAD.MOV.U32 R2, RZ, RZ, R14 ;  /* 0x000000ffff028224 */ /* 0x000fe200078e000e */
[----:B------:R-:W-:-:S07]  /*c170*/  IADD3 R6, R4, 0x30, RZ ;  /* 0x0000003004067810 */ /* 0x000fce0007ffe0ff */
[----:B------:R-:W-:Y:S05]  /*c180*/  WARPSYNC.COLLECTIVE R15, `(.L_x_114) ;  /* 0x000000000f087348 */ /* 0x000fea0003c00000 */
[----:B------:R0:W1:Y:S02]  /*c190*/  SHFL.IDX P6, R14, R13, R12, R11 ;  /* 0x0000000c0d0e7389 */ /* 0x00006400000c000b */
[----:B01----:R-:W-:Y:S01]  /*c1a0*/  ENDCOLLECTIVE ;  /* 0x000000000000791b */ /* 0x003fe20003800000 */
.L_x_114:
[----:B------:R-:W-:-:S05]  /*c1b0*/  @!P0 IMAD.MOV.U32 R3, RZ, RZ, R7 ;  /* 0x000000ffff038224 */ /* 0x000fca00078e0007 */
[----:B------:R-:W-:Y:S01]  /*c1c0*/  @!PT LDS RZ, [RZ] ;  /* 0x00000000fffff984 */ /* 0x000fe20000000800 */
[----:B------:R-:W-:Y:S01]  /*c1d0*/  @!PT LDS RZ, [RZ] ;  /* 0x00000000fffff984 */ /* 0x000fe20000000800 */
[----:B------:R-:W-:Y:S01]  /*c1e0*/  @!PT LDS RZ, [RZ] ;  /* 0x00000000fffff984 */ /* 0x000fe20000000800 */
[----:B------:R0:W-:Y:S04]  /*c1f0*/  @!P0 LDGSTS.E.BYPASS.LTC128B.128 [R20+0xd400], desc[UR36][R2.64], !P3 ;  /* 0x0d40000002148fae */ /* 0x0001e8000d901d64 */
[----:B------:R0:W-:Y:S01]  /*c200*/  @!P0 LDGSTS.E.BYPASS.LTC128B.128 [R20+0x11400], desc[UR36][R2.64+0x80], !P4 ;  /* 0x1140008002148fae */ /* 0x0001e2000e101d64 */
[----:B------:R-:W-:-:S03]  /*c210*/  IMAD.MOV.U32 R13, RZ, RZ, R0 ;  /* 0x000000ffff0d7224 */ /* 0x000fc600078e0000 */
[----:B------:R0:W-:Y:S01]  /*c220*/  @!P0 LDGSTS.E.BYPASS.LTC128B.128 [R20+0x15400], desc[UR36][R2.64+0x100], !P5 ;  /* 0x1540010002148fae */ /* 0x0001e2000e901d64 */
[----:B------:R-:W-:Y:S02]  /*c230*/  ISETP.GE.AND P0, PT, R6, UR40, PT ;  /* 0x0000002806007c0c */ /* 0x000fe4000bf06270 */
[----:B------:R-:W-:-:S11]  /*c240*/  MOV R6, R14 ;  /* 0x0000000e00067202 */ /* 0x000fd60000000f00 */
[----:B0-----:R-:W-:Y:S05]  /*c250*/  WARPSYNC.COLLECTIVE R15, `(.L_x_115) ;  /* 0x000000000f087348 */ /* 0x001fea0003c00000 */
[----:B------:R1:W2:Y:S02]  /*c260*/  SHFL.IDX P6, R14, R13, R12, R11 ;  /* 0x0000000c0d0e7389 */ /* 0x0002a400000c000b */
[----:B012---:R-:W-:Y:S01]  /*c270*/  ENDCOLLECTIVE ;  /* 0x000000000000791b */ /* 0x007fe20003800000 */
.L_x_115:
[----:B------:R-:W-:Y:S01]  /*c280*/  MOV R13, R5 ;  /* 0x00000005000d7202 */ /* 0x000fe20000000f00 */
[----:B------:R-:W-:Y:S01]  /*c290*/  IMAD.MOV.U32 R12, RZ, RZ, 0x4 ;  /* 0x00000004ff0c7424 */ /* 0x000fe200078e00ff */
[----:B------:R-:W-:-:S04]  /*c2a0*/  @!P0 LEA R14, P1, R37, R14, 0x1 ;  /* 0x0000000e250e8211 */ /* 0x000fc800078208ff */
[----:B------:R-:W-:Y:S01]  /*c2b0*/  @!P0 MOV R2, R14 ;  /* 0x0000000e00028202 */ /* 0x000fe20000000f00 */
[----:B------:R-:W-:-:S08]  /*c2c0*/  @!P0 IMAD.X R7, RZ, RZ, R6, P1 ;  /* 0x000000ffff078224 */ /* 0x000fd000008e0606 */
[----:B------:R-:W-:Y:S05]  /*c2d0*/  WARPSYNC.COLLECTIVE R15, `(.L_x_116) ;  /* 0x000000000f087348 */ /* 0x000fea0003c00000 */
[----:B------:R0:W1:Y:S02]  /*c2e0*/  SHFL.IDX P6, R14, R13, R12, R11 ;  /* 0x0000000c0d0e7389 */ /* 0x00006400000c000b */
[----:B01----:R-:W-:Y:S01]  /*c2f0*/  ENDCOLLECTIVE ;  /* 0x000000000000791b */ /* 0x003fe20003800000 */
.L_x_116:
[----:B------:R-:W-:Y:S02]  /*c300*/  VIADD R6, R4, 0x40 ;  /* 0x0000004004067836 */ /* 0x000fe40000000000 */
[----:B------:R-:W-:-:S05]  /*c310*/  @!P0 IMAD.MOV.U32 R3, RZ, RZ, R7 ;  /* 0x000000ffff038224 */ /* 0x000fca00078e0007 */
[----:B------:R-:W-:Y:S01]  /*c320*/  @!PT LDS RZ, [RZ] ;  /* 0x00000000fffff984 */ /* 0x000fe20000000800 */
[----:B------:R-:W-:Y:S01]  /*c330*/  @!PT LDS RZ, [RZ] ;  /* 0x00000000fffff984 */ /* 0x000fe20000000800 */
[----:B------:R-:W-:Y:S01]  /*c340*/  @!PT LDS RZ, [RZ] ;  /* 0x00000000fffff984 */ /* 0x000fe20000000800 */
[----:B------:R0:W-:Y:S04]  /*c350*/  @!P0 LDGSTS.E.BYPASS.LTC128B.128 [R20+0xdc00], desc[UR36][R2.64], !P3 ;  /* 0x0dc0000002148fae */ /* 0x0001e8000d901d64 */
[----:B------:R0:W-:Y:S01]  /*c360*/  @!P0 LDGSTS.E.BYPASS.LTC128B.128 [R20+0x11c00], desc[UR36][R2.64+0x80], !P4 ;  /* 0x11c0008002148fae */ /* 0x0001e2000e101d64 */
[----:B------:R-:W-:-:S03]  /*c370*/  MOV R13, R0 ;  /* 0x00000000000d7202 */ /* 0x000fc60000000f00 */
[----:B------:R0:W-:Y:S01]  /*c380*/  @!P0 LDGSTS.E.BYPASS.LTC128B.128 [R20+0x15c00], desc[UR36][R2.64+0x100], !P5 ;  /* 0x15c0010002148fae */ /* 0x0001e2000e901d64 */
[----:B------:R-:W-:Y:S01]  /*c390*/  ISETP.GE.AND P0, PT, R6, UR40, PT ;  /* 0x0000002806007c0c */ /* 0x000fe2000bf06270 */
[----:B------:R-:W-:-:S12]  /*c3a0*/  IMAD.MOV.U32 R6, RZ, RZ, R14 ;  /* 0x000000ffff067224 */ /* 0x000fd800078e000e */
[----:B0-----:R-:W-:Y:S05]  /*c3b0*/  WARPSYNC.COLLECTIVE R15, `(.L_x_117) ;  /* 0x000000000f087348 */ /* 0x001fea0003c00000 */
[----:B------:R1:W2:Y:S02]  /*c3c0*/  SHFL.IDX P6, R14, R13, R12, R11 ;  /* 0x0000000c0d0e7389 */ /* 0x0002a400000c000b */
[----:B012---:R-:W-:Y:S01]  /*c3d0*/  ENDCOLLECTIVE ;  /* 0x000000000000791b */ /* 0x007fe20003800000 */
.L_x_117:
[----:B------:R-:W-:Y:S01]  /*c3e0*/  IMAD.MOV.U32 R13, RZ, RZ, R5 ;  /* 0x000000ffff0d7224 */ /* 0x000fe200078e0005 */
[----:B------:R-:W-:Y:S02]  /*c3f0*/  MOV R12, 0x5 ;  /* 0x00000005000c7802 */ /* 0x000fe40000000f00 */
[----:B------:R-:W-:-:S05]  /*c400*/  @!P0 LEA R14, P1, R37, R14, 0x1 ;  /* 0x0000000e250e8211 */ /* 0x000fca00078208ff */
[----:B------:R-:W-:-:S08]  /*c410*/  @!P0 IMAD.MOV.U32 R2, RZ, RZ, R14 ;  /* 0x000000ffff028224 */ /* 0x000fd000078e000e */
[----:B------:R-:W-:Y:S05]  /*c420*/  WARPSYNC.COLLECTIVE R15, `(.L_x_118) ;  /* 0x000000000f087348 */ /* 0x000fea0003c00000 */
[----:B------:R0:W1:Y:S02]  /*c430*/  SHFL.IDX P6, R14, R13, R12, R11 ;  /* 0x0000000c0d0e7389 */ /* 0x00006400000c000b */
[----:B01----:R-:W-:Y:S01]  /*c440*/  ENDCOLLECTIVE ;  /* 0x000000000000791b */ /* 0x003fe20003800000 */
.L_x_118:
        /* <DEDUP_REMOVED lines=15> */
.L_x_119:
        /* <DEDUP_REMOVED lines=9> */
.L_x_120:
        /* <DEDUP_REMOVED lines=13> */
.L_x_121:
[----:B------:R-:W-:Y:S01]  /*c6a0*/  IMAD.MOV.U32 R13, RZ, RZ, R5 ;  /* 0x000000ffff0d7224 */ /* 0x000fe200078e0005 */
[----:B------:R-:W-:Y:S02]  /*c6b0*/  MOV R12, 0x7 ;  /* 0x00000007000c7802 */ /* 0x000fe40000000f00 */
[----:B------:R-:W-:-:S04]  /*c6c0*/  @!P0 LEA R14, P1, R37, R14, 0x1 ;  /* 0x0000000e250e8211 */ /* 0x000fc800078208ff */
[----:B------:R-:W-:Y:S01]  /*c6d0*/  @!P0 MOV R2, R14 ;  /* 0x0000000e00028202 */ /* 0x000fe20000000f00 */
[----:B------:R-:W-:-:S08]  /*c6e0*/  @!P0 IMAD.X R7, RZ, RZ, R6, P1 ;  /* 0x000000ffff078224 */ /* 0x000fd000008e0606 */
[----:B------:R-:W-:Y:S05]  /*c6f0*/  WARPSYNC.COLLECTIVE R15, `(.L_x_122) ;  /* 0x000000000f087348 */ /* 0x000fea0003c00000 */
[----:B------:R0:W1:Y:S02]  /*c700*/  SHFL.IDX P6, R14, R13, R12, R11 ;  /* 0x0000000c0d0e7389 */ /* 0x00006400000c000b */
[----:B01----:R-:W-:Y:S01]  /*c710*/  ENDCOLLECTIVE ;  /* 0x000000000000791b */ /* 0x003fe20003800000 */
.L_x_122:
        /* <DEDUP_REMOVED lines=8> */
[----:B------:R-:W-:-:S07]  /*c7a0*/  IMAD.MOV.U32 R6, RZ, RZ, R14 ;  /* 0x000000ffff067224 */ /* 0x000fce00078e000e */
[----:B0-----:R-:W-:Y:S05]  /*c7b0*/  WARPSYNC.COLLECTIVE R15, `(.L_x_123) ;  /* 0x000000000f087348 */ /* 0x001fea0003c00000 */
[----:B------:R1:W2:Y:S02]  /*c7c0*/  SHFL.IDX P6, R14, R13, R12, R11 ;  /* 0x0000000c0d0e7389 */ /* 0x0002a400000c000b */
[----:B012---:R-:W-:Y:S01]  /*c7d0*/  ENDCOLLECTIVE ;  /* 0x000000000000791b */ /* 0x007fe20003800000 */
.L_x_123:
[----:B------:R-:W-:Y:S05]  /*c7e0*/  BRA `(.L_x_124) ;  /* 0xffffffd000347947 */ /* 0x000fea000383ffff */
.L_x_54:
[----:B0-----:R-:W-:-:S04]  /*c7f0*/  MOV R3, UR39 ;  /* 0x0000002700037c02 */ /* 0x001fc80008000f00 */
[----:B------:R0:W1:Y:S03]  /*c800*/  SYNCS.PHASECHK.TRANS64.TRYWAIT P0, [R3+URZ+0x2a820], R0 ;  /* 0x02a82000030075a7 */ /* 0x000066000800017f */
[----:B-1----:R-:W-:Y:S05]  /*c810*/  @!P0 NANOSLEEP.SYNCS 0x989680 ;  /* 0x009896800000895d */ /* 0x002fea0003900000 */
[----:B------:R-:W1:Y:S02]  /*c820*/  @!P0 SYNCS.PHASECHK.TRANS64 P0, [R3+URZ+0x2a820], R0 ;  /* 0x02a82000030085a7 */ /* 0x000e64000800007f */
[----:B-1----:R-:W-:Y:S05]  /*c830*/  @!P0 BRA `(.L_x_54) ;  /* 0xfffffffc00ec8947 */ /* 0x002fea000383ffff */
[----:B------:R-:W-:Y:S05]  /*c840*/  BRA `(.L_x_125) ;  /* 0xffffffd000707947 */ /* 0x000fea000383ffff */
.L_x_58:
[----:B0-----:R0:W1:Y:S02]  /*c850*/  SYNCS.PHASECHK.TRANS64.TRYWAIT P0, [R6+URZ+0x2a840], R3 ;  /* 0x02a84003060075a7 */ /* 0x001064000800017f */
[----:B-1----:R-:W-:Y:S05]  /*c860*/  @!P0 NANOSLEEP.SYNCS 0x989680 ;  /* 0x009896800000895d */ /* 0x002fea0003900000 */
[----:B------:R-:W1:Y:S02]  /*c870*/  @!P0 SYNCS.PHASECHK.TRANS64 P0, [R6+URZ+0x2a840], R3 ;  /* 0x02a84003060085a7 */ /* 0x000e64000800007f */
[----:B-1----:R-:W-:Y:S05]  /*c880*/  @!P0 BRA `(.L_x_58) ;  /* 0xfffffffc00f08947 */ /* 0x002fea000383ffff */
[----:B------:R-:W-:Y:S05]  /*c890*/  BRA `(.L_x_126) ;  /* 0xffffffd400207947 */ /* 0x000fea000383ffff */
.L_x_59:
        /* <DEDUP_REMOVED lines=8> */
.L_x_128:
[----:B------:R-:W-:Y:S05]  /*c920*/  BSYNC B1 ;  /* 0x0000000000017941 */ /* 0x000fea0003800000 */
.L_x_127:
[----:B------:R-:W-:Y:S01]  /*c930*/  MOV R13, R8 ;  /* 0x00000008000d7202 */ /* 0x000fe20000000f00 */
[----:B------:R-:W-:Y:S01]  /*c940*/  IMAD.MOV.U32 R12, RZ, RZ, RZ ;  /* 0x000000ffff0c7224 */ /* 0x000fe200078e00ff */
[----:B------:R-:W-:Y:S01]  /*c950*/  MOV R15, 0xffffffff ;  /* 0xffffffff000f7802 */ /* 0x000fe20000000f00 */
[----:B------:R-:W-:Y:S01]  /*c960*/  IMAD.MOV.U32 R11, RZ, RZ, 0x181f ;  /* 0x0000181fff0b7424 */ /* 0x000fe200078e00ff */
[----:B------:R-:W-:Y:S01]  /*c970*/  LEA R9, R9, UR39, 0x1 ;  /* 0x0000002709097c11 */ /* 0x000fe2000f8e08ff */
[----:B------:R-:W-:Y:S02]  /*c980*/  IMAD.MOV.U32 R3, RZ, RZ, R14 ;  /* 0x000000ffff037224 */ /* 0x000fe400078e000e */
[----:B------:R-:W-:-:S07]  /*c990*/  IMAD.SHL.U32 R5, R37, 0x2, RZ ;  /* 0x0000000225057824 */ /* 0x000fce00078e00ff */
[----:B------:R-:W-:Y:S05]  /*c9a0*/  WARPSYNC.COLLECTIVE R15, `(.L_x_129) ;  /* 0x000000000f087348 */ /* 0x000fea0003c00000 */
[----:B------:R0:W1:Y:S02]  /*c9b0*/  SHFL.IDX P6, R14, R13, R12, R11 ;  /* 0x0000000c0d0e7389 */ /* 0x00006400000c000b */
[----:B01----:R-:W-:Y:S01]  /*c9c0*/  ENDCOLLECTIVE ;  /* 0x000000000000791b */ /* 0x003fe20003800000 */
.L_x_129:
[----:B------:R-:W-:Y:S01]  /*c9d0*/  MOV R13, R10 ;  /* 0x0000000a000d7202 */ /* 0x000fe20000000f00 */
[----:B------:R-:W-:Y:S01]  /*c9e0*/  IMAD.MOV.U32 R12, RZ, RZ, 0x1 ;  /* 0x00000001ff0c7424 */ /* 0x000fe200078e00ff */
[----:B------:R-:W-:-:S13]  /*c9f0*/  IADD3 R2, P0, R14, R5, RZ ;  /* 0x000000050e027210 */ /* 0x000fda0007f1e0ff */
[----:B------:R-:W-:Y:S05]  /*ca00*/  WARPSYNC.COLLECTIVE R15, `(.L_x_130) ;  /* 0x000000000f087348 */ /* 0x000fea0003c00000 */
[----:B------:R0:W1:Y:S02]  /*ca10*/  SHFL.IDX P6, R14, R13, R12, R11 ;  /* 0x0000000c0d0e7389 */ /* 0x00006400000c000b */
[----:B01----:R-:W-:Y:S01]  /*ca20*/  ENDCOLLECTIVE ;  /* 0x000000000000791b */ /* 0x003fe20003800000 */
.L_x_130:
[----:B------:R-:W-:-:S05]  /*ca30*/  IMAD.X R3, RZ, RZ, R3, P0 ;  /* 0x000000ffff037224 */ /* 0x000fca00000e0603 */
[----:B------:R-:W-:Y:S01]  /*ca40*/  @!PT LDS RZ, [RZ] ;  /* 0x00000000fffff984 */ /* 0x000fe20000000800 */
[----:B------:R-:W-:Y:S01]  /*ca50*/  @!PT LDS RZ, [RZ] ;  /* 0x00000000fffff984 */ /* 0x000fe20000000800 */
[----:B------:R-:W-:Y:S01]  /*ca60*/  @!PT LDS RZ, [RZ] ;  /* 0x00000000fffff984 */ /* 0x000fe20000000800 */
[----:B------:R-:W-:Y:S04]  /*ca70*/  LDGSTS.E.BYPASS.LTC128B.128 [R9+0x18400], desc[UR36][R2.64], !P3 ;  /* 0x1840000002097fae */ /* 0x000fe8000d901d64 */
[----:B------:R-:W-:Y:S01]  /*ca80*/  LDGSTS.E.BYPASS.LTC128B.128 [R9+0x1b400], desc[UR36][R2.64+0x80], !P2 ;  /* 0x1b40008002097fae */ /* 0x000fe2000d101d64 */
[----:B------:R-:W-:-:S03]  /*ca90*/  MOV R13, R8 ;  /* 0x00000008000d7202 */ /* 0x000fc60000000f00 */
[----:B------:R0:W-:Y:S02]  /*caa0*/  LDGSTS.E.BYPASS.LTC128B.128 [R9+0x1e400], desc[UR36][R2.64+0x100], !P1 ;  /* 0x1e40010002097fae */ /* 0x0001e4000c901d64 */
[----:B0-----:R-:W-:-:S07]  /*cab0*/  IMAD.MOV.U32 R3, RZ, RZ, R14 ;  /* 0x000000ffff037224 */ /* 0x001fce00078e000e */
[----:B------:R-:W-:Y:S05]  /*cac0*/  WARPSYNC.COLLECTIVE R15, `(.L_x_131) ;  /* 0x000000000f087348 */ /* 0x000fea0003c00000 */
[----:B------:R0:W1:Y:S02]  /*cad0*/  SHFL.IDX P6, R14, R13, R12, R11 ;  /* 0x0000000c0d0e7389 */ /* 0x00006400000c000b */
[----:B01----:R-:W-:Y:S01]  /*cae0*/  ENDCOLLECTIVE ;  /* 0x000000000000791b */ /* 0x003fe20003800000 */
.L_x_131:
[----:B------:R-:W-:Y:S01]  /*caf0*/  IMAD.MOV.U32 R13, RZ, RZ, R10 ;  /* 0x000000ffff0d7224 */ /* 0x000fe200078e000a */
[----:B------:R-:W-:Y:S02]  /*cb00*/  MOV R12, 0x2 ;  /* 0x00000002000c7802 */ /* 0x000fe40000000f00 */
[----:B------:R-:W-:-:S13]  /*cb10*/  IADD3 R2, P0, R14, R5, RZ ;  /* 0x000000050e027210 */ /* 0x000fda0007f1e0ff */
[----:B------:R-:W-:Y:S05]  /*cb20*/  WARPSYNC.COLLECTIVE R15, `(.L_x_132) ;  /* 0x000000000f087348 */ /* 0x000fea0003c00000 */
[----:B------:R0:W1:Y:S02]  /*cb30*/  SHFL.IDX P6, R14, R13, R12, R11 ;  /* 0x0000000c0d0e7389 */ /* 0x00006400000c000b */
[----:B01----:R-:W-:Y:S01]  /*cb40*/  ENDCOLLECTIVE ;  /* 0x000000000000791b */ /* 0x003fe20003800000 */
.L_x_132:
[----:B------:R-:W-:-:S05]  /*cb50*/  IMAD.X R3, RZ, RZ, R3, P0 ;  /* 0x000000ffff037224 */ /* 0x000fca00000e0603 */
[----:B------:R-:W-:Y:S01]  /*cb60*/  @!PT LDS RZ, [RZ] ;  /* 0x00000000fffff984 */ /* 0x000fe20000000800 */
[----:B------:R-:W-:Y:S01]  /*cb70*/  @!PT LDS RZ, [RZ] ;  /* 0x00000000fffff984 */ /* 0x000fe20000000800 */
[----:B------:R-:W-:Y:S01]  /*cb80*/  @!PT LDS RZ, [RZ] ;  /* 0x00000000fffff984 */ /* 0x000fe20000000800 */
[----:B------:R0:W-:Y:S04]  /*cb90*/  LDGSTS.E.BYPASS.LTC128B.128 [R9+0x18c00], desc[UR36][R2.64], !P3 ;  /* 0x18c0000002097fae */ /* 0x0001e8000d901d64 */
[----:B------:R0:W-:Y:S01]  /*cba0*/  LDGSTS.E.BYPASS.LTC128B.128 [R9+0x1bc00], desc[UR36][R2.64+0x80], !P2 ;  /* 0x1bc0008002097fae */ /* 0x0001e2000d101d64 */
[----:B------:R-:W-:-:S03]  /*cbb0*/  IMAD.MOV.U32 R13, RZ, RZ, R8 ;  /* 0x000000ffff0d7224 */ /* 0x000fc600078e0008 */
[----:B------:R0:W-:Y:S01]  /*cbc0*/  LDGSTS.E.BYPASS.LTC128B.128 [R9+0x1ec00], desc[UR36][R2.64+0x100], !P1 ;  /* 0x1ec0010002097fae */ /* 0x0001e2000c901d64 */
[----:B------:R-:W-:-:S07]  /*cbd0*/  IMAD.MOV.U32 R35, RZ, RZ, R14 ;  /* 0x000000ffff237224 */ /* 0x000fce00078e000e */
[----:B0-----:R-:W-:Y:S05]  /*cbe0*/  WARPSYNC.COLLECTIVE R15, `(.L_x_133) ;  /* 0x000000000f087348 */ /* 0x001fea0003c00000 */
[----:B------:R1:W2:Y:S02]  /*cbf0*/  SHFL.IDX P6, R14, R13, R12, R11 ;  /* 0x0000000c0d0e7389 */ /* 0x0002a400000c000b */
[----:B012---:R-:W-:Y:S01]  /*cc00*/  ENDCOLLECTIVE ;  /* 0x000000000000791b */ /* 0x007fe20003800000 */
.L_x_133:
[----:B------:R-:W-:Y:S02]  /*cc10*/  IMAD.MOV.U32 R13, RZ, RZ, R10 ;  /* 0x000000ffff0d7224 */ /* 0x000fe400078e000a */
[----:B------:R-:W-:Y:S01]  /*cc20*/  IMAD.MOV.U32 R12, RZ, RZ, 0x3 ;  /* 0x00000003ff0c7424 */ /* 0x000fe200078e00ff */
[----:B------:R-:W-:-:S13]  /*cc30*/  IADD3 R2, P0, R14, R5, RZ ;  /* 0x000000050e027210 */ /* 0x000fda0007f1e0ff */
[----:B------:R-:W-:Y:S05]  /*cc40*/  WARPSYNC.COLLECTIVE R15, `(.L_x_134) ;  /* 0x000000000f087348 */ /* 0x000fea0003c00000 */
[----:B------:R0:W1:Y:S02]  /*cc50*/  SHFL.IDX P6, R14, R13, R12, R11 ;  /* 0x0000000c0d0e7389 */ /* 0x00006400000c000b */
[----:B01----:R-:W-:Y:S01]  /*cc60*/  ENDCOLLECTIVE ;  /* 0x000000000000791b */ /* 0x003fe20003800000 */
.L_x_134:
[----:B------:R-:W-:-:S05]  /*cc70*/  IADD3.X R3, RZ, R35, RZ, P0, !PT ;  /* 0x00000023ff037210 */ /* 0x000fca00007fe4ff */
[----:B------:R-:W-:Y:S01]  /*cc80*/  @!PT LDS RZ, [RZ] ;  /* 0x00000000fffff984 */ /* 0x000fe20000000800 */
[----:B------:R-:W-:Y:S01]  /*cc90*/  @!PT LDS RZ, [RZ] ;  /* 0x00000000fffff984 */ /* 0x000fe20000000800 */
[----:B------:R-:W-:Y:S01]  /*cca0*/  @!PT LDS RZ, [RZ] ;  /* 0x00000000fffff984 */ /* 0x000fe20000000800 */
[----:B------:R0:W-:Y:S04]  /*ccb0*/  LDGSTS.E.BYPASS.LTC128B.128 [R9+0x19400], desc[UR36][R2.64], !P3 ;  /* 0x1940000002097fae */ /* 0x0001e8000d901d64 */
[----:B------:R0:W-:Y:S01]  /*ccc0*/  LDGSTS.E.BYPASS.LTC128B.128 [R9+0x1c400], desc[UR36][R2.64+0x80], !P2 ;  /* 0x1c40008002097fae */ /* 0x0001e2000d101d64 */
[----:B------:R-:W-:-:S03]  /*ccd0*/  IMAD.MOV.U32 R13, RZ, RZ, R8 ;  /* 0x000000ffff0d7224 */ /* 0x000fc600078e0008 */
[----:B------:R0:W-:Y:S01]  /*cce0*/  LDGSTS.E.BYPASS.LTC128B.128 [R9+0x1f400], desc[UR36][R2.64+0x100], !P1 ;  /* 0x1f40010002097fae */ /* 0x0001e2000c901d64 */
[----:B------:R-:W-:-:S07]  /*ccf0*/  MOV R35, R14 ;  /* 0x0000000e00237202 */ /* 0x000fce0000000f00 */
[----:B0-----:R-:W-:Y:S05]  /*cd00*/  WARPSYNC.COLLECTIVE R15, `(.L_x_135) ;  /* 0x000000000f087348 */ /* 0x001fea0003c00000 */
[----:B------:R1:W2:Y:S02]  /*cd10*/  SHFL.IDX P6, R14, R13, R12, R11 ;  /* 0x0000000c0d0e7389 */ /* 0x0002a400000c000b */
[----:B012---:R-:W-:Y:S01]  /*cd20*/  ENDCOLLECTIVE ;  /* 0x000000000000791b */ /* 0x007fe20003800000 */
.L_x_135:
[----:B------:R-:W-:Y:S01]  /*cd30*/  MOV R13, R10 ;  /* 0x0000000a000d7202 */ /* 0x000fe20000000f00 */
[----:B------:R-:W-:Y:S01]  /*cd40*/  IMAD.MOV.U32 R12, RZ, RZ, 0x4 ;  /* 0x00000004ff0c7424 */ /* 0x000fe200078e00ff */
[----:B------:R-:W-:-:S13]  /*cd50*/  IADD3 R2, P0, R14, R5, RZ ;  /* 0x000000050e027210 */ /* 0x000fda0007f1e0ff */
[----:B------:R-:W-:Y:S05]  /*cd60*/  WARPSYNC.COLLECTIVE R15, `(.L_x_136) ;  /* 0x000000000f087348 */ /* 0x000fea0003c00000 */
[----:B------:R0:W1:Y:S02]  /*cd70*/  SHFL.IDX P6, R14, R13, R12, R11 ;  /* 0x0000000c0d0e7389 */ /* 0x00006400000c000b */
[----:B01----:R-:W-:Y:S01]  /*cd80*/  ENDCOLLECTIVE ;  /* 0x000000000000791b */ /* 0x003fe20003800000 */
.L_x_136:
[----:B------:R-:W-:-:S05]  /*cd90*/  IMAD.X R3, RZ, RZ, R35, P0 ;  /* 0x000000ffff037224 */ /* 0x000fca00000e0623 */
[----:B------:R-:W-:Y:S01]  /*cda0*/  @!PT LDS RZ, [RZ] ;  /* 0x00000000fffff984 */ /* 0x000fe20000000800 */
[----:B------:R-:W-:Y:S01]  /*cdb0*/  @!PT LDS RZ, [RZ] ;  /* 0x00000000fffff984 */ /* 0x000fe20000000800 */
[----:B------:R-:W-:Y:S01]  /*cdc0*/  @!PT LDS RZ, [RZ] ;  /* 0x00000000fffff984 */ /* 0x000fe20000000800 */
[----:B------:R0:W-:Y:S04]  /*cdd0*/  LDGSTS.E.BYPASS.LTC128B.128 [R9+0x19c00], desc[UR36][R2.64], !P3 ;  /* 0x19c0000002097fae */ /* 0x0001e8000d901d64 */
[----:B------:R0:W-:Y:S01]  /*cde0*/  LDGSTS.E.BYPASS.LTC128B.128 [R9+0x1cc00], desc[UR36][R2.64+0x80], !P2 ;  /* 0x1cc0008002097fae */ /* 0x0001e2000d101d64 */
[----:B------:R-:W-:-:S03]  /*cdf0*/  MOV R13, R8 ;  /* 0x00000008000d7202 */ /* 0x000fc60000000f00 */
[----:B------:R0:W-:Y:S01]  /*ce00*/  LDGSTS.E.BYPASS.LTC128B.128 [R9+0x1fc00], desc[UR36][R2.64+0x100], !P1 ;  /* 0x1fc0010002097fae */ /* 0x0001e2000c901d64 */
[----:B------:R-:W-:-:S07]  /*ce10*/  IMAD.MOV.U32 R35, RZ, RZ, R14 ;  /* 0x000000ffff237224 */ /* 0x000fce00078e000e */
[----:B0-----:R-:W-:Y:S05]  /*ce20*/  WARPSYNC.COLLECTIVE R15, `(.L_x_137) ;  /* 0x000000000f087348 */ /* 0x001fea0003c00000 */
[----:B------:R1:W2:Y:S02]  /*ce30*/  SHFL.IDX P6, R14, R13, R12, R11 ;  /* 0x0000000c0d0e7389 */ /* 0x0002a400000c000b */
[----:B012---:R-:W-:Y:S01]  /*ce40*/  ENDCOLLECTIVE ;  /* 0x000000000000791b */ /* 0x007fe20003800000 */
.L_x_137:
[----:B------:R-:W-:Y:S01]  /*ce50*/  IMAD.MOV.U32 R13, RZ, RZ, R10 ;  /* 0x000000ffff0d7224 */ /* 0x000fe200078e000a */
[----:B------:R-:W-:Y:S02]  /*ce60*/  MOV R12, 0x5 ;  /* 0x00000005000c7802 */ /* 0x000fe40000000f00 */
[----:B------:R-:W-:-:S13]  /*ce70*/  IADD3 R2, P0, R14, R5, RZ ;  /* 0x000000050e027210 */ /* 0x000fda0007f1e0ff */
[----:B------:R-:W-:Y:S05]  /*ce80*/  WARPSYNC.COLLECTIVE R15, `(.L_x_138) ;  /* 0x000000000f087348 */ /* 0x000fea0003c00000 */
[----:B------:R0:W1:Y:S02]  /*ce90*/  SHFL.IDX P6, R14, R13, R12, R11 ;  /* 0x0000000c0d0e7389 */ /* 0x00006400000c000b */
[----:B01----:R-:W-:Y:S01]  /*cea0*/  ENDCOLLECTIVE ;  /* 0x000000000000791b */ /* 0x003fe20003800000 */
.L_x_138:
        /* <DEDUP_REMOVED lines=12> */
.L_x_139:
[----:B------:R-:W-:Y:S05]  /*cf70*/  BRA `(.L_x_140) ;  /* 0xffffffd000707947 */ /* 0x000fea000383ffff */
.L_x_64:
[----:B0-----:R0:W1:Y:S02]  /*cf80*/  SYNCS.PHASECHK.TRANS64.TRYWAIT P0, [R6+URZ+0x2a860], R9 ;  /* 0x02a86009060075a7 */ /* 0x001064000800017f */
[----:B-1----:R-:W-:Y:S05]  /*cf90*/  @!P0 NANOSLEEP.SYNCS 0x989680 ;  /* 0x009896800000895d */ /* 0x002fea0003900000 */
[----:B------:R-:W1:Y:S02]  /*cfa0*/  @!P0 SYNCS.PHASECHK.TRANS64 P0, [R6+URZ+0x2a860], R9 ;  /* 0x02a86009060085a7 */ /* 0x000e64000800007f */
[----:B-1----:R-:W-:Y:S05]  /*cfb0*/  @!P0 BRA `(.L_x_64) ;  /* 0xfffffffc00f08947 */ /* 0x002fea000383ffff */
[----:B------:R-:W-:Y:S05]  /*cfc0*/  BRA `(.L_x_141) ;  /* 0xffffffd000d47947 */ /* 0x000fea000383ffff */
.L_x_65:
[----:B------:R-:W-:Y:S01]  /*cfd0*/  BSSY B1, `(.L_x_142) ;  /* 0x0000008000017945 */ /* 0x000fe20003800000 */
[----:B------:R-:W-:Y:S01]  /*cfe0*/  MOV R13, R18 ;  /* 0x00000012000d7202 */ /* 0x000fe20000000f00 */
[----:B------:R-:W-:Y:S01]  /*cff0*/  IMAD.MOV.U32 R12, RZ, RZ, RZ ;  /* 0x000000ffff0c7224 */ /* 0x000fe200078e00ff */
[----:B------:R-:W-:Y:S01]  /*d000*/  MOV R15, 0xffffffff ;  /* 0xffffffff000f7802 */ /* 0x000fe20000000f00 */
[----:B------:R-:W-:-:S07]  /*d010*/  IMAD.MOV.U32 R11, RZ, RZ, 0x181f ;  /* 0x0000181fff0b7424 */ /* 0x000fce00078e00ff */
[----:B0-----:R-:W-:Y:S05]  /*d020*/  WARPSYNC.COLLECTIVE R15, `(.L_x_143) ;  /* 0x000000000f087348 */ /* 0x001fea0003c00000 */
[----:B------:R1:W2:Y:S02]  /*d030*/  SHFL.IDX P6, R14, R13, R12, R11 ;  /* 0x0000000c0d0e7389 */ /* 0x0002a400000c000b */
[----:B012---:R-:W-:Y:S01]  /*d040*/  ENDCOLLECTIVE ;  /* 0x000000000000791b */ /* 0x007fe20003800000 */
.L_x_143:
[----:B------:R-:W-:Y:S05]  /*d050*/  BSYNC B1 ;  /* 0x0000000000017941 */ /* 0x000fea0003800000 */
.L_x_142:
[----:B------:R-:W-:Y:S01]  /*d060*/  IMAD.MOV.U32 R13, RZ, RZ, R17 ;  /* 0x000000ffff0d7224 */ /* 0x000fe200078e0011 */
[----:B------:R-:W-:Y:S01]  /*d070*/  MOV R12, RZ ;  /* 0x000000ff000c7202 */ /* 0x000fe20000000f00 */
[----:B------:R-:W-:Y:S01]  /*d080*/  IMAD.MOV.U32 R11, RZ, RZ, 0x181f ;  /* 0x0000181fff0b7424 */ /* 0x000fe200078e00ff */
[----:B------:R-:W-:Y:S01]  /*d090*/  LEA R7, R7, UR39, 0x1 ;  /* 0x0000002707077c11 */ /* 0x000fe2000f8e08ff */
[----:B------:R-:W-:Y:S02]  /*d0a0*/  IMAD.MOV.U32 R15, RZ, RZ, -0x1 ;  /* 0xffffffffff0f7424 */ /* 0x000fe400078e00ff */
[----:B------:R-:W-:-:S07]  /*d0b0*/  IMAD.MOV.U32 R3, RZ, RZ, R14 ;  /* 0x000000ffff037224 */ /* 0x000fce00078e000e */
[----:B------:R-:W-:Y:S05]  /*d0c0*/  WARPSYNC.COLLECTIVE R15, `(.L_x_144) ;  /* 0x000000000f087348 */ /* 0x000fea0003c00000 */
[----:B------:R0:W1:Y:S02]  /*d0d0*/  SHFL.IDX P6, R14, R13, R12, R11 ;  /* 0x0000000c0d0e7389 */ /* 0x00006400000c000b */
[----:B01----:R-:W-:Y:S01]  /*d0e0*/  ENDCOLLECTIVE ;  /* 0x000000000000791b */ /* 0x003fe20003800000 */
.L_x_144:
[----:B------:R-:W-:Y:S02]  /*d0f0*/  IMAD.MOV.U32 R13, RZ, RZ, R18 ;  /* 0x000000ffff0d7224 */ /* 0x000fe400078e0012 */
[----:B------:R-:W-:Y:S01]  /*d100*/  IMAD.MOV.U32 R12, RZ, RZ, 0x1 ;  /* 0x00000001ff0c7424 */ /* 0x000fe200078e00ff */
[----:B------:R-:W-:-:S13]  /*d110*/  IADD3 R2, P0, R14, R5, RZ ;  /* 0x000000050e027210 */ /* 0x000fda0007f1e0ff */
[----:B------:R-:W-:Y:S05]  /*d120*/  WARPSYNC.COLLECTIVE R15, `(.L_x_145) ;  /* 0x000000000f087348 */ /* 0x000fea0003c00000 */
[----:B------:R0:W1:Y:S02]  /*d130*/  SHFL.IDX P6, R14, R13, R12, R11 ;  /* 0x0000000c0d0e7389 */ /* 0x00006400000c000b */
[----:B01----:R-:W-:Y:S01]  /*d140*/  ENDCOLLECTIVE ;  /* 0x000000000000791b */ /* 0x003fe20003800000 */
.L_x_145:
[----:B------:R-:W-:Y:S02]  /*d150*/  IADD3.X R3, RZ, R3, RZ, P0, !PT ;  /* 0x00000003ff037210 */ /* 0x000fe400007fe4ff */
[----:B------:R-:W-:Y:S01]  /*d160*/  ISETP.LT.OR P0, PT, R8, 0x1, P2 ;  /* 0x000000010800780c */ /* 0x000fe20001701670 */
[----:B------:R-:W-:-:S12]  /*d170*/  IMAD.MOV.U32 R13, RZ, RZ, R17 ;  /* 0x000000ffff0d7224 */ /* 0x000fd800078e0011 */
[----:B------:R-:W-:Y:S01]  /*d180*/  @!PT LDS RZ, [RZ] ;  /* 0x00000000fffff984 */ /* 0x000fe20000000800 */
[----:B------:R-:W-:Y:S01]  /*d190*/  @!PT LDS RZ, [RZ] ;  /* 0x00000000fffff984 */ /* 0x000fe20000000800 */
[----:B------:R-:W-:Y:S01]  /*d1a0*/  @!PT LDS RZ, [RZ] ;  /* 0x00000000fffff984 */ /* 0x000fe20000000800 */
[----:B------:R-:W-:Y:S01]  /*d1b0*/  LDGSTS.E.BYPASS.LTC128B.128 [R7+0x400], desc[UR36][R2.64], !P0 ;  /* 0x0040000002077fae */ /* 0x000fe2000c101d64 */
[----:B------:R-:W-:-:S13]  /*d1c0*/  ISETP.LT.OR P0, PT, R8, 0x1, P1 ;  /* 0x000000010800780c */ /* 0x000fda0000f01670 */
[----:B------:R0:W-:Y:S02]  /*d1d0*/  LDGSTS.E.BYPASS.LTC128B.128 [R7+0x3400], desc[UR36][R2.64+0x80], !P0 ;  /* 0x0340008002077fae */ /* 0x0001e4000c101d64 */
[----:B0-----:R-:W-:-:S07]  /*d1e0*/  MOV R3, R14 ;  /* 0x0000000e00037202 */ /* 0x001fce0000000f00 */
[----:B------:R-:W-:Y:S05]  /*d1f0*/  WARPSYNC.COLLECTIVE R15, `(.L_x_146) ;  /* 0x000000000f087348 */ /* 0x000fea0003c00000 */
[----:B------:R0:W1:Y:S02]  /*d200*/  SHFL.IDX P6, R14, R13, R12, R11 ;  /* 0x0000000c0d0e7389 */ /* 0x00006400000c000b */
[----:B01----:R-:W-:Y:S01]  /*d210*/  ENDCOLLECTIVE ;  /* 0x000000000000791b */ /* 0x003fe20003800000 */
.L_x_146:
[----:B------:R-:W-:Y:S01]  /*d220*/  MOV R13, R18 ;  /* 0x00000012000d7202 */ /* 0x000fe20000000f00 */
[----:B------:R-:W-:Y:S01]  /*d230*/  IMAD.MOV.U32 R12, RZ, RZ, 0x2 ;  /* 0x00000002ff0c7424 */ /* 0x000fe200078e00ff */
[----:B------:R-:W-:-:S13]  /*d240*/  IADD3 R2, P0, R14, R5, RZ ;  /* 0x000000050e027210 */ /* 0x000fda0007f1e0ff */
[----:B------:R-:W-:Y:S05]  /*d250*/  WARPSYNC.COLLECTIVE R15, `(.L_x_147) ;  /* 0x000000000f087348 */ /* 0x000fea0003c00000 */
[----:B------:R0:W1:Y:S02]  /*d260*/  SHFL.IDX P6, R14, R13, R12, R11 ;  /* 0x0000000c0d0e7389 */ /* 0x00006400000c000b */
[----:B01----:R-:W-:Y:S01]  /*d270*/  ENDCOLLECTIVE ;  /* 0x000000000000791b */ /* 0x003fe20003800000 */
.L_x_147:
[----:B------:R-:W-:Y:S01]  /*d280*/  IMAD.X R3, RZ, RZ, R3, P0 ;  /* 0x000000ffff037224 */ /* 0x000fe200000e0603 */
[----:B------:R-:W-:Y:S02]  /*d290*/  ISETP.LT.OR P0, PT, R8, 0x11, P2 ;  /* 0x000000110800780c */ /* 0x000fe40001701670 */
[----:B------:R-:W-:-:S11]  /*d2a0*/  MOV R13, R17 ;  /* 0x00000011000d7202 */ /* 0x000fd60000000f00 */
[----:B------:R-:W-:Y:S01]  /*d2b0*/  @!PT LDS RZ, [RZ] ;  /* 0x00000000fffff984 */ /* 0x000fe20000000800 */
[----:B------:R-:W-:Y:S01]  /*d2c0*/  @!PT LDS RZ, [RZ] ;  /* 0x00000000fffff984 */ /* 0x000fe20000000800 */
[----:B------:R-:W-:Y:S01]  /*d2d0*/  @!PT LDS RZ, [RZ] ;  /* 0x00000000fffff984 */ /* 0x000fe20000000800 */
[----:B------:R-:W-:Y:S01]  /*d2e0*/  LDGSTS.E.BYPASS.LTC128B.128 [R7+0xc00], desc[UR36][R2.64], !P0 ;  /* 0x00c0000002077fae */ /* 0x000fe2000c101d64 */
[----:B------:R-:W-:-:S13]  /*d2f0*/  ISETP.LT.OR P0, PT, R8, 0x11, P1 ;  /* 0x000000110800780c */ /* 0x000fda0000f01670 */
[----:B------:R0:W-:Y:S02]  /*d300*/  LDGSTS.E.BYPASS.LTC128B.128 [R7+0x3c00], desc[UR36][R2.64+0x80], !P0 ;  /* 0x03c0008002077fae */ /* 0x0001e4000c101d64 */
[----:B0-----:R-:W-:-:S07]  /*d310*/  IMAD.MOV.U32 R3, RZ, RZ, R14 ;  /* 0x000000ffff037224 */ /* 0x001fce00078e000e */
[----:B------:R-:W-:Y:S05]  /*d320*/  WARPSYNC.COLLECTIVE R15, `(.L_x_148) ;  /* 0x000000000f087348 */ /* 0x000fea0003c00000 */
[----:B------:R0:W1:Y:S02]  /*d330*/  SHFL.IDX P6, R14, R13, R12, R11 ;  /* 0x0000000c0d0e7389 */ /* 0x00006400000c000b */
[----:B01----:R-:W-:Y:S01]  /*d340*/  ENDCOLLECTIVE ;  /* 0x000000000000791b */ /* 0x003fe20003800000 */
.L_x_148:
[----:B------:R-:W-:Y:S01]  /*d350*/  IMAD.MOV.U32 R13, RZ, RZ, R18 ;  /* 0x000000ffff0d7224 */ /* 0x000fe200078e0012 */
[----:B------:R-:W-:Y:S02]  /*d360*/  MOV R12, 0x3 ;  /* 0x00000003000c7802 */ /* 0x000fe40000000f00 */
[----:B------:R-:W-:-:S13]  /*d370*/  IADD3 R2, P0, R14, R5, RZ ;  /* 0x000000050e027210 */ /* 0x000fda0007f1e0ff */
[----:B------:R-:W-:Y:S05]  /*d380*/  WARPSYNC.COLLECTIVE R15, `(.L_x_149) ;  /* 0x000000000f087348 */ /* 0x000fea0003c00000 */
[----:B------:R0:W1:Y:S02]  /*d390*/  SHFL.IDX P6, R14, R13, R12, R11 ;  /* 0x0000000c0d0e7389 */ /* 0x00006400000c000b */
[----:B01----:R-:W-:Y:S01]  /*d3a0*/  ENDCOLLECTIVE ;  /* 0x000000000000791b */ /* 0x003fe20003800000 */
.L_x_149:
[----:B------:R-:W-:Y:S01]  /*d3b0*/  IMAD.X R3, RZ, RZ, R3, P0 ;  /* 0x000000ffff037224 */ /* 0x000fe200000e0603 */
        /* <DEDUP_REMOVED lines=12> */
.L_x_150:
[----:B------:R-:W-:Y:S02]  /*d480*/  IMAD.MOV.U32 R13, RZ, RZ, R18 ;  /* 0x000000ffff0d7224 */ /* 0x000fe400078e0012 */
[----:B------:R-:W-:Y:S01]  /*d490*/  IMAD.MOV.U32 R12, RZ, RZ, 0x4 ;  /* 0x00000004ff0c7424 */ /* 0x000fe200078e00ff */
[----:B------:R-:W-:-:S13]  /*d4a0*/  IADD3 R2, P0, R14, R5, RZ ;  /* 0x000000050e027210 */ /* 0x000fda0007f1e0ff */
[----:B------:R-:W-:Y:S05]  /*d4b0*/  WARPSYNC.COLLECTIVE R15, `(.L_x_151) ;  /* 0x000000000f087348 */ /* 0x000fea0003c00000 */
[----:B------:R0:W1:Y:S02]  /*d4c0*/  SHFL.IDX P6, R14, R13, R12, R11 ;  /* 0x0000000c0d0e7389 */ /* 0x00006400000c000b */
[----:B01----:R-:W-:Y:S01]  /*d4d0*/  ENDCOLLECTIVE ;  /* 0x000000000000791b */ /* 0x003fe20003800000 */
.L_x_151:
        /* <DEDUP_REMOVED lines=13> */
.L_x_152:
[----:B------:R-:W-:Y:S01]  /*d5b0*/  MOV R13, R18 ;  /* 0x00000012000d7202 */ /* 0x000fe20000000f00 */
[----:B------:R-:W-:Y:S01]  /*d5c0*/  IMAD.MOV.U32 R12, RZ, RZ, 0x5 ;  /* 0x00000005ff0c7424 */ /* 0x000fe200078e00ff */
[----:B------:R-:W-:-:S13]  /*d5d0*/  IADD3 R2, P0, R14, R5, RZ ;  /* 0x000000050e027210 */ /* 0x000fda0007f1e0ff */
[----:B------:R-:W-:Y:S05]  /*d5e0*/  WARPSYNC.COLLECTIVE R15, `(.L_x_153) ;  /* 0x000000000f087348 */ /* 0x000fea0003c00000 */
[----:B------:R0:W1:Y:S02]  /*d5f0*/  SHFL.IDX P6, R14, R13, R12, R11 ;  /* 0x0000000c0d0e7389 */ /* 0x00006400000c000b */
[----:B01----:R-:W-:Y:S01]  /*d600*/  ENDCOLLECTIVE ;  /* 0x000000000000791b */ /* 0x003fe20003800000 */
.L_x_153:
[----:B------:R-:W-:Y:S01]  /*d610*/  IMAD.X R3, RZ, RZ, R3, P0 ;  /* 0x000000ffff037224 */ /* 0x000fe200000e0603 */
[----:B------:R-:W-:Y:S02]  /*d620*/  ISETP.LT.OR P0, PT, R8, 0x41, P2 ;  /* 0x000000410800780c */ /* 0x000fe40001701670 */
[----:B------:R-:W-:-:S11]  /*d630*/  MOV R13, R17 ;  /* 0x00000011000d7202 */ /* 0x000fd60000000f00 */
[----:B------:R-:W-:Y:S01]  /*d640*/  @!PT LDS RZ, [RZ] ;  /* 0x00000000fffff984 */ /* 0x000fe20000000800 */
[----:B------:R-:W-:Y:S01]  /*d650*/  @!PT LDS RZ, [RZ] ;  /* 0x00000000fffff984 */ /* 0x000fe20000000800 */
[----:B------:R-:W-:Y:S01]  /*d660*/  @!PT LDS RZ, [RZ] ;  /* 0x00000000fffff984 */ /* 0x000fe20000000800 */
[----:B------:R0:W-:Y:S01]  /*d670*/  LDGSTS.E.BYPASS.LTC128B.128 [R7+0x2400], desc[UR36][R2.64], !P0 ;  /* 0x0240000002077fae */ /* 0x0001e2000c101d64 */
[----:B------:R-:W-:Y:S01]  /*d680*/  ISETP.LT.OR P0, PT, R8, 0x41, P1 ;  /* 0x000000410800780c */ /* 0x000fe20000f01670 */
[----:B------:R-:W-:-:S12]  /*d690*/  IMAD.MOV.U32 R18, RZ, RZ, R14 ;  /* 0x000000ffff127224 */ /* 0x000fd800078e000e */
[----:B0-----:R-:W-:Y:S05]  /*d6a0*/  WARPSYNC.COLLECTIVE R15, `(.L_x_154) ;  /* 0x000000000f087348 */ /* 0x001fea0003c00000 */
[----:B------:R1:W2:Y:S02]  /*d6b0*/  SHFL.IDX P6, R14, R13, R12, R11 ;  /* 0x0000000c0d0e7389 */ /* 0x0002a400000c000b */
[----:B012---:R-:W-:Y:S01]  /*d6c0*/  ENDCOLLECTIVE ;  /* 0x000000000000791b */ /* 0x007fe20003800000 */
.L_x_154:
[----:B------:R-:W-:Y:S01]  /*d6d0*/  @!PT LDS RZ, [RZ] ;  /* 0x00000000fffff984 */ /* 0x000fe20000000800 */
[----:B------:R-:W-:Y:S01]  /*d6e0*/  @!PT LDS RZ, [RZ] ;  /* 0x00000000fffff984 */ /* 0x000fe20000000800 */
[----:B------:R-:W-:Y:S01]  /*d6f0*/  @!PT LDS RZ, [RZ] ;  /* 0x00000000fffff984 */ /* 0x000fe20000000800 */
[----:B------:R0:W-:Y:S01]  /*d700*/  LDGSTS.E.BYPASS.LTC128B.128 [R7+0x5400], desc[UR36][R2.64+0x80], !P0 ;  /* 0x0540008002077fae */ /* 0x0001e2000c101d64 */
[----:B------:R-:W-:Y:S05]  /*d710*/  BRA `(.L_x_155) ;  /* 0xffffffcc00c87947 */ /* 0x000fea000383ffff */
.L_x_71:
[----:B0-----:R0:W1:Y:S02]  /*d720*/  SYNCS.PHASECHK.TRANS64.TRYWAIT P0, [R4+URZ+0x2a860], R3 ;  /* 0x02a86003040075a7 */ /* 0x001064000800017f */
[----:B-1----:R-:W-:Y:S05]  /*d730*/  @!P0 NANOSLEEP.SYNCS 0x989680 ;  /* 0x009896800000895d */ /* 0x002fea0003900000 */
[----:B------:R-:W1:Y:S02]  /*d740*/  @!P0 SYNCS.PHASECHK.TRANS64 P0, [R4+URZ+0x2a860], R3 ;  /* 0x02a86003040085a7 */ /* 0x000e64000800007f */
[----:B-1----:R-:W-:Y:S05]  /*d750*/  @!P0 BRA `(.L_x_71) ;  /* 0xfffffffc00f08947 */ /* 0x002fea000383ffff */
[----:B------:R-:W-:Y:S05]  /*d760*/  BRA `(.L_x_156) ;  /* 0xffffffd0009c7947 */ /* 0x000fea000383ffff */
.L_x_72:
[----:B------:R-:W-:Y:S01]  /*d770*/  BSSY B0, `(.L_x_157) ;  /* 0x0000008000007945 */ /* 0x000fe20003800000 */
[----:B------:R-:W-:Y:S01]  /*d780*/  IMAD.MOV.U32 R13, RZ, RZ, R18 ;  /* 0x000000ffff0d7224 */ /* 0x000fe200078e0012 */
[----:B------:R-:W-:Y:S01]  /*d790*/  MOV R11, 0x181f ;  /* 0x0000181f000b7802 */ /* 0x000fe20000000f00 */
[----:B------:R-:W-:Y:S02]  /*d7a0*/  IMAD.MOV.U32 R12, RZ, RZ, RZ ;  /* 0x000000ffff0c7224 */ /* 0x000fe400078e00ff */
[----:B------:R-:W-:-:S07]  /*d7b0*/  IMAD.MOV.U32 R15, RZ, RZ, -0x1 ;  /* 0xffffffffff0f7424 */ /* 0x000fce00078e00ff */
[----:B0-----:R-:W-:Y:S05]  /*d7c0*/  WARPSYNC.COLLECTIVE R15, `(.L_x_158) ;  /* 0x000000000f087348 */ /* 0x001fea0003c00000 */
[----:B------:R1:W2:Y:S02]  /*d7d0*/  SHFL.IDX P6, R14, R13, R12, R11 ;  /* 0x0000000c0d0e7389 */ /* 0x0002a400000c000b */
[----:B012---:R-:W-:Y:S01]  /*d7e0*/  ENDCOLLECTIVE ;  /* 0x000000000000791b */ /* 0x007fe20003800000 */
.L_x_158:
[----:B------:R-:W-:Y:S05]  /*d7f0*/  BSYNC B0 ;  /* 0x0000000000007941 */ /* 0x000fea0003800000 */
.L_x_157:
[----:B------:R-:W-:Y:S01]  /*d800*/  MOV R13, R17 ;  /* 0x00000011000d7202 */ /* 0x000fe20000000f00 */
[----:B------:R-:W-:Y:S01]  /*d810*/  IMAD.MOV.U32 R12, RZ, RZ, RZ ;  /* 0x000000ffff0c7224 */ /* 0x000fe200078e00ff */
[----:B------:R-:W-:Y:S01]  /*d820*/  MOV R15, 0xffffffff ;  /* 0xffffffff000f7802 */ /* 0x000fe20000000f00 */
[----:B------:R-:W-:Y:S02]  /*d830*/  IMAD.MOV.U32 R11, RZ, RZ, 0x181f ;  /* 0x0000181fff0b7424 */ /* 0x000fe400078e00ff */
[----:B------:R-:W-:Y:S02]  /*d840*/  IMAD.MOV.U32 R0, RZ, RZ, R14 ;  /* 0x000000ffff007224 */ /* 0x000fe400078e000e */
[----:B------:R-:W-:-:S07]  /*d850*/  IMAD.SHL.U32 R6, R37, 0x2, RZ ;  /* 0x0000000225067824 */ /* 0x000fce00078e00ff */
[----:B------:R-:W-:Y:S05]  /*d860*/  WARPSYNC.COLLECTIVE R15, `(.L_x_159) ;  /* 0x000000000f087348 */ /* 0x000fea0003c00000 */
[----:B------:R0:W1:Y:S02]  /*d870*/  SHFL.IDX P6, R14, R13, R12, R11 ;  /* 0x0000000c0d0e7389 */ /* 0x00006400000c000b */
[----:B01----:R-:W-:Y:S01]  /*d880*/  ENDCOLLECTIVE ;  /* 0x000000000000791b */ /* 0x003fe20003800000 */
.L_x_159:
[----:B------:R-:W-:Y:S01]  /*d890*/  MOV R13, R18 ;  /* 0x00000012000d7202 */ /* 0x000fe20000000f00 */
[----:B------:R-:W-:Y:S01]  /*d8a0*/  IMAD.MOV.U32 R12, RZ, RZ, 0x1 ;  /* 0x00000001ff0c7424 */ /* 0x000fe200078e00ff */
[----:B------:R-:W-:-:S13]  /*d8b0*/  IADD3 R2, P0, R14, R6, RZ ;  /* 0x000000060e027210 */ /* 0x000fda0007f1e0ff */
[----:B------:R-:W-:Y:S05]  /*d8c0*/  WARPSYNC.COLLECTIVE R15, `(.L_x_160) ;  /* 0x000000000f087348 */ /* 0x000fea0003c00000 */
[----:B------:R0:W1:Y:S02]  /*d8d0*/  SHFL.IDX P6, R14, R13, R12, R11 ;  /* 0x0000000c0d0e7389 */ /* 0x00006400000c000b */
[----:B01----:R-:W-:Y:S01]  /*d8e0*/  ENDCOLLECTIVE ;  /* 0x000000000000791b */ /* 0x003fe20003800000 */
.L_x_160:
[----:B------:R-:W-:Y:S01]  /*d8f0*/  IMAD.X R3, RZ, RZ, R0, P0 ;  /* 0x000000ffff037224 */ /* 0x000fe200000e0600 */
[----:B------:R-:W-:Y:S02]  /*d900*/  ISETP.LT.OR P0, PT, R5, 0x1, P2 ;  /* 0x000000010500780c */ /* 0x000fe40001701670 */
[----:B------:R-:W-:Y:S02]  /*d910*/  LEA R0, R7, UR39, 0x1 ;  /* 0x0000002707007c11 */ /* 0x000fe4000f8e08ff */
[----:B------:R-:W-:-:S09]  /*d920*/  MOV R13, R17 ;  /* 0x00000011000d7202 */ /* 0x000fd20000000f00 */
        /* <DEDUP_REMOVED lines=9> */
.L_x_161:
[----:B------:R-:W-:Y:S01]  /*d9c0*/  @!PT LDS RZ, [RZ] ;  /* 0x00000000fffff984 */ /* 0x000fe20000000800 */
[----:B------:R-:W-:Y:S01]  /*d9d0*/  @!PT LDS RZ, [RZ] ;  /* 0x00000000fffff984 */ /* 0x000fe20000000800 */
[----:B------:R-:W-:Y:S01]  /*d9e0*/  @!PT LDS RZ, [RZ] ;  /* 0x00000000fffff984 */ /* 0x000fe20000000800 */
[----:B------:R0:W-:Y:S01]  /*d9f0*/  LDGSTS.E.BYPASS.LTC128B.128 [R0+0x3400], desc[UR36][R2.64+0x80], !P0 ;  /* 0x0340008002007fae */ /* 0x0001e2000c101d64 */
[----:B------:R-:W-:Y:S01]  /*da00*/  IMAD.MOV.U32 R13, RZ, RZ, R18 ;  /* 0x000000ffff0d7224 */ /* 0x000fe200078e0012 */
[----:B------:R-:W-:Y:S02]  /*da10*/  MOV R12, 0x2 ;  /* 0x00000002000c7802 */ /* 0x000fe40000000f00 */
[----:B0-----:R-:W-:-:S13]  /*da20*/  IADD3 R2, P0, R14, R6, RZ ;  /* 0x000000060e027210 */ /* 0x001fda0007f1e0ff */
[----:B------:R-:W-:Y:S05]  /*da30*/  WARPSYNC.COLLECTIVE R15, `(.L_x_162) ;  /* 0x000000000f087348 */ /* 0x000fea0003c00000 */
[----:B------:R0:W1:Y:S02]  /*da40*/  SHFL.IDX P6, R14, R13, R12, R11 ;  /* 0x0000000c0d0e7389 */ /* 0x00006400000c000b */
[----:B01----:R-:W-:Y:S01]  /*da50*/  ENDCOLLECTIVE ;  /* 0x000000000000791b */ /* 0x003fe20003800000 */
.L_x_162:
[----:B------:R-:W-:Y:S01]  /*da60*/  IMAD.X R3, RZ, RZ, R7, P0 ;  /* 0x000000ffff037224 */ /* 0x000fe200000e0607 */
[----:B------:R-:W-:Y:S01]  /*da70*/  ISETP.LT.OR P0, PT, R5, 0x11, P2 ;  /* 0x000000110500780c */ /* 0x000fe20001701670 */
[----:B------:R-:W-:-:S12]  /*da80*/  IMAD.MOV.U32 R13, RZ, RZ, R17 ;  /* 0x000000ffff0d7224 */ /* 0x000fd800078e0011 */
        /* <DEDUP_REMOVED lines=9> */
.L_x_163:
[----:B------:R-:W-:Y:S01]  /*db20*/  @!PT LDS RZ, [RZ] ;  /* 0x00000000fffff984 */ /* 0x000fe20000000800 */
[----:B------:R-:W-:Y:S01]  /*db30*/  @!PT LDS RZ, [RZ] ;  /* 0x00000000fffff984 */ /* 0x000fe20000000800 */
[----:B------:R-:W-:Y:S01]  /*db40*/  @!PT LDS RZ, [RZ] ;  /* 0x00000000fffff984 */ /* 0x000fe20000000800 */
[----:B------:R0:W-:Y:S01]  /*db50*/  LDGSTS.E.BYPASS.LTC128B.128 [R0+0x3c00], desc[UR36][R2.64+0x80], !P0 ;  /* 0x03c0008002007fae */ /* 0x0001e2000c101d64 */
[----:B------:R-:W-:Y:S02]  /*db60*/  IMAD.MOV.U32 R13, RZ, RZ, R18 ;  /* 0x000000ffff0d7224 */ /* 0x000fe400078e0012 */
[----:B------:R-:W-:Y:S01]  /*db70*/  IMAD.MOV.U32 R12, RZ, RZ, 0x3 ;  /* 0x00000003ff0c7424 */ /* 0x000fe200078e00ff */
[----:B0-----:R-:W-:-:S13]  /*db80*/  IADD3 R2, P0, R14, R6, RZ ;  /* 0x000000060e027210 */ /* 0x001fda0007f1e0ff */
[----:B------:R-:W-:Y:S05]  /*db90*/  WARPSYNC.COLLECTIVE R15, `(.L_x_164) ;  /* 0x000000000f087348 */ /* 0x000fea0003c00000 */
[----:B------:R0:W1:Y:S02]  /*dba0*/  SHFL.IDX P6, R14, R13, R12, R11 ;  /* 0x0000000c0d0e7389 */ /* 0x00006400000c000b */
[----:B01----:R-:W-:Y:S01]  /*dbb0*/  ENDCOLLECTIVE ;  /* 0x000000000000791b */ /* 0x003fe20003800000 */
.L_x_164:
[----:B------:R-:W-:Y:S02]  /*dbc0*/  IADD3.X R3, RZ, R7, RZ, P0, !PT ;  /* 0x00000007ff037210 */ /* 0x000fe400007fe4ff */
[----:B------:R-:W-:Y:S01]  /*dbd0*/  ISETP.LT.OR P0, PT, R5, 0x21, P2 ;  /* 0x000000210500780c */ /* 0x000fe20001701670 */
[----:B------:R-:W-:-:S12]  /*dbe0*/  IMAD.MOV.U32 R13, RZ, RZ, R17 ;  /* 0x000000ffff0d7224 */ /* 0x000fd800078e0011 */
[----:B------:R-:W-:Y:S01]  /*dbf0*/  @!PT LDS RZ, [RZ] ;  /* 0x00000000fffff984 */ /* 0x000fe20000000800 */
[----:B------:R-:W-:Y:S01]  /*dc00*/  @!PT LDS RZ, [RZ] ;  /* 0x00000000fffff984 */ /* 0x000fe20000000800 */
[----:B------:R-:W-:Y:S01]  /*dc10*/  @!PT LDS RZ, [RZ] ;  /* 0x00000000fffff984 */ /* 0x000fe20000000800 */
[----:B------:R0:W-:Y:S01]  /*dc20*/  LDGSTS.E.BYPASS.LTC128B.128 [R0+0x1400], desc[UR36][R2.64], !P0 ;  /* 0x0140000002007fae */ /* 0x0001e2000c101d64 */
[----:B------:R-:W-:Y:S02]  /*dc30*/  ISETP.LT.OR P0, PT, R5, 0x21, P1 ;  /* 0x000000210500780c */ /* 0x000fe40000f01670 */
[----:B------:R-:W-:-:S11]  /*dc40*/  MOV R7, R14 ;  /* 0x0000000e00077202 */ /* 0x000fd60000000f00 */
[----:B0-----:R-:W-:Y:S05]  /*dc50*/  WARPSYNC.COLLECTIVE R15, `(.L_x_165) ;  /* 0x000000000f087348 */ /* 0x001fea0003c00000 */
[----:B------:R1:W2:Y:S02]  /*dc60*/  SHFL.IDX P6, R14, R13, R12, R11 ;  /* 0x0000000c0d0e7389 */ /* 0x0002a400000c000b */
[----:B012---:R-:W-:Y:S01]  /*dc70*/  ENDCOLLECTIVE ;  /* 0x000000000000791b */ /* 0x007fe20003800000 */
.L_x_165:
[----:B------:R-:W-:Y:S01]  /*dc80*/  @!PT LDS RZ, [RZ] ;  /* 0x00000000fffff984 */ /* 0x000fe20000000800 */
[----:B------:R-:W-:Y:S01]  /*dc90*/  @!PT LDS RZ, [RZ] ;  /* 0x00000000fffff984 */ /* 0x000fe20000000800 */
[----:B------:R-:W-:Y:S01]  /*dca0*/  @!PT LDS RZ, [RZ] ;  /* 0x00000000fffff984 */ /* 0x000fe20000000800 */
[----:B------:R0:W-:Y:S01]  /*dcb0*/  LDGSTS.E.BYPASS.LTC128B.128 [R0+0x4400], desc[UR36][R2.64+0x80], !P0 ;  /* 0x0440008002007fae */ /* 0x0001e2000c101d64 */
[----:B------:R-:W-:Y:S01]  /*dcc0*/  MOV R13, R18 ;  /* 0x00000012000d7202 */ /* 0x000fe20000000f00 */
[----:B------:R-:W-:Y:S01]  /*dcd0*/  IMAD.MOV.U32 R12, RZ, RZ, 0x4 ;  /* 0x00000004ff0c7424 */ /* 0x000fe200078e00ff */
[----:B0-----:R-:W-:-:S13]  /*dce0*/  IADD3 R2, P0, R14, R6, RZ ;  /* 0x000000060e027210 */ /* 0x001fda0007f1e0ff */
[----:B------:R-:W-:Y:S05]  /*dcf0*/  WARPSYNC.COLLECTIVE R15, `(.L_x_166) ;  /* 0x000000000f087348 */ /* 0x000fea0003c00000 */
[----:B------:R0:W1:Y:S02]  /*dd00*/  SHFL.IDX P6, R14, R13, R12, R11 ;  /* 0x0000000c0d0e7389 */ /* 0x00006400000c000b */
[----:B01----:R-:W-:Y:S01]  /*dd10*/  ENDCOLLECTIVE ;  /* 0x000000000000791b */ /* 0x003fe20003800000 */
.L_x_166:
        /* <DEDUP_REMOVED lines=12> */
.L_x_167:
        /* <DEDUP_REMOVED lines=10> */
.L_x_168:
        /* <DEDUP_REMOVED lines=12> */
.L_x_169:
[----:B------:R-:W-:Y:S01]  /*df40*/  @!PT LDS RZ, [RZ] ;  /* 0x00000000fffff984 */ /* 0x000fe20000000800 */
[----:B------:R-:W-:Y:S01]  /*df50*/  @!PT LDS RZ, [RZ] ;  /* 0x00000000fffff984 */ /* 0x000fe20000000800 */
[----:B------:R-:W-:Y:S01]  /*df60*/  @!PT LDS RZ, [RZ] ;  /* 0x00000000fffff984 */ /* 0x000fe20000000800 */
[----:B------:R0:W-:Y:S01]  /*df70*/  LDGSTS.E.BYPASS.LTC128B.128 [R0+0x5400], desc[UR36][R2.64+0x80], !P0 ;  /* 0x0540008002007fae */ /* 0x0001e2000c101d64 */
[----:B------:R-:W-:Y:S05]  /*df80*/  BRA `(.L_x_170) ;  /* 0xffffffcc00607947 */ /* 0x000fea000383ffff */
.L_x_77:
[----:B0-----:R0:W1:Y:S02]  /*df90*/  SYNCS.PHASECHK.TRANS64.TRYWAIT P0, [R5+URZ+0x2a820], R0 ;  /* 0x02a82000050075a7 */ /* 0x001064000800017f */
[----:B-1----:R-:W-:Y:S05]  /*dfa0*/  @!P0 NANOSLEEP.SYNCS 0x989680 ;  /* 0x009896800000895d */ /* 0x002fea0003900000 */
[----:B------:R-:W1:Y:S02]  /*dfb0*/  @!P0 SYNCS.PHASECHK.TRANS64 P0, [R5+URZ+0x2a820], R0 ;  /* 0x02a82000050085a7 */ /* 0x000e64000800007f */
[----:B-1----:R-:W-:Y:S05]  /*dfc0*/  @!P0 BRA `(.L_x_77) ;  /* 0xfffffffc00f08947 */ /* 0x002fea000383ffff */
[----:B------:R-:W-:Y:S05]  /*dfd0*/  BRA `(.L_x_171) ;  /* 0xffffffcc00f47947 */ /* 0x000fea000383ffff */
.L_x_78:
[----:B------:R-:W1:Y:S01]  /*dfe0*/  S2R R2, SR_TID.X ;  /* 0x0000000000027919 */ /* 0x000e620000002100 */
[----:B------:R-:W-:Y:S01]  /*dff0*/  BSSY B0, `(.L_x_172) ;  /* 0x000000a000007945 */ /* 0x000fe20003800000 */
[----:B------:R-:W-:Y:S01]  /*e000*/  IMAD.MOV.U32 R12, RZ, RZ, RZ ;  /* 0x000000ffff0c7224 */ /* 0x000fe200078e00ff */
[----:B------:R-:W-:Y:S01]  /*e010*/  MOV R15, 0xffffffff ;  /* 0xffffffff000f7802 */ /* 0x000fe20000000f00 */
[----:B------:R-:W-:Y:S01]  /*e020*/  IMAD.MOV.U32 R11, RZ, RZ, 0x1f ;  /* 0x0000001fff0b7424 */ /* 0x000fe200078e00ff */
[----:B-1----:R-:W-:-:S04]  /*e030*/  SHF.R.U32.HI R2, RZ, 0x5, R2 ;  /* 0x00000005ff027819 */ /* 0x002fc80000011602 */
[----:B------:R-:W-:-:S04]  /*e040*/  LOP3.LUT R2, R2, 0x3, RZ, 0xc0, !PT ;  /* 0x0000000302027812 */ /* 0x000fc800078ec0ff */
[----:B------:R-:W-:-:S07]  /*e050*/  MOV R13, R2 ;  /* 0x00000002000d7202 */ /* 0x000fce0000000f00 */
[----:B0-----:R-:W-:Y:S05]  /*e060*/  WARPSYNC.COLLECTIVE R15, `(.L_x_173) ;  /* 0x000000000f087348 */ /* 0x001fea0003c00000 */
[----:B------:R1:W2:Y:S02]  /*e070*/  SHFL.IDX P6, R14, R13, R12, R11 ;  /* 0x0000000c0d0e7389 */ /* 0x0002a400000c000b */
[----:B012---:R-:W-:Y:S01]  /*e080*/  ENDCOLLECTIVE ;  /* 0x000000000000791b */ /* 0x007fe20003800000 */
.L_x_173:
[----:B------:R-:W-:Y:S05]  /*e090*/  BSYNC B0 ;  /* 0x0000000000007941 */ /* 0x000fea0003800000 */
.L_x_172:
[----:B------:R-:W-:Y:S05]  /*e0a0*/  BRA `(.L_x_174) ;  /* 0xffffffcc00dc7947 */ /* 0x000fea000383ffff */
.L_x_81:
[----:B------:R-:W-:Y:S01]  /*e0b0*/  BSSY B1, `(.L_x_175) ;  /* 0x0000006000017945 */ /* 0x000fe20003800000 */
[----:B------:R-:W-:-:S07]  /*e0c0*/  IMAD.MOV.U32 R15, RZ, RZ, -0x1 ;  /* 0xffffffffff0f7424 */ /* 0x000fce00078e00ff */
[----:B0-----:R-:W-:Y:S05]  /*e0d0*/  WARPSYNC.COLLECTIVE R15, `(.L_x_176) ;  /* 0x000000000f0c7348 */ /* 0x001fea0003c00000 */
[----:B------:R-:W-:Y:S02]  /*e0e0*/  ELECT P6, UR62, PT ;  /* 0x00000000003e782f */ /* 0x000fe400038c0000 */
[----:B------:R-:W-:Y:S01]  /*e0f0*/  MOV R14, UR62 ;  /* 0x0000003e000e7c02 */ /* 0x000fe20008000f00 */
[----:B0-----:R-:W-:Y:S10]  /*e100*/  ENDCOLLECTIVE ;  /* 0x000000000000791b */ /* 0x001ff40003800000 */
.L_x_176:
[----:B------:R-:W-:Y:S05]  /*e110*/  BSYNC B1 ;  /* 0x0000000000017941 */ /* 0x000fea0003800000 */
.L_x_175:
[----:B------:R-:W-:Y:S05]  /*e120*/  BRA `(.L_x_177) ;  /* 0xffffffcc00d47947 */ /* 0x000fea000383ffff */
.L_x_83:
[----:B0-----:R0:W1:Y:S02]  /*e130*/  SYNCS.PHASECHK.TRANS64.TRYWAIT P1, [R3+URZ+0x2a840], R2 ;  /* 0x02a84002030075a7 */ /* 0x001064000802017f */
[----:B-1----:R-:W-:Y:S05]  /*e140*/  @!P1 NANOSLEEP.SYNCS 0x989680 ;  /* 0x009896800000995d */ /* 0x002fea0003900000 */
[----:B------:R-:W1:Y:S02]  /*e150*/  @!P1 SYNCS.PHASECHK.TRANS64 P1, [R3+URZ+0x2a840], R2 ;  /* 0x02a84002030095a7 */ /* 0x000e64000802007f */
[----:B-1----:R-:W-:Y:S05]  /*e160*/  @!P1 BRA `(.L_x_83) ;  /* 0xfffffffc00f09947 */ /* 0x002fea000383ffff */
[----:B------:R-:W-:Y:S05]  /*e170*/  BRA `(.L_x_178) ;  /* 0xffffffcc00fc7947 */ /* 0x000fea000383ffff */
.L_x_85:
[----:B-1----:R1:W2:Y:S02]  /*e180*/  SYNCS.PHASECHK.TRANS64.TRYWAIT P1, [R5+URZ+0x2a840], R0 ;  /* 0x02a84000050075a7 */ /* 0x0022a4000802017f */
[----:B--2---:R-:W-:Y:S05]  /*e190*/  @!P1 NANOSLEEP.SYNCS 0x989680 ;  /* 0x009896800000995d */ /* 0x004fea0003900000 */
[----:B------:R-:W2:Y:S02]  /*e1a0*/  @!P1 SYNCS.PHASECHK.TRANS64 P1, [R5+URZ+0x2a840], R0 ;  /* 0x02a84000050095a7 */ /* 0x000ea4000802007f */
[----:B--2---:R-:W-:Y:S05]  /*e1b0*/  @!P1 BRA `(.L_x_85) ;  /* 0xfffffffc00f09947 */ /* 0x004fea000383ffff */
[----:B------:R-:W-:Y:S05]  /*e1c0*/  BRA `(.L_x_179) ;  /* 0xffffffd000087947 */ /* 0x000fea000383ffff */
.L_x_87:
[----:B--2---:R2:W3:Y:S02]  /*e1d0*/  SYNCS.PHASECHK.TRANS64.TRYWAIT P1, [R3+URZ+0x2a860], R2 ;  /* 0x02a86002030075a7 */ /* 0x0044e4000802017f */
[----:B---3--:R-:W-:Y:S05]  /*e1e0*/  @!P1 NANOSLEEP.SYNCS 0x989680 ;  /* 0x009896800000995d */ /* 0x008fea0003900000 */
[----:B------:R-:W3:Y:S02]  /*e1f0*/  @!P1 SYNCS.PHASECHK.TRANS64 P1, [R3+URZ+0x2a860], R2 ;  /* 0x02a86002030095a7 */ /* 0x000ee4000802007f */
[----:B---3--:R-:W-:Y:S05]  /*e200*/  @!P1 BRA `(.L_x_87) ;  /* 0xfffffffc00f09947 */ /* 0x008fea000383ffff */
[----:B------:R-:W-:Y:S05]  /*e210*/  BRA `(.L_x_180) ;  /* 0xffffffd000047947 */ /* 0x000fea000383ffff */
.L_x_181:
[----:B------:R-:W-:-:S00]  /*e220*/  BRA `(.L_x_181) ;  /* 0xfffffffc00fc7947 */ /* 0x000fc0000383ffff */
[----:B------:R-:W-:-:S00]  /*e230*/  NOP ;  /* 0x0000000000007918 */ /* 0x000fc00000000000 */
        /* <DEDUP_REMOVED lines=12> */
.L_x_3226:


//--------------------- .text._ZN7cutlass13device_kernelIN5flash11enable_sm90INS1_16FlashAttnFwdSm90INS1_25CollectiveMainloopFwdSm90ILi2EN4cute5tupleIJNS5_1CILi1EEES8_S8_EEENS6_IJNS7_ILi128EEENS7_ILi96EEENS7_ILi192EEEEEELi128ENS_6half_tEfNS_4arch4Sm90ELb0ELb0ELb1ELb1ELb1ELb0ELb0ELb1ELb1ELb1ELb0ELb0EEENS1_21CollectiveEpilogueFwdINS6_IJSA_SA_SB_EEES9_SE_SG_Li256ELb1ELb1ELb0ELb0EEENS1_36VarlenDynamicPersistentTileSchedulerILi128ELi96ELi256ELi128ELb0ELb1ELb1ELb0ELb1ELb1EEEEEEEEEvNT_6ParamsE --------------------------
	.section	.text._ZN7cutlass13device_kernelIN5flash11enable_sm90INS1_16FlashAttnFwdSm90INS1_25CollectiveMainloopFwdSm90ILi2EN4cute5tupleIJNS5_1CILi1EEES8_S8_EEENS6_IJNS7_ILi128EEENS7_ILi96EEENS7_ILi192EEEEEELi128ENS_6half_tEfNS_4arch4Sm90ELb0ELb0ELb1ELb1ELb1ELb0ELb0ELb1ELb1ELb1ELb0ELb0EEENS1_21CollectiveEpilogueFwdINS6_IJSA_SA_SB_EEES9_SE_SG_Li256ELb1ELb1ELb0ELb0EEENS1_36VarlenDynamicPersistentTileSchedulerILi128ELi96ELi256ELi128ELb0ELb1ELb1ELb0ELb1ELb1EEEEEEEEEvNT_6ParamsE,"ax",@progbits
	.align	128
.text._ZN7cutlass13device_kernelIN5flash11enable_sm90INS1_16FlashAttnFwdSm90INS1_25CollectiveMainloopFwdSm90ILi2EN4cute5tupleIJNS5_1CILi1EEES8_S8_EEENS6_IJNS7_ILi128EEENS7_ILi96EEENS7_ILi192EEEEEELi128ENS_6half_tEfNS_4arch4Sm90ELb0ELb0ELb1ELb1ELb1ELb0ELb0ELb1ELb1ELb1ELb0ELb0EEENS1_21CollectiveEpilogueFwdINS6_IJSA_SA_SB_EEES9_SE_SG_Li256ELb1ELb1ELb0ELb0EEENS1_36VarlenDynamicPersistentTileSchedulerILi128ELi96ELi256ELi128ELb0ELb1ELb1ELb0ELb1ELb1EEEEEEEEEvNT_6ParamsE:
        .type           _ZN7cutlass13device_kernelIN5flash11enable_sm90INS1_16FlashAttnFwdSm90INS1_25CollectiveMainloopFwdSm90ILi2EN4cute5tupleIJNS5_1CILi1EEES8_S8_EEENS6_IJNS7_ILi128EEENS7_ILi96EEENS7_ILi192EEEEEELi128ENS_6half_tEfNS_4arch4Sm90ELb0ELb0ELb1ELb1ELb1ELb0ELb0ELb1ELb1ELb1ELb0ELb0EEENS1_21CollectiveEpilogueFwdINS6_IJSA_SA_SB_EEES9_SE_SG_Li256ELb1ELb1ELb0ELb0EEENS1_36VarlenDynamicPersistentTileSchedulerILi128ELi96ELi256ELi128ELb0ELb1ELb1ELb0ELb1ELb1EEEEEEEEEvNT_6ParamsE,@function
        .size           _ZN7cutlass13device_kernelIN5flash11enable_sm90INS1_16FlashAttnFwdSm90INS1_25CollectiveMainloopFwdSm90ILi2EN4cute5tupleIJNS5_1CILi1EEES8_S8_EEENS6_IJNS7_ILi128EEENS7_ILi96EEENS7_ILi192EEEEEELi128ENS_6half_tEfNS_4arch4Sm90ELb0ELb0ELb1ELb1ELb1ELb0ELb0ELb1ELb1ELb1ELb0ELb0EEENS1_21CollectiveEpilogueFwdINS6_IJSA_SA_SB_EEES9_SE_SG_Li256ELb1ELb1ELb0ELb0EEENS1_36VarlenDynamicPersistentTileSchedulerILi128ELi96ELi256ELi128ELb0ELb1ELb1ELb0ELb1ELb1EEEEEEEEEvNT_6ParamsE,(.L_x_3227 - _ZN7cutlass13device_kernelIN5flash11enable_sm90INS1_16FlashAttnFwdSm90INS1_25CollectiveMainloopFwdSm90ILi2EN4cute5tupleIJNS5_1CILi1EEES8_S8_EEENS6_IJNS7_ILi128EEENS7_ILi96EEENS7_ILi192EEEEEELi128ENS_6half_tEfNS_4arch4Sm90ELb0ELb0ELb1ELb1ELb1ELb0ELb0ELb1ELb1ELb1ELb0ELb0EEENS1_21CollectiveEpilogueFwdINS6_IJSA_SA_SB_EEES9_SE_SG_Li256ELb1ELb1ELb0ELb0EEENS1_36VarlenDynamicPersistentTileSchedulerILi128ELi96ELi256ELi128ELb0ELb1ELb1ELb0ELb1ELb1EEEEEEEEEvNT_6ParamsE)
        .other          _ZN7cutlass13device_kernelIN5flash11enable_sm90INS1_16FlashAttnFwdSm90INS1_25CollectiveMainloopFwdSm90ILi2EN4cute5tupleIJNS5_1CILi1EEES8_S8_EEENS6_IJNS7_ILi128EEENS7_ILi96EEENS7_ILi192EEEEEELi128ENS_6half_tEfNS_4arch4Sm90ELb0ELb0ELb1ELb1ELb1ELb0ELb0ELb1ELb1ELb1ELb0ELb0EEENS1_21CollectiveEpilogueFwdINS6_IJSA_SA_SB_EEES9_SE_SG_Li256ELb1ELb1ELb0ELb0EEENS1_36VarlenDynamicPersistentTileSchedulerILi128ELi96ELi256ELi128ELb0ELb1ELb1ELb0ELb1ELb1EEEEEEEEEvNT_6ParamsE,@"STO_CUDA_ENTRY STV_DEFAULT"
_ZN7cutlass13device_kernelIN5flash11enable_sm90INS1_16FlashAttnFwdSm90INS1_25CollectiveMainloopFwdSm90ILi2EN4cute5tupleIJNS5_1CILi1EEES8_S8_EEENS6_IJNS7_ILi128EEENS7_ILi96EEENS7_ILi192EEEEEELi128ENS_6half_tEfNS_4arch4Sm90ELb0ELb0ELb1ELb1ELb1ELb0ELb0ELb1ELb1ELb1ELb0ELb0EEENS1_21CollectiveEpilogueFwdINS6_IJSA_SA_SB_EEES9_SE_SG_Li256ELb1ELb1ELb0ELb0EEENS1_36VarlenDynamicPersistentTileSchedulerILi128ELi96ELi256ELi128ELb0ELb1ELb1ELb0ELb1ELb1EEEEEEEEEvNT_6ParamsE:
        /* <DEDUP_REMOVED lines=45> */
.L_x_182:
        /* <DEDUP_REMOVED lines=22> */
.L_x_183:
        /* <DEDUP_REMOVED lines=18> */
.L_x_184:
        /* <DEDUP_REMOVED lines=22> */
.L_x_185:
        /* <DEDUP_REMOVED lines=22> */
.L_x_186:
[----:B------:R-:W-:Y:S01]  /*0810*/  ISETP.NE.AND P0, PT, R2, RZ, PT ;  /* 0x000000ff0200720c */ /* 0x000fe20003f05270 */
[----:B------:R-:W-:Y:S01]  /*0820*/  IMAD.MOV.U32 R2, RZ, RZ, 0x1 ;  /* 0x00000001ff027424 */ /* 0x000fe200078e00ff */
[----:B------:R-:W-:Y:S01]  /*0830*/  NOP ;  /* 0x0000000000007918 */ /* 0x000fe20000000000 */
[----:B------:R-:W-:-:S03]  /*0840*/  ULDC.64 UR36, c[0x0][0x208] ;  /* 0x0000820000247ab9 */ /* 0x000fc60000000a00 */
[----:B------:R-:W-:-:S05]  /*0850*/  SEL R2, R2, 0x2, !P0 ;  /* 0x0000000202027807 */ /* 0x000fca0004000000 */
[----:B------:R0:W-:Y:S02]  /*0860*/  STL [R1+0x4], R2 ;  /* 0x0000040201007387 */ /* 0x0001e40000100800 */
[----:B01234-:R-:W-:Y:S06]  /*0870*/  BAR.SYNC.DEFER_BLOCKING 0x0 ;  /* 0x0000000000007b1d */ /* 0x01ffec0000010000 */
[----:B------:R-:W-:Y:S05]  /*0880*/  @!P0 BRA `(.L_x_187) ;  /* 0x0000008000ac8947 */ /* 0x000fea0003800000 */
.L_x_188:
[----:B------:R-:W-:-:S08]  /*0890*/  NOP ;  /* 0x0000000000007918 */ /* 0x000fd00000000000 */
[----:B------:R-:W0:Y:S02]  /*08a0*/  USETMAXREG.TRY_ALLOC.CTAPOOL UP0, 0xe8 ;  /* 0x000000e8000079c8 */ /* 0x000e240008000600 */
[----:B0-----:R-:W-:-:S13]  /*08b0*/  PLOP3.LUT P0, PT, PT, PT, UP0, 0x80, 0x0 ;  /* 0x000000000000781c */ /* 0x001fda0003f0f008 */
[----:B------:R-:W-:Y:S05]  /*08c0*/  @!P0 BRA `(.L_x_188) ;  /* 0xfffffffc00f08947 */ /* 0x000fea000383ffff */
[----:B------:R-:W0:Y:S08]  /*08d0*/  S2UR UR5, SR_CgaCtaId ;  /* 0x00000000000579c3 */ /* 0x000e300000008800 */
[----:B------:R-:W-:Y:S06]  /*08e0*/  BAR.ARV 0x8, 0x180 ;  /* 0x0206000000007b1d */ /* 0x000fec0000002000 */
[----:B------:R-:W-:-:S02]  /*08f0*/  UMOV UR4, 0x400 ;  /* 0x0000040000047882 */ /* 0x000fc40000000000 */
[----:B------:R-:W-:Y:S01]  /*0900*/  BAR.SYNC.DEFER_BLOCKING 0x5, 0x180 ;  /* 0x0146000000007b1d */ /* 0x000fe20000010000 */
[----:B0-----:R-:W-:-:S09]  /*0910*/  ULEA UR4, UR5, UR4, 0x18 ;  /* 0x0000000405047291 */ /* 0x001fd2000f8ec03f */
[----:B------:R-:W0:Y:S01]  /*0920*/  LDS.128 R48, [UR4+0x2a8d0] ;  /* 0x02a8d004ff307984 */ /* 0x000e220008000c00 */
[----:B------:R-:W-:Y:S01]  /*0930*/  ULDC UR4, c[0x0][0xc3c] ;  /* 0x00030f0000047ab9 */ /* 0x000fe20000000800 */
[----:B------:R-:W-:Y:S06]  /*0940*/  BAR.ARV 0x4, 0x180 ;  /* 0x0106000000007b1d */ /* 0x000fec0000002000 */
[----:B0-----:R-:W-:-:S13]  /*0950*/  ISETP.GE.AND P0, PT, R51, UR4, PT ;  /* 0x0000000433007c0c */ /* 0x001fda000bf06270 */
[----:B------:R-:W-:Y:S05]  /*0960*/  @P0 EXIT ;  /* 0x000000000000094d */ /* 0x000fea0003800000 */
[----:B------:R-:W2:Y:S01]  /*0970*/  LDL.LU R10, [R1+0x4] ;  /* 0x00000400010a7983 */ /* 0x000ea20000300800 */
[----:B------:R-:W0:Y:S02]  /*0980*/  S2R R0, SR_TID.X ;  /* 0x0000000000007919 */ /* 0x000e240000002100 */
[----:B0-----:R-:W-:-:S05]  /*0990*/  VIADD R171, R0, 0xffffff80 ;  /* 0xffffff8000ab7836 */ /* 0x001fca0000000000 */
[----:B------:R-:W-:-:S04]  /*09a0*/  SHF.R.S32.HI R0, RZ, 0x1f, R171 ;  /* 0x0000001fff007819 */ /* 0x000fc800000114ab */
[----:B------:R-:W-:-:S04]  /*09b0*/  LEA.HI R3, R0, R171, RZ, 0x7 ;  /* 0x000000ab00037211 */ /* 0x000fc800078f38ff */
[----:B------:R-:W-:Y:S02]  /*09c0*/  LOP3.LUT R2, R3, 0xffffff80, RZ, 0xc0, !PT ;  /* 0xffffff8003027812 */ /* 0x000fe400078ec0ff */
[----:B------:R-:W-:-:S03]  /*09d0*/  LEA.HI R4, R0, R171, RZ, 0x5 ;  /* 0x000000ab00047211 */ /* 0x000fc600078f28ff */
[C---:B------:R-:W-:Y:S01]  /*09e0*/  IMAD.IADD R163, R171.reuse, 0x1, -R2 ;  /* 0x00000001aba37824 */ /* 0x040fe200078e0a02 */
[----:B------:R-:W-:Y:S02]  /*09f0*/  LEA.HI R2, R0, R171, RZ, 0x4 ;  /* 0x000000ab00027211 */ /* 0x000fe400078f20ff */
[----:B------:R-:W-:Y:S02]  /*0a00*/  SHF.L.U32 R6, R4, 0x5, RZ ;  /* 0x0000000504067819 */ /* 0x000fe400000006ff */
[----:B------:R-:W-:Y:S02]  /*0a10*/  LOP3.LUT R4, R2, 0x3fffff0, RZ, 0xc0, !PT ;  /* 0x03fffff002047812 */ /* 0x000fe400078ec0ff */
[----:B------:R-:W-:Y:S02]  /*0a20*/  SHF.R.S32.HI R5, RZ, 0x4, R2 ;  /* 0x00000004ff057819 */ /* 0x000fe40000011402 */
[----:B------:R-:W-:Y:S01]  /*0a30*/  SHF.R.S32.HI R8, RZ, 0x1f, R163 ;  /* 0x0000001fff087819 */ /* 0x000fe200000114a3 */
[----:B------:R-:W-:Y:S01]  /*0a40*/  IMAD.IADD R4, R171, 0x1, -R4 ;  /* 0x00000001ab047824 */ /* 0x000fe200078e0a04 */
[----:B------:R-:W-:-:S02]  /*0a50*/  LOP3.LUT R7, R6, 0xfffffc00, RZ, 0xc0, !PT ;  /* 0xfffffc0006077812 */ /* 0x000fc400078ec0ff */
[----:B------:R-:W-:Y:S02]  /*0a60*/  LEA.HI R2, R2, R5, RZ, 0x1 ;  /* 0x0000000502027211 */ /* 0x000fe400078f08ff */
[----:B------:R-:W-:Y:S01]  /*0a70*/  LEA.HI R9, R8, R163, RZ, 0x2 ;  /* 0x000000a308097211 */ /* 0x000fe200078f10ff */
[----:B------:R-:W-:Y:S01]  /*0a80*/  IMAD R7, R4, 0x40, R7 ;  /* 0x0000004004077824 */ /* 0x000fe200078e0207 */
[----:B------:R-:W-:Y:S02]  /*0a90*/  LOP3.LUT R2, R2, 0x1ffffffe, RZ, 0xc0, !PT ;  /* 0x1ffffffe02027812 */ /* 0x000fe400078ec0ff */
[----:B------:R-:W-:Y:S02]  /*0aa0*/  LEA.HI R4, R0, R171, RZ, 0x2 ;  /* 0x000000ab00047211 */ /* 0x000fe400078f10ff */
[--C-:B------:R-:W-:Y:S02]  /*0ab0*/  SHF.R.S32.HI R6, RZ, 0x2, R9.reuse ;  /* 0x00000002ff067819 */ /* 0x100fe40000011409 */
[----:B------:R-:W-:Y:S01]  /*0ac0*/  SHF.R.S32.HI R11, RZ, 0x1f, R9 ;  /* 0x0000001fff0b7819 */ /* 0x000fe20000011409 */
[----:B------:R-:W-:Y:S01]  /*0ad0*/  IMAD.IADD R2, R5, 0x1, -R2 ;  /* 0x0000000105027824 */ /* 0x000fe200078e0a02 */
[----:B------:R-:W-:-:S02]  /*0ae0*/  LOP3.LUT R4, R4, 0xfffffffc, RZ, 0xc0, !PT ;  /* 0xfffffffc04047812 */ /* 0x000fc400078ec0ff */
[----:B------:R-:W-:Y:S02]  /*0af0*/  LEA.HI R0, R0, R171, RZ, 0x3 ;  /* 0x000000ab00007211 */ /* 0x000fe400078f18ff */
[----:B------:R-:W-:Y:S02]  /*0b00*/  LEA.HI R11, R11, R6, RZ, 0x3 ;  /* 0x000000060b0b7211 */ /* 0x000fe400078f18ff */
[----:B------:R-:W-:Y:S01]  /*0b10*/  SHF.R.S32.HI R164, RZ, 0x7, R3 ;  /* 0x00000007ffa47819 */ /* 0x000fe20000011403 */
[----:B------:R-:W-:Y:S01]  /*0b20*/  IMAD R168, R2, 0x8, R7 ;  /* 0x0000000802a87824 */ /* 0x000fe200078e0207 */
[----:B------:R-:W-:Y:S01]  /*0b30*/  LOP3.LUT R2, R0, 0xfffffff8, RZ, 0xc0, !PT ;  /* 0xfffffff800027812 */ /* 0x000fe200078ec0ff */
[----:B------:R-:W-:Y:S01]  /*0b40*/  IMAD.IADD R4, R171, 0x1, -R4 ;  /* 0x00000001ab047824 */ /* 0x000fe200078e0a04 */
[----:B------:R-:W-:Y:S02]  /*0b50*/  LOP3.LUT R11, R11, 0xfffffff8, RZ, 0xc0, !PT ;  /* 0xfffffff80b0b7812 */ /* 0x000fe400078ec0ff */
[----:B------:R-:W-:-:S02]  /*0b60*/  LEA.HI R8, R8, R163, RZ, 0x5 ;  /* 0x000000a308087211 */ /* 0x000fc400078f28ff */
[----:B------:R-:W-:Y:S01]  /*0b70*/  LEA.HI R3, R3, R164, RZ, 0x1 ;  /* 0x000000a403037211 */ /* 0x000fe200078f08ff */
[----:B------:R-:W-:Y:S01]  /*0b80*/  IMAD.IADD R19, R171, 0x1, -R2 ;  /* 0x00000001ab137824 */ /* 0x000fe200078e0a02 */
[----:B------:R-:W-:Y:S02]  /*0b90*/  IADD3 R11, R6, -R11, RZ ;  /* 0x8000000b060b7210 */ /* 0x000fe40007ffe0ff */
[----:B------:R-:W-:Y:S02]  /*0ba0*/  LEA.HI R5, R4, R4, RZ, 0x1 ;  /* 0x0000000404057211 */ /* 0x000fe400078f08ff */
[----:B------:R-:W-:Y:S02]  /*0bb0*/  SHF.R.S32.HI R8, RZ, 0x5, R8 ;  /* 0x00000005ff087819 */ /* 0x000fe40000011408 */
[----:B------:R-:W-:Y:S01]  /*0bc0*/  LOP3.LUT R3, R3, 0x3fffffe, RZ, 0xc0, !PT ;  /* 0x03fffffe03037812 */ /* 0x000fe200078ec0ff */
[----:B------:R-:W-:Y:S01]  /*0bd0*/  IMAD.SHL.U32 R2, R19, 0x8, RZ ;  /* 0x0000000813027824 */ /* 0x000fe200078e00ff */
[----:B------:R-:W-:Y:S01]  /*0be0*/  LOP3.LUT R6, R9, 0x7ffffffc, RZ, 0xc0, !PT ;  /* 0x7ffffffc09067812 */ /* 0x000fe200078ec0ff */
[----:B------:R-:W-:Y:S01]  /*0bf0*/  IMAD R8, R8, 0x10, R11 ;  /* 0x0000001008087824 */ /* 0x000fe200078e020b */
[----:B------:R-:W-:-:S02]  /*0c00*/  LOP3.LUT R5, R5, 0x1ffffffe, RZ, 0xc0, !PT ;  /* 0x1ffffffe05057812 */ /* 0x000fc400078ec0ff */
[----:B------:R-:W-:Y:S01]  /*0c10*/  IADD3 R3, R164, -R3, RZ ;  /* 0x80000003a4037210 */ /* 0x000fe20007ffe0ff */
[----:B------:R-:W-:Y:S01]  /*0c20*/  IMAD.MOV.U32 R167, RZ, RZ, -0x2 ;  /* 0xfffffffeffa77424 */ /* 0x000fe200078e00ff */
[----:B------:R-:W-:Y:S01]  /*0c30*/  IADD3 R17, R2, 0x40, RZ ;  /* 0x0000004002117810 */ /* 0x000fe20007ffe0ff */
[----:B------:R-:W-:Y:S02]  /*0c40*/  IMAD.IADD R6, R163, 0x1, -R6 ;  /* 0x00000001a3067824 */ /* 0x000fe400078e0a06 */
[----:B------:R-:W-:Y:S02]  /*0c50*/  IMAD.IADD R166, R4, 0x1, -R5 ;  /* 0x0000000104a67824 */ /* 0x000fe400078e0a05 */
[----:B------:R-:W-:Y:S01]  /*0c60*/  IMAD R165, R3, 0x40, R8 ;  /* 0x0000004003a57824 */ /* 0x000fe200078e0208 */
[----:B------:R-:W-:Y:S01]  /*0c70*/  SHF.R.S32.HI R161, RZ, 0x3, R0 ;  /* 0x00000003ffa17819 */ /* 0x000fe20000011400 */
[----:B------:R-:W-:Y:S01]  /*0c80*/  IMAD R167, R6, R167, 0x60 ;  /* 0x0000006006a77424 */ /* 0x000fe200078e02a7 */
[----:B------:R-:W-:Y:S01]  /*0c90*/  SHF.R.S32.HI R170, RZ, 0x1f, R2 ;  /* 0x0000001fffaa7819 */ /* 0x000fe20000011402 */
[----:B------:R-:W-:Y:S01]  /*0ca0*/  IMAD.MOV.U32 R162, RZ, RZ, RZ ;  /* 0x000000ffffa27224 */ /* 0x000fe200078e00ff */
[----:B------:R-:W-:Y:S01]  /*0cb0*/  SHF.R.S32.HI R169, RZ, 0x1f, R17 ;  /* 0x0000001fffa97819 */ /* 0x000fe20000011411 */
[----:B------:R-:W-:Y:S01]  /*0cc0*/  IMAD R166, R166, 0x8, R165 ;  /* 0x00000008a6a67824 */ /* 0x000fe200078e02a5 */
[----:B------:R-:W-:Y:S01]  /*0cd0*/  UMOV UR39, URZ ;  /* 0x0000003f00277c82 */ /* 0x000fe20008000000 */
[----:B------:R-:W-:Y:S01]  /*0ce0*/  UMOV UR38, URZ ;  /* 0x0000003f00267c82 */ /* 0x000fe20008000000 */
[----:B--2---:R-:W-:-:S07]  /*0cf0*/  LOP3.LUT R16, R10, 0x1, RZ, 0xfc, !PT ;  /* 0x000000010a107812 */ /* 0x004fce00078efcff */
.L_x_234:
[----:B0-2-4-:R-:W0:Y:S01]  /*0d00*/  LDC.64 R4, c[0x0][0xc88] ;  /* 0x00032200ff047b82 */ /* 0x015e220000000a00 */
[----:B------:R-:W-:Y:S01]  /*0d10*/  ULDC.64 UR4, c[0x0][0xa28] ;  /* 0x00028a0000047ab9 */ /* 0x000fe20000000a00 */
[----:B------:R-:W-:Y:S01]  /*0d20*/  IMAD.MOV.U32 R3, RZ, RZ, RZ ;  /* 0x000000ffff037224 */ /* 0x000fe200078e00ff */
[----:B------:R-:W-:Y:S01]  /*0d30*/  ULDC.64 UR6, c[0x0][0xa20] ;  /* 0x0002880000067ab9 */ /* 0x000fe20000000a00 */
[----:B0-----:R-:W-:-:S05]  /*0d40*/  IMAD.WIDE R4, R51, 0x4, R4 ;  /* 0x0000000433047825 */ /* 0x001fca00078e0204 */
[----:B------:R-:W2:Y:S01]  /*0d50*/  LDG.E R18, desc[UR36][R4.64] ;  /* 0x0000002404127981 */ /* 0x000ea2000c1e1900 */
[----:B------:R-:W-:-:S04]  /*0d60*/  ISETP.NE.U32.AND P0, PT, RZ, UR4, PT ;  /* 0x00000004ff007c0c */ /* 0x000fc8000bf05070 */
[----:B------:R-:W-:Y:S02]  /*0d70*/  ISETP.NE.AND.EX P0, PT, RZ, UR5, PT, P0 ;  /* 0x00000005ff007c0c */ /* 0x000fe4000bf05300 */
[----:B--2---:R-:W-:-:S11]  /*0d80*/  SHF.R.S32.HI R160, RZ, 0x1f, R18 ;  /* 0x0000001fffa07819 */ /* 0x004fd60000011412 */
[----:B---3--:R-:W-:-:S04]  /*0d90*/  @P0 LEA R6, P1, R18, UR4, 0x2 ;  /* 0x0000000412060c11 */ /* 0x008fc8000f8210ff */
[----:B------:R-:W-:Y:S01]  /*0da0*/  @P0 LEA.HI.X R7, R18, UR5, R160, 0x2, P1 ;  /* 0x0000000512070c11 */ /* 0x000fe200088f14a0 */
[----:B------:R-:W-:-:S04]  /*0db0*/  ULDC.64 UR4, c[0x0][0x418] ;  /* 0x0001060000047ab9 */ /* 0x000fc80000000a00 */
[----:B------:R0:W5:Y:S01]  /*0dc0*/  @P0 LDG.E R3, desc[UR36][R6.64] ;  /* 0x0000002406030981 */ /* 0x000162000c1e1900 */
[----:B------:R-:W-:Y:S01]  /*0dd0*/  ISETP.NE.U32.AND P0, PT, RZ, UR6, PT ;  /* 0x00000006ff007c0c */ /* 0x000fe2000bf05070 */
[----:B------:R-:W-:-:S03]  /*0de0*/  UISETP.NE.U32.AND UP0, UPT, UR4, URZ, UPT ;  /* 0x0000003f0400728c */ /* 0x000fc6000bf05070 */
[----:B------:R-:W-:Y:S01]  /*0df0*/  ISETP.NE.AND.EX P0, PT, RZ, UR7, PT, P0 ;  /* 0x00000007ff007c0c */ /* 0x000fe2000bf05300 */
[----:B------:R-:W-:Y:S01]  /*0e00*/  UISETP.NE.AND.EX UP0, UPT, UR5, URZ, UPT, UP0 ;  /* 0x0000003f0500728c */ /* 0x000fe2000bf05300 */
[----:B------:R-:W-:Y:S02]  /*0e10*/  ULDC UR4, c[0x0][0x424] ;  /* 0x0001090000047ab9 */ /* 0x000fe40000000800 */
[----:B------:R-:W-:Y:S01]  /*0e20*/  ULDC UR5, c[0x0][0x2f0] ;  /* 0x0000bc0000057ab9 */ /* 0x000fe20000000800 */
[----:B------:R-:W-:-:S04]  /*0e30*/  USEL UR4, UR4, 0x1, UP0 ;  /* 0x0000000104047887 */ /* 0x000fc80008000000 */
[----:B------:R-:W-:-:S04]  /*0e40*/  UIMAD UR4, UR4, UR5, URZ ;  /* 0x00000005040472a4 */ /* 0x000fc8000f8e023f */
[C---:B------:R-:W-:Y:S02]  /*0e50*/  @P0 LEA R4, P1, R18.reuse, UR6, 0x2 ;  /* 0x0000000612040c11 */ /* 0x040fe4000f8210ff */
[----:B------:R-:W-:Y:S02]  /*0e60*/  IMAD.U32 R72, RZ, RZ, UR4 ;  /* 0x00000004ff487e24 */ /* 0x000fe4000f8e00ff */
[----:B------:R-:W-:-:S05]  /*0e70*/  @P0 LEA.HI.X R5, R18, UR7, R160, 0x2, P1 ;  /* 0x0000000712050c11 */ /* 0x000fca00088f14a0 */
[----:B------:R0:W5:Y:S01]  /*0e80*/  @P0 LDG.E R72, desc[UR36][R4.64] ;  /* 0x0000002404480981 */ /* 0x000162000c1e1900 */
[----:B------:R-:W-:Y:S05]  /*0e90*/  @P0 BRA `(.L_x_189) ;  /* 0x0000000000240947 */ /* 0x000fea0003800000 */
[----:B------:R-:W-:Y:S02]  /*0ea0*/  ULDC.64 UR4, c[0x0][0xa08] ;  /* 0x0002820000047ab9 */ /* 0x000fe40000000a00 */
[----:B------:R-:W-:-:S04]  /*0eb0*/  ISETP.NE.U32.AND P0, PT, RZ, UR4, PT ;  /* 0x00000004ff007c0c */ /* 0x000fc8000bf05070 */
[----:B------:R-:W-:-:S13]  /*0ec0*/  ISETP.NE.AND.EX P0, PT, RZ, UR5, PT, P0 ;  /* 0x00000005ff007c0c */ /* 0x000fda000bf05300 */
[----:B------:R-:W-:Y:S05]  /*0ed0*/  @!P0 BRA `(.L_x_189) ;  /* 0x0000000000148947 */ /* 0x000fea0003800000 */
[----:B0-----:R-:W0:Y:S02]  /*0ee0*/  LDC.64 R4, c[0x0][0xa08] ;  /* 0x00028200ff047b82 */ /* 0x001e240000000a00 */
[----:B0-----:R-:W-:-:S05]  /*0ef0*/  IMAD.WIDE R4, R18, 0x4, R4 ;  /* 0x0000000412047825 */ /* 0x001fca00078e0204 */
[----:B-----5:R-:W2:Y:S04]  /*0f00*/  LDG.E R72, desc[UR36][R4.64] ;  /* 0x0000002404487981 */ /* 0x020ea8000c1e1900 */
[----:B------:R-:W2:Y:S02]  /*0f10*/  LDG.E R7, desc[UR36][R4.64+0x4] ;  /* 0x0000042404077981 */ /* 0x000ea4000c1e1900 */
[----:B--2---:R-:W-:-:S07]  /*0f20*/  IADD3 R72, -R72, R7, RZ ;  /* 0x0000000748487210 */ /* 0x004fce0007ffe1ff */
.L_x_189:
[----:B-----5:R-:W-:Y:S01]  /*0f30*/  IMAD.IADD R72, R72, 0x1, -R3 ;  /* 0x0000000148487824 */ /* 0x020fe200078e0a03 */
[----:B------:R-:W-:Y:S01]  /*0f40*/  PLOP3.LUT P0, PT, PT, PT, PT, 0x80, 0x0 ;  /* 0x000000000000781c */ /* 0x000fe20003f0f070 */
[----:B------:R-:W-:Y:S01]  /*0f50*/  IMAD.MOV.U32 R23, RZ, RZ, R49 ;  /* 0x000000ffff177224 */ /* 0x000fe200078e0031 */
[----:B------:R-:W-:Y:S01]  /*0f60*/  CS2R R86, SRZ ;  /* 0x0000000000567805 */ /* 0x000fe2000001ff00 */
[C---:B------:R-:W-:Y:S01]  /*0f70*/  VIADD R0, R72.reuse, 0x5f ;  /* 0x0000005f48007836 */ /* 0x040fe20000000000 */
[----:B------:R-:W-:Y:S01]  /*0f80*/  ISETP.GE.AND P1, PT, R72, 0x1, PT ;  /* 0x000000014800780c */ /* 0x000fe20003f26270 */
[----:B------:R-:W-:Y:S01]  /*0f90*/  IMAD.MOV.U32 R22, RZ, RZ, R50 ;  /* 0x000000ffff167224 */ /* 0x000fe200078e0032 */
[----:B------:R-:W-:Y:S01]  /*0fa0*/  CS2R R84, SRZ ;  /* 0x0000000000547805 */ /* 0x000fe2000001ff00 */
[----:B------:R-:W-:Y:S01]  /*0fb0*/  IMAD.HI R0, R0, 0x2aaaaaab, RZ ;  /* 0x2aaaaaab00007827 */ /* 0x000fe200078e02ff */
[----:B------:R-:W-:Y:S02]  /*0fc0*/  CS2R R82, SRZ ;  /* 0x0000000000527805 */ /* 0x000fe4000001ff00 */
[----:B------:R-:W-:-:S02]  /*0fd0*/  CS2R R80, SRZ ;  /* 0x0000000000507805 */ /* 0x000fc4000001ff00 */
[----:B------:R-:W-:Y:S02]  /*0fe0*/  CS2R R78, SRZ ;  /* 0x00000000004e7805 */ /* 0x000fe4000001ff00 */
[----:B------:R-:W-:Y:S02]  /*0ff0*/  CS2R R76, SRZ ;  /* 0x00000000004c7805 */ /* 0x000fe4000001ff00 */
[----:B------:R-:W-:Y:S02]  /*1000*/  SHF.R.U32.HI R3, RZ, 0x1f, R0 ;  /* 0x0000001fff037819 */ /* 0x000fe40000011600 */
[----:B------:R-:W-:Y:S01]  /*1010*/  CS2R R74, SRZ ;  /* 0x00000000004a7805 */ /* 0x000fe2000001ff00 */
[----:B------:R-:W-:Y:S01]  /*1020*/  IMAD.MOV.U32 R73, RZ, RZ, RZ ;  /* 0x000000ffff497224 */ /* 0x000fe200078e00ff */
[----:B------:R-:W-:Y:S02]  /*1030*/  CS2R R36, SRZ ;  /* 0x0000000000247805 */ /* 0x000fe4000001ff00 */
[----:B------:R-:W-:Y:S01]  /*1040*/  LEA.HI.SX32 R88, R0, R3, 0x1c ;  /* 0x0000000300587211 */ /* 0x000fe200078fe2ff */
[----:B------:R-:W-:Y:S01]  /*1050*/  IMAD.MOV.U32 R0, RZ, RZ, RZ ;  /* 0x000000ffff007224 */ /* 0x000fe200078e00ff */
[----:B------:R-:W-:-:S02]  /*1060*/  MOV R3, RZ ;  /* 0x000000ff00037202 */ /* 0x000fc40000000f00 */
[----:B------:R-:W-:Y:S01]  /*1070*/  CS2R R34, SRZ ;  /* 0x0000000000227805 */ /* 0x000fe2000001ff00 */
[----:B------:R-:W-:Y:S01]  /*1080*/  IMAD.MOV.U32 R70, RZ, RZ, RZ ;  /* 0x000000ffff467224 */ /* 0x000fe200078e00ff */
[----:B------:R-:W-:Y:S02]  /*1090*/  CS2R R68, SRZ ;  /* 0x0000000000447805 */ /* 0x000fe4000001ff00 */
[----:B------:R-:W-:Y:S01]  /*10a0*/  CS2R R32, SRZ ;  /* 0x0000000000207805 */ /* 0x000fe2000001ff00 */
[----:B------:R-:W-:Y:S01]  /*10b0*/  IMAD.MOV.U32 R66, RZ, RZ, RZ ;  /* 0x000000ffff427224 */ /* 0x000fe200078e00ff */
[----:B------:R-:W-:Y:S02]  /*10c0*/  MOV R29, RZ ;  /* 0x000000ff001d7202 */ /* 0x000fe40000000f00 */
        /* <DEDUP_REMOVED lines=9> */
[----:B------:R-:W-:Y:S01]  /*1160*/  CS2R R42, SRZ ;  /* 0x00000000002a7805 */ /* 0x000fe2000001ff00 */
[----:B------:R-:W-:Y:S01]  /*1170*/  IMAD.MOV.U32 R89, RZ, RZ, RZ ;  /* 0x000000ffff597224 */ /* 0x000fe200078e00ff */
[----:B------:R-:W-:Y:S02]  /*1180*/  CS2R R90, SRZ ;  /* 0x00000000005a7805 */ /* 0x000fe4000001ff00 */
[----:B------:R-:W-:Y:S02]  /*1190*/  CS2R R38, SRZ ;  /* 0x0000000000267805 */ /* 0x000fe4000001ff00 */
[----:B------:R-:W-:Y:S02]  /*11a0*/  CS2R R92, SRZ ;  /* 0x00000000005c7805 */ /* 0x000fe4000001ff00 */
[----:B------:R-:W-:-:S02]  /*11b0*/  CS2R R64, SRZ ;  /* 0x0000000000407805 */ /* 0x000fc4000001ff00 */
[----:B------:R-:W-:Y:S02]  /*11c0*/  CS2R R94, SRZ ;  /* 0x00000000005e7805 */ /* 0x000fe4000001ff00 */
[----:B0-----:R-:W-:Y:S01]  /*11d0*/  CS2R R6, SRZ ;  /* 0x0000000000067805 */ /* 0x001fe2000001ff00 */
[----:B------:R-:W-:Y:S01]  /*11e0*/  IMAD.MOV.U32 R30, RZ, RZ, RZ ;  /* 0x000000ffff1e7224 */ /* 0x000fe200078e00ff */
[----:B------:R-:W-:Y:S01]  /*11f0*/  MOV R10, RZ ;  /* 0x000000ff000a7202 */ /* 0x000fe20000000f00 */
[----:B------:R-:W-:Y:S02]  /*1200*/  IMAD.MOV.U32 R8, RZ, RZ, RZ ;  /* 0x000000ffff087224 */ /* 0x000fe400078e00ff */
[----:B------:R-:W-:Y:S02]  /*1210*/  IMAD.MOV.U32 R97, RZ, RZ, RZ ;  /* 0x000000ffff617224 */ /* 0x000fe400078e00ff */
[----:B------:R-:W-:Y:S01]  /*1220*/  IMAD.MOV.U32 R99, RZ, RZ, RZ ;  /* 0x000000ffff637224 */ /* 0x000fe200078e00ff */
[----:B------:R-:W-:Y:S06]  /*1230*/  @!P1 BRA `(.L_x_190) ;  /* 0x0000005800589947 */ /* 0x000fec0003800000 */
[----:B------:R-:W0:Y:S01]  /*1240*/  SHFL.IDX PT, R0, R164, RZ, 0x1f ;  /* 0x00001fffa4007589 */ /* 0x000e2200000e0000 */
[----:B------:R-:W1:Y:S01]  /*1250*/  S2UR UR40, SR_CgaCtaId ;  /* 0x00000000002879c3 */ /* 0x000e620000008800 */
[----:B------:R-:W-:Y:S01]  /*1260*/  UMOV UR6, 0x400 ;  /* 0x0000040000067882 */ /* 0x000fe20000000000 */
[----:B0-----:R-:W-:Y:S01]  /*1270*/  R2UR UR4, R0 ;  /* 0x00000000000472ca */ /* 0x001fe200000e0000 */
[----:B-1----:R-:W-:-:S04]  /*1280*/  ULEA UR42, UR40, UR6, 0x18 ;  /* 0x00000006282a7291 */ /* 0x002fc8000f8ec03f */
[----:B------:R-:W-:-:S04]  /*1290*/  UIADD3 UR6, UR42, 0xc400, URZ ;  /* 0x0000c4002a067890 */ /* 0x000fc8000fffe03f */
[----:B------:R-:W-:-:S04]  /*12a0*/  ULOP3.LUT UP0, URZ, UR6, 0x1bf, URZ, 0xc0, !UPT ;  /* 0x000001bf063f7892 */ /* 0x000fc8000f80c03f */
[----:B------:R-:W-:Y:S02]  /*12b0*/  ULEA.HI UR5, UR4, UR4, URZ, 0x1 ;  /* 0x0000000404057291 */ /* 0x000fe4000f8f083f */
[----:B------:R-:W-:Y:S02]  /*12c0*/  PLOP3.LUT P0, PT, PT, PT, UP0, 0x80, 0x0 ;  /* 0x000000000000781c */ /* 0x000fe40003f0f008 */
[----:B------:R-:W-:-:S04]  /*12d0*/  ULOP3.LUT UR5, UR5, 0x1e, URZ, 0xc0, !UPT ;  /* 0x0000001e05057892 */ /* 0x000fc8000f8ec03f */
[----:B------:R-:W-:-:S04]  /*12e0*/  UIADD3 UR5, UR4, -UR5, URZ ;  /* 0x8000000504057290 */ /* 0x000fc8000fffe03f */
[----:B------:R-:W-:-:S04]  /*12f0*/  ULEA UR5, UR5, UR6, 0xd ;  /* 0x0000000605057291 */ /* 0x000fc8000f8e683f */
[----:B------:R-:W-:-:S04]  /*1300*/  USHF.R.U32.HI UR5, URZ, 0x4, UR5 ;  /* 0x000000043f057899 */ /* 0x000fc80008011605 */
[----:B------:R-:W-:Y:S01]  /*1310*/  ULOP3.LUT UR41, UR5, 0x3fff, URZ, 0xc0, !UPT ;  /* 0x00003fff05297892 */ /* 0x000fe2000f8ec03f */
[----:B------:R-:W-:Y:S11]  /*1320*/  @!P0 BRA `(.L_x_191) ;  /* 0x0000000000408947 */ /* 0x000ff60003800000 */
        /* <DEDUP_REMOVED lines=10> */
[----:B------:R-:W-:Y:S01]  /*13d0*/  MOV R13, RZ ;  /* 0x000000ff000d7202 */ /* 0x000fe20000000f00 */
[----:B------:R-:W-:-:S02]  /*13e0*/  IMAD.U32 R11, RZ, RZ, UR7 ;  /* 0x00000007ff0b7e24 */ /* 0x000fc4000f8e00ff */
[----:B------:R-:W-:Y:S02]  /*13f0*/  IMAD.MOV.U32 R8, RZ, RZ, 0x70 ;  /* 0x00000070ff087424 */ /* 0x000fe400078e00ff */
[----:B0-----:R-:W-:-:S07]  /*1400*/  IMAD.MOV.U32 R12, RZ, RZ, 0x1 ;  /* 0x00000001ff0c7424 */ /* 0x001fce00078e00ff */
[----:B------:R-:W-:-:S07]  /*1410*/  LEPC R20, `(.L_x_191) ;  /* 0x000000001014794e */ /* 0x000fce0000000000 */
[----:B-1----:R-:W-:Y:S05]  /*1420*/  CALL.ABS.NOINC R14 ;  /* 0x000000000e007343 */ /* 0x002fea0003c00000 */
.L_x_191:
[----:B------:R-:W-:Y:S02]  /*1430*/  LEA.HI R0, R162, R162, RZ, 0x1 ;  /* 0x000000a2a2007211 */ /* 0x000fe400078f08ff */
[----:B------:R-:W-:Y:S02]  /*1440*/  ISETP.NE.AND P0, PT, R16, 0x3, PT ;  /* 0x000000031000780c */ /* 0x000fe40003f05270 */
[----:B------:R-:W-:-:S05]  /*1450*/  LOP3.LUT R3, R0, 0xfffffffe, RZ, 0xc0, !PT ;  /* 0xfffffffe00037812 */ /* 0x000fca00078ec0ff */
[----:B------:R-:W-:-:S05]  /*1460*/  IMAD.IADD R0, R162, 0x1, -R3 ;  /* 0x00000001a2007824 */ /* 0x000fca00078e0a03 */
[----:B------:R-:W-:-:S04]  /*1470*/  SHF.L.U32 R0, R0, 0x1f, RZ ;  /* 0x0000001f00007819 */ /* 0x000fc800000006ff */
[----:B------:R-:W0:Y:S02]  /*1480*/  SYNCS.PHASECHK.TRANS64.TRYWAIT P1, [UR42+0x2a800], R0 ;  /* 0x02a80000ff0075a7 */ /* 0x000e24000802016a */
[----:B0-----:R-:W-:Y:S05]  /*1490*/  @!P1 BRA `(.L_x_192) ;  /* 0x000000c8009c9947 */ /* 0x001fea0003800000 */
.L_x_321:
[----:B------:R-:W-:Y:S05]  /*14a0*/  @!P0 BRA `(.L_x_193) ;  /* 0x0000000000048947 */ /* 0x000fea0003800000 */
[----:B------:R-:W-:Y:S01]  /*14b0*/  BPT.TRAP 0x1 ;  /* 0x000000040000795c */ /* 0x000fe20000300000 */
.L_x_193:
[----:B0-----:R-:W-:Y:S02]  /*14c0*/  IMAD.U32 R0, RZ, RZ, UR38 ;  /* 0x00000026ff007e24 */ /* 0x001fe4000f8e00ff */
[----:B------:R-:W-:-:S03]  /*14d0*/  IMAD.U32 R3, RZ, RZ, UR39 ;  /* 0x00000027ff037e24 */ /* 0x000fc6000f8e00ff */
[----:B------:R-:W-:Y:S02]  /*14e0*/  LEA R0, R0, UR42, 0x3 ;  /* 0x0000002a00007c11 */ /* 0x000fe4000f8e18ff */
[----:B------:R-:W-:-:S04]  /*14f0*/  SHF.L.U32 R3, R3, 0x1f, RZ ;  /* 0x0000001f03037819 */ /* 0x000fc800000006ff */
[----:B------:R0:W1:Y:S01]  /*1500*/  SYNCS.PHASECHK.TRANS64.TRYWAIT P1, [R0+URZ+0x2a830], R3 ;  /* 0x02a83003000075a7 */ /* 0x000062000802017f */
[----:B------:R-:W-:Y:S05]  /*1510*/  @!P0 BRA `(.L_x_194) ;  /* 0x0000000000048947 */ /* 0x000fea0003800000 */
[----:B------:R-:W-:Y:S01]  /*1520*/  BPT.TRAP 0x1 ;  /* 0x000000040000795c */ /* 0x000fe20000300000 */
.L_x_194:
[----:B------:R-:W-:Y:S01]  /*1530*/  IMAD.MOV.U32 R87, RZ, RZ, RZ ;  /* 0x000000ffff577224 */ /* 0x000fe200078e00ff */
[----:B-1----:R-:W-:Y:S06]  /*1540*/  @P1 BRA `(.L_x_195) ;  /* 0x0000000000081947 */ /* 0x002fec0003800000 */
[----:B------:R-:W1:Y:S02]  /*1550*/  SYNCS.PHASECHK.TRANS64.TRYWAIT P1, [R0+URZ+0x2a830], R3 ;  /* 0x02a83003000075a7 */ /* 0x000e64000802017f */
[----:B-1----:R-:W-:Y:S05]  /*1560*/  @!P1 BRA `(.L_x_196) ;  /* 0x000000c800809947 */ /* 0x002fea0003800000 */
.L_x_195:
        /* <DEDUP_REMOVED lines=8> */
[----:B------:R-:W-:Y:S01]  /*15f0*/  IMAD.U32 R7, RZ, RZ, UR13 ;  /* 0x0000000dff077e24 */ /* 0x000fe2000f8e00ff */
[----:B------:R-:W-:Y:S01]  /*1600*/  UMOV UR12, UR5 ;  /* 0x00000005000c7c82 */ /* 0x000fe20008000000 */
[----:B------:R-:W-:Y:S01]  /*1610*/  UIADD3 UR6, UR5, 0x2, URZ ;  /* 0x0000000205067890 */ /* 0x000fe2000fffe03f */
[----:B------:R-:W-:Y:S01]  /*1620*/  MOV R6, UR12 ;  /* 0x0000000c00067c02 */ /* 0x000fe20008000f00 */
        /* <DEDUP_REMOVED lines=87> */
.L_x_197:
[----:B------:R-:W-:Y:S01]  /*1ba0*/  ULDC UR4, c[0x0][0x9d8] ;  /* 0x0002760000047ab9 */ /* 0x000fe20000000800 */
[----:B------:R-:W-:Y:S02]  /*1bb0*/  IMAD.IADD R9, R167, 0x1, R72 ;  /* 0x00000001a7097824 */ /* 0x000fe400078e0248 */
        /* <DEDUP_REMOVED lines=15> */
[C---:B------:R-:W-:Y:S01]  /*1cb0*/  ISETP.GT.AND P4, PT, R9.reuse, 0x8, PT ;  /* 0x000000080900780c */ /* 0x040fe20003f84270 */
[----:B------:R-:W-:Y:S01]  /*1cc0*/  FMUL.FTZ R30, R30, UR4 ;  /* 0x000000041e1e7c20 */ /* 0x000fe20008410000 */
[----:B------:R-:W-:Y:S01]  /*1cd0*/  ISETP.GT.AND P3, PT, R9, 0x9, PT ;  /* 0x000000090900780c */ /* 0x000fe20003f64270 */
[----:B------:R-:W-:Y:S01]  /*1ce0*/  FMUL.FTZ R40, R40, UR4 ;  /* 0x0000000428287c20 */ /* 0x000fe20008410000 */
[----:B------:R-:W-:Y:S01]  /*1cf0*/  FMUL.FTZ R31, R31, UR4 ;  /* 0x000000041f1f7c20 */ /* 0x000fe20008410000 */
[----:B------:R-:W-:Y:S01]  /*1d00*/  FMUL.FTZ R34, R34, UR4 ;  /* 0x0000000422227c20 */ /* 0x000fe20008410000 */
[----:B------:R-:W-:Y:S01]  /*1d10*/  ISETP.GT.AND P2, PT, R9, 0x10, PT ;  /* 0x000000100900780c */ /* 0x000fe20003f44270 */
[----:B------:R-:W4:Y:S01]  /*1d20*/  MUFU.TANH R28, R28 ;  /* 0x0000001c001c7308 */ /* 0x000f220000002400 */
[----:B--2---:R-:W-:Y:S01]  /*1d30*/  FSEL R12, R24, -INF , P6 ;  /* 0xff800000180c7808 */ /* 0x004fe20003000000 */
[----:B------:R-:W-:Y:S01]  /*1d40*/  FMUL.FTZ R41, R41, UR4 ;  /* 0x0000000429297c20 */ /* 0x000fe20008410000 */
[----:B------:R-:W-:Y:S01]  /*1d50*/  ISETP.GT.AND P1, PT, R9, 0x11, PT ;  /* 0x000000110900780c */ /* 0x000fe20003f24270 */
[----:B------:R-:W-:Y:S01]  /*1d60*/  FMUL.FTZ R44, R44, UR4 ;  /* 0x000000042c2c7c20 */ /* 0x000fe20008410000 */
        /* <DEDUP_REMOVED lines=42> */
[----:B------:R-:W-:Y:S01]  /*2010*/  ULDC UR5, c[0x0][0x988] ;  /* 0x0002620000057ab9 */ /* 0x000fe20000000800 */
[----:B------:R-:W1:Y:S01]  /*2020*/  MUFU.TANH R36, R36 ;  /* 0x0000002400247308 */ /* 0x000e620000002400 */
[----:B--2---:R-:W-:Y:S01]  /*2030*/  FSEL R80, R33, -INF , P1 ;  /* 0xff80000021507808 */ /* 0x004fe20000800000 */
[----:B------:R-:W-:Y:S01]  /*2040*/  FMUL.FTZ R63, R63, UR4 ;  /* 0x000000043f3f7c20 */ /* 0x000fe20008410000 */
[----:B------:R-:W-:Y:S01]  /*2050*/  FMUL.FTZ R66, R66, UR4 ;  /* 0x0000000442427c20 */ /* 0x000fe20008410000 */
[----:B------:R-:W-:Y:S01]  /*2060*/  P2R R13, PR, RZ, 0x1 ;  /* 0x00000001ff0d7803 */ /* 0x000fe20000000000 */
[----:B------:R-:W-:Y:S01]  /*2070*/  FMUL.FTZ R67, R67, UR4 ;  /* 0x0000000443437c20 */ /* 0x000fe20008410000 */
[----:B------:R-:W-:Y:S01]  /*2080*/  FMNMX.FTZ R11, R80, R11, !PT ;  /* 0x0000000b500b7209 */ /* 0x000fe20007810000 */
[----:B------:R-:W-:Y:S01]  /*2090*/  FMUL.FTZ R70, R70, UR4 ;  /* 0x0000000446467c20 */ /* 0x000fe20008410000 */
[----:B------:R-:W2:Y:S01]  /*20a0*/  MUFU.TANH R14, R30 ;  /* 0x0000001e000e7308 */ /* 0x000ea20000002400 */
[----:B0-----:R-:W-:Y:S01]  /*20b0*/  FSEL R3, R3, -INF , P5 ;  /* 0xff80000003037808 */ /* 0x001fe20002800000 */
[----:B------:R-:W-:Y:S01]  /*20c0*/  FMUL.FTZ R71, R71, UR4 ;  /* 0x0000000447477c20 */ /* 0x000fe20008410000 */
[----:B------:R-:W-:Y:S01]  /*20d0*/  ISETP.GT.AND P5, PT, R9, 0x19, PT ;  /* 0x000000190900780c */ /* 0x000fe20003fa4270 */
[--C-:B------:R-:W-:Y:S01]  /*20e0*/  IMAD.MOV.U32 R85, RZ, RZ, R87.reuse ;  /* 0x000000ffff557224 */ /* 0x100fe200078e0057 */
[----:B------:R-:W-:Y:S01]  /*20f0*/  R2UR UR4, R0 ;  /* 0x00000000000472ca */ /* 0x000fe200000e0000 */
[--C-:B------:R-:W-:Y:S01]  /*2100*/  IMAD.MOV.U32 R83, RZ, RZ, R87.reuse ;  /* 0x000000ffff537224 */ /* 0x100fe200078e0057 */
[----:B------:R-:W-:Y:S01]  /*2110*/  MOV R79, R87 ;  /* 0x00000057004f7202 */ /* 0x000fe20000000f00 */
[----:B------:R-:W0:Y:S01]  /*2120*/  MUFU.TANH R37, R37 ;  /* 0x0000002500257308 */ /* 0x000e220000002400 */
[----:B-1----:R-:W-:Y:S01]  /*2130*/  FSEL R36, R36, -INF , P6 ;  /* 0xff80000024247808 */ /* 0x002fe20003000000 */
[----:B------:R-:W-:-:S02]  /*2140*/  IMAD.MOV.U32 R81, RZ, RZ, R87 ;  /* 0x000000ffff517224 */ /* 0x000fc400078e0057 */
[--C-:B------:R-:W-:Y:S01]  /*2150*/  IMAD.MOV.U32 R77, RZ, RZ, R87.reuse ;  /* 0x000000ffff4d7224 */ /* 0x100fe200078e0057 */
[----:B------:R-:W-:Y:S01]  /*2160*/  FMNMX.FTZ R11, R36, R11, !PT ;  /* 0x0000000b240b7209 */ /* 0x000fe20007810000 */
[--C-:B------:R-:W-:Y:S02]  /*2170*/  IMAD.MOV.U32 R75, RZ, RZ, R87.reuse ;  /* 0x000000ffff4b7224 */ /* 0x100fe400078e0057 */
[----:B------:R-:W1:Y:S01]  /*2180*/  MUFU.TANH R20, R31 ;  /* 0x0000001f00147308 */ /* 0x000e620000002400 */
[----:B--2---:R-:W-:Y:S01]  /*2190*/  FSEL R14, R14, -INF , P4 ;  /* 0xff8000000e0e7808 */ /* 0x004fe20002000000 */
[----:B------:R-:W-:Y:S01]  /*21a0*/  UIADD3 UR4, UR4, 0x2a840, URZ ;  /* 0x0002a84004047890 */ /* 0x000fe2000fffe03f */
[----:B------:R-:W-:Y:S01]  /*21b0*/  ISETP.GT.AND P4, PT, R9, 0x20, PT ;  /* 0x000000200900780c */ /* 0x000fe20003f84270 */
[----:B------:R-:W-:Y:S02]  /*21c0*/  IMAD.MOV.U32 R73, RZ, RZ, R87 ;  /* 0x000000ffff497224 */ /* 0x000fe400078e0057 */
[----:B------:R-:W-:-:S02]  /*21d0*/  UPRMT UR4, UR40, 0x654, UR4 ;  /* 0x0000065428047896 */ /* 0x000fc40008000004 */
[----:B------:R-:W2:Y:S01]  /*21e0*/  MUFU.TANH R40, R40 ;  /* 0x0000002800287308 */ /* 0x000ea20000002400 */
[----:B0-----:R-:W-:-:S04]  /*21f0*/  FSEL R82, R37, -INF , P5 ;  /* 0xff80000025527808 */ /* 0x001fc80002800000 */
[----:B------:R-:W-:Y:S02]  /*2200*/  FMNMX.FTZ R11, R82, R11, !PT ;  /* 0x0000000b520b7209 */ /* 0x000fe40007810000 */
[----:B------:R-:W-:Y:S01]  /*2210*/  SYNCS.ARRIVE.TRANS64.RED.A1T0 RZ, [UR4], RZ ;  /* 0x000000ffffff79a7 */ /* 0x000fe20008100404 */
        /* <DEDUP_REMOVED lines=22> */
[----:B--2---:R-:W-:Y:S01]  /*2380*/  FSEL R86, R45, -INF , P1 ;  /* 0xff8000002d567808 */ /* 0x004fe20000800000 */
[----:B------:R-:W-:-:S03]  /*2390*/  IMAD.MOV.U32 R45, RZ, RZ, R87 ;  /* 0x000000ffff2d7224 */ /* 0x000fc600078e0057 */
        /* <DEDUP_REMOVED lines=11> */
[----:B0-----:R-:W-:Y:S02]  /*2450*/  FSEL R92, R49, -INF , P5 ;  /* 0xff800000315c7808 */ /* 0x001fe40002800000 */
[----:B------:R-:W-:Y:S02]  /*2460*/  MOV R49, R87 ;  /* 0x0000005700317202 */ /* 0x000fe40000000f00 */
        /* <DEDUP_REMOVED lines=29> */
[----:B0-----:R-:W-:Y:S01]  /*2640*/  FSEL R52, R51, -INF , P5 ;  /* 0xff80000033347808 */ /* 0x001fe20002800000 */
[----:B------:R-:W-:Y:S01]  /*2650*/  IMAD.MOV.U32 R51, RZ, RZ, R87 ;  /* 0x000000ffff337224 */ /* 0x000fe200078e0057 */
        /* <DEDUP_REMOVED lines=26> */
[----:B--2---:R-:W-:Y:S02]  /*2800*/  FSEL R32, R59, -INF , P1 ;  /* 0xff8000003b207808 */ /* 0x004fe40000800000 */
[----:B------:R-:W-:Y:S02]  /*2810*/  ISETP.GT.AND P1, PT, R9, 0x59, PT ;  /* 0x000000590900780c */ /* 0x000fe40003f24270 */
[----:B------:R-:W-:-:S03]  /*2820*/  MOV R59, R87 ;  /* 0x00000057003b7202 */ /* 0x000fc60000000f00 */
[----:B------:R-:W2:Y:S01]  /*2830*/  MUFU.TANH R62, R62 ;  /* 0x0000003e003e7308 */ /* 0x000ea20000002400 */
[----:B0-----:R-:W-:-:S04]  /*2840*/  FSEL R68, R68, -INF , P2 ;  /* 0xff80000044447808 */ /* 0x001fc80001000000 */
[----:B------:R-:W-:-:S03]  /*2850*/  FMNMX.FTZ R11, R68, R11, !PT ;  /* 0x0000000b440b7209 */ /* 0x000fc60007810000 */
[----:B------:R-:W-:Y:S01]  /*2860*/  MUFU.TANH R63, R63 ;  /* 0x0000003f003f7308 */ /* 0x000fe20000002400 */
[----:B-1----:R-:W-:Y:S02]  /*2870*/  FSEL R104, R69, -INF , P1 ;  /* 0xff80000045687808 */ /* 0x002fe40000800000 */
[----:B------:R-:W-:Y:S02]  /*2880*/  MOV R69, R87 ;  /* 0x0000005700457202 */ /* 0x000fe40000000f00 */
[----:B------:R-:W-:Y:S02]  /*2890*/  FMNMX.FTZ R9, R104, R11, !PT ;  /* 0x0000000b68097209 */ /* 0x000fe40007810000 */
[----:B------:R-:W-:Y:S01]  /*28a0*/  MOV R11, UR5 ;  /* 0x00000005000b7c02 */ /* 0x000fe20008000f00 */
        /* <DEDUP_REMOVED lines=28> */
[--C-:B------:R-:W-:Y:S01]  /*2a70*/  FFMA.FTZ R13, R40, R11, -R21.reuse ;  /* 0x0000000b280d7223 */ /* 0x100fe20000010815 */
[----:B------:R-:W-:Y:S01]  /*2a80*/  FSEL R40, R67, -INF , P3 ;  /* 0xff80000043287808 */ /* 0x000fe20001800000 */
        /* <DEDUP_REMOVED lines=10> */
[-CC-:B-1----:R-:W-:Y:S01]  /*2b30*/  FFMA.FTZ R12, R36, R11.reuse, -R21.reuse ;  /* 0x0000000b240c7223 */ /* 0x182fe20000010815 */
[----:B------:R-:W-:Y:S01]  /*2b40*/  FSEL R36, R63, -INF , P5 ;  /* 0xff8000003f247808 */ /* 0x000fe20002800000 */
        /* <DEDUP_REMOVED lines=28> */
[----:B------:R0:W-:Y:S01]  /*2d10*/  MUFU.EX2 R15, R76 ;  /* 0x0000004c000f7308 */ /* 0x0001e20000000800 */
[----:B------:R-:W-:Y:S01]  /*2d20*/  FMNMX.FTZ R9, R74, R9, !PT ;  /* 0x000000094a097209 */ /* 0x000fe20007810000 */
[----:B------:R-:W-:-:S02]  /*2d30*/  IMAD.MOV.U32 R67, RZ, RZ, R87 ;  /* 0x000000ffff437224 */ /* 0x000fc400078e0057 */
[--C-:B------:R-:W-:Y:S02]  /*2d40*/  IMAD.MOV.U32 R63, RZ, RZ, R87.reuse ;  /* 0x000000ffff3f7224 */ /* 0x100fe400078e0057 */
[----:B-1----:R-:W1:Y:S02]  /*2d50*/  SHFL.BFLY PT, R12, R9, 0x2, 0x1f ;  /* 0x0c401f00090c7f89 */ /* 0x002e6400000e0000 */
[----:B------:R-:W-:Y:S01]  /*2d60*/  MUFU.EX2 R78, R78 ;  /* 0x0000004e004e7308 */ /* 0x000fe20000000800 */
[----:B0-----:R-:W-:-:S07]  /*2d70*/  IMAD.MOV.U32 R76, RZ, RZ, R87 ;  /* 0x000000ffff4c7224 */ /* 0x001fce00078e0057 */
[----:B------:R0:W2:Y:S08]  /*2d80*/  MUFU.EX2 R27, R80 ;  /* 0x00000050001b7308 */ /* 0x0000b00000000800 */
[----:B------:R3:W-:Y:S01]  /*2d90*/  MUFU.EX2 R29, R82 ;  /* 0x00000052001d7308 */ /* 0x0007e20000000800 */
[----:B0-----:R-:W-:Y:S01]  /*2da0*/  IMAD.MOV.U32 R80, RZ, RZ, R87 ;  /* 0x000000ffff507224 */ /* 0x001fe200078e0057 */
[----:B-1----:R-:W-:-:S06]  /*2db0*/  FMNMX.FTZ R13, R9, R12, !PT ;  /* 0x0000000c090d7209 */ /* 0x002fcc0007810000 */
[----:B------:R0:W-:Y:S01]  /*2dc0*/  MUFU.EX2 R31, R84 ;  /* 0x00000054001f7308 */ /* 0x0001e20000000800 */
[----:B--2---:R-:W-:Y:S01]  /*2dd0*/  F2FP.F16.F32.PACK_AB R140, R27, R78 ;  /* 0x0000004e1b8c723e */ /* 0x004fe200000000ff */
[----:B---3--:R-:W-:Y:S01]  /*2de0*/  IMAD.MOV.U32 R82, RZ, RZ, R87 ;  /* 0x000000ffff527224 */ /* 0x008fe200078e0057 */
[----:B------:R-:W1:Y:S05]  /*2df0*/  SHFL.BFLY PT, R12, R13, 0x1, 0x1f ;  /* 0x0c201f000d0c7f89 */ /* 0x000e6a00000e0000 */
[----:B------:R-:W-:Y:S01]  /*2e00*/  MUFU.EX2 R44, R44 ;  /* 0x0000002c002c7308 */ /* 0x000fe20000000800 */
[----:B0-----:R-:W-:-:S07]  /*2e10*/  MOV R84, R87 ;  /* 0x0000005700547202 */ /* 0x001fce0000000f00 */
[----:B------:R0:W2:Y:S08]  /*2e20*/  MUFU.EX2 R33, R86 ;  /* 0x0000005600217308 */ /* 0x0000b00000000800 */
[----:B------:R-:W-:Y:S01]  /*2e30*/  MUFU.EX2 R90, R90 ;  /* 0x0000005a005a7308 */ /* 0x000fe20000000800 */
[----:B0-----:R-:W-:Y:S01]  /*2e40*/  IMAD.MOV.U32 R86, RZ, RZ, R87 ;  /* 0x000000ffff567224 */ /* 0x001fe200078e0057 */
[----:B-1----:R-:W-:-:S04]  /*2e50*/  FMNMX.FTZ R12, R13, R12, !PT ;  /* 0x0000000c0d0c7209 */ /* 0x002fc80007810000 */
[C---:B------:R-:W-:Y:S01]  /*2e60*/  FSETP.NEU.FTZ.AND P1, PT, R12.reuse, -INF , PT ;  /* 0xff8000000c00780b */ /* 0x040fe20003f3d000 */
[----:B------:R-:W-:Y:S01]  /*2e70*/  FMUL.FTZ R41, R12, R11 ;  /* 0x0000000b0c297220 */ /* 0x000fe20000410000 */
[----:B------:R-:W0:Y:S01]  /*2e80*/  MUFU.EX2 R35, R92 ;  /* 0x0000005c00237308 */ /* 0x000e220000000800 */
[----:B--2---:R-:W-:-:S03]  /*2e90*/  F2FP.F16.F32.PACK_AB R146, R33, R44 ;  /* 0x0000002c2192723e */ /* 0x004fc600000000ff */
        /* <DEDUP_REMOVED lines=33> */
[----:B------:R-:W-:Y:S01]  /*30b0*/  IMAD.MOV.U32 R25, RZ, RZ, R87 ;  /* 0x000000ffff197224 */ /* 0x000fe200078e0057 */
[----:B0-----:R-:W-:Y:S01]  /*30c0*/  F2FP.F16.F32.PACK_AB R148, R35, R90 ;  /* 0x0000005a2394723e */ /* 0x001fe200000000ff */
[----:B------:R0:W1:Y:S01]  /*30d0*/  MUFU.EX2 R139, R20 ;  /* 0x00000014008b7308 */ /* 0x0000620000000800 */
[----:B------:R-:W-:-:S07]  /*30e0*/  MOV R74, R87 ;  /* 0x00000057004a7202 */ /* 0x000fce0000000f00 */
        /* <DEDUP_REMOVED lines=8> */
[----:B------:R-:W-:Y:S02]  /*3170*/  IMAD.MOV.U32 R10, RZ, RZ, 0x3f800000 ;  /* 0x3f800000ff0a7424 */ /* 0x000fe400078e00ff */
[----:B------:R-:W-:Y:S01]  /*3180*/  FADD.FTZ R43, R27, R20 ;  /* 0x000000141b2b7221 */ /* 0x000fe20000010000 */
[----:B---3--:R-:W-:Y:S01]  /*3190*/  FADD.FTZ R20, R14, R3 ;  /* 0x000000030e147221 */ /* 0x008fe20000010000 */
[----:B------:R-:W-:Y:S01]  /*31a0*/  IMAD.MOV.U32 R78, RZ, RZ, R87 ;  /* 0x000000ffff4e7224 */ /* 0x000fe200078e0057 */
[----:B------:R-:W2:Y:S01]  /*31b0*/  MUFU.EX2 R28, R28 ;  /* 0x0000001c001c7308 */ /* 0x000ea20000000800 */
[----:B0-----:R-:W-:Y:S01]  /*31c0*/  FADD.FTZ R26, R142, R43 ;  /* 0x0000002b8e1a7221 */ /* 0x001fe20000010000 */
[----:B-1----:R-:W-:Y:S01]  /*31d0*/  FADD.FTZ R3, R139, R20 ;  /* 0x000000148b037221 */ /* 0x002fe20000010000 */
[----:B------:R-:W-:Y:S01]  /*31e0*/  F2FP.F16.F32.PACK_AB R142, R29, R142 ;  /* 0x0000008e1d8e723e */ /* 0x000fe200000000ff */
[----:B------:R-:W-:-:S02]  /*31f0*/  IMAD.MOV.U32 R27, RZ, RZ, R87 ;  /* 0x000000ffff1b7224 */ /* 0x000fc400078e0057 */
[----:B------:R-:W-:Y:S01]  /*3200*/  FADD.FTZ R43, R29, R26 ;  /* 0x0000001a1d2b7221 */ /* 0x000fe20000010000 */
[----:B----4-:R-:W-:Y:S01]  /*3210*/  FADD.FTZ R20, R24, R3 ;  /* 0x0000000318147221 */ /* 0x010fe20000010000 */
[----:B------:R-:W-:Y:S01]  /*3220*/  F2FP.F16.F32.PACK_AB R139, R139, R14 ;  /* 0x0000000e8b8b723e */ /* 0x000fe200000000ff */
[----:B------:R0:W1:Y:S01]  /*3230*/  MUFU.EX2 R143, R30 ;  /* 0x0000001e008f7308 */ /* 0x0000620000000800 */
[----:B------:R-:W-:Y:S01]  /*3240*/  FADD.FTZ R26, R144, R43 ;  /* 0x0000002b901a7221 */ /* 0x000fe20000010000 */
[----:B-----5:R-:W-:Y:S01]  /*3250*/  FADD.FTZ R3, R141, R20 ;  /* 0x000000148d037221 */ /* 0x020fe20000010000 */
[C---:B------:R-:W-:Y:S02]  /*3260*/  F2FP.F16.F32.PACK_AB R144, R31.reuse, R144 ;  /* 0x000000901f90723e */ /* 0x040fe400000000ff */
[----:B------:R-:W-:Y:S01]  /*3270*/  FADD.FTZ R43, R31, R26 ;  /* 0x0000001a1f2b7221 */ /* 0x000fe20000010000 */
[----:B------:R-:W-:Y:S01]  /*3280*/  F2FP.F16.F32.PACK_AB R141, R141, R24 ;  /* 0x000000188d8d723e */ /* 0x000fe200000000ff */
[----:B------:R-:W-:Y:S01]  /*3290*/  IMAD.MOV.U32 R31, RZ, RZ, R87 ;  /* 0x000000ffff1f7224 */ /* 0x000fe200078e0057 */
[----:B------:R-:W3:Y:S01]  /*32a0*/  MUFU.EX2 R42, R42 ;  /* 0x0000002a002a7308 */ /* 0x000ee20000000800 */
[----:B--2---:R-:W-:Y:S01]  /*32b0*/  FADD.FTZ R20, R28, R3 ;  /* 0x000000031c147221 */ /* 0x004fe20000010000 */
[----:B------:R-:W-:Y:S01]  /*32c0*/  FADD.FTZ R26, R44, R43 ;  /* 0x0000002b2c1a7221 */ /* 0x000fe20000010000 */
[-C--:B------:R-:W-:Y:S01]  /*32d0*/  MOV R44, R87.reuse ;  /* 0x00000057002c7202 */ /* 0x080fe20000000f00 */
[--C-:B0-----:R-:W-:Y:S01]  /*32e0*/  IMAD.MOV.U32 R30, RZ, RZ, R87.reuse ;  /* 0x000000ffff1e7224 */ /* 0x101fe200078e0057 */
[-C--:B------:R-:W-:Y:S01]  /*32f0*/  MOV R29, R87.reuse ;  /* 0x00000057001d7202 */ /* 0x080fe20000000f00 */
[----:B------:R-:W-:Y:S01]  /*3300*/  FADD.FTZ R43, R33, R26 ;  /* 0x0000001a212b7221 */ /* 0x000fe20000010000 */
[----:B------:R-:W-:Y:S01]  /*3310*/  IMAD.MOV.U32 R33, RZ, RZ, R87 ;  /* 0x000000ffff217224 */ /* 0x000fe200078e0057 */
[----:B------:R0:W2:Y:S01]  /*3320*/  MUFU.EX2 R145, R38 ;  /* 0x0000002600917308 */ /* 0x0000a20000000800 */
[C---:B-1----:R-:W-:Y:S01]  /*3330*/  FADD.FTZ R3, R143.reuse, R20 ;  /* 0x000000148f037221 */ /* 0x042fe20000010000 */
[----:B------:R-:W-:Y:S01]  /*3340*/  FADD.FTZ R20, R90, R43 ;  /* 0x0000002b5a147221 */ /* 0x000fe20000010000 */
[----:B------:R-:W-:Y:S01]  /*3350*/  F2FP.F16.F32.PACK_AB R143, R143, R28 ;  /* 0x0000001c8f8f723e */ /* 0x000fe200000000ff */
[--C-:B------:R-:W-:Y:S01]  /*3360*/  IMAD.MOV.U32 R28, RZ, RZ, R87.reuse ;  /* 0x000000ffff1c7224 */ /* 0x100fe200078e0057 */
[----:B------:R-:W-:Y:S01]  /*3370*/  MOV R24, R87 ;  /* 0x0000005700187202 */ /* 0x000fe20000000f00 */
[----:B------:R-:W-:Y:S01]  /*3380*/  FADD.FTZ R43, R35, R20 ;  /* 0x00000014232b7221 */ /* 0x000fe20000010000 */
[----:B------:R-:W-:Y:S01]  /*3390*/  IMAD.MOV.U32 R35, RZ, RZ, R87 ;  /* 0x000000ffff237224 */ /* 0x000fe200078e0057 */
[----:B------:R-:W1:Y:S01]  /*33a0*/  MUFU.EX2 R46, R46 ;  /* 0x0000002e002e7308 */ /* 0x000e620000000800 */
[----:B---3--:R-:W-:Y:S01]  /*33b0*/  FADD.FTZ R0, R42, R3 ;  /* 0x000000032a007221 */ /* 0x008fe20000010000 */
[----:B------:R-:W-:Y:S01]  /*33c0*/  FADD.FTZ R20, R94, R43 ;  /* 0x0000002b5e147221 */ /* 0x000fe20000010000 */
[----:B0-----:R-:W-:-:S02]  /*33d0*/  IMAD.MOV.U32 R38, RZ, RZ, R87 ;  /* 0x000000ffff267224 */ /* 0x001fc400078e0057 */
[----:B------:R-:W-:-:S03]  /*33e0*/  IMAD.MOV.U32 R26, RZ, RZ, R87 ;  /* 0x000000ffff1a7224 */ /* 0x000fc600078e0057 */
[----:B------:R0:W3:Y:S01]  /*33f0*/  MUFU.EX2 R147, R48 ;  /* 0x0000003000937308 */ /* 0x0000e20000000800 */
[C---:B--2---:R-:W-:Y:S01]  /*3400*/  FADD.FTZ R3, R145.reuse, R0 ;  /* 0x0000000091037221 */ /* 0x044fe20000010000 */
[----:B------:R-:W-:Y:S01]  /*3410*/  F2FP.F16.F32.PACK_AB R145, R145, R42 ;  /* 0x0000002a9191723e */ /* 0x000fe200000000ff */
[----:B------:R-:W-:-:S05]  /*3420*/  IMAD.MOV.U32 R42, RZ, RZ, R87 ;  /* 0x000000ffff2a7224 */ /* 0x000fca00078e0057 */
[----:B------:R-:W2:Y:S01]  /*3430*/  MUFU.EX2 R50, R50 ;  /* 0x0000003200327308 */ /* 0x000ea20000000800 */
[----:B-1----:R-:W-:Y:S01]  /*3440*/  FADD.FTZ R0, R46, R3 ;  /* 0x000000032e007221 */ /* 0x002fe20000010000 */
[----:B0-----:R-:W-:-:S06]  /*3450*/  IMAD.MOV.U32 R48, RZ, RZ, R87 ;  /* 0x000000ffff307224 */ /* 0x001fcc00078e0057 */
        /* <DEDUP_REMOVED lines=21> */
[----:B------:R-:W-:-:S05]  /*35b0*/  IMAD.MOV.U32 R37, RZ, RZ, R87 ;  /* 0x000000ffff257224 */ /* 0x000fca00078e0057 */
[----:B------:R1:W3:Y:S01]  /*35c0*/  MUFU.EX2 R153, R32 ;  /* 0x0000002000997308 */ /* 0x0002e20000000800 */
[----:B0-----:R-:W-:-:S07]  /*35d0*/  FADD.FTZ R0, R34, R3 ;  /* 0x0000000322007221 */ /* 0x001fce0000010000 */
[----:B------:R-:W0:Y:S01]  /*35e0*/  MUFU.EX2 R9, R100 ;  /* 0x0000006400097308 */ /* 0x000e220000000800 */
[----:B--2---:R-:W-:Y:S01]  /*35f0*/  FADD.FTZ R20, R98, R43 ;  /* 0x0000002b62147221 */ /* 0x004fe20000010000 */
[--C-:B------:R-:W-:Y:S02]  /*3600*/  IMAD.MOV.U32 R43, RZ, RZ, R87.reuse ;  /* 0x000000ffff2b7224 */ /* 0x100fe400078e0057 */
[----:B-1----:R-:W-:-:S04]  /*3610*/  IMAD.MOV.U32 R32, RZ, RZ, R87 ;  /* 0x000000ffff207224 */ /* 0x002fc800078e0057 */
[----:B------:R-:W1:Y:S01]  /*3620*/  MUFU.EX2 R62, R62 ;  /* 0x0000003e003e7308 */ /* 0x000e620000000800 */
[C---:B---3--:R-:W-:Y:S01]  /*3630*/  FADD.FTZ R3, R153.reuse, R0 ;  /* 0x0000000099037221 */ /* 0x048fe20000010000 */
[----:B------:R-:W-:Y:S02]  /*3640*/  F2FP.F16.F32.PACK_AB R153, R153, R34 ;  /* 0x000000229999723e */ /* 0x000fe400000000ff */
[----:B------:R-:W-:-:S04]  /*3650*/  MOV R34, R87 ;  /* 0x0000005700227202 */ /* 0x000fc80000000f00 */
[----:B------:R-:W2:Y:S01]  /*3660*/  MUFU.EX2 R60, R60 ;  /* 0x0000003c003c7308 */ /* 0x000ea20000000800 */
[C---:B0-----:R-:W-:Y:S01]  /*3670*/  FADD.FTZ R15, R9.reuse, R20 ;  /* 0x00000014090f7221 */ /* 0x041fe20000010000 */
[----:B------:R-:W-:-:S06]  /*3680*/  F2FP.F16.F32.PACK_AB R152, R9, R98 ;  /* 0x000000620998723e */ /* 0x000fcc00000000ff */
[----:B------:R0:W3:Y:S01]  /*3690*/  MUFU.EX2 R155, R36 ;  /* 0x00000024009b7308 */ /* 0x0000e20000000800 */
[----:B-1----:R-:W-:-:S07]  /*36a0*/  FADD.FTZ R0, R62, R3 ;  /* 0x000000033e007221 */ /* 0x002fce0000010000 */
[----:B------:R-:W1:Y:S01]  /*36b0*/  MUFU.EX2 R39, R102 ;  /* 0x0000006600277308 */ /* 0x000e620000000800 */
[----:B--2---:R-:W-:Y:S01]  /*36c0*/  FADD.FTZ R20, R60, R15 ;  /* 0x0000000f3c147221 */ /* 0x004fe20000010000 */
[----:B0-----:R-:W-:-:S06]  /*36d0*/  IMAD.MOV.U32 R36, RZ, RZ, R87 ;  /* 0x000000ffff247224 */ /* 0x001fcc00078e0057 */
[----:B------:R-:W0:Y:S01]  /*36e0*/  MUFU.EX2 R66, R66 ;  /* 0x0000004200427308 */ /* 0x000e220000000800 */
[C---:B---3--:R-:W-:Y:S01]  /*36f0*/  FADD.FTZ R9, R155.reuse, R0 ;  /* 0x000000009b097221 */ /* 0x048fe20000010000 */
[----:B------:R-:W-:Y:S01]  /*3700*/  F2FP.F16.F32.PACK_AB R155, R155, R62 ;  /* 0x0000003e9b9b723e */ /* 0x000fe200000000ff */
[----:B------:R-:W-:-:S05]  /*3710*/  IMAD.MOV.U32 R62, RZ, RZ, R87 ;  /* 0x000000ffff3e7224 */ /* 0x000fca00078e0057 */
[----:B------:R-:W2:Y:S01]  /*3720*/  MUFU.EX2 R64, R64 ;  /* 0x0000004000407308 */ /* 0x000ea20000000800 */
[C---:B-1----:R-:W-:Y:S01]  /*3730*/  FADD.FTZ R15, R39.reuse, R20 ;  /* 0x00000014270f7221 */ /* 0x042fe20000010000 */
[----:B------:R-:W-:Y:S01]  /*3740*/  F2FP.F16.F32.PACK_AB R154, R39, R60 ;  /* 0x0000003c279a723e */ /* 0x000fe200000000ff */
[----:B------:R-:W-:Y:S01]  /*3750*/  IMAD.MOV.U32 R60, RZ, RZ, R87 ;  /* 0x000000ffff3c7224 */ /* 0x000fe200078e0057 */
[----:B------:R-:W-:-:S04]  /*3760*/  MOV R39, R87 ;  /* 0x0000005700277202 */ /* 0x000fc80000000f00 */
[----:B------:R1:W3:Y:S01]  /*3770*/  MUFU.EX2 R157, R40 ;  /* 0x00000028009d7308 */ /* 0x0002e20000000800 */
[----:B0-----:R-:W-:-:S07]  /*3780*/  FADD.FTZ R0, R66, R9 ;  /* 0x0000000942007221 */ /* 0x001fce0000010000 */
[----:B------:R0:W4:Y:S01]  /*3790*/  MUFU.EX2 R13, R58 ;  /* 0x0000003a000d7308 */ /* 0x0001220000000800 */
[----:B--2---:R-:W-:Y:S01]  /*37a0*/  FADD.FTZ R20, R64, R15 ;  /* 0x0000000f40147221 */ /* 0x004fe20000010000 */
[----:B-1----:R-:W-:-:S06]  /*37b0*/  IMAD.MOV.U32 R40, RZ, RZ, R87 ;  /* 0x000000ffff287224 */ /* 0x002fcc00078e0057 */
[----:B------:R-:W1:Y:S01]  /*37c0*/  MUFU.EX2 R70, R70 ;  /* 0x0000004600467308 */ /* 0x000e620000000800 */
[C---:B---3--:R-:W-:Y:S01]  /*37d0*/  FADD.FTZ R9, R157.reuse, R0 ;  /* 0x000000009d097221 */ /* 0x048fe20000010000 */
[----:B------:R-:W-:Y:S01]  /*37e0*/  F2FP.F16.F32.PACK_AB R157, R157, R66 ;  /* 0x000000429d9d723e */ /* 0x000fe200000000ff */
[--C-:B------:R-:W-:Y:S02]  /*37f0*/  IMAD.MOV.U32 R66, RZ, RZ, R87.reuse ;  /* 0x000000ffff427224 */ /* 0x100fe400078e0057 */
[----:B0-----:R-:W-:-:S03]  /*3800*/  IMAD.MOV.U32 R58, RZ, RZ, R87 ;  /* 0x000000ffff3a7224 */ /* 0x001fc600078e0057 */
[----:B------:R-:W0:Y:S01]  /*3810*/  MUFU.EX2 R68, R68 ;  /* 0x0000004400447308 */ /* 0x000e220000000800 */
[C---:B----4-:R-:W-:Y:S01]  /*3820*/  FADD.FTZ R15, R13.reuse, R20 ;  /* 0x000000140d0f7221 */ /* 0x050fe20000010000 */
[----:B------:R-:W-:Y:S02]  /*3830*/  F2FP.F16.F32.PACK_AB R156, R13, R64 ;  /* 0x000000400d9c723e */ /* 0x000fe400000000ff */
[----:B------:R-:W-:-:S04]  /*3840*/  MOV R64, R87 ;  /* 0x0000005700407202 */ /* 0x000fc80000000f00 */
[----:B------:R-:W2:Y:S01]  /*3850*/  MUFU.EX2 R21, R21 ;  /* 0x0000001500157308 */ /* 0x000ea20000000800 */
[----:B-1----:R-:W-:Y:S01]  /*3860*/  FADD.FTZ R0, R70, R9 ;  /* 0x0000000946007221 */ /* 0x002fe20000010000 */
[----:B------:R-:W-:-:S06]  /*3870*/  IMAD.MOV.U32 R9, RZ, RZ, 0x3f800000 ;  /* 0x3f800000ff097424 */ /* 0x000fcc00078e00ff */
[----:B------:R-:W1:Y:S01]  /*3880*/  MUFU.EX2 R41, R41 ;  /* 0x0000002900297308 */ /* 0x000e620000000800 */
[----:B0-----:R-:W-:Y:S01]  /*3890*/  FADD.FTZ R20, R68, R15 ;  /* 0x0000000f44147221 */ /* 0x001fe20000010000 */
[----:B--2---:R-:W-:-:S03]  /*38a0*/  F2FP.F16.F32.PACK_AB R158, R21, R68 ;  /* 0x00000044159e723e */ /* 0x004fc600000000ff */
[----:B------:R-:W-:Y:S01]  /*38b0*/  FADD.FTZ R3, R21, R20 ;  /* 0x0000001415037221 */ /* 0x000fe20000010000 */
[--C-:B------:R-:W-:Y:S02]  /*38c0*/  IMAD.MOV.U32 R68, RZ, RZ, R87.reuse ;  /* 0x000000ffff447224 */ /* 0x100fe400078e0057 */
[C---:B-1----:R-:W-:Y:S01]  /*38d0*/  FADD.FTZ R0, R41.reuse, R0 ;  /* 0x0000000029007221 */ /* 0x042fe20000010000 */
[----:B------:R-:W-:Y:S01]  /*38e0*/  F2FP.F16.F32.PACK_AB R159, R41, R70 ;  /* 0x00000046299f723e */ /* 0x000fe200000000ff */
[--C-:B------:R-:W-:Y:S02]  /*38f0*/  IMAD.MOV.U32 R70, RZ, RZ, R87.reuse ;  /* 0x000000ffff467224 */ /* 0x100fe400078e0057 */
[----:B------:R-:W-:Y:S01]  /*3900*/  IMAD.MOV.U32 R41, RZ, RZ, R87 ;  /* 0x000000ffff297224 */ /* 0x000fe200078e0057 */
[----:B------:R-:W-:Y:S06]  /*3910*/  @!P1 BRA `(.L_x_198) ;  /* 0x0000002400349947 */ /* 0x000fec0003800000 */
[----:B------:R-:W-:Y:S01]  /*3920*/  VIADD R13, R88, 0xfffffffe ;  /* 0xfffffffe580d7836 */ /* 0x000fe20000000000 */
[----:B------:R-:W-:Y:S01]  /*3930*/  CS2R R86, SRZ ;  /* 0x0000000000567805 */ /* 0x000fe2000001ff00 */
[----:B------:R-:W-:Y:S01]  /*3940*/  IMAD.MOV.U32 R21, RZ, RZ, R12 ;  /* 0x000000ffff157224 */ /* 0x000fe200078e000c */
[----:B------:R-:W-:Y:S01]  /*3950*/  CS2R R82, SRZ ;  /* 0x0000000000527805 */ /* 0x000fe2000001ff00 */
[----:B------:R-:W-:Y:S01]  /*3960*/  IMAD.MOV.U32 R15, RZ, RZ, R8 ;  /* 0x000000ffff0f7224 */ /* 0x000fe200078e0008 */
[----:B------:R-:W-:Y:S01]  /*3970*/  CS2R R78, SRZ ;  /* 0x00000000004e7805 */ /* 0x000fe2000001ff00 */
[----:B------:R-:W-:Y:S01]  /*3980*/  IMAD.MOV.U32 R9, RZ, RZ, 0x3f800000 ;  /* 0x3f800000ff097424 */ /* 0x000fe200078e00ff */
        /* <DEDUP_REMOVED lines=29> */
[----:B------:R-:W-:Y:S01]  /*3b60*/  UMOV UR4, UR39 ;  /* 0x0000002700047c82 */ /* 0x000fe20008000000 */
[----:B------:R-:W-:Y:S01]  /*3b70*/  UMOV UR5, UR38 ;  /* 0x0000002600057c82 */ /* 0x000fe20008000000 */
[----:B------:R-:W-:-:S05]  /*3b80*/  ULDC UR6, c[0x0][0x9d8] ;  /* 0x0002760000067ab9 */ /* 0x000fca0000000800 */
.L_x_209:
[----:B------:R-:W-:-:S04]  /*3b90*/  UISETP.NE.AND UP0, UPT, UR5, 0x1, UPT ;  /* 0x000000010500788c */ /* 0x000fc8000bf05270 */
[----:B------:R-:W-:-:S04]  /*3ba0*/  USEL UR39, URZ, 0x1, UP0 ;  /* 0x000000013f277887 */ /* 0x000fc80008000000 */
[----:B------:R-:W-:Y:S01]  /*3bb0*/  ULOP3.LUT UR39, UR4, UR39, URZ, 0x3c, !UPT ;  /* 0x0000002704277292 */ /* 0x000fe2000f8e3c3f */
[----:B------:R-:W-:Y:S11]  /*3bc0*/  @!P0 BRA `(.L_x_199) ;  /* 0x0000000000048947 */ /* 0x000ff60003800000 */
[----:B------:R-:W-:Y:S01]  /*3bd0*/  BPT.TRAP 0x1 ;  /* 0x000000040000795c */ /* 0x000fe20000300000 */
.L_x_199:
[----:B------:R-:W0:Y:S01]  /*3be0*/  S2UR UR11, SR_CgaCtaId ;  /* 0x00000000000b79c3 */ /* 0x000e220000008800 */
[----:B------:R-:W-:Y:S01]  /*3bf0*/  UIADD3 UR38, UR5, 0x1, URZ ;  /* 0x0000000105267890 */ /* 0x000fe2000fffe03f */
[----:B------:R-:W-:Y:S01]  /*3c00*/  MOV R8, UR39 ;  /* 0x0000002700087c02 */ /* 0x000fe20008000f00 */
[----:B------:R-:W-:Y:S02]  /*3c10*/  UMOV UR7, 0x400 ;  /* 0x0000040000077882 */ /* 0x000fe40000000000 */
[----:B------:R-:W-:Y:S01]  /*3c20*/  UISETP.NE.AND UP0, UPT, UR38, 0x2, UPT ;  /* 0x000000022600788c */ /* 0x000fe2000bf05270 */
[----:B------:R-:W-:-:S03]  /*3c30*/  SHF.L.U32 R8, R8, 0x1f, RZ ;  /* 0x0000001f08087819 */ /* 0x000fc600000006ff */
[----:B------:R-:W-:Y:S02]  /*3c40*/  USEL UR38, UR38, URZ, UP0 ;  /* 0x0000003f26267287 */ /* 0x000fe40008000000 */
[----:B0-----:R-:W-:-:S04]  /*3c50*/  ULEA UR7, UR11, UR7, 0x18 ;  /* 0x000000070b077291 */ /* 0x001fc8000f8ec03f */
[----:B------:R-:W-:-:S09]  /*3c60*/  ULEA UR8, UR38, UR7, 0x3 ;  /* 0x0000000726087291 */ /* 0x000fd2000f8e183f */
[----:B------:R0:W1:Y:S01]  /*3c70*/  SYNCS.PHASECHK.TRANS64.TRYWAIT P1, [UR8+0x2a830], R8 ;  /* 0x02a83008ff0075a7 */ /* 0x0000620008020148 */
[----:B------:R-:W-:Y:S05]  /*3c80*/  @!P0 BRA `(.L_x_200) ;  /* 0x0000000000048947 */ /* 0x000fea0003800000 */
[----:B------:R-:W-:Y:S01]  /*3c90*/  BPT.TRAP 0x1 ;  /* 0x000000040000795c */ /* 0x000fe20000300000 */
.L_x_200:
[----:B-1----:R-:W-:Y:S05]  /*3ca0*/  @P1 BRA `(.L_x_201) ;  /* 0x0000000000081947 */ /* 0x002fea0003800000 */
[----:B------:R-:W1:Y:S02]  /*3cb0*/  SYNCS.PHASECHK.TRANS64.TRYWAIT P1, [UR8+0x2a830], R8 ;  /* 0x02a83008ff0075a7 */ /* 0x000e640008020148 */
[----:B-1----:R-:W-:Y:S05]  /*3cc0*/  @!P1 BRA `(.L_x_202) ;  /* 0x000000a000bc9947 */ /* 0x002fea0003800000 */
.L_x_201:
        /* <DEDUP_REMOVED lines=139> */
.L_x_203:
[----:B------:R-:W-:Y:S01]  /*4580*/  ULEA UR9, UR5, UR7, 0x3 ;  /* 0x0000000705097291 */ /* 0x000fe2000f8e183f */
[----:B01----:R-:W-:-:S05]  /*4590*/  IMAD.U32 R8, RZ, RZ, UR4 ;  /* 0x00000004ff087e24 */ /* 0x003fca000f8e00ff */
[----:B------:R-:W-:-:S04]  /*45a0*/  SHF.L.U32 R8, R8, 0x1f, RZ ;  /* 0x0000001f08087819 */ /* 0x000fc800000006ff */
[----:B------:R0:W1:Y:S01]  /*45b0*/  SYNCS.PHASECHK.TRANS64.TRYWAIT P1, [UR9+0x2a850], R8 ;  /* 0x02a85008ff0075a7 */ /* 0x0000620008020149 */
[----:B------:R-:W-:Y:S05]  /*45c0*/  @!P0 BRA `(.L_x_204) ;  /* 0x0000000000048947 */ /* 0x000fea0003800000 */
[----:B------:R-:W-:Y:S01]  /*45d0*/  BPT.TRAP 0x1 ;  /* 0x000000040000795c */ /* 0x000fe20000300000 */
.L_x_204:
[----:B-1----:R-:W-:Y:S05]  /*45e0*/  @P1 BRA `(.L_x_205) ;  /* 0x0000000000081947 */ /* 0x002fea0003800000 */
[----:B------:R-:W1:Y:S02]  /*45f0*/  SYNCS.PHASECHK.TRANS64.TRYWAIT P1, [UR9+0x2a850], R8 ;  /* 0x02a85008ff0075a7 */ /* 0x000e640008020149 */
[----:B-1----:R-:W-:Y:S05]  /*4600*/  @!P1 BRA `(.L_x_206) ;  /* 0x0000009800849947 */ /* 0x002fea0003800000 */
.L_x_205:
        /* <DEDUP_REMOVED lines=36> */
[----:B------:R-:W-:Y:S05]  /*4850*/  @!P0 BRA `(.L_x_207) ;  /* 0x0000000000048947 */ /* 0x000fea0003800000 */
[----:B------:R-:W-:Y:S01]  /*4860*/  BPT.TRAP 0x1 ;  /* 0x000000040000795c */ /* 0x000fe20000300000 */
.L_x_207:
        /* <DEDUP_REMOVED lines=14> */
[----:B------:R-:W2:Y:S01]  /*4950*/  MUFU.TANH R14, R14 ;  /* 0x0000000e000e7308 */ /* 0x000ea20000002400 */
[----:B------:R-:W-:Y:S01]  /*4960*/  FMUL.FTZ R96, R102, UR6 ;  /* 0x0000000666607c20 */ /* 0x000fe20008410000 */
        /* <DEDUP_REMOVED lines=15> */
[----:B--2---:R-:W-:Y:S01]  /*4a60*/  FMNMX.FTZ R11, R14, R21, !PT ;  /* 0x000000150e0b7209 */ /* 0x004fe20007810000 */
[----:B------:R-:W-:Y:S01]  /*4a70*/  FMUL.FTZ R174, R113, UR6 ;  /* 0x0000000671ae7c20 */ /* 0x000fe20008410000 */
[----:B------:R-:W-:Y:S01]  /*4a80*/  FMUL.FTZ R110, R115, UR6 ;  /* 0x00000006736e7c20 */ /* 0x000fe20008410000 */
[----:B------:R-:W-:Y:S01]  /*4a90*/  FMUL.FTZ R176, R116, UR6 ;  /* 0x0000000674b07c20 */ /* 0x000fe20008410000 */
[----:B------:R-:W-:Y:S01]  /*4aa0*/  FMUL.FTZ R112, R118, UR6 ;  /* 0x0000000676707c20 */ /* 0x000fe20008410000 */
[----:B------:R-:W-:Y:S01]  /*4ab0*/  FMUL.FTZ R178, R117, UR6 ;  /* 0x0000000675b27c20 */ /* 0x000fe20008410000 */
[----:B------:R-:W-:Y:S01]  /*4ac0*/  FMUL.FTZ R114, R119, UR6 ;  /* 0x0000000677727c20 */ /* 0x000fe20008410000 */
[----:B------:R-:W2:Y:S01]  /*4ad0*/  MUFU.TANH R140, R140 ;  /* 0x0000008c008c7308 */ /* 0x000ea20000002400 */
        /* <DEDUP_REMOVED lines=21> */
[----:B------:R-:W-:-:S02]  /*4c30*/  UIADD3 UR8, UR8, 0x2a840, URZ ;  /* 0x0002a84008087890 */ /* 0x000fc4000fffe03f */
[----:B------:R-:W2:Y:S01]  /*4c40*/  MUFU.TANH R90, R90 ;  /* 0x0000005a005a7308 */ /* 0x000ea20000002400 */
[----:B---3--:R-:W-:Y:S01]  /*4c50*/  FMNMX.FTZ R11, R88, R11, !PT ;  /* 0x0000000b580b7209 */ /* 0x008fe20007810000 */
[----:B------:R-:W-:-:S06]  /*4c60*/  UPRMT UR8, UR11, 0x654, UR8 ;  /* 0x000006540b087896 */ /* 0x000fcc0008000008 */
[----:B------:R-:W3:Y:S01]  /*4c70*/  MUFU.TANH R144, R144 ;  /* 0x0000009000907308 */ /* 0x000ee20000002400 */
[----:B-1----:R-:W-:Y:S02]  /*4c80*/  FMNMX.FTZ R9, R142, R9, !PT ;  /* 0x000000098e097209 */ /* 0x002fe40007810000 */
[----:B------:R-:W-:Y:S05]  /*4c90*/  SYNCS.ARRIVE.TRANS64.RED.A1T0 RZ, [UR8], RZ ;  /* 0x000000ffffff79a7 */ /* 0x000fea0008100408 */
        /* <DEDUP_REMOVED lines=77> */
[----:B-1----:R-:W-:Y:S02]  /*5170*/  FMNMX.FTZ R11, R134, R11, !PT ;  /* 0x0000000b860b7209 */ /* 0x002fe40007810000 */
[----:B--2---:R-:W-:-:S05]  /*5180*/  FMNMX.FTZ R9, R190, R9, !PT ;  /* 0x00000009be097209 */ /* 0x004fca0007810000 */
[----:B0-----:R-:W0:Y:S01]  /*5190*/  SHFL.BFLY PT, R8, R9, 0x2, 0x1f ;  /* 0x0c401f0009087f89 */ /* 0x001e2200000e0000 */
[----:B---3--:R-:W-:-:S05]  /*51a0*/  FMNMX.FTZ R10, R188, R11, !PT ;  /* 0x0000000bbc0a7209 */ /* 0x008fca0007810000 */
        /* <DEDUP_REMOVED lines=39> */
[----:B------:R-:W-:Y:S01]  /*5420*/  FFMA.FTZ R95, R158, R11, -R107 ;  /* 0x0000000b9e5f7223 */ /* 0x000fe2000001086b */
[----:B------:R-:W1:Y:S01]  /*5430*/  MUFU.EX2 R14, R14 ;  /* 0x0000000e000e7308 */ /* 0x000e620000000800 */
        /* <DEDUP_REMOVED lines=15> */
[----:B------:R-:W2:Y:S01]  /*5530*/  MUFU.EX2 R137, R137 ;  /* 0x0000008900897308 */ /* 0x000ea20000000800 */
        /* <DEDUP_REMOVED lines=8> */
[----:B0-----:R-:W-:Y:S01]  /*55c0*/  FADD.FTZ R3, R136, R3 ;  /* 0x0000000388037221 */ /* 0x001fe20000010000 */
[-C--:B------:R-:W-:Y:S01]  /*55d0*/  FFMA.FTZ R105, R186, R11.reuse, -R107 ;  /* 0x0000000bba697223 */ /* 0x080fe2000001086b */
[-C--:B------:R-:W-:Y:S01]  /*55e0*/  FFMA.FTZ R130, R130, R11.reuse, -R109 ;  /* 0x0000000b82827223 */ /* 0x080fe2000001086d */
[-C--:B------:R-:W-:Y:S01]  /*55f0*/  FFMA.FTZ R158, R132, R11.reuse, -R107 ;  /* 0x0000000b849e7223 */ /* 0x080fe2000001086b */
[-C--:B------:R-:W-:Y:S01]  /*5600*/  FFMA.FTZ R134, R134, R11.reuse, -R109 ;  /* 0x0000000b86867223 */ /* 0x080fe2000001086d */
[-C--:B------:R-:W-:Y:S01]  /*5610*/  FFMA.FTZ R107, R190, R11.reuse, -R107 ;  /* 0x0000000bbe6b7223 */ /* 0x080fe2000001086b */
[----:B------:R-:W-:Y:S01]  /*5620*/  FFMA.FTZ R109, R188, R11, -R109 ;  /* 0x0000000bbc6d7223 */ /* 0x000fe2000001086d */
[----:B------:R-:W0:Y:S01]  /*5630*/  MUFU.EX2 R139, R139 ;  /* 0x0000008b008b7308 */ /* 0x000e220000000800 */
[----:B--2---:R-:W-:-:S07]  /*5640*/  FADD.FTZ R0, R137, R0 ;  /* 0x0000000089007221 */ /* 0x004fce0000010000 */
[----:B------:R-:W2:Y:S01]  /*5650*/  MUFU.EX2 R21, R21 ;  /* 0x0000001500157308 */ /* 0x000ea20000000800 */
[----:B-1----:R-:W-:-:S07]  /*5660*/  FADD.FTZ R92, R138, R3 ;  /* 0x000000038a5c7221 */ /* 0x002fce0000010000 */
[----:B------:R-:W1:Y:S01]  /*5670*/  MUFU.EX2 R20, R20 ;  /* 0x0000001400147308 */ /* 0x000e620000000800 */
[----:B0-----:R-:W-:-:S07]  /*5680*/  FADD.FTZ R3, R139, R0 ;  /* 0x000000008b037221 */ /* 0x001fce0000010000 */
        /* <DEDUP_REMOVED lines=79> */
[----:B--2---:R-:W-:Y:S01]  /*5b80*/  FADD.FTZ R0, R159, R0 ;  /* 0x000000009f007221 */ /* 0x004fe20000010000 */
[----:B-1----:R-:W-:-:S03]  /*5b90*/  FADD.FTZ R3, R107, R92 ;  /* 0x0000005c6b037221 */ /* 0x002fc60000010000 */
[----:B0-----:R-:W-:Y:S01]  /*5ba0*/  FADD.FTZ R0, R109, R0 ;  /* 0x000000006d007221 */ /* 0x001fe20000010000 */
[----:B------:R-:W-:Y:S06]  /*5bb0*/  @!P0 BRA `(.L_x_208) ;  /* 0x0000000000048947 */ /* 0x000fec0003800000 */
[----:B------:R-:W-:Y:S01]  /*5bc0*/  BPT.TRAP 0x1 ;  /* 0x000000040000795c */ /* 0x000fe20000300000 */
.L_x_208:
        /* <DEDUP_REMOVED lines=9> */
[----:B------:R-:W-:Y:S01]  /*5c60*/  F2FP.F16.F32.PACK_AB R137, R137, R14 ;  /* 0x0000000e8989723e */ /* 0x000fe200000000ff */
[----:B------:R-:W-:Y:S01]  /*5c70*/  IMAD.MOV.U32 R15, RZ, RZ, R8 ;  /* 0x000000ffff0f7224 */ /* 0x000fe200078e0008 */
        /* <DEDUP_REMOVED lines=21> */
[----:B------:R-:W-:Y:S01]  /*5dd0*/  F2FP.F16.F32.PACK_AB R159, R109, R159 ;  /* 0x0000009f6d9f723e */ /* 0x000fe200000000ff */
[----:B------:R-:W-:Y:S06]  /*5de0*/  @P1 BRA `(.L_x_209) ;  /* 0xffffffdc00681947 */ /* 0x000fec000383ffff */
.L_x_198:
        /* <DEDUP_REMOVED lines=67> */
.L_x_210:
[----:B------:R-:W0:Y:S01]  /*6220*/  S2UR UR7, SR_CgaCtaId ;  /* 0x00000000000779c3 */ /* 0x000e220000008800 */
[----:B------:R-:W-:Y:S01]  /*6230*/  UMOV UR4, 0x400 ;  /* 0x0000040000047882 */ /* 0x000fe20000000000 */
[----:B------:R-:W-:-:S04]  /*6240*/  MOV R4, UR39 ;  /* 0x0000002700047c02 */ /* 0x000fc80008000f00 */
[----:B------:R-:W-:Y:S01]  /*6250*/  SHF.L.U32 R4, R4, 0x1f, RZ ;  /* 0x0000001f04047819 */ /* 0x000fe200000006ff */
[----:B0-----:R-:W-:-:S04]  /*6260*/  ULEA UR4, UR7, UR4, 0x18 ;  /* 0x0000000407047291 */ /* 0x001fc8000f8ec03f */
[----:B------:R-:W-:-:S09]  /*6270*/  ULEA UR5, UR38, UR4, 0x3 ;  /* 0x0000000426057291 */ /* 0x000fd2000f8e183f */
[----:B------:R0:W1:Y:S01]  /*6280*/  SYNCS.PHASECHK.TRANS64.TRYWAIT P1, [UR5+0x2a850], R4 ;  /* 0x02a85004ff0075a7 */ /* 0x0000620008020145 */
[----:B------:R-:W-:Y:S05]  /*6290*/  @!P0 BRA `(.L_x_211) ;  /* 0x0000000000048947 */ /* 0x000fea0003800000 */
[----:B------:R-:W-:Y:S01]  /*62a0*/  BPT.TRAP 0x1 ;  /* 0x000000040000795c */ /* 0x000fe20000300000 */
.L_x_211:
[----:B-1----:R-:W-:Y:S05]  /*62b0*/  @P1 BRA `(.L_x_212) ;  /* 0x0000000000081947 */ /* 0x002fea0003800000 */
[----:B------:R-:W1:Y:S02]  /*62c0*/  SYNCS.PHASECHK.TRANS64.TRYWAIT P1, [UR5+0x2a850], R4 ;  /* 0x02a85004ff0075a7 */ /* 0x000e640008020145 */
[----:B-1----:R-:W-:Y:S05]  /*62d0*/  @!P1 BRA `(.L_x_213) ;  /* 0x0000007c00689947 */ /* 0x002fea0003800000 */
.L_x_212:
[----:B------:R-:W-:Y:S01]  /*62e0*/  UIADD3 UR4, UR4, 0x400, URZ ;  /* 0x0000040004047890 */ /* 0x000fe2000fffe03f */
[----:B------:R-:W-:Y:S01]  /*62f0*/  WARPGROUP.ARRIVE ;  /* 0x00000000000079c5 */ /* 0x000fe20000000000 */
[----:B------:R-:W-:Y:S01]  /*6300*/  UMOV UR11, 0x40000040 ;  /* 0x40000040000b7882 */ /* 0x000fe20000000000 */
[----:B01----:R-:W0:Y:S01]  /*6310*/  SHFL.BFLY PT, R4, R3, 0x2, 0x1f ;  /* 0x0c401f0003047f89 */ /* 0x003e2200000e0000 */
[----:B------:R-:W-:Y:S01]  /*6320*/  USHF.R.U32.HI UR4, URZ, 0x4, UR4 ;  /* 0x000000043f047899 */ /* 0x000fe20008011604 */
[----:B------:R-:W-:Y:S02]  /*6330*/  IMAD.MOV.U32 R13, RZ, RZ, RZ ;  /* 0x000000ffff0d7224 */ /* 0x000fe400078e00ff */
[----:B------:R-:W1:Y:S01]  /*6340*/  SHFL.BFLY PT, R5, R0, 0x2, 0x1f ;  /* 0x0c401f0000057f89 */ /* 0x000e6200000e0000 */
[----:B------:R-:W-:-:S04]  /*6350*/  ULOP3.LUT UR4, UR4, 0x3fff, URZ, 0xc0, !UPT ;  /* 0x00003fff04047892 */ /* 0x000fc8000f8ec03f */
[----:B------:R-:W-:-:S04]  /*6360*/  ULOP3.LUT UR4, UR4, 0x3000000, URZ, 0xfc, !UPT ;  /* 0x0300000004047892 */ /* 0x000fc8000f8efc3f */
[----:B------:R-:W-:-:S04]  /*6370*/  UIMAD UR4, UR38, 0x600, UR4 ;  /* 0x00000600260478a4 */ /* 0x000fc8000f8e0204 */
[----:B------:R-:W-:-:S03]  /*6380*/  UIADD3 UR6, UR4, 0x80, URZ ;  /* 0x0000008004067890 */ /* 0x000fc6000fffe03f */
[----:B------:R-:W-:Y:S02]  /*6390*/  UMOV UR10, UR4 ;  /* 0x00000004000a7c82 */ /* 0x000fe40008000000 */
        /* <DEDUP_REMOVED lines=45> */
[----:B------:R-:W-:Y:S01]  /*6670*/  HGMMA.64x128x16.F32 R24, R152, gdesc[UR8].tnspB, R24, gsb0 ;  /* 0x41e0000898187df0 */ /* 0x000fe20008000818 */
[----:B------:R-:W-:Y:S01]  /*6680*/  UMOV UR10, UR4 ;  /* 0x00000004000a7c82 */ /* 0x000fe20008000000 */
[----:B------:R-:W-:Y:S01]  /*6690*/  UMOV UR11, 0x40000040 ;  /* 0x40000040000b7882 */ /* 0x000fe20000000000 */
[----:B------:R-:W-:Y:S02]  /*66a0*/  WARPGROUP.DEPBAR.LE gsb0, 0x0 ;  /* 0x00008000000079c5 */ /* 0x000fe40000010000 */
[----:B------:R-:W-:-:S07]  /*66b0*/  WARPGROUP.ARRIVE ;  /* 0x00000000000079c5 */ /* 0x000fce0000000000 */
[----:B------:R-:W-:Y:S03]  /*66c0*/  HGMMA.64x128x16.F32 R24, R156, gdesc[UR8].tnspB, R24, gsb0 ;  /* 0x41e000089c187df0 */ /* 0x000fe60008000818 */
[----:B------:R-:W-:Y:S02]  /*66d0*/  WARPGROUP.DEPBAR.LE gsb0, 0x0 ;  /* 0x00008000000079c5 */ /* 0x000fe40000010000 */
[----:B0-23--:R-:W-:Y:S05]  /*66e0*/  @!P0 BRA `(.L_x_214) ;  /* 0x0000000000048947 */ /* 0x00dfea0003800000 */
[----:B------:R-:W-:Y:S01]  /*66f0*/  BPT.TRAP 0x1 ;  /* 0x000000040000795c */ /* 0x000fe20000300000 */
.L_x_214:
[----:B------:R-:W-:Y:S01]  /*6700*/  UIADD3 UR4, UR5, 0x2a860, URZ ;  /* 0x0002a86005047890 */ /* 0x000fe2000fffe03f */
[-C--:B------:R-:W-:Y:S01]  /*6710*/  FMUL.FTZ R6, R29, R5.reuse ;  /* 0x000000051d067220 */ /* 0x080fe20000410000 */
[----:B------:R-:W-:Y:S01]  /*6720*/  UIADD3 UR38, UR38, 0x1, URZ ;  /* 0x0000000126267890 */ /* 0x000fe2000fffe03f */
[-C--:B------:R-:W-:Y:S01]  /*6730*/  FMUL.FTZ R94, R32, R5.reuse ;  /* 0x00000005205e7220 */ /* 0x080fe20000410000 */
[----:B------:R-:W-:Y:S01]  /*6740*/  UPRMT UR4, UR7, 0x654, UR4 ;  /* 0x0000065407047896 */ /* 0x000fe20008000004 */
[-C--:B------:R-:W-:Y:S01]  /*6750*/  FMUL.FTZ R29, R64, R5.reuse ;  /* 0x00000005401d7220 */ /* 0x080fe20000410000 */
[----:B------:R-:W-:Y:S01]  /*6760*/  UISETP.NE.AND UP0, UPT, UR38, 0x2, UPT ;  /* 0x000000022600788c */ /* 0x000fe2000bf05270 */
[-C--:B------:R-:W-:Y:S01]  /*6770*/  FMUL.FTZ R32, R65, R5.reuse ;  /* 0x0000000541207220 */ /* 0x080fe20000410000 */
[-C--:B------:R-:W-:Y:S01]  /*6780*/  FMUL.FTZ R93, R33, R5.reuse ;  /* 0x00000005215d7220 */ /* 0x080fe20000410000 */
[-C--:B------:R-:W-:Y:S01]  /*6790*/  FMUL.FTZ R92, R36, R5.reuse ;  /* 0x00000005245c7220 */ /* 0x080fe20000410000 */
[-C--:B------:R-:W-:Y:S01]  /*67a0*/  FMUL.FTZ R91, R37, R5.reuse ;  /* 0x00000005255b7220 */ /* 0x080fe20000410000 */
[-C--:B------:R-:W-:Y:S01]  /*67b0*/  FMUL.FTZ R90, R40, R5.reuse ;  /* 0x00000005285a7220 */ /* 0x080fe20000410000 */
[----:B------:R-:W-:Y:S01]  /*67c0*/  FMUL.FTZ R89, R41, R5 ;  /* 0x0000000529597220 */ /* 0x000fe20000410000 */
[----:B------:R-:W-:Y:S01]  /*67d0*/  SYNCS.ARRIVE.TRANS64.RED.A1T0 RZ, [UR4], RZ ;  /* 0x000000ffffff79a7 */ /* 0x000fe20008100404 */
[-C--:B------:R-:W-:Y:S01]  /*67e0*/  FMUL.FTZ R65, R34, R13.reuse ;  /* 0x0000000d22417220 */ /* 0x080fe20000410000 */
[----:B------:R-:W-:Y:S01]  /*67f0*/  FMUL.FTZ R64, R35, R13 ;  /* 0x0000000d23407220 */ /* 0x000fe20000410000 */
[----:B------:R-:W-:Y:S01]  /*6800*/  USEL UR4, URZ, 0x1, UP0 ;  /* 0x000000013f047887 */ /* 0x000fe20008000000 */
        /* <DEDUP_REMOVED lines=49> */
[----:B------:R-:W-:Y:S01]  /*6b20*/  PLOP3.LUT P0, PT, PT, PT, PT, 0x8, 0x0 ;  /* 0x000000000000781c */ /* 0x000fe20003f0e170 */
[-C--:B------:R-:W-:Y:S01]  /*6b30*/  FMUL.FTZ R82, R82, R13.reuse ;  /* 0x0000000d52527220 */ /* 0x080fe20000410000 */
[-C--:B------:R-:W-:Y:S01]  /*6b40*/  FMUL.FTZ R83, R83, R13.reuse ;  /* 0x0000000d53537220 */ /* 0x080fe20000410000 */
[-C--:B------:R-:W-:Y:S01]  /*6b50*/  FMUL.FTZ R86, R86, R13.reuse ;  /* 0x0000000d56567220 */ /* 0x080fe20000410000 */
[----:B------:R-:W-:Y:S01]  /*6b60*/  FMUL.FTZ R87, R87, R13 ;  /* 0x0000000d57577220 */ /* 0x000fe20000410000 */
[----:B------:R-:W-:Y:S01]  /*6b70*/  IADD3 R162, R162, 0x1, RZ ;  /* 0x00000001a2a27810 */ /* 0x000fe20007ffe0ff */
[----:B------:R-:W-:-:S02]  /*6b80*/  USEL UR38, UR38, URZ, UP0 ;  /* 0x0000003f26267287 */ /* 0x000fc40008000000 */
[----:B------:R-:W-:-:S12]  /*6b90*/  ULOP3.LUT UR39, UR39, UR4, URZ, 0x3c, !UPT ;  /* 0x0000000427277292 */ /* 0x000fd8000f8e3c3f */
.L_x_190:
[----:B------:R-:W0:Y:S01]  /*6ba0*/  S2R R5, SR_CgaCtaId ;  /* 0x0000000000057919 */ /* 0x000e220000008800 */
[----:B------:R-:W-:Y:S01]  /*6bb0*/  MOV R28, 0x400 ;  /* 0x00000400001c7802 */ /* 0x000fe20000000f00 */
[----:B------:R-:W-:Y:S01]  /*6bc0*/  BSSY B0, `(.L_x_215) ;  /* 0x00001f3000007945 */ /* 0x000fe20003800000 */
[----:B------:R-:W-:Y:S02]  /*6bd0*/  BAR.SYNC.DEFER_BLOCKING 0x5, 0x180 ;  /* 0x0146000000007b1d */ /* 0x000fe40000010000 */
[----:B0-----:R-:W-:-:S05]  /*6be0*/  LEA R28, R5, R28, 0x18 ;  /* 0x0000001c051c7211 */ /* 0x001fca00078ec0ff */
[----:B------:R0:W1:Y:S01]  /*6bf0*/  LDS.128 R48, [R28+0x2a8d0] ;  /* 0x02a8d0001c307984 */ /* 0x0000620000000c00 */
[----:B------:R-:W-:Y:S06]  /*6c00*/  BAR.ARV 0x4, 0x180 ;  /* 0x0106000000007b1d */ /* 0x000fec0000002000 */
[----:B------:R-:W-:Y:S05]  /*6c10*/  @P0 BRA `(.L_x_216) ;  /* 0x0000001400040947 */ /* 0x000fea0003800000 */
[----:B------:R-:W2:Y:S01]  /*6c20*/  S2R R5, SR_SWINHI ;  /* 0x0000000000057919 */ /* 0x000ea20000002f00 */
[----:B------:R-:W-:Y:S01]  /*6c30*/  F2FP.F16.F32.PACK_AB R6, R6, R95 ;  /* 0x0000005f0606723e */ /* 0x000fe200000000ff */
[----:B------:R-:W-:Y:S01]  /*6c40*/  ULDC.64 UR4, c[0x0][0xc08] ;  /* 0x0003020000047ab9 */ /* 0x000fe20000000a00 */
        /* <DEDUP_REMOVED lines=9> */
[----:B------:R-:W-:Y:S02]  /*6ce0*/  MOV R20, R28 ;  /* 0x0000001c00147202 */ /* 0x000fe40000000f00 */
[----:B--2---:R-:W-:-:S03]  /*6cf0*/  MOV R21, R5 ;  /* 0x0000000500157202 */ /* 0x004fc60000000f00 */
[----:B------:R-:W-:-:S03]  /*6d00*/  IMAD.WIDE R4, R168, 0x2, R20 ;  /* 0x00000002a8047825 */ /* 0x000fc600078e0214 */
[C---:B------:R-:W-:Y:S02]  /*6d10*/  LOP3.LUT R9, R4.reuse, 0x380, RZ, 0xc0, !PT ;  /* 0x0000038004097812 */ /* 0x040fe400078ec0ff */
[C---:B------:R-:W-:Y:S02]  /*6d20*/  IADD3 R67, P6, R4.reuse, 0x20, RZ ;  /* 0x0000002004437810 */ /* 0x040fe40007fde0ff */
[C---:B------:R-:W-:Y:S02]  /*6d30*/  IADD3 R101, P4, R4.reuse, 0x60, RZ ;  /* 0x0000006004657810 */ /* 0x040fe40007f9e0ff */
[----:B------:R-:W-:Y:S01]  /*6d40*/  SHF.R.U64 R9, R9, 0x3, RZ ;  /* 0x0000000309097819 */ /* 0x000fe200000012ff */
[--C-:B------:R-:W-:Y:S01]  /*6d50*/  IMAD.X R27, RZ, RZ, R5.reuse, P6 ;  /* 0x000000ffff1b7224 */ /* 0x100fe200030e0605 */
[----:B------:R-:W-:Y:S01]  /*6d60*/  LOP3.LUT R12, R67, 0x380, RZ, 0xc0, !PT ;  /* 0x00000380430c7812 */ /* 0x000fe200078ec0ff */
[----:B------:R-:W-:Y:S01]  /*6d70*/  IMAD.X R13, RZ, RZ, R5, P4 ;  /* 0x000000ffff0d7224 */ /* 0x000fe200020e0605 */
[----:B-1----:R-:W-:Y:S01]  /*6d80*/  LOP3.LUT R48, R101, 0x380, RZ, 0xc0, !PT ;  /* 0x0000038065307812 */ /* 0x002fe200078ec0ff */
[----:B------:R-:W-:Y:S01]  /*6d90*/  BAR.SYNC.DEFER_BLOCKING 0x1, 0x100 ;  /* 0x0044000000007b1d */ /* 0x000fe20000010000 */
[----:B------:R-:W-:-:S02]  /*6da0*/  IADD3 R71, P5, R4, 0x40, RZ ;  /* 0x0000004004477810 */ /* 0x000fc40007fbe0ff */
[C---:B------:R-:W-:Y:S02]  /*6db0*/  IADD3 R103, P3, R4.reuse, 0x4000, RZ ;  /* 0x0000400004677810 */ /* 0x040fe40007f7e0ff */
[C---:B------:R-:W-:Y:S01]  /*6dc0*/  IADD3 R105, P2, R4.reuse, 0x4020, RZ ;  /* 0x0000402004697810 */ /* 0x040fe20007f5e0ff */
[--C-:B------:R-:W-:Y:S01]  /*6dd0*/  IMAD.X R25, RZ, RZ, R5.reuse, P5 ;  /* 0x000000ffff197224 */ /* 0x100fe200028e0605 */
[C---:B------:R-:W-:Y:S01]  /*6de0*/  IADD3 R107, P1, R4.reuse, 0x4040, RZ ;  /* 0x00004040046b7810 */ /* 0x040fe20007f3e0ff */
[--C-:B------:R-:W-:Y:S01]  /*6df0*/  IMAD.X R15, RZ, RZ, R5.reuse, P3 ;  /* 0x000000ffff0f7224 */ /* 0x100fe200018e0605 */
[----:B------:R-:W-:Y:S02]  /*6e00*/  IADD3 R88, P0, R4, 0x4060, RZ ;  /* 0x0000406004587810 */ /* 0x000fe40007f1e0ff */
[----:B------:R-:W-:Y:S01]  /*6e10*/  LOP3.LUT R4, R9, R4, RZ, 0x3c, !PT ;  /* 0x0000000409047212 */ /* 0x000fe200078e3cff */
[--C-:B------:R-:W-:Y:S01]  /*6e20*/  IMAD.X R9, RZ, RZ, R5.reuse, P1 ;  /* 0x000000ffff097224 */ /* 0x100fe200008e0605 */
[----:B------:R-:W-:Y:S01]  /*6e30*/  SHF.R.U64 R12, R12, 0x3, RZ ;  /* 0x000000030c0c7819 */ /* 0x000fe200000012ff */
[----:B------:R-:W-:Y:S01]  /*6e40*/  IMAD.X R31, RZ, RZ, R5, P0 ;  /* 0x000000ffff1f7224 */ /* 0x000fe200000e0605 */
[----:B------:R-:W-:-:S02]  /*6e50*/  SHF.R.U64 R48, R48, 0x3, RZ ;  /* 0x0000000330307819 */ /* 0x000fc400000012ff */
[-C--:B------:R-:W-:Y:S02]  /*6e60*/  IADD3.X R11, RZ, R5.reuse, RZ, P2, !PT ;  /* 0x00000005ff0b7210 */ /* 0x080fe400017fe4ff */
[----:B------:R-:W-:Y:S02]  /*6e70*/  MOV R96, R4 ;  /* 0x0000000400607202 */ /* 0x000fe40000000f00 */
[----:B------:R-:W-:Y:S02]  /*6e80*/  LOP3.LUT R26, R12, R67, RZ, 0x3c, !PT ;  /* 0x000000430c1a7212 */ /* 0x000fe400078e3cff */
[----:B------:R-:W-:Y:S02]  /*6e90*/  F2FP.F16.F32.PACK_AB R5, R8, R97 ;  /* 0x000000610805723e */ /* 0x000fe400000000ff */
[----:B------:R-:W-:Y:S02]  /*6ea0*/  LOP3.LUT R12, R48, R101, RZ, 0x3c, !PT ;  /* 0x00000065300c7212 */ /* 0x000fe400078e3cff */
[----:B------:R-:W-:-:S02]  /*6eb0*/  LOP3.LUT R8, R105, 0x380, RZ, 0xc0, !PT ;  /* 0x0000038069087812 */ /* 0x000fc400078ec0ff */
[----:B------:R-:W-:Y:S02]  /*6ec0*/  LOP3.LUT R48, R107, 0x380, RZ, 0xc0, !PT ;  /* 0x000003806b307812 */ /* 0x000fe400078ec0ff */
[----:B------:R-:W-:Y:S02]  /*6ed0*/  LOP3.LUT R14, R71, 0x380, RZ, 0xc0, !PT ;  /* 0x00000380470e7812 */ /* 0x000fe400078ec0ff */
[----:B------:R-:W-:Y:S02]  /*6ee0*/  F2FP.F16.F32.PACK_AB R4, R10, R99 ;  /* 0x000000630a04723e */ /* 0x000fe400000000ff */
[----:B------:R-:W-:Y:S02]  /*6ef0*/  LOP3.LUT R72, R103, 0x380, RZ, 0xc0, !PT ;  /* 0x0000038067487812 */ /* 0x000fe400078ec0ff */
[----:B------:R-:W-:Y:S01]  /*6f00*/  LOP3.LUT R67, R88, 0x380, RZ, 0xc0, !PT ;  /* 0x0000038058437812 */ /* 0x000fe200078ec0ff */
[----:B------:R1:W-:Y:S01]  /*6f10*/  STSM.16.M88.4 [R96], R4 ;  /* 0x0000000460007844 */ /* 0x0003e20000000200 */
[----:B------:R-:W-:-:S02]  /*6f20*/  SHF.R.U64 R8, R8, 0x3, RZ ;  /* 0x0000000308087819 */ /* 0x000fc400000012ff */
[----:B------:R-:W-:Y:S02]  /*6f30*/  SHF.R.U64 R48, R48, 0x3, RZ ;  /* 0x0000000330307819 */ /* 0x000fe400000012ff */
[----:B------:R-:W-:Y:S02]  /*6f40*/  SHF.R.U64 R14, R14, 0x3, RZ ;  /* 0x000000030e0e7819 */ /* 0x000fe400000012ff */
[----:B------:R-:W-:Y:S02]  /*6f50*/  SHF.R.U64 R72, R72, 0x3, RZ ;  /* 0x0000000348487819 */ /* 0x000fe400000012ff */
[----:B------:R-:W-:Y:S02]  /*6f60*/  SHF.R.U64 R67, R67, 0x3, RZ ;  /* 0x0000000343437819 */ /* 0x000fe400000012ff */
[----:B------:R-:W-:Y:S02]  /*6f70*/  LOP3.LUT R10, R8, R105, RZ, 0x3c, !PT ;  /* 0x00000069080a7212 */ /* 0x000fe400078e3cff */
[----:B------:R-:W-:-:S02]  /*6f80*/  LOP3.LUT R8, R48, R107, RZ, 0x3c, !PT ;  /* 0x0000006b30087212 */ /* 0x000fc400078e3cff */
[----:B------:R-:W-:Y:S02]  /*6f90*/  LOP3.LUT R24, R14, R71, RZ, 0x3c, !PT ;  /* 0x000000470e187212 */ /* 0x000fe400078e3cff */
[----:B-1----:R-:W-:Y:S02]  /*6fa0*/  F2FP.F16.F32.PACK_AB R5, R43, R42 ;  /* 0x0000002a2b05723e */ /* 0x002fe400000000ff */
[----:B------:R-:W1:Y:S01]  /*6fb0*/  LDC.64 R42, c[0x0][0xc00] ;  /* 0x00030000ff2a7b82 */ /* 0x000e620000000a00 */
[----:B------:R-:W-:Y:S02]  /*6fc0*/  LOP3.LUT R14, R72, R103, RZ, 0x3c, !PT ;  /* 0x00000067480e7212 */ /* 0x000fe400078e3cff */
[----:B------:R-:W-:Y:S02]  /*6fd0*/  LOP3.LUT R30, R67, R88, RZ, 0x3c, !PT ;  /* 0x00000058431e7212 */ /* 0x000fe400078e3cff */
[----:B------:R-:W-:Y:S02]  /*6fe0*/  MOV R67, R10 ;  /* 0x0000000a00437202 */ /* 0x000fe40000000f00 */
[----:B------:R-:W-:-:S02]  /*6ff0*/  MOV R48, R8 ;  /* 0x0000000800307202 */ /* 0x000fc40000000f00 */
[----:B------:R-:W-:Y:S02]  /*7000*/  MOV R95, R26 ;  /* 0x0000001a005f7202 */ /* 0x000fe40000000f00 */
[----:B------:R-:W-:Y:S02]  /*7010*/  F2FP.F16.F32.PACK_AB R8, R93, R94 ;  /* 0x0000005e5d08723e */ /* 0x000fe400000000ff */
[----:B------:R-:W-:Y:S02]  /*7020*/  F2FP.F16.F32.PACK_AB R9, R64, R65 ;  /* 0x000000414009723e */ /* 0x000fe400000000ff */
[----:B------:R-:W-:Y:S02]  /*7030*/  F2FP.F16.F32.PACK_AB R10, R91, R92 ;  /* 0x0000005c5b0a723e */ /* 0x000fe400000000ff */
[----:B------:R-:W-:Y:S02]  /*7040*/  F2FP.F16.F32.PACK_AB R11, R39, R38 ;  /* 0x00000026270b723e */ /* 0x000fe400000000ff */
[----:B------:R-:W-:-:S02]  /*7050*/  MOV R88, R24 ;  /* 0x0000001800587202 */ /* 0x000fc40000000f00 */
[----:B------:R-:W-:Y:S01]  /*7060*/  MOV R72, R12 ;  /* 0x0000000c00487202 */ /* 0x000fe20000000f00 */
[----:B------:R-:W-:Y:S01]  /*7070*/  STSM.16.M88.4 [R95], R8 ;  /* 0x000000085f007844 */ /* 0x000fe20000000200 */
[----:B------:R-:W-:Y:S02]  /*7080*/  MOV R71, R14 ;  /* 0x0000000e00477202 */ /* 0x000fe40000000f00 */
[----:B------:R-:W-:Y:S02]  /*7090*/  F2FP.F16.F32.PACK_AB R4, R89, R90 ;  /* 0x0000005a5904723e */ /* 0x000fe400000000ff */
[----:B------:R-:W-:Y:S02]  /*70a0*/  F2FP.F16.F32.PACK_AB R6, R45, R44 ;  /* 0x0000002c2d06723e */ /* 0x000fe400000000ff */
[----:B------:R-:W-:Y:S02]  /*70b0*/  F2FP.F16.F32.PACK_AB R7, R47, R46 ;  /* 0x0000002e2f07723e */ /* 0x000fe400000000ff */
[----:B------:R-:W-:-:S02]  /*70c0*/  F2FP.F16.F32.PACK_AB R12, R40, R41 ;  /* 0x00000029280c723e */ /* 0x000fc400000000ff */
[----:B------:R-:W-:Y:S01]  /*70d0*/  F2FP.F16.F32.PACK_AB R13, R34, R37 ;  /* 0x00000025220d723e */ /* 0x000fe200000000ff */
[----:B------:R2:W-:Y:S01]  /*70e0*/  STSM.16.M88.4 [R88], R4 ;  /* 0x0000000458007844 */ /* 0x0005e20000000200 */
[----:B------:R-:W-:Y:S02]  /*70f0*/  F2FP.F16.F32.PACK_AB R14, R53, R52 ;  /* 0x00000034350e723e */ /* 0x000fe400000000ff */
[----:B------:R-:W-:Y:S02]  /*7100*/  F2FP.F16.F32.PACK_AB R15, R55, R54 ;  /* 0x00000036370f723e */ /* 0x000fe400000000ff */
[----:B------:R-:W-:Y:S02]  /*7110*/  F2FP.F16.F32.PACK_AB R24, R57, R56 ;  /* 0x000000383918723e */ /* 0x000fe400000000ff */
[----:B------:R-:W-:Y:S01]  /*7120*/  F2FP.F16.F32.PACK_AB R25, R59, R58 ;  /* 0x0000003a3b19723e */ /* 0x000fe200000000ff */
[----:B------:R3:W-:Y:S01]  /*7130*/  STSM.16.M88.4 [R72], R12 ;  /* 0x0000000c48007844 */ /* 0x0007e20000000200 */
[----:B------:R-:W-:Y:S01]  /*7140*/  F2FP.F16.F32.PACK_AB R26, R61, R60 ;  /* 0x0000003c3d1a723e */ /* 0x000fe200000000ff */
[----:B------:R-:W4:Y:S01]  /*7150*/  LDC R56, c[0x0][0xbe8] ;  /* 0x0002fa00ff387b82 */ /* 0x000f220000000800 */
[----:B------:R-:W-:-:S02]  /*7160*/  F2FP.F16.F32.PACK_AB R27, R63, R62 ;  /* 0x0000003e3f1b723e */ /* 0x000fc400000000ff */
[----:B------:R-:W-:Y:S02]  /*7170*/  F2FP.F16.F32.PACK_AB R34, R69, R68 ;  /* 0x000000444522723e */ /* 0x000fe400000000ff */
[----:B------:R-:W-:Y:S01]  /*7180*/  F2FP.F16.F32.PACK_AB R37, R75, R74 ;  /* 0x0000004a4b25723e */ /* 0x000fe200000000ff */
[----:B------:R3:W-:Y:S01]  /*7190*/  STSM.16.M88.4 [R71], R24 ;  /* 0x0000001847007844 */ /* 0x0007e20000000200 */
[----:B------:R-:W-:Y:S01]  /*71a0*/  F2FP.F16.F32.PACK_AB R38, R77, R76 ;  /* 0x0000004c4d26723e */ /* 0x000fe200000000ff */
[----:B--2---:R-:W-:Y:S01]  /*71b0*/  IMAD.SHL.U32 R5, R18, 0x4, RZ ;  /* 0x0000000412057824 */ /* 0x004fe200078e00ff */
[----:B------:R-:W-:Y:S01]  /*71c0*/  F2FP.F16.F32.PACK_AB R39, R79, R78 ;  /* 0x0000004e4f27723e */ /* 0x000fe200000000ff */
[----:B------:R3:W-:Y:S01]  /*71d0*/  STSM.16.M88.4 [R67], R32 ;  /* 0x0000002043007844 */ /* 0x0007e20000000200 */
[----:B------:R-:W-:Y:S02]  /*71e0*/  MOV R31, R30 ;  /* 0x0000001e001f7202 */ /* 0x000fe40000000f00 */
[----:B------:R-:W-:Y:S01]  /*71f0*/  ISETP.NE.U32.AND P2, PT, RZ, UR4, PT ;  /* 0x00000004ff007c0c */ /* 0x000fe2000bf45070 */
[----:B------:R3:W-:Y:S01]  /*7200*/  STSM.16.M88.4 [R48], R36 ;  /* 0x0000002430007844 */ /* 0x0007e20000000200 */
[----:B-1----:R-:W-:-:S02]  /*7210*/  ISETP.NE.U32.AND P0, PT, R42, RZ, PT ;  /* 0x000000ff2a00720c */ /* 0x002fc40003f05070 */
[----:B------:R-:W-:Y:S01]  /*7220*/  SHF.L.U64.HI R10, R18, 0x2, R160 ;  /* 0x00000002120a7819 */ /* 0x000fe200000102a0 */
[----:B------:R3:W-:Y:S01]  /*7230*/  STSM.16.M88.4 [R31], R80 ;  /* 0x000000501f007844 */ /* 0x0007e20000000200 */
[----:B------:R-:W-:Y:S01]  /*7240*/  BAR.SYNC.DEFER_BLOCKING 0x1, 0x100 ;  /* 0x0044000000007b1d */ /* 0x000fe20000010000 */
[----:B------:R-:W-:Y:S02]  /*7250*/  ISETP.NE.AND.EX P2, PT, RZ, UR5, PT, P2 ;  /* 0x00000005ff007c0c */ /* 0x000fe4000bf45320 */
[----:B------:R-:W-:Y:S02]  /*7260*/  ISETP.NE.AND.EX P0, PT, R43, RZ, PT, P0 ;  /* 0x000000ff2b00720c */ /* 0x000fe40003f05300 */
[----:B------:R-:W-:Y:S02]  /*7270*/  IADD3 R6, P1, R5, R42, RZ ;  /* 0x0000002a05067210 */ /* 0x000fe40007f3e0ff */
[----:B------:R-:W-:-:S03]  /*7280*/  MOV R30, RZ ;  /* 0x000000ff001e7202 */ /* 0x000fc60000000f00 */
[----:B------:R-:W-:-:S04]  /*7290*/  IMAD.X R7, R10, 0x1, R43, P1 ;  /* 0x000000010a077824 */ /* 0x000fc800008e062b */
[----:B------:R-:W-:Y:S01]  /*72a0*/  @P2 IADD3 R4, P3, R5, UR4, RZ ;  /* 0x0000000405042c10 */ /* 0x000fe2000ff7e0ff */
[----:B------:R-:W-:Y:S02]  /*72b0*/  ULDC UR4, c[0x0][0xa88] ;  /* 0x0002a20000047ab9 */ /* 0x000fe40000000800 */
[----:B------:R-:W-:Y:S01]  /*72c0*/  IMAD.U32 R9, RZ, RZ, UR4 ;  /* 0x00000004ff097e24 */ /* 0x000fe2000f8e00ff */
[----:B------:R-:W-:Y:S01]  /*72d0*/  @P2 IADD3.X R5, R10, UR5, RZ, P3, !PT ;  /* 0x000000050a052c10 */ /* 0x000fe20009ffe4ff */
[----:B------:R3:W5:Y:S01]  /*72e0*/  @P0 LDG.E R30, desc[UR36][R6.64] ;  /* 0x00000024061e0981 */ /* 0x000762000c1e1900 */
[----:B----4-:R-:W-:-:S03]  /*72f0*/  ISETP.NE.AND P1, PT, R56, 0x1, PT ;  /* 0x000000013800780c */ /* 0x010fc60003f25270 */
[----:B------:R3:W5:Y:S10]  /*7300*/  @P2 LDG.E R9, desc[UR36][R4.64] ;  /* 0x0000002404092981 */ /* 0x000774000c1e1900 */
[----:B------:R-:W1:Y:S08]  /*7310*/  @P1 LDC R8, c[0x0][0xbec] ;  /* 0x0002fb00ff081b82 */ /* 0x000e700000000800 */
[----:B------:R-:W2:Y:S01]  /*7320*/  @P1 LDC R11, c[0x0][0xbf0] ;  /* 0x0002fc00ff0b1b82 */ /* 0x000ea20000000800 */
[----:B---3--:R-:W-:Y:S05]  /*7330*/  @P2 BRA `(.L_x_217) ;  /* 0x0000000000102947 */ /* 0x008fea0003800000 */
[----:B------:R-:W-:Y:S05]  /*7340*/  @!P0 BRA `(.L_x_217) ;  /* 0x00000000000c8947 */ /* 0x000fea0003800000 */
[----:B------:R-:W3:Y:S04]  /*7350*/  LDG.E R4, desc[UR36][R6.64] ;  /* 0x0000002406047981 */ /* 0x000ee8000c1e1900 */
[----:B-----5:R-:W3:Y:S02]  /*7360*/  LDG.E R9, desc[UR36][R6.64+0x4] ;  /* 0x0000042406097981 */ /* 0x020ee4000c1e1900 */
[----:B---3--:R-:W-:-:S07]  /*7370*/  IMAD.IADD R9, R9, 0x1, -R4 ;  /* 0x0000000109097824 */ /* 0x008fce00078e0a04 */
.L_x_217:
[----:B------:R-:W-:Y:S01]  /*7380*/  SHF.R.S32.HI R29, RZ, 0x1f, R22 ;  /* 0x0000001fff1d7819 */ /* 0x000fe20000011416 */
[----:B------:R-:W-:Y:S01]  /*7390*/  IMAD R15, R23, 0x80, R166 ;  /* 0x00000080170f7824 */ /* 0x000fe200078e02a6 */
[----:B------:R-:W-:Y:S01]  /*73a0*/  ULDC.64 UR4, c[0x0][0xb90] ;  /* 0x0002e40000047ab9 */ /* 0x000fe20000000a00 */
[----:B-----5:R-:W-:Y:S01]  /*73b0*/  SHF.R.S32.HI R31, RZ, 0x1f, R30 ;  /* 0x0000001fff1f7819 */ /* 0x020fe2000001141e */
[----:B------:R-:W-:Y:S01]  /*73c0*/  IMAD R59, R9, R56, RZ ;  /* 0x00000038093b7224 */ /* 0x000fe200078e02ff */
[----:B------:R-:W-:Y:S01]  /*73d0*/  SEL R160, R160, RZ, !P0 ;  /* 0x000000ffa0a07207 */ /* 0x000fe20004000000 */
[----:B------:R-:W-:Y:S01]  /*73e0*/  IMAD R5, R29, UR4, RZ ;  /* 0x000000041d057c24 */ /* 0x000fe2000f8e02ff */
[----:B------:R-:W-:Y:S01]  /*73f0*/  SEL R57, R18, RZ, !P0 ;  /* 0x000000ff12397207 */ /* 0x000fe20004000000 */
[----:B-1----:R-:W-:Y:S01]  /*7400*/  @P1 IMAD.HI.U32 R6, R15, R8, RZ ;  /* 0x000000080f061227 */ /* 0x002fe200078e00ff */
[----:B------:R-:W-:-:S03]  /*7410*/  LEA R18, R23, R165, 0x7 ;  /* 0x000000a517127211 */ /* 0x000fc600078e38ff */
[----:B------:R-:W-:Y:S01]  /*7420*/  IMAD.MOV.U32 R7, RZ, RZ, R15 ;  /* 0x000000ffff077224 */ /* 0x000fe200078e000f */
[----:B--2---:R-:W-:Y:S01]  /*7430*/  @P1 SHF.R.U32.HI R7, RZ, R11, R6 ;  /* 0x0000000bff071219 */ /* 0x004fe20000011606 */
[C---:B------:R-:W-:Y:S01]  /*7440*/  IMAD R13, R22.reuse, UR5, R5 ;  /* 0x00000005160d7c24 */ /* 0x040fe2000f8e0205 */
[----:B------:R-:W-:Y:S01]  /*7450*/  LEA R11, R161, R2, 0x6 ;  /* 0x00000002a10b7211 */ /* 0x000fe200078e30ff */
[----:B------:R-:W-:Y:S01]  /*7460*/  IMAD.WIDE.U32 R4, R22, UR4, R30 ;  /* 0x0000000416047c25 */ /* 0x000fe2000f8e001e */
[----:B------:R-:W-:-:S03]  /*7470*/  ULDC.64 UR4, c[0x0][0xb98] ;  /* 0x0002e60000047ab9 */ /* 0x000fc60000000a00 */
[----:B------:R-:W-:Y:S02]  /*7480*/  IMAD.IADD R5, R5, 0x1, R13 ;  /* 0x0000000105057824 */ /* 0x000fe400078e020d */
[----:B------:R-:W-:Y:S02]  /*7490*/  IMAD.MOV R13, RZ, RZ, -R7 ;  /* 0x000000ffff0d7224 */ /* 0x000fe400078e0a07 */
[----:B------:R-:W-:-:S04]  /*74a0*/  IMAD.WIDE R20, R11, 0x2, R20 ;  /* 0x000000020b147825 */ /* 0x000fc800078e0214 */
[----:B------:R-:W-:Y:S01]  /*74b0*/  IMAD R6, R160, UR4, RZ ;  /* 0x00000004a0067c24 */ /* 0x000fe2000f8e02ff */
[C---:B------:R-:W-:Y:S01]  /*74c0*/  IADD3 R25, P0, R20.reuse, 0x1000, RZ ;  /* 0x0000100014197810 */ /* 0x040fe20007f1e0ff */
[C---:B------:R-:W-:Y:S01]  /*74d0*/  IMAD.WIDE.U32 R4, R57.reuse, UR4, R4 ;  /* 0x0000000439047c25 */ /* 0x040fe2000f8e0004 */
[C---:B------:R-:W-:Y:S02]  /*74e0*/  IADD3 R45, P6, R20.reuse, 0x4000, RZ ;  /* 0x00004000142d7810 */ /* 0x040fe40007fde0ff */
[----:B------:R-:W-:Y:S01]  /*74f0*/  IADD3 R41, P5, R20, 0x5000, RZ ;  /* 0x0000500014297810 */ /* 0x000fe20007fbe0ff */
[----:B------:R-:W-:Y:S01]  /*7500*/  IMAD R11, R56, R13, R15 ;  /* 0x0000000d380b7224 */ /* 0x000fe200078e020f */
[----:B------:R-:W-:Y:S01]  /*7510*/  SHF.R.S32.HI R13, RZ, 0x1f, R7 ;  /* 0x0000001fff0d7819 */ /* 0x000fe20000011407 */
[----:B------:R-:W-:Y:S01]  /*7520*/  IMAD R8, R57, UR5, R6 ;  /* 0x0000000539087c24 */ /* 0x000fe2000f8e0206 */
[----:B------:R-:W-:Y:S01]  /*7530*/  IADD3 R4, P2, R7, R4, RZ ;  /* 0x0000000407047210 */ /* 0x000fe20007f5e0ff */
[----:B------:R-:W-:Y:S01]  /*7540*/  ULDC.64 UR4, c[0x0][0xb88] ;  /* 0x0002e20000047ab9 */ /* 0x000fe20000000a00 */
[----:B------:R-:W-:-:S02]  /*7550*/  SHF.R.S32.HI R6, RZ, 0x1f, R11 ;  /* 0x0000001fff067819 */ /* 0x000fc4000001140b */
[----:B------:R-:W-:Y:S02]  /*7560*/  IADD3.X R5, R13, R5, R8, P2, !PT ;  /* 0x000000050d057210 */ /* 0x000fe400017fe408 */
[----:B------:R-:W-:Y:S01]  /*7570*/  IADD3 R15, P3, R20, 0x2000, RZ ;  /* 0x00002000140f7810 */ /* 0x000fe20007f7e0ff */
[----:B------:R-:W-:Y:S01]  /*7580*/  IMAD R8, R6, UR4, RZ ;  /* 0x0000000406087c24 */ /* 0x000fe2000f8e02ff */
[----:B------:R-:W-:Y:S01]  /*7590*/  LOP3.LUT R12, R25, 0x380, RZ, 0xc0, !PT ;  /* 0x00000380190c7812 */ /* 0x000fe200078ec0ff */
[----:B------:R-:W-:Y:S01]  /*75a0*/  IMAD.WIDE.U32 R4, R11, UR4, R4 ;  /* 0x000000040b047c25 */ /* 0x000fe2000f8e0004 */
[----:B------:R-:W-:Y:S02]  /*75b0*/  LOP3.LUT R7, R15, 0x380, RZ, 0xc0, !PT ;  /* 0x000003800f077812 */ /* 0x000fe400078ec0ff */
[----:B------:R-:W-:Y:S01]  /*75c0*/  LOP3.LUT R44, R45, 0x380, RZ, 0xc0, !PT ;  /* 0x000003802d2c7812 */ /* 0x000fe200078ec0ff */
[----:B------:R-:W-:Y:S01]  /*75d0*/  IMAD R13, R11, UR5, R8 ;  /* 0x000000050b0d7c24 */ /* 0x000fe2000f8e0208 */
[----:B------:R-:W-:Y:S01]  /*75e0*/  ULDC.64 UR4, c[0x0][0xb50] ;  /* 0x0002d40000047ab9 */ /* 0x000fe20000000a00 */
[----:B------:R-:W-:-:S02]  /*75f0*/  SHF.R.U64 R6, R7, 0x3, RZ ;  /* 0x0000000307067819 */ /* 0x000fc400000012ff */
[----:B------:R-:W-:Y:S01]  /*7600*/  IMAD.IADD R5, R5, 0x1, R13 ;  /* 0x0000000105057824 */ /* 0x000fe200078e020d */
[----:B------:R-:W-:Y:S01]  /*7610*/  LEA R10, P4, R4, UR4, 0x2 ;  /* 0x00000004040a7c11 */ /* 0x000fe2000f8810ff */
[----:B------:R-:W-:Y:S01]  /*7620*/  IMAD.X R13, RZ, RZ, R21, P0 ;  /* 0x000000ffff0d7224 */ /* 0x000fe200000e0615 */
[----:B------:R-:W-:Y:S02]  /*7630*/  IADD3 R7, P2, R20, 0x3000, RZ ;  /* 0x0000300014077810 */ /* 0x000fe40007f5e0ff */
[----:B------:R-:W-:Y:S01]  /*7640*/  LEA.HI.X R14, R4, UR5, R5, 0x2, P4 ;  /* 0x00000005040e7c11 */ /* 0x000fe2000a0f1405 */
[----:B------:R-:W-:Y:S01]  /*7650*/  SHFL.IDX PT, R52, R10, RZ, 0x1c1f ;  /* 0x001c1fff0a347589 */ /* 0x000fe200000e0000 */
[----:B------:R-:W-:Y:S01]  /*7660*/  LOP3.LUT P0, RZ, R163, 0x3, RZ, 0xc0, !PT ;  /* 0x00000003a3ff7812 */ /* 0x000fe2000780c0ff */
[C---:B------:R-:W-:Y:S01]  /*7670*/  VIADD R4, R18.reuse, 0x8 ;  /* 0x0000000812047836 */ /* 0x040fe20000000000 */
[----:B------:R-:W-:Y:S01]  /*7680*/  IADD3.X R9, RZ, R21, RZ, P2, !PT ;  /* 0x00000015ff097210 */ /* 0x000fe200017fe4ff */
[----:B------:R-:W1:Y:S01]  /*7690*/  SHFL.IDX PT, R53, R14, RZ, 0x1c1f ;  /* 0x001c1fff0e357589 */ /* 0x000e6200000e0000 */
[-C--:B------:R-:W-:Y:S01]  /*76a0*/  ISETP.GE.OR P2, PT, R18, R59.reuse, P0 ;  /* 0x0000003b1200720c */ /* 0x080fe20000746670 */
[----:B------:R-:W-:Y:S01]  /*76b0*/  ULDC.64 UR4, c[0x0][0xaa0] ;  /* 0x0002a80000047ab9 */ /* 0x000fe20000000a00 */
[----:B------:R-:W-:Y:S01]  /*76c0*/  ISETP.GE.OR P0, PT, R4, R59, P0 ;  /* 0x0000003b0400720c */ /* 0x000fe20000706670 */
[----:B------:R-:W-:Y:S01]  /*76d0*/  SHFL.IDX PT, R54, R10, 0x1, 0x1c1f ;  /* 0x003c1f000a367f89 */ /* 0x000fe200000e0000 */
[----:B------:R-:W-:-:S02]  /*76e0*/  LOP3.LUT R8, R7, 0x380, RZ, 0xc0, !PT ;  /* 0x0000038007087812 */ /* 0x000fc400078ec0ff */
[C---:B------:R-:W-:Y:S01]  /*76f0*/  IADD3 R37, P4, R20.reuse, 0x6000, RZ ;  /* 0x0000600014257810 */ /* 0x040fe20007f9e0ff */
[----:B------:R-:W2:Y:S01]  /*7700*/  SHFL.IDX PT, R55, R14, 0x1, 0x1c1f ;  /* 0x003c1f000e377f89 */ /* 0x000ea200000e0000 */
[----:B------:R-:W-:Y:S02]  /*7710*/  LOP3.LUT R11, R20, 0x380, RZ, 0xc0, !PT ;  /* 0x00000380140b7812 */ /* 0x000fe400078ec0ff */
[----:B------:R-:W-:Y:S02]  /*7720*/  SHF.R.U64 R8, R8, 0x3, RZ ;  /* 0x0000000308087819 */ /* 0x000fe400000012ff */
[----:B------:R-:W-:Y:S02]  /*7730*/  LOP3.LUT R40, R41, 0x380, RZ, 0xc0, !PT ;  /* 0x0000038029287812 */ /* 0x000fe400078ec0ff */
[----:B------:R-:W-:Y:S02]  /*7740*/  LOP3.LUT R36, R37, 0x380, RZ, 0xc0, !PT ;  /* 0x0000038025247812 */ /* 0x000fe400078ec0ff */
[----:B------:R-:W-:-:S02]  /*7750*/  SHF.R.U64 R11, R11, 0x3, RZ ;  /* 0x000000030b0b7819 */ /* 0x000fc400000012ff */
[----:B------:R-:W-:Y:S01]  /*7760*/  LOP3.LUT R8, R8, R7, RZ, 0x3c, !PT ;  /* 0x0000000708087212 */ /* 0x000fe200078e3cff */
[----:B------:R-:W-:Y:S01]  /*7770*/  IMAD.X R7, RZ, RZ, R21, P3 ;  /* 0x000000ffff077224 */ /* 0x000fe200018e0615 */
[----:B------:R-:W-:Y:S02]  /*7780*/  IADD3 R5, P3, R20, 0x7000, RZ ;  /* 0x0000700014057810 */ /* 0x000fe40007f7e0ff */
[----:B------:R-:W-:Y:S01]  /*7790*/  SHF.R.U64 R12, R12, 0x3, RZ ;  /* 0x000000030c0c7819 */ /* 0x000fe200000012ff */
[----:B-1----:R1:W-:Y:S01]  /*77a0*/  @!P2 ST.E desc[UR36][R52.64], R0 ;  /* 0x000000003400a985 */ /* 0x0023e2000c101924 */
[----:B------:R-:W-:Y:S02]  /*77b0*/  SHF.R.U64 R44, R44, 0x3, RZ ;  /* 0x000000032c2c7819 */ /* 0x000fe400000012ff */
[----:B------:R-:W-:Y:S02]  /*77c0*/  SHF.R.U64 R40, R40, 0x3, RZ ;  /* 0x0000000328287819 */ /* 0x000fe400000012ff */
[----:B------:R-:W-:-:S02]  /*77d0*/  SHF.R.U64 R36, R36, 0x3, RZ ;  /* 0x0000000324247819 */ /* 0x000fc400000012ff */
[----:B------:R-:W-:Y:S01]  /*77e0*/  LOP3.LUT R20, R11, R20, RZ, 0x3c, !PT ;  /* 0x000000140b147212 */ /* 0x000fe200078e3cff */
[----:B--2---:R2:W-:Y:S01]  /*77f0*/  @!P0 ST.E desc[UR36][R54.64], R3 ;  /* 0x0000000336008985 */ /* 0x0045e2000c101924 */
[----:B------:R-:W-:Y:S02]  /*7800*/  LOP3.LUT R12, R12, R25, RZ, 0x3c, !PT ;  /* 0x000000190c0c7212 */ /* 0x000fe400078e3cff */
[----:B------:R-:W-:Y:S01]  /*7810*/  LOP3.LUT R44, R44, R45, RZ, 0x3c, !PT ;  /* 0x0000002d2c2c7212 */ /* 0x000fe200078e3cff */
[----:B-1----:R-:W1:Y:S01]  /*7820*/  @P1 LDC R53, c[0x0][0xbec] ;  /* 0x0002fb00ff351b82 */ /* 0x002e620000000800 */
[----:B------:R-:W-:Y:S01]  /*7830*/  LOP3.LUT R40, R40, R41, RZ, 0x3c, !PT ;  /* 0x0000002928287212 */ /* 0x000fe200078e3cff */
[--C-:B------:R-:W-:Y:S01]  /*7840*/  IMAD.X R45, RZ, RZ, R21.reuse, P6 ;  /* 0x000000ffff2d7224 */ /* 0x100fe200030e0615 */
[----:B------:R-:W-:Y:S01]  /*7850*/  LOP3.LUT R36, R36, R37, RZ, 0x3c, !PT ;  /* 0x0000002524247212 */ /* 0x000fe200078e3cff */
[--C-:B------:R-:W-:Y:S01]  /*7860*/  IMAD.X R41, RZ, RZ, R21.reuse, P5 ;  /* 0x000000ffff297224 */ /* 0x100fe200028e0615 */
[----:B------:R-:W-:Y:S01]  /*7870*/  IADD3.X R33, RZ, R21, RZ, P3, !PT ;  /* 0x00000015ff217210 */ /* 0x000fe20001ffe4ff */
[----:B------:R-:W-:Y:S01]  /*7880*/  IMAD.X R37, RZ, RZ, R21, P4 ;  /* 0x000000ffff257224 */ /* 0x000fe200020e0615 */
[----:B------:R3:W5:Y:S01]  /*7890*/  LD.E.128 R24, desc[UR36][R20.64] ;  /* 0x0000002414187980 */ /* 0x000762000c101d00 */
[----:B--2---:R-:W-:Y:S01]  /*78a0*/  IMAD R3, R31, UR4, RZ ;  /* 0x000000041f037c24 */ /* 0x004fe2000f8e02ff */
[----:B------:R-:W-:Y:S01]  /*78b0*/  LOP3.LUT R4, R5, 0x380, RZ, 0xc0, !PT ;  /* 0x0000038005047812 */ /* 0x000fe200078ec0ff */
[----:B------:R-:W2:Y:S01]  /*78c0*/  @P1 LDC R31, c[0x0][0xbf0] ;  /* 0x0002fc00ff1f1b82 */ /* 0x000ea20000000800 */
[----:B------:R-:W-:Y:S01]  /*78d0*/  IMAD R0, R19, 0x20, R161 ;  /* 0x0000002013007824 */ /* 0x000fe200078e02a1 */
[----:B------:R-:W-:Y:S01]  /*78e0*/  LOP3.LUT R6, R6, R15, RZ, 0x3c, !PT ;  /* 0x0000000f06067212 */ /* 0x000fe200078e3cff */
[----:B------:R-:W-:Y:S01]  /*78f0*/  IMAD R3, R30, UR5, R3 ;  /* 0x000000051e037c24 */ /* 0x000fe2000f8e0203 */
[----:B------:R-:W-:Y:S01]  /*7900*/  SHF.R.U64 R4, R4, 0x3, RZ ;  /* 0x0000000304047819 */ /* 0x000fe200000012ff */
[----:B------:R-:W5:Y:S01]  /*7910*/  LD.E.128 R12, desc[UR36][R12.64] ;  /* 0x000000240c0c7980 */ /* 0x000f62000c101d00 */
[----:B---3--:R-:W-:Y:S01]  /*7920*/  IMAD.WIDE.U32 R20, R30, UR4, RZ ;  /* 0x000000041e147c25 */ /* 0x008fe2000f8e00ff */
[----:B------:R-:W-:Y:S01]  /*7930*/  ULDC.64 UR4, c[0x0][0xae8] ;  /* 0x0002ba0000047ab9 */ /* 0x000fe20000000a00 */
[----:B------:R-:W-:Y:S01]  /*7940*/  LOP3.LUT R32, R4, R5, RZ, 0x3c, !PT ;  /* 0x0000000504207212 */ /* 0x000fe200078e3cff */
[----:B------:R-:W5:Y:S01]  /*7950*/  LD.E.128 R8, desc[UR36][R8.64] ;  /* 0x0000002408087980 */ /* 0x000f62000c101d00 */
[----:B------:R-:W-:-:S02]  /*7960*/  IMAD.IADD R21, R21, 0x1, R3 ;  /* 0x0000000115157824 */ /* 0x000fc400078e0203 */
[----:B------:R-:W-:Y:S01]  /*7970*/  IMAD R3, R29, UR4, RZ ;  /* 0x000000041d037c24 */ /* 0x000fe2000f8e02ff */
[----:B------:R-:W5:Y:S01]  /*7980*/  LD.E.128 R4, desc[UR36][R6.64] ;  /* 0x0000002406047980 */ /* 0x000f62000c101d00 */
[----:B------:R-:W-:Y:S02]  /*7990*/  IMAD R30, R23, 0x80, R0 ;  /* 0x00000080171e7824 */ /* 0x000fe400078e0200 */
[C---:B------:R-:W-:Y:S01]  /*79a0*/  IMAD R3, R22.reuse, UR5, R3 ;  /* 0x0000000516037c24 */ /* 0x040fe2000f8e0203 */
[----:B------:R-:W5:Y:S01]  /*79b0*/  LD.E.128 R44, desc[UR36][R44.64] ;  /* 0x000000242c2c7980 */ /* 0x000f62000c101d00 */
[----:B------:R-:W-:Y:S01]  /*79c0*/  IMAD.WIDE.U32 R20, R22, UR4, R20 ;  /* 0x0000000416147c25 */ /* 0x000fe2000f8e0014 */
[----:B------:R-:W-:Y:S02]  /*79d0*/  ULDC.64 UR4, c[0x0][0xaf0] ;  /* 0x0002bc0000047ab9 */ /* 0x000fe40000000a00 */
[----:B------:R-:W5:Y:S01]  /*79e0*/  LD.E.128 R40, desc[UR36][R40.64] ;  /* 0x0000002428287980 */ /* 0x000f62000c101d00 */
[----:B-1----:R-:W-:Y:S01]  /*79f0*/  @P1 IMAD.HI.U32 R0, R30, R53, RZ ;  /* 0x000000351e001227 */ /* 0x002fe200078e00ff */
[----:B------:R-:W-:-:S02]  /*7a00*/  IADD3 R21, R21, R3, RZ ;  /* 0x0000000315157210 */ /* 0x000fc40007ffe0ff */
[----:B------:R-:W5:Y:S01]  /*7a10*/  LD.E.128 R36, desc[UR36][R36.64] ;  /* 0x0000002424247980 */ /* 0x000f62000c101d00 */
[----:B------:R-:W-:Y:S01]  /*7a20*/  IMAD.MOV.U32 R3, RZ, RZ, R30 ;  /* 0x000000ffff037224 */ /* 0x000fe200078e001e */
[----:B--2---:R-:W-:Y:S01]  /*7a30*/  @P1 SHF.R.U32.HI R3, RZ, R31, R0 ;  /* 0x0000001fff031219 */ /* 0x004fe20000011600 */
[----:B------:R-:W-:Y:S01]  /*7a40*/  IMAD R18, R160, UR4, RZ ;  /* 0x00000004a0127c24 */ /* 0x000fe2000f8e02ff */
[----:B------:R-:W5:Y:S01]  /*7a50*/  LD.E.128 R32, desc[UR36][R32.64] ;  /* 0x0000002420207980 */ /* 0x000f62000c101d00 */
[C---:B------:R-:W-:Y:S01]  /*7a60*/  IMAD.WIDE.U32 R20, R57.reuse, UR4, R20 ;  /* 0x0000000439147c25 */ /* 0x040fe2000f8e0014 */
[--C-:B------:R-:W-:Y:S01]  /*7a70*/  SHF.R.S32.HI R0, RZ, 0x1f, R3.reuse ;  /* 0x0000001fff007819 */ /* 0x100fe20000011403 */
[----:B------:R-:W-:Y:S01]  /*7a80*/  @!PT LDS RZ, [RZ] ;  /* 0x00000000fffff984 */ /* 0x000fe20000000800 */
[----:B------:R-:W-:Y:S01]  /*7a90*/  @!PT LDS RZ, [RZ] ;  /* 0x00000000fffff984 */ /* 0x000fe20000000800 */
[----:B------:R-:W-:Y:S01]  /*7aa0*/  @!PT LDS RZ, [RZ] ;  /* 0x00000000fffff984 */ /* 0x000fe20000000800 */
[----:B------:R-:W-:Y:S01]  /*7ab0*/  @!PT LDS RZ, [RZ] ;  /* 0x00000000fffff984 */ /* 0x000fe20000000800 */
[----:B------:R1:W-:Y:S06]  /*7ac0*/  MEMBAR.ALL.CTA ;  /* 0x0000000000007992 */ /* 0x0003ec0000008000 */
[----:B-1----:R-:W1:Y:S01]  /*7ad0*/  FENCE.VIEW.ASYNC.S ;  /* 0x00000000000073c6 */ /* 0x002e620000000000 */
[----:B------:R-:W-:Y:S01]  /*7ae0*/  IMAD R29, R57, UR5, R18 ;  /* 0x00000005391d7c24 */ /* 0x000fe2000f8e0212 */
[----:B------:R-:W-:Y:S01]  /*7af0*/  ULDC.64 UR4, c[0x0][0xae0] ;  /* 0x0002b80000047ab9 */ /* 0x000fe20000000a00 */
[----:B------:R-:W-:-:S02]  /*7b00*/  IMAD.MOV R31, RZ, RZ, -R3 ;  /* 0x000000ffff1f7224 */ /* 0x000fc400078e0a03 */
[----:B------:R-:W-:Y:S02]  /*7b10*/  IMAD.IADD R21, R21, 0x1, R29 ;  /* 0x0000000115157824 */ /* 0x000fe400078e021d */
[----:B------:R-:W-:Y:S02]  /*7b20*/  IMAD R0, R0, UR4, RZ ;  /* 0x0000000400007c24 */ /* 0x000fe4000f8e02ff */
[----:B------:R-:W-:Y:S02]  /*7b30*/  IMAD R29, R56, R31, R30 ;  /* 0x0000001f381d7224 */ /* 0x000fe400078e021e */
[C---:B------:R-:W-:Y:S02]  /*7b40*/  IMAD R31, R3.reuse, UR5, R0 ;  /* 0x00000005031f7c24 */ /* 0x040fe4000f8e0200 */
[----:B------:R-:W-:Y:S01]  /*7b50*/  IMAD.WIDE.U32 R20, R3, UR4, R20 ;  /* 0x0000000403147c25 */ /* 0x000fe2000f8e0014 */
[----:B------:R-:W-:Y:S01]  /*7b60*/  SHF.R.S32.HI R0, RZ, 0x1f, R29 ;  /* 0x0000001fff007819 */ /* 0x000fe2000001141d */
[----:B------:R-:W-:Y:S01]  /*7b70*/  ULDC.64 UR4, c[0x0][0xad8] ;  /* 0x0002b60000047ab9 */ /* 0x000fe20000000a00 */
[----:B------:R-:W-:Y:S01]  /*7b80*/  LEA R30, R23, R161, 0x7 ;  /* 0x000000a1171e7211 */ /* 0x000fe200078e38ff */
[----:B------:R-:W-:-:S02]  /*7b90*/  IMAD.IADD R21, R21, 0x1, R31 ;  /* 0x0000000115157824 */ /* 0x000fc400078e021f */
[----:B------:R-:W-:Y:S02]  /*7ba0*/  IMAD R18, R0, UR4, RZ ;  /* 0x0000000400127c24 */ /* 0x000fe4000f8e02ff */
[----:B------:R-:W-:Y:S01]  /*7bb0*/  IMAD.WIDE.U32 R20, R29, UR4, R20 ;  /* 0x000000041d147c25 */ /* 0x000fe2000f8e0014 */
[----:B------:R-:W-:-:S03]  /*7bc0*/  ISETP.GE.AND P2, PT, R30, R59, PT ;  /* 0x0000003b1e00720c */ /* 0x000fc60003f46270 */
[----:B------:R-:W-:Y:S01]  /*7bd0*/  IMAD R3, R29, UR5, R18 ;  /* 0x000000051d037c24 */ /* 0x000fe2000f8e0212 */
[----:B------:R-:W-:Y:S01]  /*7be0*/  ULDC.64 UR4, c[0x0][0xa80] ;  /* 0x0002a00000047ab9 */ /* 0x000fe20000000a00 */
[----:B------:R-:W-:Y:S01]  /*7bf0*/  VIADD R0, R30, 0x20 ;  /* 0x000000201e007836 */ /* 0x000fe20000000000 */
[----:B------:R-:W-:Y:S01]  /*7c00*/  LEA R18, P3, R20, UR4, 0x1 ;  /* 0x0000000414127c11 */ /* 0x000fe2000f8608ff */
[----:B------:R-:W-:Y:S02]  /*7c10*/  IMAD.IADD R3, R21, 0x1, R3 ;  /* 0x0000000115037824 */ /* 0x000fe400078e0203 */
[----:B0-----:R-:W-:Y:S01]  /*7c20*/  VIADD R28, R28, 0x2a820 ;  /* 0x0002a8201c1c7836 */ /* 0x001fe20000000000 */
[----:B------:R-:W-:Y:S02]  /*7c30*/  ISETP.GE.AND P0, PT, R0, R59, PT ;  /* 0x0000003b0000720c */ /* 0x000fe40003f06270 */
[----:B------:R-:W-:Y:S02]  /*7c40*/  IADD3 R0, R30, 0x40, RZ ;  /* 0x000000401e007810 */ /* 0x000fe40007ffe0ff */
[----:B------:R-:W-:-:S02]  /*7c50*/  LEA.HI.X R3, R20, UR5, R3, 0x1, P3 ;  /* 0x0000000514037c11 */ /* 0x000fc400098f0c03 */
[----:B------:R-:W-:Y:S01]  /*7c60*/  PRMT R28, RZ, 0x654, R28 ;  /* 0x00000654ff1c7816 */ /* 0x000fe2000000001c */
[----:B-1----:R0:W1:Y:S01]  /*7c70*/  SHFL.IDX PT, R22, R18, RZ, 0x181f ;  /* 0x00181fff12167589 */ /* 0x00206200000e0000 */
[----:B------:R-:W-:Y:S01]  /*7c80*/  ISETP.GE.AND P1, PT, R0, R59, PT ;  /* 0x0000003b0000720c */ /* 0x000fe20003f26270 */
[----:B------:R-:W-:Y:S01]  /*7c90*/  BSSY B1, `(.L_x_218) ;  /* 0x000000d000017945 */ /* 0x000fe20003800000 */
[----:B------:R0:W-:Y:S01]  /*7ca0*/  SYNCS.ARRIVE.TRANS64.RED.A1T0 RZ, [R28+URZ], RZ ;  /* 0x000000ff1cff79a7 */ /* 0x0001e2000810043f */
[----:B------:R0:W2:Y:S02]  /*7cb0*/  SHFL.IDX PT, R0, R3, RZ, 0x181f ;  /* 0x00181fff03007589 */ /* 0x0000a400000e0000 */
[----:B------:R-:W-:Y:S08]  /*7cc0*/  @P2 BRA `(.L_x_219) ;  /* 0x0000000000242947 */ /* 0x000ff00003800000 */
[----:B------:R-:W-:Y:S02]  /*7cd0*/  ULDC UR4, c[0x0][0xac8] ;  /* 0x0002b20000047ab9 */ /* 0x000fe40000000800 */
[----:B------:R-:W-:Y:S02]  /*7ce0*/  ISETP.GE.AND P2, PT, R2, UR4, PT ;  /* 0x0000000402007c0c */ /* 0x000fe4000bf46270 */
[----:B------:R-:W-:-:S11]  /*7cf0*/  ISETP.GE.AND P3, PT, R17, UR4, PT ;  /* 0x0000000411007c0c */ /* 0x000fd6000bf66270 */
[CC--:B-1----:R-:W-:Y:S02]  /*7d00*/  @!P2 LEA R20, P4, R2.reuse, R22.reuse, 0x1 ;  /* 0x000000160214a211 */ /* 0x0c2fe400078808ff */
[C---:B------:R-:W-:Y:S02]  /*7d10*/  @!P3 LEA R22, P5, R17.reuse, R22, 0x1 ;  /* 0x000000161116b211 */ /* 0x040fe400078a08ff */
[-C--:B--2---:R-:W-:Y:S02]  /*7d20*/  @!P2 LEA.HI.X R21, R2, R0.reuse, R170, 0x1, P4 ;  /* 0x000000000215a211 */ /* 0x084fe400020f0caa */
[----:B------:R-:W-:-:S03]  /*7d30*/  @!P3 LEA.HI.X R23, R17, R0, R169, 0x1, P5 ;  /* 0x000000001117b211 */ /* 0x000fc600028f0ca9 */
[----:B-----5:R3:W-:Y:S04]  /*7d40*/  @!P2 ST.E.128 desc[UR36][R20.64], R24 ;  /* 0x000000181400a985 */ /* 0x0207e8000c101d24 */
[----:B------:R3:W-:Y:S02]  /*7d50*/  @!P3 ST.E.128 desc[UR36][R22.64], R44 ;  /* 0x0000002c1600b985 */ /* 0x0007e4000c101d24 */
.L_x_219:
[----:B------:R-:W-:Y:S05]  /*7d60*/  BSYNC B1 ;  /* 0x0000000000017941 */ /* 0x000fea0003800000 */
.L_x_218:
[----:B--2---:R2:W4:Y:S01]  /*7d70*/  SHFL.IDX PT, R0, R3, 0x1, 0x181f ;  /* 0x00381f0003007f89 */ /* 0x00452200000e0000 */
[----:B------:R-:W-:Y:S03]  /*7d80*/  BSSY B1, `(.L_x_220) ;  /* 0x000000c000017945 */ /* 0x000fe60003800000 */
[----:B-1-3--:R2:W1:Y:S01]  /*7d90*/  SHFL.IDX PT, R22, R18, 0x1, 0x181f ;  /* 0x00381f0012167f89 */ /* 0x00a46200000e0000 */
[----:B------:R-:W-:Y:S05]  /*7da0*/  @P0 BRA `(.L_x_221) ;  /* 0x0000000000240947 */ /* 0x000fea0003800000 */
[----:B------:R-:W-:Y:S02]  /*7db0*/  ULDC UR4, c[0x0][0xac8] ;  /* 0x0002b20000047ab9 */ /* 0x000fe40000000800 */
[----:B------:R-:W-:Y:S02]  /*7dc0*/  ISETP.GE.AND P3, PT, R2, UR4, PT ;  /* 0x0000000402007c0c */ /* 0x000fe4000bf66270 */
[----:B------:R-:W-:-:S11]  /*7dd0*/  ISETP.GE.AND P4, PT, R17, UR4, PT ;  /* 0x0000000411007c0c */ /* 0x000fd6000bf86270 */
[CC--:B-1----:R-:W-:Y:S02]  /*7de0*/  @!P3 LEA R20, P0, R2.reuse, R22.reuse, 0x1 ;  /* 0x000000160214b211 */ /* 0x0c2fe400078008ff */
[C---:B------:R-:W-:Y:S02]  /*7df0*/  @!P4 LEA R22, P2, R17.reuse, R22, 0x1 ;  /* 0x000000161116c211 */ /* 0x040fe400078408ff */
[-C--:B----4-:R-:W-:Y:S02]  /*7e00*/  @!P3 LEA.HI.X R21, R2, R0.reuse, R170, 0x1, P0 ;  /* 0x000000000215b211 */ /* 0x090fe400000f0caa */
[----:B------:R-:W-:-:S03]  /*7e10*/  @!P4 LEA.HI.X R23, R17, R0, R169, 0x1, P2 ;  /* 0x000000001117c211 */ /* 0x000fc600010f0ca9 */
[----:B-----5:R3:W-:Y:S04]  /*7e20*/  @!P3 ST.E.128 desc[UR36][R20.64], R12 ;  /* 0x0000000c1400b985 */ /* 0x0207e8000c101d24 */
[----:B------:R3:W-:Y:S02]  /*7e30*/  @!P4 ST.E.128 desc[UR36][R22.64], R40 ;  /* 0x000000281600c985 */ /* 0x0007e4000c101d24 */
.L_x_221:
[----:B------:R-:W-:Y:S05]  /*7e40*/  BSYNC B1 ;  /* 0x0000000000017941 */ /* 0x000fea0003800000 */
.L_x_220:
[----:B----4-:R4:W0:Y:S01]  /*7e50*/  SHFL.IDX PT, R0, R3, 0x2, 0x181f ;  /* 0x00581f0003007f89 */ /* 0x01082200000e0000 */
[----:B------:R-:W-:Y:S03]  /*7e60*/  BSSY B1, `(.L_x_222) ;  /* 0x000000c000017945 */ /* 0x000fe60003800000 */
[----:B---3-5:R4:W3:Y:S01]  /*7e70*/  SHFL.IDX PT, R14, R18, 0x2, 0x181f ;  /* 0x00581f00120e7f89 */ /* 0x0288e200000e0000 */
[----:B------:R-:W-:Y:S05]  /*7e80*/  @P1 BRA `(.L_x_223) ;  /* 0x0000000000241947 */ /* 0x000fea0003800000 */
[----:B------:R-:W-:Y:S02]  /*7e90*/  ULDC UR4, c[0x0][0xac8] ;  /* 0x0002b20000047ab9 */ /* 0x000fe40000000800 */
[----:B------:R-:W-:Y:S02]  /*7ea0*/  ISETP.GE.AND P2, PT, R2, UR4, PT ;  /* 0x0000000402007c0c */ /* 0x000fe4000bf46270 */
[----:B------:R-:W-:-:S11]  /*7eb0*/  ISETP.GE.AND P3, PT, R17, UR4, PT ;  /* 0x0000000411007c0c */ /* 0x000fd6000bf66270 */
[CC--:B---3--:R-:W-:Y:S02]  /*7ec0*/  @!P2 LEA R12, P0, R2.reuse, R14.reuse, 0x1 ;  /* 0x0000000e020ca211 */ /* 0x0c8fe400078008ff */
[C---:B------:R-:W-:Y:S02]  /*7ed0*/  @!P3 LEA R14, P1, R17.reuse, R14, 0x1 ;  /* 0x0000000e110eb211 */ /* 0x040fe400078208ff */
[-C--:B0-----:R-:W-:Y:S02]  /*7ee0*/  @!P2 LEA.HI.X R13, R2, R0.reuse, R170, 0x1, P0 ;  /* 0x00000000020da211 */ /* 0x081fe400000f0caa */
[----:B------:R-:W-:-:S03]  /*7ef0*/  @!P3 LEA.HI.X R15, R17, R0, R169, 0x1, P1 ;  /* 0x00000000110fb211 */ /* 0x000fc600008f0ca9 */
[----:B------:R0:W-:Y:S04]  /*7f00*/  @!P2 ST.E.128 desc[UR36][R12.64], R4 ;  /* 0x000000040c00a985 */ /* 0x0001e8000c101d24 */
[----:B------:R0:W-:Y:S02]  /*7f10*/  @!P3 ST.E.128 desc[UR36][R14.64], R36 ;  /* 0x000000240e00b985 */ /* 0x0001e4000c101d24 */
.L_x_223:
[----:B------:R-:W-:Y:S05]  /*7f20*/  BSYNC B1 ;  /* 0x0000000000017941 */ /* 0x000fea0003800000 */
.L_x_222:
[----:B0-----:R-:W-:Y:S01]  /*7f30*/  VIADD R0, R30, 0x60 ;  /* 0x000000601e007836 */ /* 0x001fe20000000000 */
[----:B--2-4-:R-:W0:Y:S04]  /*7f40*/  SHFL.IDX PT, R3, R3, 0x3, 0x181f ;  /* 0x00781f0003037f89 */ /* 0x014e2800000e0000 */
[----:B------:R-:W-:Y:S01]  /*7f50*/  ISETP.GE.AND P0, PT, R0, R59, PT ;  /* 0x0000003b0000720c */ /* 0x000fe20003f06270 */
[----:B------:R-:W2:-:S12]  /*7f60*/  SHFL.IDX PT, R18, R18, 0x3, 0x181f ;  /* 0x00781f0012127f89 */ /* 0x000e9800000e0000 */
[----:B------:R-:W-:Y:S05]  /*7f70*/  @P0 BRA `(.L_x_224) ;  /* 0x0000000800dc0947 */ /* 0x000fea0003800000 */
[----:B------:R-:W-:Y:S02]  /*7f80*/  ULDC UR4, c[0x0][0xac8] ;  /* 0x0002b20000047ab9 */ /* 0x000fe40000000800 */
[----:B------:R-:W-:-:S13]  /*7f90*/  ISETP.GE.AND P1, PT, R2, UR4, PT ;  /* 0x0000000402007c0c */ /* 0x000fda000bf26270 */
[----:B--2---:R-:W-:-:S04]  /*7fa0*/  @!P1 LEA R4, P0, R2, R18, 0x1 ;  /* 0x0000001202049211 */ /* 0x004fc800078008ff */
[----:B0-----:R-:W-:Y:S02]  /*7fb0*/  @!P1 LEA.HI.X R5, R2, R3, R170, 0x1, P0 ;  /* 0x0000000302059211 */ /* 0x001fe400000f0caa */
[----:B------:R-:W-:-:S03]  /*7fc0*/  ISETP.GE.AND P0, PT, R17, UR4, PT ;  /* 0x0000000411007c0c */ /* 0x000fc6000bf06270 */
[----:B------:R0:W-:Y:S10]  /*7fd0*/  @!P1 ST.E.128 desc[UR36][R4.64], R8 ;  /* 0x0000000804009985 */ /* 0x0001f4000c101d24 */
[----:B------:R-:W-:Y:S05]  /*7fe0*/  @P0 BRA `(.L_x_224) ;  /* 0x0000000800c00947 */ /* 0x000fea0003800000 */
[----:B0-----:R-:W-:-:S04]  /*7ff0*/  LEA R4, P0, R17, R18, 0x1 ;  /* 0x0000001211047211 */ /* 0x001fc800078008ff */
[----:B------:R-:W-:-:S05]  /*8000*/  LEA.HI.X R5, R17, R3, R169, 0x1, P0 ;  /* 0x0000000311057211 */ /* 0x000fca00000f0ca9 */
[----:B------:R0:W-:Y:S01]  /*8010*/  ST.E.128 desc[UR36][R4.64], R32 ;  /* 0x0000002004007985 */ /* 0x0001e2000c101d24 */
[----:B------:R-:W-:Y:S05]  /*8020*/  BRA `(.L_x_224) ;  /* 0x0000000800b07947 */ /* 0x000fea0003800000 */
.L_x_216:
[----:B------:R-:W2:Y:S01]  /*8030*/  LDC.64 R6, c[0x0][0xc00] ;  /* 0x00030000ff067b82 */ /* 0x000ea20000000a00 */
[----:B------:R-:W-:Y:S01]  /*8040*/  ULDC.64 UR4, c[0x0][0xc08] ;  /* 0x0003020000047ab9 */ /* 0x000fe20000000a00 */
[----:B------:R-:W-:-:S06]  /*8050*/  IMAD.MOV.U32 R3, RZ, RZ, RZ ;  /* 0x000000ffff037224 */ /* 0x000fcc00078e00ff */
[----:B------:R-:W3:Y:S01]  /*8060*/  LDC.64 R4, c[0x0][0xc00] ;  /* 0x00030000ff047b82 */ /* 0x000ee20000000a00 */
[----:B------:R-:W-:-:S04]  /*8070*/  ISETP.NE.U32.AND P1, PT, RZ, UR4, PT ;  /* 0x00000004ff007c0c */ /* 0x000fc8000bf25070 */
[----:B------:R-:W-:-:S03]  /*8080*/  ISETP.NE.AND.EX P1, PT, RZ, UR5, PT, P1 ;  /* 0x00000005ff007c0c */ /* 0x000fc6000bf25310 */
[----:B------:R-:W4:Y:S01]  /*8090*/  LDC R25, c[0x0][0xbe8] ;  /* 0x0002fa00ff197b82 */ /* 0x000f220000000800 */
[----:B--2---:R-:W-:-:S04]  /*80a0*/  ISETP.NE.U32.AND P0, PT, R6, RZ, PT ;  /* 0x000000ff0600720c */ /* 0x004fc80003f05070 */
[----:B------:R-:W-:Y:S01]  /*80b0*/  ISETP.NE.AND.EX P0, PT, R7, RZ, PT, P0 ;  /* 0x000000ff0700720c */ /* 0x000fe20003f05300 */
[----:B---3--:R-:W-:-:S04]  /*80c0*/  IMAD.WIDE R6, R18, 0x4, R4 ;  /* 0x0000000412067825 */ /* 0x008fc800078e0204 */
[----:B------:R-:W2:Y:S01]  /*80d0*/  @P1 LDC.64 R4, c[0x0][0xc08] ;  /* 0x00030200ff041b82 */ /* 0x000ea20000000a00 */
[----:B------:R-:W-:Y:S02]  /*80e0*/  ULDC UR4, c[0x0][0xa88] ;  /* 0x0002a20000047ab9 */ /* 0x000fe40000000800 */
[----:B------:R-:W-:-:S05]  /*80f0*/  MOV R0, UR4 ;  /* 0x0000000400007c02 */ /* 0x000fca0008000f00 */
[----:B------:R3:W5:Y:S01]  /*8100*/  @P0 LDG.E R3, desc[UR36][R6.64] ;  /* 0x0000002406030981 */ /* 0x000762000c1e1900 */
[----:B--2---:R-:W-:-:S05]  /*8110*/  @P1 IMAD.WIDE R4, R18, 0x4, R4 ;  /* 0x0000000412041825 */ /* 0x004fca00078e0204 */
[----:B------:R3:W5:Y:S01]  /*8120*/  @P1 LDG.E R0, desc[UR36][R4.64] ;  /* 0x0000002404001981 */ /* 0x000762000c1e1900 */
[----:B----4-:R-:W-:Y:S02]  /*8130*/  ISETP.NE.AND P2, PT, R25, 0x1, PT ;  /* 0x000000011900780c */ /* 0x010fe40003f45270 */
[----:B------:R-:W-:-:S11]  /*8140*/  ISETP.GE.AND P3, PT, R171, 0x80, PT ;  /* 0x00000080ab00780c */ /* 0x000fd60003f66270 */
[----:B------:R-:W2:Y:S08]  /*8150*/  @P2 LDC R14, c[0x0][0xbec] ;  /* 0x0002fb00ff0e2b82 */ /* 0x000eb00000000800 */
[----:B------:R-:W4:Y:S01]  /*8160*/  @P2 LDC R27, c[0x0][0xbf0] ;  /* 0x0002fc00ff1b2b82 */ /* 0x000f220000000800 */
[----:B---3--:R-:W-:Y:S05]  /*8170*/  @P1 BRA `(.L_x_225) ;  /* 0x0000000000101947 */ /* 0x008fea0003800000 */
[----:B------:R-:W-:Y:S05]  /*8180*/  @!P0 BRA `(.L_x_225) ;  /* 0x00000000000c8947 */ /* 0x000fea0003800000 */
[----:B------:R-:W3:Y:S04]  /*8190*/  LDG.E R5, desc[UR36][R6.64] ;  /* 0x0000002406057981 */ /* 0x000ee8000c1e1900 */
[----:B-----5:R-:W3:Y:S02]  /*81a0*/  LDG.E R0, desc[UR36][R6.64+0x4] ;  /* 0x0000042406007981 */ /* 0x020ee4000c1e1900 */
[----:B---3--:R-:W-:-:S07]  /*81b0*/  IMAD.IADD R0, R0, 0x1, -R5 ;  /* 0x0000000100007824 */ /* 0x008fce00078e0a05 */
.L_x_225:
[----:B------:R-:W-:Y:S01]  /*81c0*/  BSSY B1, `(.L_x_226) ;  /* 0x000002e000017945 */ /* 0x000fe20003800000 */
[----:B------:R-:W-:Y:S02]  /*81d0*/  SHF.R.S32.HI R12, RZ, 0x1f, R22 ;  /* 0x0000001fff0c7819 */ /* 0x000fe40000011416 */
[----:B------:R-:W-:Y:S02]  /*81e0*/  SEL R13, R18, RZ, !P0 ;  /* 0x000000ff120d7207 */ /* 0x000fe40004000000 */
[----:B------:R-:W-:Y:S02]  /*81f0*/  SEL R160, R160, RZ, !P0 ;  /* 0x000000ffa0a07207 */ /* 0x000fe40004000000 */
[----:B-----5:R-:W-:Y:S01]  /*8200*/  SHF.R.S32.HI R10, RZ, 0x1f, R3 ;  /* 0x0000001fff0a7819 */ /* 0x020fe20000011403 */
[----:B------:R-:W-:Y:S06]  /*8210*/  @P3 BRA `(.L_x_227) ;  /* 0x0000000000a03947 */ /* 0x000fec0003800000 */
[----:B------:R-:W3:Y:S01]  /*8220*/  S2R R4, SR_TID.X ;  /* 0x0000000000047919 */ /* 0x000ee20000002100 */
[----:B------:R-:W5:Y:S02]  /*8230*/  LDC R11, c[0x0][0xbe8] ;  /* 0x0002fa00ff0b7b82 */ /* 0x000f640000000800 */
[----:B-----5:R-:W-:Y:S02]  /*8240*/  IMAD R5, R0, R11, RZ ;  /* 0x0000000b00057224 */ /* 0x020fe400078e02ff */
[----:B---3--:R-:W-:-:S04]  /*8250*/  IMAD R4, R23, 0x80, R4 ;  /* 0x0000008017047824 */ /* 0x008fc800078e0204 */
[----:B------:R-:W-:-:S05]  /*8260*/  VIADD R8, R4, 0xffffff80 ;  /* 0xffffff8004087836 */ /* 0x000fca0000000000 */
[----:B------:R-:W-:-:S13]  /*8270*/  ISETP.GE.AND P0, PT, R8, R5, PT ;  /* 0x000000050800720c */ /* 0x000fda0003f06270 */
[----:B------:R-:W-:Y:S05]  /*8280*/  @P0 BRA `(.L_x_227) ;  /* 0x0000000000840947 */ /* 0x000fea0003800000 */
[----:B------:R-:W-:Y:S01]  /*8290*/  ISETP.NE.AND P0, PT, R11, 0x1, PT ;  /* 0x000000010b00780c */ /* 0x000fe20003f05270 */
[----:B------:R-:W-:Y:S01]  /*82a0*/  ULDC.64 UR4, c[0x0][0xb90] ;  /* 0x0002e40000047ab9 */ /* 0x000fe20000000a00 */
[----:B------:R-:W-:Y:S01]  /*82b0*/  IMAD.MOV.U32 R4, RZ, RZ, R3 ;  /* 0x000000ffff047224 */ /* 0x000fe200078e0003 */
[----:B------:R-:W-:Y:S01]  /*82c0*/  MOV R7, R8 ;  /* 0x0000000800077202 */ /* 0x000fe20000000f00 */
[----:B------:R-:W-:Y:S02]  /*82d0*/  IMAD R9, R12, UR4, RZ ;  /* 0x000000040c097c24 */ /* 0x000fe4000f8e02ff */
[----:B------:R-:W-:Y:S02]  /*82e0*/  IMAD.MOV.U32 R5, RZ, RZ, R10 ;  /* 0x000000ffff057224 */ /* 0x000fe400078e000a */
[C---:B------:R-:W-:Y:S02]  /*82f0*/  IMAD R9, R22.reuse, UR5, R9 ;  /* 0x0000000516097c24 */ /* 0x040fe4000f8e0209 */
[----:B------:R-:W-:Y:S01]  /*8300*/  IMAD.WIDE.U32 R4, R22, UR4, R4 ;  /* 0x0000000416047c25 */ /* 0x000fe2000f8e0004 */
[----:B------:R-:W-:-:S02]  /*8310*/  ULDC.64 UR4, c[0x0][0xb98] ;  /* 0x0002e60000047ab9 */ /* 0x000fc40000000a00 */
[----:B------:R-:W3:Y:S01]  /*8320*/  @P0 LDC R15, c[0x0][0xbec] ;  /* 0x0002fb00ff0f0b82 */ /* 0x000ee20000000800 */
[----:B------:R-:W-:Y:S02]  /*8330*/  IMAD.IADD R5, R5, 0x1, R9 ;  /* 0x0000000105057824 */ /* 0x000fe400078e0209 */
[----:B------:R-:W-:-:S05]  /*8340*/  IMAD.WIDE.U32 R4, R13, UR4, R4 ;  /* 0x000000040d047c25 */ /* 0x000fca000f8e0004 */
[----:B------:R-:W5:Y:S01]  /*8350*/  @P0 LDC R21, c[0x0][0xbf0] ;  /* 0x0002fc00ff150b82 */ /* 0x000f620000000800 */
[----:B---3--:R-:W-:-:S05]  /*8360*/  @P0 IMAD.HI.U32 R6, R8, R15, RZ ;  /* 0x0000000f08060227 */ /* 0x008fca00078e00ff */
[----:B-----5:R-:W-:Y:S01]  /*8370*/  @P0 SHF.R.U32.HI R7, RZ, R21, R6 ;  /* 0x00000015ff070219 */ /* 0x020fe20000011606 */
[----:B------:R-:W-:-:S03]  /*8380*/  IMAD R6, R160, UR4, RZ ;  /* 0x00000004a0067c24 */ /* 0x000fc6000f8e02ff */
[C---:B------:R-:W-:Y:S02]  /*8390*/  IADD3 R9, -R7.reuse, RZ, RZ ;  /* 0x000000ff07097210 */ /* 0x040fe40007ffe1ff */
[----:B------:R-:W-:-:S03]  /*83a0*/  IADD3 R4, P0, R7, R4, RZ ;  /* 0x0000000407047210 */ /* 0x000fc60007f1e0ff */
[----:B------:R-:W-:Y:S01]  /*83b0*/  IMAD R9, R11, R9, R8 ;  /* 0x000000090b097224 */ /* 0x000fe200078e0208 */
[----:B------:R-:W-:Y:S01]  /*83c0*/  SHF.R.S32.HI R11, RZ, 0x1f, R7 ;  /* 0x0000001fff0b7819 */ /* 0x000fe20000011407 */
[----:B------:R-:W-:Y:S01]  /*83d0*/  IMAD R8, R13, UR5, R6 ;  /* 0x000000050d087c24 */ /* 0x000fe2000f8e0206 */
[----:B------:R-:W-:Y:S02]  /*83e0*/  ULDC.64 UR4, c[0x0][0xb88] ;  /* 0x0002e20000047ab9 */ /* 0x000fe40000000a00 */
[----:B------:R-:W-:Y:S02]  /*83f0*/  SHF.R.S32.HI R6, RZ, 0x1f, R9 ;  /* 0x0000001fff067819 */ /* 0x000fe40000011409 */
[----:B------:R-:W-:-:S03]  /*8400*/  IADD3.X R5, R11, R5, R8, P0, !PT ;  /* 0x000000050b057210 */ /* 0x000fc600007fe408 */
[----:B------:R-:W-:Y:S02]  /*8410*/  IMAD R6, R6, UR4, RZ ;  /* 0x0000000406067c24 */ /* 0x000fe4000f8e02ff */
[----:B------:R-:W-:-:S04]  /*8420*/  IMAD.WIDE.U32 R4, R9, UR4, R4 ;  /* 0x0000000409047c25 */ /* 0x000fc8000f8e0004 */
[----:B------:R-:W-:Y:S01]  /*8430*/  IMAD R7, R9, UR5, R6 ;  /* 0x0000000509077c24 */ /* 0x000fe2000f8e0206 */
[----:B------:R-:W-:Y:S02]  /*8440*/  ULDC.64 UR4, c[0x0][0xb50] ;  /* 0x0002d40000047ab9 */ /* 0x000fe40000000a00 */
[----:B------:R-:W-:Y:S01]  /*8450*/  LEA R6, P0, R4, UR4, 0x2 ;  /* 0x0000000404067c11 */ /* 0x000fe2000f8010ff */
[----:B------:R-:W-:-:S05]  /*8460*/  IMAD.IADD R5, R5, 0x1, R7 ;  /* 0x0000000105057824 */ /* 0x000fca00078e0207 */
[----:B------:R-:W-:Y:S01]  /*8470*/  LEA.HI.X R7, R4, UR5, R5, 0x2, P0 ;  /* 0x0000000504077c11 */ /* 0x000fe200080f1405 */
[----:B------:R-:W-:-:S05]  /*8480*/  IMAD.MOV.U32 R5, RZ, RZ, -0x800000 ;  /* 0xff800000ff057424 */ /* 0x000fca00078e00ff */
[----:B------:R3:W-:Y:S02]  /*8490*/  STG.E desc[UR36][R6.64], R5 ;  /* 0x0000000506007986 */ /* 0x0007e4000c101924 */
.L_x_227:
[----:B------:R-:W-:Y:S05]  /*84a0*/  BSYNC B1 ;  /* 0x0000000000017941 */ /* 0x000fea0003800000 */
.L_x_226:
[----:B------:R-:W-:Y:S01]  /*84b0*/  ULDC.64 UR4, c[0x0][0xaa0] ;  /* 0x0002a80000047ab9 */ /* 0x000fe20000000a00 */
[----:B---3--:R-:W-:Y:S01]  /*84c0*/  IMAD R6, R19, 0x20, R161 ;  /* 0x0000002013067824 */ /* 0x008fe200078e02a1 */
[----:B------:R-:W-:Y:S01]  /*84d0*/  BSSY B1, `(.L_x_228) ;  /* 0x0000037000017945 */ /* 0x000fe20003800000 */
[----:B------:R-:W-:Y:S02]  /*84e0*/  IMAD R4, R10, UR4, RZ ;  /* 0x000000040a047c24 */ /* 0x000fe4000f8e02ff */
[----:B------:R-:W-:Y:S02]  /*84f0*/  IMAD R9, R23, 0x80, R6 ;  /* 0x0000008017097824 */ /* 0x000fe400078e0206 */
[C---:B------:R-:W-:Y:S02]  /*8500*/  IMAD R7, R3.reuse, UR5, R4 ;  /* 0x0000000503077c24 */ /* 0x040fe4000f8e0204 */
[----:B------:R-:W-:Y:S01]  /*8510*/  IMAD.WIDE.U32 R4, R3, UR4, RZ ;  /* 0x0000000403047c25 */ /* 0x000fe2000f8e00ff */
[----:B------:R-:W-:-:S03]  /*8520*/  ULDC.64 UR4, c[0x0][0xae8] ;  /* 0x0002ba0000047ab9 */ /* 0x000fc60000000a00 */
[----:B--2---:R-:W-:Y:S01]  /*8530*/  @P2 IMAD.HI.U32 R6, R9, R14, RZ ;  /* 0x0000000e09062227 */ /* 0x004fe200078e00ff */
[----:B------:R-:W-:-:S03]  /*8540*/  IADD3 R5, R5, R7, RZ ;  /* 0x0000000705057210 */ /* 0x000fc60007ffe0ff */
[----:B------:R-:W-:Y:S02]  /*8550*/  IMAD R7, R12, UR4, RZ ;  /* 0x000000040c077c24 */ /* 0x000fe4000f8e02ff */
[----:B------:R-:W-:-:S04]  /*8560*/  IMAD.WIDE.U32 R4, R22, UR4, R4 ;  /* 0x0000000416047c25 */ /* 0x000fc8000f8e0004 */
[----:B------:R-:W-:Y:S01]  /*8570*/  IMAD R7, R22, UR5, R7 ;  /* 0x0000000516077c24 */ /* 0x000fe2000f8e0207 */
[----:B------:R-:W-:Y:S01]  /*8580*/  ULDC.64 UR4, c[0x0][0xaf0] ;  /* 0x0002bc0000047ab9 */ /* 0x000fe20000000a00 */
[----:B------:R-:W-:Y:S01]  /*8590*/  IMAD.MOV.U32 R3, RZ, RZ, R9 ;  /* 0x000000ffff037224 */ /* 0x000fe200078e0009 */
[----:B----4-:R-:W-:Y:S01]  /*85a0*/  @P2 SHF.R.U32.HI R3, RZ, R27, R6 ;  /* 0x0000001bff032219 */ /* 0x010fe20000011606 */
[----:B------:R-:W-:Y:S02]  /*85b0*/  IMAD R8, R160, UR4, RZ ;  /* 0x00000004a0087c24 */ /* 0x000fe4000f8e02ff */
[----:B------:R-:W-:Y:S01]  /*85c0*/  IMAD.IADD R5, R5, 0x1, R7 ;  /* 0x0000000105057824 */ /* 0x000fe200078e0207 */
[----:B------:R-:W-:Y:S01]  /*85d0*/  SHF.R.S32.HI R6, RZ, 0x1f, R3 ;  /* 0x0000001fff067819 */ /* 0x000fe20000011403 */
[----:B------:R-:W-:Y:S01]  /*85e0*/  IMAD R7, R13, UR5, R8 ;  /* 0x000000050d077c24 */ /* 0x000fe2000f8e0208 */
[----:B------:R-:W-:Y:S01]  /*85f0*/  IADD3 R8, -R3, RZ, RZ ;  /* 0x000000ff03087210 */ /* 0x000fe20007ffe1ff */
[----:B------:R-:W-:Y:S01]  /*8600*/  IMAD.WIDE.U32 R4, R13, UR4, R4 ;  /* 0x000000040d047c25 */ /* 0x000fe2000f8e0004 */
[----:B------:R-:W-:-:S03]  /*8610*/  ULDC.64 UR4, c[0x0][0xae0] ;  /* 0x0002b80000047ab9 */ /* 0x000fc60000000a00 */
[----:B------:R-:W-:Y:S02]  /*8620*/  IMAD.IADD R5, R5, 0x1, R7 ;  /* 0x0000000105057824 */ /* 0x000fe400078e0207 */
[----:B------:R-:W-:Y:S02]  /*8630*/  IMAD R6, R6, UR4, RZ ;  /* 0x0000000406067c24 */ /* 0x000fe4000f8e02ff */
[----:B------:R-:W-:Y:S02]  /*8640*/  IMAD R7, R25, R8, R9 ;  /* 0x0000000819077224 */ /* 0x000fe400078e0209 */
[C---:B------:R-:W-:Y:S02]  /*8650*/  IMAD R9, R3.reuse, UR5, R6 ;  /* 0x0000000503097c24 */ /* 0x040fe4000f8e0206 */
[----:B------:R-:W-:Y:S01]  /*8660*/  IMAD.WIDE.U32 R4, R3, UR4, R4 ;  /* 0x0000000403047c25 */ /* 0x000fe2000f8e0004 */
[----:B------:R-:W-:Y:S01]  /*8670*/  SHF.R.S32.HI R3, RZ, 0x1f, R7 ;  /* 0x0000001fff037819 */ /* 0x000fe20000011407 */
[----:B------:R-:W-:-:S02]  /*8680*/  ULDC.64 UR4, c[0x0][0xad8] ;  /* 0x0002b60000047ab9 */ /* 0x000fc40000000a00 */
[----:B------:R-:W-:Y:S02]  /*8690*/  IMAD.IADD R5, R5, 0x1, R9 ;  /* 0x0000000105057824 */ /* 0x000fe400078e0209 */
[----:B------:R-:W-:Y:S02]  /*86a0*/  IMAD R6, R3, UR4, RZ ;  /* 0x0000000403067c24 */ /* 0x000fe4000f8e02ff */
[----:B------:R-:W-:Y:S02]  /*86b0*/  IMAD R8, R23, 0x80, R161 ;  /* 0x0000008017087824 */ /* 0x000fe400078e02a1 */
[----:B------:R-:W-:Y:S02]  /*86c0*/  IMAD R25, R0, R25, RZ ;  /* 0x0000001900197224 */ /* 0x000fe400078e02ff */
[C---:B------:R-:W-:Y:S01]  /*86d0*/  IMAD R3, R7.reuse, UR5, R6 ;  /* 0x0000000507037c24 */ /* 0x040fe2000f8e0206 */
[C---:B------:R-:W-:Y:S01]  /*86e0*/  IADD3 R0, R8.reuse, 0x20, RZ ;  /* 0x0000002008007810 */ /* 0x040fe20007ffe0ff */
[----:B------:R-:W-:Y:S01]  /*86f0*/  IMAD.WIDE.U32 R4, R7, UR4, R4 ;  /* 0x0000000407047c25 */ /* 0x000fe2000f8e0004 */
[-C--:B------:R-:W-:Y:S01]  /*8700*/  ISETP.GE.AND P2, PT, R8, R25.reuse, PT ;  /* 0x000000190800720c */ /* 0x080fe20003f46270 */
[----:B------:R-:W-:Y:S01]  /*8710*/  ULDC.64 UR4, c[0x0][0xa80] ;  /* 0x0002a00000047ab9 */ /* 0x000fe20000000a00 */
[----:B------:R-:W-:Y:S01]  /*8720*/  ISETP.GE.AND P1, PT, R0, R25, PT ;  /* 0x000000190000720c */ /* 0x000fe20003f26270 */
[----:B------:R-:W-:Y:S01]  /*8730*/  IMAD.IADD R3, R5, 0x1, R3 ;  /* 0x0000000105037824 */ /* 0x000fe200078e0203 */
[----:B------:R-:W-:Y:S01]  /*8740*/  LEA R6, P3, R4, UR4, 0x1 ;  /* 0x0000000404067c11 */ /* 0x000fe2000f8608ff */
[----:B------:R-:W-:-:S03]  /*8750*/  VIADD R0, R8, 0x40 ;  /* 0x0000004008007836 */ /* 0x000fc60000000000 */
[----:B------:R-:W-:Y:S02]  /*8760*/  LEA.HI.X R3, R4, UR5, R3, 0x1, P3 ;  /* 0x0000000504037c11 */ /* 0x000fe400098f0c03 */
[----:B------:R-:W-:Y:S01]  /*8770*/  ISETP.GE.AND P0, PT, R0, R25, PT ;  /* 0x000000190000720c */ /* 0x000fe20003f06270 */
[----:B------:R2:W3:Y:S04]  /*8780*/  SHFL.IDX PT, R4, R6, RZ, 0x181f ;  /* 0x00181fff06047589 */ /* 0x0004e800000e0000 */
[----:B------:R2:W4:Y:S01]  /*8790*/  SHFL.IDX PT, R0, R3, RZ, 0x181f ;  /* 0x00181fff03007589 */ /* 0x00052200000e0000 */
[----:B------:R-:W-:Y:S07]  /*87a0*/  @P2 BRA `(.L_x_229) ;  /* 0x0000000000242947 */ /* 0x000fee0003800000 */
[----:B------:R-:W-:Y:S02]  /*87b0*/  ULDC UR4, c[0x0][0xac8] ;  /* 0x0002b20000047ab9 */ /* 0x000fe40000000800 */
[----:B------:R-:W-:Y:S02]  /*87c0*/  ISETP.GE.AND P4, PT, R2, UR4, PT ;  /* 0x0000000402007c0c */ /* 0x000fe4000bf86270 */
[----:B------:R-:W-:-:S11]  /*87d0*/  ISETP.GE.AND P5, PT, R17, UR4, PT ;  /* 0x0000000411007c0c */ /* 0x000fd6000bfa6270 */
[CC--:B---3--:R-:W-:Y:S02]  /*87e0*/  @!P4 LEA R10, P2, R2.reuse, R4.reuse, 0x1 ;  /* 0x00000004020ac211 */ /* 0x0c8fe400078408ff */
[C---:B------:R-:W-:Y:S02]  /*87f0*/  @!P5 LEA R4, P3, R17.reuse, R4, 0x1 ;  /* 0x000000041104d211 */ /* 0x040fe400078608ff */
[-C--:B----4-:R-:W-:Y:S02]  /*8800*/  @!P4 LEA.HI.X R11, R2, R0.reuse, R170, 0x1, P2 ;  /* 0x00000000020bc211 */ /* 0x090fe400010f0caa */
[----:B------:R-:W-:-:S03]  /*8810*/  @!P5 LEA.HI.X R5, R17, R0, R169, 0x1, P3 ;  /* 0x000000001105d211 */ /* 0x000fc600018f0ca9 */
[----:B------:R3:W-:Y:S04]  /*8820*/  @!P4 ST.E.128 desc[UR36][R10.64], RZ ;  /* 0x000000ff0a00c985 */ /* 0x0007e8000c101d24 */
[----:B------:R3:W-:Y:S02]  /*8830*/  @!P5 ST.E.128 desc[UR36][R4.64], RZ ;  /* 0x000000ff0400d985 */ /* 0x0007e4000c101d24 */
.L_x_229:
[----:B------:R-:W-:Y:S05]  /*8840*/  BSYNC B1 ;  /* 0x0000000000017941 */ /* 0x000fea0003800000 */
.L_x_228:
[----:B----4-:R4:W0:Y:S01]  /*8850*/  SHFL.IDX PT, R0, R3, 0x1, 0x181f ;  /* 0x00381f0003007f89 */ /* 0x01082200000e0000 */
[----:B------:R-:W-:Y:S03]  /*8860*/  BSSY B1, `(.L_x_230) ;  /* 0x000000c000017945 */ /* 0x000fe60003800000 */
[----:B---3--:R4:W3:Y:S01]  /*8870*/  SHFL.IDX PT, R4, R6, 0x1, 0x181f ;  /* 0x00381f0006047f89 */ /* 0x0088e200000e0000 */
        /* <DEDUP_REMOVED lines=8> */
[----:B------:R0:W-:Y:S04]  /*8900*/  @!P3 ST.E.128 desc[UR36][R10.64], RZ ;  /* 0x000000ff0a00b985 */ /* 0x0001e8000c101d24 */
[----:B------:R0:W-:Y:S02]  /*8910*/  @!P4 ST.E.128 desc[UR36][R4.64], RZ ;  /* 0x000000ff0400c985 */ /* 0x0001e4000c101d24 */
.L_x_231:
[----:B------:R-:W-:Y:S05]  /*8920*/  BSYNC B1 ;  /* 0x0000000000017941 */ /* 0x000fea0003800000 */
.L_x_230:
[----:B0-----:R0:W0:Y:S01]  /*8930*/  SHFL.IDX PT, R0, R3, 0x2, 0x181f ;  /* 0x00581f0003007f89 */ /* 0x00102200000e0000 */
[----:B------:R-:W-:Y:S03]  /*8940*/  BSSY B1, `(.L_x_232) ;  /* 0x000000c000017945 */ /* 0x000fe60003800000 */
[----:B---3--:R3:W0:Y:S01]  /*8950*/  SHFL.IDX PT, R4, R6, 0x2, 0x181f ;  /* 0x00581f0006047f89 */ /* 0x00862200000e0000 */
[----:B------:R-:W-:Y:S05]  /*8960*/  @P0 BRA `(.L_x_233) ;  /* 0x0000000000240947 */ /* 0x000fea0003800000 */
[----:B------:R-:W-:Y:S02]  /*8970*/  ULDC UR4, c[0x0][0xac8] ;  /* 0x0002b20000047ab9 */ /* 0x000fe40000000800 */
[----:B------:R-:W-:Y:S02]  /*8980*/  ISETP.GE.AND P2, PT, R2, UR4, PT ;  /* 0x0000000402007c0c */ /* 0x000fe4000bf46270 */
[----:B------:R-:W-:-:S11]  /*8990*/  ISETP.GE.AND P3, PT, R17, UR4, PT ;  /* 0x0000000411007c0c */ /* 0x000fd6000bf66270 */
[CC--:B0-----:R-:W-:Y:S02]  /*89a0*/  @!P2 LEA R10, P0, R2.reuse, R4.reuse, 0x1 ;  /* 0x00000004020aa211 */ /* 0x0c1fe400078008ff */
[C---:B------:R-:W-:Y:S02]  /*89b0*/  @!P3 LEA R4, P1, R17.reuse, R4, 0x1 ;  /* 0x000000041104b211 */ /* 0x040fe400078208ff */
[-C--:B------:R-:W-:Y:S02]  /*89c0*/  @!P2 LEA.HI.X R11, R2, R0.reuse, R170, 0x1, P0 ;  /* 0x00000000020ba211 */ /* 0x080fe400000f0caa */
[----:B------:R-:W-:-:S03]  /*89d0*/  @!P3 LEA.HI.X R5, R17, R0, R169, 0x1, P1 ;  /* 0x000000001105b211 */ /* 0x000fc600008f0ca9 */
[----:B------:R0:W-:Y:S04]  /*89e0*/  @!P2 ST.E.128 desc[UR36][R10.64], RZ ;  /* 0x000000ff0a00a985 */ /* 0x0001e8000c101d24 */
[----:B------:R0:W-:Y:S02]  /*89f0*/  @!P3 ST.E.128 desc[UR36][R4.64], RZ ;  /* 0x000000ff0400b985 */ /* 0x0001e4000c101d24 */
.L_x_233:
[----:B------:R-:W-:Y:S05]  /*8a00*/  BSYNC B1 ;  /* 0x0000000000017941 */ /* 0x000fea0003800000 */
.L_x_232:
[----:B0-----:R-:W-:Y:S01]  /*8a10*/  VIADD R0, R8, 0x60 ;  /* 0x0000006008007836 */ /* 0x001fe20000000000 */
[----:B--2-4-:R-:W0:Y:S04]  /*8a20*/  SHFL.IDX PT, R3, R3, 0x3, 0x181f ;  /* 0x00781f0003037f89 */ /* 0x014e2800000e0000 */
[----:B------:R-:W-:Y:S01]  /*8a30*/  ISETP.GE.AND P0, PT, R0, R25, PT ;  /* 0x000000190000720c */ /* 0x000fe20003f06270 */
[----:B------:R2:W4:-:S12]  /*8a40*/  SHFL.IDX PT, R4, R6, 0x3, 0x181f ;  /* 0x00781f0006047f89 */ /* 0x00051800000e0000 */
[----:B--2---:R-:W-:Y:S05]  /*8a50*/  @P0 BRA `(.L_x_224) ;  /* 0x0000000000240947 */ /* 0x004fea0003800000 */
[----:B------:R-:W-:Y:S02]  /*8a60*/  ULDC UR4, c[0x0][0xac8] ;  /* 0x0002b20000047ab9 */ /* 0x000fe40000000800 */
[----:B------:R-:W-:Y:S02]  /*8a70*/  ISETP.GE.AND P2, PT, R2, UR4, PT ;  /* 0x0000000402007c0c */ /* 0x000fe4000bf46270 */
[----:B------:R-:W-:-:S11]  /*8a80*/  ISETP.GE.AND P3, PT, R17, UR4, PT ;  /* 0x0000000411007c0c */ /* 0x000fd6000bf66270 */
[CC--:B---34-:R-:W-:Y:S02]  /*8a90*/  @!P2 LEA R6, P0, R2.reuse, R4.reuse, 0x1 ;  /* 0x000000040206a211 */ /* 0x0d8fe400078008ff */
[C---:B------:R-:W-:Y:S02]  /*8aa0*/  @!P3 LEA R4, P1, R17.reuse, R4, 0x1 ;  /* 0x000000041104b211 */ /* 0x040fe400078208ff */
[-C--:B0-----:R-:W-:Y:S02]  /*8ab0*/  @!P2 LEA.HI.X R7, R2, R3.reuse, R170, 0x1, P0 ;  /* 0x000000030207a211 */ /* 0x081fe400000f0caa */
[----:B------:R-:W-:-:S03]  /*8ac0*/  @!P3 LEA.HI.X R5, R17, R3, R169, 0x1, P1 ;  /* 0x000000031105b211 */ /* 0x000fc600008f0ca9 */
[----:B------:R2:W-:Y:S04]  /*8ad0*/  @!P2 ST.E.128 desc[UR36][R6.64], RZ ;  /* 0x000000ff0600a985 */ /* 0x0005e8000c101d24 */
[----:B------:R2:W-:Y:S02]  /*8ae0*/  @!P3 ST.E.128 desc[UR36][R4.64], RZ ;  /* 0x000000ff0400b985 */ /* 0x0005e4000c101d24 */
.L_x_224:
[----:B------:R-:W-:Y:S05]  /*8af0*/  BSYNC B0 ;  /* 0x0000000000007941 */ /* 0x000fea0003800000 */
.L_x_215:
[----:B------:R-:W-:Y:S02]  /*8b00*/  ULDC UR4, c[0x0][0xc3c] ;  /* 0x00030f0000047ab9 */ /* 0x000fe40000000800 */
[----:B-1----:R-:W-:-:S13]  /*8b10*/  ISETP.GE.AND P0, PT, R51, UR4, PT ;  /* 0x0000000433007c0c */ /* 0x002fda000bf06270 */
[----:B------:R-:W-:Y:S05]  /*8b20*/  @!P0 BRA `(.L_x_234) ;  /* 0xffffff8000748947 */ /* 0x000fea000383ffff */
[----:B------:R-:W-:Y:S05]  /*8b30*/  EXIT ;  /* 0x000000000000794d */ /* 0x000fea0003800000 */
.L_x_187:
[----:B------:R-:W-:-:S08]  /*8b40*/  NOP ;  /* 0x0000000000007918 */ /* 0x000fd00000000000 */
[----:B------:R-:W0:-:S00]  /*8b50*/  USETMAXREG.DEALLOC.CTAPOOL 0x28 ;  /* 0x00000028000079c8 */ /* 0x000e0000080e0500 */
[----:B0-----:R-:W-:Y:S02]  /*8b60*/  LOP3.LUT R0, R0, 0x3, RZ, 0xc0, !PT ;  /* 0x0000000300007812 */ /* 0x001fe400078ec0ff */
[----:B------:R-:W-:-:S04]  /*8b70*/  LOP3.LUT R25, R25, 0xffffff7f, RZ, 0xc0, !PT ;  /* 0xffffff7f19197812 */ /* 0x000fc800078ec0ff */
[----:B------:R-:W0:Y:S02]  /*8b80*/  SHFL.IDX PT, R0, R0, RZ, 0x1f ;  /* 0x00001fff00007589 */ /* 0x000e2400000e0000 */
[----:B0-----:R-:W-:Y:S02]  /*8b90*/  ISETP.NE.AND P0, PT, R0, RZ, PT ;  /* 0x000000ff0000720c */ /* 0x001fe40003f05270 */
[----:B------:R-:W-:-:S11]  /*8ba0*/  MOV R0, RZ ;  /* 0x000000ff00007202 */ /* 0x000fd60000000f00 */
[----:B------:R-:W-:Y:S01]  /*8bb0*/  @P0 LOP3.LUT R25, R25, 0x80, RZ, 0xfc, !PT ;  /* 0x0000008019190812 */ /* 0x000fe200078efcff */
[----:B------:R-:W-:Y:S06]  /*8bc0*/  @!P0 BRA `(.L_x_235) ;  /* 0x00000000001c8947 */ /* 0x000fec0003800000 */
[----:B------:R-:W0:Y:S08]  /*8bd0*/  S2UR UR5, SR_CgaCtaId ;  /* 0x00000000000579c3 */ /* 0x000e300000008800 */
[----:B------:R-:W-:Y:S06]  /*8be0*/  BAR.SYNC.DEFER_BLOCKING 0x5, 0x180 ;  /* 0x0146000000007b1d */ /* 0x000fec0000010000 */
[----:B------:R-:W-:-:S02]  /*8bf0*/  UMOV UR4, 0x400 ;  /* 0x0000040000047882 */ /* 0x000fc40000000000 */
[----:B0-----:R-:W-:-:S09]  /*8c00*/  ULEA UR4, UR5, UR4, 0x18 ;  /* 0x0000000405047291 */ /* 0x001fd2000f8ec03f */
[----:B------:R-:W1:Y:S01]  /*8c10*/  LDS.128 R16, [UR4+0x2a8d0] ;  /* 0x02a8d004ff107984 */ /* 0x000e620008000c00 */
[----:B------:R-:W-:Y:S06]  /*8c20*/  BAR.ARV 0x4, 0x180 ;  /* 0x0106000000007b1d */ /* 0x000fec0000002000 */
[----:B------:R-:W-:Y:S05]  /*8c30*/  BRA `(.L_x_236) ;  /* 0x0000000800007947 */ /* 0x000fea0003800000 */
.L_x_235:
[----:B------:R-:W0:Y:S01]  /*8c40*/  S2R R2, SR_TID.X ;  /* 0x0000000000027919 */ /* 0x000e220000002100 */
[----:B------:R-:W-:Y:S01]  /*8c50*/  ULDC UR4, c[0x0][0xc3c] ;  /* 0x00030f0000047ab9 */ /* 0x000fe20000000800 */
[----:B------:R-:W1:Y:S01]  /*8c60*/  S2UR UR6, SR_CTAID.X ;  /* 0x00000000000679c3 */ /* 0x000e620000002500 */
[----:B------:R-:W-:Y:S01]  /*8c70*/  ULDC UR5, c[0x0][0xc38] ;  /* 0x00030e0000057ab9 */ /* 0x000fe20000000800 */
[----:B0-----:R-:W-:-:S04]  /*8c80*/  LOP3.LUT R5, R2, 0x1f, RZ, 0xc0, !PT ;  /* 0x0000001f02057812 */ /* 0x001fc800078ec0ff */
[----:B------:R-:W-:-:S04]  /*8c90*/  ISETP.NE.AND P0, PT, R5, 0x1f, PT ;  /* 0x0000001f0500780c */ /* 0x000fc80003f05270 */
[----:B------:R-:W-:-:S13]  /*8ca0*/  ISETP.GE.OR P1, PT, R5, UR4, !P0 ;  /* 0x0000000405007c0c */ /* 0x000fda000c726670 */
[----:B------:R-:W0:Y:S02]  /*8cb0*/  @!P1 LDC.64 R2, c[0x0][0xc80] ;  /* 0x00032000ff029b82 */ /* 0x000e240000000a00 */
[----:B0-----:R-:W-:-:S05]  /*8cc0*/  @!P1 IMAD.WIDE.U32 R2, R5, 0x4, R2 ;  /* 0x0000000405029825 */ /* 0x001fca00078e0002 */
[----:B------:R-:W2:Y:S01]  /*8cd0*/  @!P1 LDG.E R0, desc[UR36][R2.64] ;  /* 0x0000002402009981 */ /* 0x000ea2000c1e1900 */
[C---:B------:R-:W-:Y:S01]  /*8ce0*/  ISETP.NE.AND P1, PT, R5.reuse, RZ, PT ;  /* 0x000000ff0500720c */ /* 0x040fe20003f25270 */
[----:B------:R-:W-:Y:S01]  /*8cf0*/  UMOV UR4, URZ ;  /* 0x0000003f00047c82 */ /* 0x000fe20008000000 */
[C---:B------:R-:W-:Y:S01]  /*8d00*/  ISETP.GE.U32.AND P2, PT, R5.reuse, 0x2, PT ;  /* 0x000000020500780c */ /* 0x040fe20003f46070 */
[----:B------:R-:W-:Y:S01]  /*8d10*/  IMAD.MOV.U32 R16, RZ, RZ, RZ ;  /* 0x000000ffff107224 */ /* 0x000fe200078e00ff */
[C---:B------:R-:W-:Y:S02]  /*8d20*/  ISETP.GE.U32.AND P3, PT, R5.reuse, 0x4, PT ;  /* 0x000000040500780c */ /* 0x040fe40003f66070 */
[C---:B------:R-:W-:Y:S02]  /*8d30*/  ISETP.GE.U32.AND P4, PT, R5.reuse, 0x8, PT ;  /* 0x000000080500780c */ /* 0x040fe40003f86070 */
[----:B------:R-:W-:Y:S01]  /*8d40*/  ISETP.GE.U32.AND P5, PT, R5, 0x10, PT ;  /* 0x000000100500780c */ /* 0x000fe20003fa6070 */
[----:B--2---:R-:W0:Y:S02]  /*8d50*/  SHFL.UP PT, R4, R0, 0x1, RZ ;  /* 0x0420000000047989 */ /* 0x004e2400000e00ff */
[----:B0-----:R-:W-:-:S05]  /*8d60*/  SEL R7, R4, RZ, P1 ;  /* 0x000000ff04077207 */ /* 0x001fca0000800000 */
[----:B------:R-:W-:-:S05]  /*8d70*/  IMAD.IADD R7, R0, 0x1, R7 ;  /* 0x0000000100077824 */ /* 0x000fca00078e0207 */
[----:B------:R-:W0:Y:S02]  /*8d80*/  SHFL.UP PT, R4, R7, 0x2, RZ ;  /* 0x0440000007047989 */ /* 0x000e2400000e00ff */
[----:B0-----:R-:W-:-:S05]  /*8d90*/  SEL R4, R4, RZ, P2 ;  /* 0x000000ff04047207 */ /* 0x001fca0001000000 */
[----:B------:R-:W-:-:S05]  /*8da0*/  IMAD.IADD R4, R7, 0x1, R4 ;  /* 0x0000000107047824 */ /* 0x000fca00078e0204 */
[----:B------:R-:W0:Y:S02]  /*8db0*/  SHFL.UP PT, R6, R4, 0x4, RZ ;  /* 0x0480000004067989 */ /* 0x000e2400000e00ff */
[----:B0-----:R-:W-:-:S05]  /*8dc0*/  SEL R3, R6, RZ, P3 ;  /* 0x000000ff06037207 */ /* 0x001fca0001800000 */
[----:B------:R-:W-:-:S05]  /*8dd0*/  IMAD.IADD R3, R4, 0x1, R3 ;  /* 0x0000000104037824 */ /* 0x000fca00078e0203 */
[----:B------:R-:W0:Y:S02]  /*8de0*/  SHFL.UP PT, R2, R3, 0x8, RZ ;  /* 0x0500000003027989 */ /* 0x000e2400000e00ff */
[----:B0-----:R-:W-:-:S04]  /*8df0*/  SEL R2, R2, RZ, P4 ;  /* 0x000000ff02027207 */ /* 0x001fc80002000000 */
[----:B------:R-:W-:-:S05]  /*8e00*/  IADD3 R2, R3, R2, RZ ;  /* 0x0000000203027210 */ /* 0x000fca0007ffe0ff */
[----:B------:R-:W0:Y:S02]  /*8e10*/  SHFL.UP PT, R6, R2, 0x10, RZ ;  /* 0x0600000002067989 */ /* 0x000e2400000e00ff */
[----:B0-----:R-:W-:-:S05]  /*8e20*/  SEL R7, R6, RZ, P5 ;  /* 0x000000ff06077207 */ /* 0x001fca0002800000 */
[----:B------:R-:W-:-:S05]  /*8e30*/  IMAD.IADD R7, R2, 0x1, R7 ;  /* 0x0000000102077824 */ /* 0x000fca00078e0207 */
[----:B------:R-:W0:Y:S02]  /*8e40*/  SHFL.IDX PT, R4, R7, 0x1f, 0x1f ;  /* 0x03e01f0007047f89 */ /* 0x000e2400000e0000 */
[----:B0-----:R-:W-:-:S04]  /*8e50*/  IMAD R4, R4, UR5, RZ ;  /* 0x0000000504047c24 */ /* 0x001fc8000f8e02ff */
[----:B------:R-:W-:Y:S01]  /*8e60*/  IMAD.MOV.U32 R3, RZ, RZ, R4 ;  /* 0x000000ffff037224 */ /* 0x000fe200078e0004 */
[----:B-1----:R-:W-:-:S13]  /*8e70*/  ISETP.GT.AND P6, PT, R4, UR6, PT ;  /* 0x0000000604007c0c */ /* 0x002fda000bfc4270 */
[----:B------:R-:W-:Y:S05]  /*8e80*/  @P6 BRA `(.L_x_237) ;  /* 0x0000000000946947 */ /* 0x000fea0003800000 */
[----:B------:R-:W-:Y:S01]  /*8e90*/  MOV R4, R3 ;  /* 0x0000000300047202 */ /* 0x000fe20000000f00 */
[----:B------:R-:W-:Y:S01]  /*8ea0*/  UMOV UR4, URZ ;  /* 0x0000003f00047c82 */ /* 0x000fe20008000000 */
[----:B------:R-:W-:-:S05]  /*8eb0*/  ULDC UR5, c[0x0][0xc38] ;  /* 0x00030e0000057ab9 */ /* 0x000fca0000000800 */
.L_x_241:
[----:B------:R-:W0:Y:S01]  /*8ec0*/  LDC R2, c[0x0][0xc3c] ;  /* 0x00030f00ff027b82 */ /* 0x000e220000000800 */
[----:B------:R-:W-:-:S06]  /*8ed0*/  UIADD3 UR4, UR4, 0x1f, URZ ;  /* 0x0000001f04047890 */ /* 0x000fcc000fffe03f */
[----:B0-----:R-:W-:-:S13]  /*8ee0*/  ISETP.LE.AND P6, PT, R2, UR4, PT ;  /* 0x0000000402007c0c */ /* 0x001fda000bfc3270 */
[----:B------:R-:W-:Y:S05]  /*8ef0*/  @P6 BRA `(.L_x_238) ;  /* 0x0000000400246947 */ /* 0x000fea0003800000 */
[----:B------:R-:W-:Y:S01]  /*8f00*/  VIADD R7, R5, UR4 ;  /* 0x0000000405077c36 */ /* 0x000fe20008000000 */
[----:B------:R-:W-:Y:S01]  /*8f10*/  BSSY B0, `(.L_x_239) ;  /* 0x0000007000007945 */ /* 0x000fe20003800000 */
[----:B------:R-:W-:-:S03]  /*8f20*/  IMAD.MOV.U32 R0, RZ, RZ, RZ ;  /* 0x000000ffff007224 */ /* 0x000fc600078e00ff */
[----:B------:R-:W-:-:S13]  /*8f30*/  ISETP.GE.OR P6, PT, R7, R2, !P0 ;  /* 0x000000020700720c */ /* 0x000fda00047c6670 */
[----:B------:R-:W-:Y:S05]  /*8f40*/  @P6 BRA `(.L_x_240) ;  /* 0x00000000000c6947 */ /* 0x000fea0003800000 */
[----:B------:R-:W0:Y:S02]  /*8f50*/  LDC.64 R2, c[0x0][0xc80] ;  /* 0x00032000ff027b82 */ /* 0x000e240000000a00 */
[----:B0-----:R-:W-:-:S05]  /*8f60*/  IMAD.WIDE R2, R7, 0x4, R2 ;  /* 0x0000000407027825 */ /* 0x001fca00078e0202 */
[----:B------:R0:W5:Y:S02]  /*8f70*/  LDG.E R0, desc[UR36][R2.64] ;  /* 0x0000002402007981 */ /* 0x000164000c1e1900 */
.L_x_240:
[----:B------:R-:W-:Y:S05]  /*8f80*/  BSYNC B0 ;  /* 0x0000000000007941 */ /* 0x000fea0003800000 */
.L_x_239:
[----:B0----5:R-:W0:Y:S02]  /*8f90*/  SHFL.UP PT, R2, R0, 0x1, RZ ;  /* 0x0420000000027989 */ /* 0x021e2400000e00ff */
        /* <DEDUP_REMOVED lines=14> */
[----:B------:R-:W0:Y:S02]  /*9080*/  SHFL.IDX PT, R3, R9, 0x1f, 0x1f ;  /* 0x03e01f0009037f89 */ /* 0x000e2400000e0000 */
[----:B0-----:R-:W-:-:S05]  /*9090*/  IMAD R3, R3, UR5, RZ ;  /* 0x0000000503037c24 */ /* 0x001fca000f8e02ff */
[----:B------:R-:W-:-:S04]  /*90a0*/  IADD3 R4, R3, R4, RZ ;  /* 0x0000000403047210 */ /* 0x000fc80007ffe0ff */
[----:B------:R-:W-:-:S13]  /*90b0*/  ISETP.GT.AND P6, PT, R4, UR6, PT ;  /* 0x0000000604007c0c */ /* 0x000fda000bfc4270 */
[----:B------:R-:W-:Y:S05]  /*90c0*/  @!P6 BRA `(.L_x_241) ;  /* 0xfffffffc007ce947 */ /* 0x000fea000383ffff */
[----:B------:R-:W-:-:S07]  /*90d0*/  IMAD.MOV.U32 R7, RZ, RZ, R9 ;  /* 0x000000ffff077224 */ /* 0x000fce00078e0009 */
.L_x_237:
[----:B------:R-:W-:-:S04]  /*90e0*/  IMAD.IADD R8, R4, 0x1, -R3 ;  /* 0x0000000104087824 */ /* 0x000fc800078e0a03 */
[----:B------:R-:W-:-:S05]  /*90f0*/  IMAD R2, R7, UR5, R8 ;  /* 0x0000000507027c24 */ /* 0x000fca000f8e0208 */
[----:B------:R-:W-:-:S13]  /*9100*/  ISETP.GT.AND P0, PT, R2, UR6, PT ;  /* 0x0000000602007c0c */ /* 0x000fda000bf04270 */
[----:B------:R-:W-:-:S04]  /*9110*/  VOTE.ANY R4, PT, !P0 ;  /* 0x0000000000047806 */ /* 0x000fc800040e0100 */
[----:B------:R-:W0:Y:S01]  /*9120*/  POPC R19, R4 ;  /* 0x0000000400137309 */ /* 0x000e220000000000 */
[----:B------:R-:W-:Y:S01]  /*9130*/  ISETP.NE.AND P0, PT, R4, RZ, PT ;  /* 0x000000ff0400720c */ /* 0x000fe20003f05270 */
[----:B0-----:R-:W0:Y:S02]  /*9140*/  SHFL.IDX PT, R10, R0, R19, 0x1f ;  /* 0x00001f13000a7589 */ /* 0x001e2400000e0000 */
[----:B0-----:R-:W-:-:S04]  /*9150*/  IABS R9, R10 ;  /* 0x0000000a00097213 */ /* 0x001fc80000000000 */
[----:B------:R-:W0:Y:S08]  /*9160*/  I2F.RP R6, R9 ;  /* 0x0000000900067306 */ /* 0x000e300000209400 */
[----:B0-----:R-:W0:Y:S02]  /*9170*/  MUFU.RCP R6, R6 ;  /* 0x0000000600067308 */ /* 0x001e240000001000 */
[----:B0-----:R-:W-:-:S06]  /*9180*/  VIADD R2, R6, 0xffffffe ;  /* 0x0ffffffe06027836 */ /* 0x001fcc0000000000 */
[----:B------:R0:W1:Y:S01]  /*9190*/  F2I.FTZ.U32.TRUNC.NTZ R3, R2 ;  /* 0x0000000200037305 */ /* 0x000062000021f000 */
[----:B------:R-:W-:Y:S05]  /*91a0*/  @!P0 BRA `(.L_x_242) ;  /* 0x0000000000088947 */ /* 0x000fea0003800000 */
[----:B------:R-:W-:-:S06]  /*91b0*/  IADD3 R16, R19, -0x1, RZ ;  /* 0xffffffff13107810 */ /* 0x000fcc0007ffe0ff */
[----:B------:R2:W3:Y:S02]  /*91c0*/  SHFL.IDX PT, R16, R7, R16, 0x1f ;  /* 0x00001f1007107589 */ /* 0x0004e400000e0000 */
.L_x_242:
[----:B---3--:R-:W-:Y:S01]  /*91d0*/  IMAD R16, R16, UR5, R8 ;  /* 0x0000000510107c24 */ /* 0x008fe2000f8e0208 */
[----:B0-----:R-:W-:Y:S01]  /*91e0*/  IABS R2, R10 ;  /* 0x0000000a00027213 */ /* 0x001fe20000000000 */
[----:B-1----:R-:W-:Y:S02]  /*91f0*/  IMAD.MOV R0, RZ, RZ, -R3 ;  /* 0x000000ffff007224 */ /* 0x002fe400078e0a03 */
[----:B------:R-:W-:Y:S01]  /*9200*/  VIADD R19, R19, UR4 ;  /* 0x0000000413137c36 */ /* 0x000fe20008000000 */
[----:B------:R-:W-:Y:S01]  /*9210*/  IADD3 R11, -R16, UR6, RZ ;  /* 0x00000006100b7c10 */ /* 0x000fe2000fffe1ff */
[----:B------:R-:W-:Y:S02]  /*9220*/  IMAD.MOV R4, RZ, RZ, -R2 ;  /* 0x000000ffff047224 */ /* 0x000fe400078e0a02 */
[----:B--2---:R-:W-:Y:S01]  /*9230*/  IMAD R7, R0, R9, RZ ;  /* 0x0000000900077224 */ /* 0x004fe200078e02ff */
[----:B------:R-:W-:Y:S01]  /*9240*/  IABS R0, R11 ;  /* 0x0000000b00007213 */ /* 0x000fe20000000000 */
[----:B------:R-:W-:-:S04]  /*9250*/  IMAD.MOV.U32 R2, RZ, RZ, RZ ;  /* 0x000000ffff027224 */ /* 0x000fc800078e00ff */
[----:B------:R-:W-:Y:S01]  /*9260*/  IMAD.HI.U32 R2, R3, R7, R2 ;  /* 0x0000000703027227 */ /* 0x000fe200078e0002 */
[----:B------:R-:W-:-:S03]  /*9270*/  MOV R3, R0 ;  /* 0x0000000000037202 */ /* 0x000fc60000000f00 */
[----:B------:R-:W-:Y:S02]  /*9280*/  IMAD.MOV.U32 R0, RZ, RZ, R4 ;  /* 0x000000ffff007224 */ /* 0x000fe400078e0004 */
[----:B------:R-:W-:-:S04]  /*9290*/  IMAD.HI.U32 R2, R2, R3, RZ ;  /* 0x0000000302027227 */ /* 0x000fc800078e00ff */
[----:B------:R-:W-:-:S05]  /*92a0*/  IMAD R0, R2, R0, R3 ;  /* 0x0000000002007224 */ /* 0x000fca00078e0203 */
[----:B------:R-:W-:-:S13]  /*92b0*/  ISETP.GT.U32.AND P1, PT, R9, R0, PT ;  /* 0x000000000900720c */ /* 0x000fda0003f24070 */
[----:B------:R-:W-:Y:S02]  /*92c0*/  @!P1 IMAD.IADD R0, R0, 0x1, -R9 ;  /* 0x0000000100009824 */ /* 0x000fe400078e0a09 */
[----:B------:R-:W-:Y:S01]  /*92d0*/  @!P1 VIADD R2, R2, 0x1 ;  /* 0x0000000102029836 */ /* 0x000fe20000000000 */
[----:B------:R-:W-:Y:S02]  /*92e0*/  ISETP.NE.AND P1, PT, R10, RZ, PT ;  /* 0x000000ff0a00720c */ /* 0x000fe40003f25270 */
[----:B------:R-:W-:Y:S02]  /*92f0*/  ISETP.GE.U32.AND P0, PT, R0, R9, PT ;  /* 0x000000090000720c */ /* 0x000fe40003f06070 */
[----:B------:R-:W-:-:S04]  /*9300*/  LOP3.LUT R0, R11, R10, RZ, 0x3c, !PT ;  /* 0x0000000a0b007212 */ /* 0x000fc800078e3cff */
[----:B------:R-:W-:-:S07]  /*9310*/  ISETP.GE.AND P2, PT, R0, RZ, PT ;  /* 0x000000ff0000720c */ /* 0x000fce0003f46270 */
[----:B------:R-:W-:-:S06]  /*9320*/  @P0 IADD3 R2, R2, 0x1, RZ ;  /* 0x0000000102020810 */ /* 0x000fcc0007ffe0ff */
[----:B------:R-:W-:Y:S01]  /*9330*/  @!P2 IMAD.MOV R2, RZ, RZ, -R2 ;  /* 0x000000ffff02a224 */ /* 0x000fe200078e0a02 */
[----:B------:R-:W-:-:S04]  /*9340*/  @!P1 LOP3.LUT R2, RZ, R10, RZ, 0x33, !PT ;  /* 0x0000000aff029212 */ /* 0x000fc800078e33ff */
[----:B------:R-:W-:Y:S01]  /*9350*/  MOV R18, R2 ;  /* 0x0000000200127202 */ /* 0x000fe20000000f00 */
[----:B------:R-:W-:-:S04]  /*9360*/  IMAD.MOV R17, RZ, RZ, -R2 ;  /* 0x000000ffff117224 */ /* 0x000fc800078e0a02 */
[----:B------:R-:W-:Y:S01]  /*9370*/  IMAD R17, R10, R17, R11 ;  /* 0x000000110a117224 */ /* 0x000fe200078e020b */
[----:B------:R-:W-:Y:S06]  /*9380*/  BRA `(.L_x_243) ;  /* 0x0000000000147947 */ /* 0x000fec0003800000 */
.L_x_238:
[----:B------:R-:W-:Y:S01]  /*9390*/  ULDC UR4, c[0x0][0xc3c] ;  /* 0x00030f0000047ab9 */ /* 0x000fe20000000800 */
[----:B------:R-:W-:Y:S01]  /*93a0*/  IMAD.MOV.U32 R17, RZ, RZ, RZ ;  /* 0x000000ffff117224 */ /* 0x000fe200078e00ff */
[----:B------:R-:W-:Y:S01]  /*93b0*/  MOV R19, UR4 ;  /* 0x0000000400137c02 */ /* 0x000fe20008000f00 */
[----:B------:R-:W-:Y:S02]  /*93c0*/  IMAD.U32 R16, RZ, RZ, UR6 ;  /* 0x00000006ff107e24 */ /* 0x000fe4000f8e00ff */
[----:B------:R-:W-:-:S07]  /*93d0*/  IMAD.MOV.U32 R18, RZ, RZ, RZ ;  /* 0x000000ffff127224 */ /* 0x000fce00078e00ff */
.L_x_243:
[----:B------:R-:W-:-:S13]  /*93e0*/  ISETP.NE.AND P0, PT, R5, RZ, PT ;  /* 0x000000ff0500720c */ /* 0x000fda0003f05270 */
[----:B------:R-:W0:Y:S01]  /*93f0*/  @!P0 S2R R3, SR_CgaCtaId ;  /* 0x0000000000038919 */ /* 0x000e220000008800 */
[----:B------:R-:W-:-:S04]  /*9400*/  @!P0 MOV R0, 0x400 ;  /* 0x0000040000008802 */ /* 0x000fc80000000f00 */
[----:B0-----:R-:W-:-:S05]  /*9410*/  @!P0 LEA R0, R3, R0, 0x18 ;  /* 0x0000000003008211 */ /* 0x001fca00078ec0ff */
[----:B------:R0:W-:Y:S01]  /*9420*/  @!P0 STS.128 [R0+0x2a8d0], R16 ;  /* 0x02a8d01000008388 */ /* 0x0001e20000000c00 */
[----:B------:R-:W-:Y:S06]  /*9430*/  BAR.ARV 0x5, 0x180 ;  /* 0x0146000000007b1d */ /* 0x000fec0000002000 */
.L_x_236:
[----:B------:R2:W-:Y:S01]  /*9440*/  STL [R1+0x14], RZ ;  /* 0x000014ff01007387 */ /* 0x0005e20000100800 */
[----:B------:R-:W-:Y:S01]  /*9450*/  ULDC UR4, c[0x0][0xc3c] ;  /* 0x00030f0000047ab9 */ /* 0x000fe20000000800 */
[----:B------:R-:W-:Y:S01]  /*9460*/  IMAD.MOV.U32 R28, RZ, RZ, 0x1 ;  /* 0x00000001ff1c7424 */ /* 0x000fe200078e00ff */
[----:B-1----:R-:W-:Y:S01]  /*9470*/  ISETP.GE.AND P0, PT, R19, UR4, PT ;  /* 0x0000000413007c0c */ /* 0x002fe2000bf06270 */
[----:B------:R-:W-:-:S12]  /*9480*/  IMAD.MOV.U32 R27, RZ, RZ, RZ ;  /* 0x000000ffff1b7224 */ /* 0x000fd800078e00ff */
[----:B--2---:R-:W-:Y:S05]  /*9490*/  @P0 BRA `(.L_x_244) ;  /* 0x0000004400b40947 */ /* 0x004fea0003800000 */
[----:B------:R-:W2:Y:S01]  /*94a0*/  LDL R4, [R1+0x4] ;  /* 0x0000040001047983 */ /* 0x000ea20000100800 */
[----:B------:R-:W0:Y:S01]  /*94b0*/  S2R R5, SR_TID.X ;  /* 0x0000000000057919 */ /* 0x000e220000002100 */
[----:B------:R-:W1:Y:S01]  /*94c0*/  S2UR UR5, SR_CgaCtaId ;  /* 0x00000000000579c3 */ /* 0x000e620000008800 */
[----:B------:R-:W-:Y:S01]  /*94d0*/  UMOV UR4, 0x400 ;  /* 0x0000040000047882 */ /* 0x000fe20000000000 */
[----:B------:R-:W-:Y:S01]  /*94e0*/  BSSY B8, `(.L_x_244) ;  /* 0x0000468000087945 */ /* 0x000fe20003800000 */
[----:B------:R-:W-:Y:S02]  /*94f0*/  IMAD.MOV.U32 R28, RZ, RZ, 0x1 ;  /* 0x00000001ff1c7424 */ /* 0x000fe400078e00ff */
[----:B------:R-:W-:Y:S01]  /*9500*/  IMAD.MOV.U32 R27, RZ, RZ, RZ ;  /* 0x000000ffff1b7224 */ /* 0x000fe200078e00ff */
[----:B------:R-:W-:Y:S01]  /*9510*/  ULDC UR38, c[0x0][0xc] ;  /* 0x0000030000267ab9 */ /* 0x000fe20000000800 */
[----:B-1----:R-:W-:Y:S01]  /*9520*/  ULEA UR4, UR5, UR4, 0x18 ;  /* 0x0000000405047291 */ /* 0x002fe2000f8ec03f */
[C---:B0-----:R-:W-:Y:S01]  /*9530*/  IMAD.SHL.U32 R0, R5.reuse, 0x8, RZ ;  /* 0x0000000805007824 */ /* 0x041fe200078e00ff */
[----:B------:R-:W-:-:S04]  /*9540*/  LOP3.LUT R3, R5, 0x7f, RZ, 0xc0, !PT ;  /* 0x0000007f05037812 */ /* 0x000fc800078ec0ff */
[----:B------:R-:W-:Y:S01]  /*9550*/  LOP3.LUT R2, R0, 0x1f8, RZ, 0xc0, !PT ;  /* 0x000001f800027812 */ /* 0x000fe200078ec0ff */
[----:B------:R-:W-:-:S03]  /*9560*/  IMAD.U32 R22, RZ, RZ, UR4 ;  /* 0x00000004ff167e24 */ /* 0x000fc6000f8e00ff */
[----:B------:R-:W-:Y:S02]  /*9570*/  LOP3.LUT R33, R2, 0x38, R5, 0x78, !PT ;  /* 0x0000003802217812 */ /* 0x000fe400078e7805 */
[----:B------:R-:W-:Y:S02]  /*9580*/  SHF.L.U32 R2, R5, 0x4, RZ ;  /* 0x0000000405027819 */ /* 0x000fe400000006ff */
[----:B------:R-:W-:-:S04]  /*9590*/  LOP3.LUT R33, R33, 0x200, R0, 0xf8, !PT ;  /* 0x0000020021217812 */ /* 0x000fc800078ef800 */
[----:B------:R-:W-:Y:S02]  /*95a0*/  LEA R34, R33, R22, 0x1 ;  /* 0x0000001621227211 */ /* 0x000fe400078e08ff */
[----:B--2---:R-:W-:-:S05]  /*95b0*/  LOP3.LUT R4, R4, 0x2, RZ, 0xfc, !PT ;  /* 0x0000000204047812 */ /* 0x004fca00078efcff */
[----:B------:R0:W-:Y:S04]  /*95c0*/  STL [R1+0x20], R4 ;  /* 0x0000200401007387 */ /* 0x0001e80000100800 */
[----:B------:R1:W-:Y:S01]  /*95d0*/  STL [R1+0x14], RZ ;  /* 0x000014ff01007387 */ /* 0x0003e20000100800 */
[----:B0-----:R-:W-:Y:S02]  /*95e0*/  SHF.R.U32.HI R4, RZ, 0x3, R3 ;  /* 0x00000003ff047819 */ /* 0x001fe40000011603 */
[----:B------:R-:W-:Y:S02]  /*95f0*/  LOP3.LUT R3, R0, 0x38, RZ, 0xc0, !PT ;  /* 0x0000003800037812 */ /* 0x000fe400078ec0ff */
[----:B------:R-:W-:Y:S02]  /*9600*/  LOP3.LUT R4, R4, 0x70, R2, 0xf8, !PT ;  /* 0x0000007004047812 */ /* 0x000fe400078ef802 */
[----:B------:R-:W-:-:S02]  /*9610*/  LOP3.LUT R2, R3, 0x40, RZ, 0xfc, !PT ;  /* 0x0000004003027812 */ /* 0x000fc400078efcff */
[----:B-1----:R-:W-:-:S07]  /*9620*/  LOP3.LUT R0, R3, 0x80, RZ, 0xfc, !PT ;  /* 0x0000008003007812 */ /* 0x002fce00078efcff */
.L_x_307:
[----:B0-----:R-:W0:Y:S02]  /*9630*/  LDC.64 R30, c[0x0][0xc88] ;  /* 0x00032200ff1e7b82 */ /* 0x001e240000000a00 */
[----:B0-----:R-:W-:-:S06]  /*9640*/  IMAD.WIDE R30, R19, 0x4, R30 ;  /* 0x00000004131e7825 */ /* 0x001fcc00078e021e */
[----:B------:R-:W2:Y:S01]  /*9650*/  LDG.E R30, desc[UR36][R30.64] ;  /* 0x000000241e1e7981 */ /* 0x000ea2000c1e1900 */
[----:B------:R-:W-:Y:S05]  /*9660*/  YIELD ;  /* 0x0000000000007946 */ /* 0x000fea0003800000 */
[----:B------:R-:W-:Y:S01]  /*9670*/  ULDC.64 UR4, c[0x0][0xa28] ;  /* 0x00028a0000047ab9 */ /* 0x000fe20000000a00 */
[----:B------:R-:W-:Y:S01]  /*9680*/  IMAD.MOV.U32 R37, RZ, RZ, RZ ;  /* 0x000000ffff257224 */ /* 0x000fe200078e00ff */
[----:B------:R-:W-:Y:S01]  /*9690*/  ISETP.NE.U32.AND P0, PT, RZ, UR4, PT ;  /* 0x00000004ff007c0c */ /* 0x000fe2000bf05070 */
[----:B------:R-:W-:-:S03]  /*96a0*/  ULDC.64 UR6, c[0x0][0xa18] ;  /* 0x0002860000067ab9 */ /* 0x000fc60000000a00 */
[----:B------:R-:W-:Y:S01]  /*96b0*/  ISETP.NE.AND.EX P0, PT, RZ, UR5, PT, P0 ;  /* 0x00000005ff007c0c */ /* 0x000fe2000bf05300 */
[----:B------:R-:W-:Y:S01]  /*96c0*/  IMAD.MOV.U32 R35, RZ, RZ, RZ ;  /* 0x000000ffff237224 */ /* 0x000fe200078e00ff */
[----:B--2---:R-:W-:-:S11]  /*96d0*/  SHF.R.S32.HI R0, RZ, 0x1f, R30 ;  /* 0x0000001fff007819 */ /* 0x004fd6000001141e */
[C---:B------:R-:W-:Y:S01]  /*96e0*/  @P0 LEA R2, P1, R30.reuse, UR4, 0x2 ;  /* 0x000000041e020c11 */ /* 0x040fe2000f8210ff */
[C---:B------:R-:W-:Y:S01]  /*96f0*/  IMAD.SHL.U32 R23, R30.reuse, 0x4, RZ ;  /* 0x000000041e177824 */ /* 0x040fe200078e00ff */
[C-C-:B------:R-:W-:Y:S01]  /*9700*/  SHF.L.U64.HI R24, R30.reuse, 0x2, R0.reuse ;  /* 0x000000021e187819 */ /* 0x140fe20000010200 */
[----:B------:R0:W-:Y:S01]  /*9710*/  STL [R1+0x8], R0 ;  /* 0x0000080001007387 */ /* 0x0001e20000100800 */
[----:B------:R-:W-:Y:S01]  /*9720*/  @P0 LEA.HI.X R3, R30, UR5, R0, 0x2, P1 ;  /* 0x000000051e030c11 */ /* 0x000fe200088f1400 */
[----:B------:R-:W-:-:S04]  /*9730*/  ULDC.64 UR4, c[0x0][0xa00] ;  /* 0x0002800000047ab9 */ /* 0x000fc80000000a00 */
[----:B-1----:R1:W5:Y:S01]  /*9740*/  @P0 LDG.E R37, desc[UR36][R2.64] ;  /* 0x0000002402250981 */ /* 0x002362000c1e1900 */
[----:B------:R-:W-:Y:S02]  /*9750*/  ISETP.NE.U32.AND P0, PT, RZ, UR4, PT ;  /* 0x00000004ff007c0c */ /* 0x000fe4000bf05070 */
[----:B------:R-:W-:Y:S02]  /*9760*/  LOP3.LUT R25, R25, 0xffffffbf, RZ, 0xc0, !PT ;  /* 0xffffffbf19197812 */ /* 0x000fe400078ec0ff */
[----:B------:R-:W-:Y:S02]  /*9770*/  ISETP.NE.AND.EX P2, PT, RZ, UR5, PT, P0 ;  /* 0x00000005ff007c0c */ /* 0x000fe4000bf45300 */
[----:B------:R-:W-:Y:S02]  /*9780*/  ISETP.NE.U32.AND P0, PT, RZ, UR6, PT ;  /* 0x00000006ff007c0c */ /* 0x000fe4000bf05070 */
[----:B-1----:R-:W-:Y:S02]  /*9790*/  IADD3 R2, P1, R23, UR4, RZ ;  /* 0x0000000417027c10 */ /* 0x002fe4000ff3e0ff */
[----:B------:R-:W-:-:S02]  /*97a0*/  ISETP.NE.AND.EX P0, PT, RZ, UR7, PT, P0 ;  /* 0x00000007ff007c0c */ /* 0x000fc4000bf05300 */
[----:B------:R-:W-:Y:S01]  /*97b0*/  IADD3.X R3, R24, UR5, RZ, P1, !PT ;  /* 0x0000000518037c10 */ /* 0x000fe20008ffe4ff */
[----:B------:R-:W-:-:S04]  /*97c0*/  ULDC.64 UR4, c[0x0][0x418] ;  /* 0x0001060000047ab9 */ /* 0x000fc80000000a00 */
[----:B------:R-:W-:Y:S01]  /*97d0*/  @P2 LOP3.LUT R25, R25, 0x40, RZ, 0xfc, !PT ;  /* 0x0000004019192812 */ /* 0x000fe200078efcff */
[----:B------:R1:W5:Y:S05]  /*97e0*/  @P2 LDG.E R35, desc[UR36][R2.64] ;  /* 0x0000002402232981 */ /* 0x00036a000c1e1900 */
[----:B------:R-:W-:-:S04]  /*97f0*/  @P0 IADD3 R4, P1, R23, UR6, RZ ;  /* 0x0000000617040c10 */ /* 0x000fc8000ff3e0ff */
[----:B------:R-:W-:-:S05]  /*9800*/  @P0 IADD3.X R5, R24, UR7, RZ, P1, !PT ;  /* 0x0000000718050c10 */ /* 0x000fca0008ffe4ff */
[----:B0-----:R-:W2:Y:S01]  /*9810*/  @P0 LDG.E R0, desc[UR36][R4.64] ;  /* 0x0000002404000981 */ /* 0x001ea2000c1e1900 */
[----:B------:R-:W-:-:S03]  /*9820*/  UISETP.NE.U32.AND UP0, UPT, UR4, URZ, UPT ;  /* 0x0000003f0400728c */ /* 0x000fc6000bf05070 */
[----:B------:R-:W-:Y:S01]  /*9830*/  ULDC UR4, c[0x0][0x424] ;  /* 0x0001090000047ab9 */ /* 0x000fe20000000800 */
[----:B------:R-:W-:-:S03]  /*9840*/  UISETP.NE.AND.EX UP0, UPT, UR5, URZ, UPT, UP0 ;  /* 0x0000003f0500728c */ /* 0x000fc6000bf05300 */
[----:B------:R-:W-:Y:S01]  /*9850*/  ULDC UR5, c[0x0][0x2f0] ;  /* 0x0000bc0000057ab9 */ /* 0x000fe20000000800 */
[----:B------:R-:W-:-:S04]  /*9860*/  USEL UR4, UR4, 0x1, UP0 ;  /* 0x0000000104047887 */ /* 0x000fc80008000000 */
[----:B------:R-:W-:-:S06]  /*9870*/  UIMAD UR4, UR4, UR5, URZ ;  /* 0x00000005040472a4 */ /* 0x000fcc000f8e023f */
[----:B------:R-:W-:Y:S01]  /*9880*/  MOV R36, UR4 ;  /* 0x0000000400247c02 */ /* 0x000fe20008000f00 */
[----:B--2---:R1:W-:Y:S01]  /*9890*/  @P0 STL [R1+0x10], R0 ;  /* 0x0000100001000387 */ /* 0x0043e20000100800 */
[----:B---3--:R-:W-:Y:S05]  /*98a0*/  @P0 BRA `(.L_x_245) ;  /* 0x0000000000200947 */ /* 0x008fea0003800000 */
[----:B------:R-:W-:Y:S02]  /*98b0*/  ULDC UR4, c[0x0][0x288] ;  /* 0x0000a20000047ab9 */ /* 0x000fe40000000800 */
[----:B-1----:R-:W-:-:S05]  /*98c0*/  IMAD.U32 R0, RZ, RZ, UR4 ;  /* 0x00000004ff007e24 */ /* 0x002fca000f8e00ff */
[----:B------:R0:W-:Y:S01]  /*98d0*/  STL [R1+0x10], R0 ;  /* 0x0000100001007387 */ /* 0x0001e20000100800 */
[----:B------:R-:W-:Y:S05]  /*98e0*/  @!P2 BRA `(.L_x_245) ;  /* 0x000000000010a947 */ /* 0x000fea0003800000 */
[----:B------:R-:W2:Y:S04]  /*98f0*/  LDG.E R5, desc[UR36][R2.64] ;  /* 0x0000002402057981 */ /* 0x000ea8000c1e1900 */
[----:B0-----:R-:W2:Y:S02]  /*9900*/  LDG.E R0, desc[UR36][R2.64+0x4] ;  /* 0x0000042402007981 */ /* 0x001ea4000c1e1900 */
[----:B--2---:R-:W-:-:S05]  /*9910*/  IMAD.IADD R0, R0, 0x1, -R5 ;  /* 0x0000000100007824 */ /* 0x004fca00078e0a05 */
[----:B------:R2:W-:Y:S02]  /*9920*/  STL [R1+0x10], R0 ;  /* 0x0000100001007387 */ /* 0x0005e40000100800 */
.L_x_245:
[----:B------:R-:W-:Y:S01]  /*9930*/  ULDC.64 UR4, c[0x0][0xa20] ;  /* 0x0002880000047ab9 */ /* 0x000fe20000000a00 */
[----:B------:R-:W-:Y:S01]  /*9940*/  IMAD.MOV.U32 R31, RZ, RZ, R30 ;  /* 0x000000ffff1f7224 */ /* 0x000fe200078e001e */
[----:B------:R-:W-:-:S04]  /*9950*/  ISETP.NE.U32.AND P0, PT, RZ, UR4, PT ;  /* 0x00000004ff007c0c */ /* 0x000fc8000bf05070 */
[----:B------:R-:W-:-:S13]  /*9960*/  ISETP.NE.AND.EX P0, PT, RZ, UR5, PT, P0 ;  /* 0x00000005ff007c0c */ /* 0x000fda000bf05300 */
[----:B------:R-:W-:Y:S05]  /*9970*/  @!P0 BRA `(.L_x_246) ;  /* 0x0000000000108947 */ /* 0x000fea0003800000 */
[----:B-1----:R-:W-:-:S04]  /*9980*/  IADD3 R2, P0, R23, UR4, RZ ;  /* 0x0000000417027c10 */ /* 0x002fc8000ff1e0ff */
[----:B------:R-:W-:-:S05]  /*9990*/  IADD3.X R3, R24, UR5, RZ, P0, !PT ;  /* 0x0000000518037c10 */ /* 0x000fca00087fe4ff */
[----:B------:R3:W5:Y:S01]  /*99a0*/  LDG.E R36, desc[UR36][R2.64] ;  /* 0x0000002402247981 */ /* 0x000762000c1e1900 */
[----:B------:R-:W-:Y:S05]  /*99b0*/  BRA `(.L_x_247) ;  /* 0x0000000000247947 */ /* 0x000fea0003800000 */
.L_x_246:
[----:B------:R-:W-:Y:S02]  /*99c0*/  ULDC.64 UR4, c[0x0][0xa08] ;  /* 0x0002820000047ab9 */ /* 0x000fe40000000a00 */
[----:B------:R-:W-:-:S04]  /*99d0*/  ISETP.NE.U32.AND P0, PT, RZ, UR4, PT ;  /* 0x00000004ff007c0c */ /* 0x000fc8000bf05070 */
[----:B------:R-:W-:-:S13]  /*99e0*/  ISETP.NE.AND.EX P0, PT, RZ, UR5, PT, P0 ;  /* 0x00000005ff007c0c */ /* 0x000fda000bf05300 */
[----:B------:R-:W-:Y:S05]  /*99f0*/  @!P0 BRA `(.L_x_247) ;  /* 0x0000000000148947 */ /* 0x000fea0003800000 */
[----:B-1----:R-:W1:Y:S02]  /*9a00*/  LDC.64 R2, c[0x0][0xa08] ;  /* 0x00028200ff027b82 */ /* 0x002e640000000a00 */
[----:B-1----:R-:W-:-:S05]  /*9a10*/  IMAD.WIDE R2, R31, 0x4, R2 ;  /* 0x000000041f027825 */ /* 0x002fca00078e0202 */
[----:B------:R-:W3:Y:S04]  /*9a20*/  LDG.E R36, desc[UR36][R2.64] ;  /* 0x0000002402247981 */ /* 0x000ee8000c1e1900 */
[----:B------:R-:W3:Y:S02]  /*9a30*/  LDG.E R5, desc[UR36][R2.64+0x4] ;  /* 0x0000042402057981 */ /* 0x000ee4000c1e1900 */
[----:B---3--:R-:W-:-:S07]  /*9a40*/  IADD3 R36, -R36, R5, RZ ;  /* 0x0000000524247210 */ /* 0x008fce0007ffe1ff */
.L_x_247:
[----:B-----5:R-:W-:Y:S01]  /*9a50*/  IMAD.IADD R36, R36, 0x1, -R37 ;  /* 0x0000000124247824 */ /* 0x020fe200078e0a25 */
[----:B------:R-:W-:Y:S03]  /*9a60*/  BSSY B7, `(.L_x_248) ;  /* 0x0000371000077945 */ /* 0x000fe60003800000 */
[C---:B012---:R-:W-:Y:S01]  /*9a70*/  VIADD R0, R36.reuse, 0x5f ;  /* 0x0000005f24007836 */ /* 0x047fe20000000000 */
[----:B------:R-:W-:-:S03]  /*9a80*/  ISETP.GT.AND P0, PT, R36, RZ, PT ;  /* 0x000000ff2400720c */ /* 0x000fc60003f04270 */
[----:B------:R-:W-:-:S05]  /*9a90*/  IMAD.HI R0, R0, 0x2aaaaaab, RZ ;  /* 0x2aaaaaab00007827 */ /* 0x000fca00078e02ff */
[----:B---3--:R-:W-:-:S04]  /*9aa0*/  SHF.R.U32.HI R3, RZ, 0x1f, R0 ;  /* 0x0000001fff037819 */ /* 0x008fc80000011600 */
[----:B------:R-:W-:-:S05]  /*9ab0*/  LEA.HI.SX32 R29, R0, R3, 0x1c ;  /* 0x00000003001d7211 */ /* 0x000fca00078fe2ff */
[----:B------:R0:W-:Y:S01]  /*9ac0*/  STL [R1+0x18], R29 ;  /* 0x0000181d01007387 */ /* 0x0001e20000100800 */
[----:B------:R-:W-:Y:S05]  /*9ad0*/  @P0 BRA `(.L_x_249) ;  /* 0x0000000000440947 */ /* 0x000fea0003800000 */
[----:B------:R-:W1:Y:S02]  /*9ae0*/  S2R R2, SR_TID.X ;  /* 0x0000000000027919 */ /* 0x000e640000002100 */
[----:B-1----:R-:W-:-:S04]  /*9af0*/  LOP3.LUT R2, R2, 0x7f, RZ, 0xc0, !PT ;  /* 0x0000007f02027812 */ /* 0x002fc800078ec0ff */
[----:B------:R-:W-:-:S13]  /*9b00*/  ISETP.NE.AND P0, PT, R2, RZ, PT ;  /* 0x000000ff0200720c */ /* 0x000fda0003f05270 */
[----:B------:R-:W-:Y:S05]  /*9b10*/  @P0 BRA `(.L_x_250) ;  /* 0x0000003400940947 */ /* 0x000fea0003800000 */
[----:B------:R-:W1:Y:S01]  /*9b20*/  S2R R5, SR_LANEID ;  /* 0x0000000000057919 */ /* 0x000e620000000000 */
[----:B------:R-:W-:Y:S01]  /*9b30*/  VOTEU.ANY UR4, UPT, PT ;  /* 0x0000000000047886 */ /* 0x000fe200038e0100 */
[----:B------:R-:W2:Y:S01]  /*9b40*/  LDC.64 R2, c[0x0][0xc60] ;  /* 0x00031800ff027b82 */ /* 0x000ea20000000a00 */
[----:B------:R-:W1:Y:S02]  /*9b50*/  FLO.U32 R0, UR4 ;  /* 0x0000000400007d00 */ /* 0x000e6400080e0000 */
[----:B-1----:R-:W-:-:S06]  /*9b60*/  ISETP.EQ.U32.AND P0, PT, R0, R5, PT ;  /* 0x000000050000720c */ /* 0x002fcc0003f02070 */
[----:B------:R-:W2:Y:S07]  /*9b70*/  POPC R5, UR4 ;  /* 0x0000000400057d09 */ /* 0x000eae0008000000 */
[----:B--2---:R-:W2:Y:S01]  /*9b80*/  @P0 ATOMG.E.ADD.STRONG.GPU PT, R3, desc[UR36][R2.64], R5 ;  /* 0x00000005020309a8 */ /* 0x004ea200081ee1e4 */
[----:B------:R-:W1:Y:S02]  /*9b90*/  S2R R4, SR_LTMASK ;  /* 0x0000000000047919 */ /* 0x000e640000003900 */
[----:B-1----:R-:W-:-:S04]  /*9ba0*/  LOP3.LUT R4, R4, UR4, RZ, 0xc0, !PT ;  /* 0x0000000404047c12 */ /* 0x002fc8000f8ec0ff */
[----:B------:R-:W1:Y:S01]  /*9bb0*/  POPC R7, R4 ;  /* 0x0000000400077309 */ /* 0x000e620000000000 */
[----:B--2---:R-:W1:Y:S02]  /*9bc0*/  SHFL.IDX PT, R0, R3, R0, 0x1f ;  /* 0x00001f0003007589 */ /* 0x004e6400000e0000 */
[----:B-1----:R-:W-:Y:S01]  /*9bd0*/  IADD3 R16, R0, UR38, R7 ;  /* 0x0000002600107c10 */ /* 0x002fe2000fffe007 */
[----:B------:R-:W-:Y:S06]  /*9be0*/  BRA `(.L_x_250) ;  /* 0x0000003400607947 */ /* 0x000fec0003800000 */
.L_x_249:
[----:B------:R-:W-:Y:S01]  /*9bf0*/  VIADD R0, R22, 0x18400 ;  /* 0x0001840016007836 */ /* 0x000fe20000000000 */
[----:B------:R-:W-:Y:S04]  /*9c00*/  BSSY B6, `(.L_x_251) ;  /* 0x0000013000067945 */ /* 0x000fe80003800000 */
[----:B------:R-:W-:-:S13]  /*9c10*/  LOP3.LUT P0, RZ, R0, 0x3ff, RZ, 0xc0, !PT ;  /* 0x000003ff00ff7812 */ /* 0x000fda000780c0ff */
[----:B------:R-:W-:Y:S05]  /*9c20*/  @!P0 BRA `(.L_x_252) ;  /* 0x0000000000408947 */ /* 0x000fea0003800000 */
[----:B------:R-:W-:Y:S01]  /*9c30*/  MOV R2, 0x0 ;  /* 0x0000000000027802 */ /* 0x000fe20000000f00 */
[----:B------:R-:W-:Y:S01]  /*9c40*/  ULDC.64 UR6, c[0x4][0x90] ;  /* 0x0100240000067ab9 */ /* 0x000fe20000000a00 */
[----:B------:R-:W-:Y:S01]  /*9c50*/  ULDC.64 UR8, c[0x4][0x98] ;  /* 0x0100260000087ab9 */ /* 0x000fe20000000a00 */
[----:B------:R-:W-:Y:S01]  /*9c60*/  ULDC.64 UR4, c[0x4][0x8] ;  /* 0x0100020000047ab9 */ /* 0x000fe20000000a00 */
[----:B------:R-:W-:Y:S01]  /*9c70*/  MOV R4, UR6 ;  /* 0x0000000600047c02 */ /* 0x000fe20008000f00 */
[----:B------:R-:W-:Y:S01]  /*9c80*/  IMAD.U32 R5, RZ, RZ, UR7 ;  /* 0x00000007ff057e24 */ /* 0x000fe2000f8e00ff */
[----:B------:R-:W1:Y:S01]  /*9c90*/  LDC.64 R2, c[0x4][R2] ;  /* 0x0100000002027b82 */ /* 0x000e620000000a00 */
[----:B------:R-:W-:Y:S01]  /*9ca0*/  IMAD.U32 R6, RZ, RZ, UR8 ;  /* 0x00000008ff067e24 */ /* 0x000fe2000f8e00ff */
[----:B------:R-:W-:Y:S01]  /*9cb0*/  MOV R10, UR4 ;  /* 0x00000004000a7c02 */ /* 0x000fe20008000f00 */
[----:B------:R-:W-:Y:S01]  /*9cc0*/  IMAD.U32 R7, RZ, RZ, UR9 ;  /* 0x00000009ff077e24 */ /* 0x000fe2000f8e00ff */
[----:B------:R-:W-:Y:S01]  /*9cd0*/  MOV R13, RZ ;  /* 0x000000ff000d7202 */ /* 0x000fe20000000f00 */
[----:B------:R-:W-:-:S02]  /*9ce0*/  IMAD.U32 R11, RZ, RZ, UR5 ;  /* 0x00000005ff0b7e24 */ /* 0x000fc4000f8e00ff */
[----:B------:R-:W-:Y:S02]  /*9cf0*/  IMAD.MOV.U32 R8, RZ, RZ, 0x70 ;  /* 0x00000070ff087424 */ /* 0x000fe400078e00ff */
[----:B------:R-:W-:-:S07]  /*9d00*/  IMAD.MOV.U32 R12, RZ, RZ, 0x1 ;  /* 0x00000001ff0c7424 */ /* 0x000fce00078e00ff */
[----:B------:R-:W-:-:S07]  /*9d10*/  LEPC R20, `(.L_x_252) ;  /* 0x000000001014794e */ /* 0x000fce0000000000 */
[----:B01----:R-:W-:Y:S05]  /*9d20*/  CALL.ABS.NOINC R2 ;  /* 0x0000000002007343 */ /* 0x003fea0003c00000 */
.L_x_252:
[----:B------:R-:W-:Y:S05]  /*9d30*/  BSYNC B6 ;  /* 0x0000000000067941 */ /* 0x000fea0003800000 */
.L_x_251:
        /* <DEDUP_REMOVED lines=8> */
[----:B------:R1:W2:Y:S01]  /*9dc0*/  LDC.64 R2, c[0x4][R26] ;  /* 0x010000001a027b82 */ /* 0x0002a20000000a00 */
[----:B------:R-:W-:Y:S01]  /*9dd0*/  IMAD.U32 R4, RZ, RZ, UR6 ;  /* 0x00000006ff047e24 */ /* 0x000fe2000f8e00ff */
[----:B------:R-:W-:Y:S01]  /*9de0*/  MOV R6, UR8 ;  /* 0x0000000800067c02 */ /* 0x000fe20008000f00 */
[----:B------:R-:W-:Y:S01]  /*9df0*/  IMAD.U32 R5, RZ, RZ, UR7 ;  /* 0x00000007ff057e24 */ /* 0x000fe2000f8e00ff */
[----:B------:R-:W-:Y:S01]  /*9e00*/  MOV R8, 0x70 ;  /* 0x0000007000087802 */ /* 0x000fe20000000f00 */
[----:B------:R-:W-:Y:S02]  /*9e10*/  IMAD.U32 R7, RZ, RZ, UR9 ;  /* 0x00000009ff077e24 */ /* 0x000fe4000f8e00ff */
[----:B------:R-:W-:-:S02]  /*9e20*/  IMAD.U32 R10, RZ, RZ, UR4 ;  /* 0x00000004ff0a7e24 */ /* 0x000fc4000f8e00ff */
[----:B------:R-:W-:Y:S02]  /*9e30*/  IMAD.U32 R11, RZ, RZ, UR5 ;  /* 0x00000005ff0b7e24 */ /* 0x000fe4000f8e00ff */
[----:B------:R-:W-:Y:S02]  /*9e40*/  IMAD.MOV.U32 R12, RZ, RZ, 0x1 ;  /* 0x00000001ff0c7424 */ /* 0x000fe400078e00ff */
[----:B-1----:R-:W-:-:S07]  /*9e50*/  IMAD.MOV.U32 R13, RZ, RZ, RZ ;  /* 0x000000ffff0d7224 */ /* 0x002fce00078e00ff */
[----:B------:R-:W-:-:S07]  /*9e60*/  LEPC R20, `(.L_x_255) ;  /* 0x000000001014794e */ /* 0x000fce0000000000 */
[----:B0-2---:R-:W-:Y:S05]  /*9e70*/  CALL.ABS.NOINC R2 ;  /* 0x0000000002007343 */ /* 0x005fea0003c00000 */
.L_x_255:
[----:B------:R0:W1:Y:S01]  /*9e80*/  LDC.64 R2, c[0x4][R26] ;  /* 0x010000001a027b82 */ /* 0x0000620000000a00 */
[----:B------:R-:W-:Y:S01]  /*9e90*/  ULDC.64 UR6, c[0x4][0x90] ;  /* 0x0100240000067ab9 */ /* 0x000fe20000000a00 */
[----:B------:R-:W-:Y:S01]  /*9ea0*/  ULDC.64 UR8, c[0x4][0x98] ;  /* 0x0100260000087ab9 */ /* 0x000fe20000000a00 */
[----:B------:R-:W-:Y:S01]  /*9eb0*/  ULDC.64 UR4, c[0x4][0x18] ;  /* 0x0100060000047ab9 */ /* 0x000fe20000000a00 */
[----:B------:R-:W-:Y:S01]  /*9ec0*/  IMAD.U32 R4, RZ, RZ, UR6 ;  /* 0x00000006ff047e24 */ /* 0x000fe2000f8e00ff */
[----:B------:R-:W-:Y:S01]  /*9ed0*/  MOV R5, UR7 ;  /* 0x0000000700057c02 */ /* 0x000fe20008000f00 */
[----:B------:R-:W-:Y:S01]  /*9ee0*/  IMAD.U32 R6, RZ, RZ, UR8 ;  /* 0x00000008ff067e24 */ /* 0x000fe2000f8e00ff */
[----:B------:R-:W-:Y:S01]  /*9ef0*/  MOV R11, UR5 ;  /* 0x00000005000b7c02 */ /* 0x000fe20008000f00 */
[----:B------:R-:W-:Y:S02]  /*9f00*/  IMAD.U32 R7, RZ, RZ, UR9 ;  /* 0x00000009ff077e24 */ /* 0x000fe4000f8e00ff */
[----:B------:R-:W-:-:S02]  /*9f10*/  IMAD.U32 R10, RZ, RZ, UR4 ;  /* 0x00000004ff0a7e24 */ /* 0x000fc4000f8e00ff */
[----:B------:R-:W-:Y:S02]  /*9f20*/  IMAD.MOV.U32 R8, RZ, RZ, 0x70 ;  /* 0x00000070ff087424 */ /* 0x000fe400078e00ff */
[----:B------:R-:W-:Y:S02]  /*9f30*/  IMAD.MOV.U32 R12, RZ, RZ, 0x1 ;  /* 0x00000001ff0c7424 */ /* 0x000fe400078e00ff */
[----:B0-----:R-:W-:-:S07]  /*9f40*/  IMAD.MOV.U32 R13, RZ, RZ, RZ ;  /* 0x000000ffff0d7224 */ /* 0x001fce00078e00ff */
[----:B------:R-:W-:-:S07]  /*9f50*/  LEPC R20, `(.L_x_254) ;  /* 0x000000001014794e */ /* 0x000fce0000000000 */
[----:B-1----:R-:W-:Y:S05]  /*9f60*/  CALL.ABS.NOINC R2 ;  /* 0x0000000002007343 */ /* 0x002fea0003c00000 */
.L_x_254:
[----:B------:R-:W-:Y:S05]  /*9f70*/  BSYNC B6 ;  /* 0x0000000000067941 */ /* 0x000fea0003800000 */
.L_x_253:
[----:B------:R-:W1:Y:S01]  /*9f80*/  S2R R2, SR_TID.X ;  /* 0x0000000000027919 */ /* 0x000e620000002100 */
[----:B------:R-:W-:Y:S01]  /*9f90*/  ULDC.64 UR4, c[0x0][0x9f8] ;  /* 0x00027e0000047ab9 */ /* 0x000fe20000000a00 */
[----:B------:R-:W2:Y:S01]  /*9fa0*/  LDC R8, c[0x0][0x430] ;  /* 0x00010c00ff087b82 */ /* 0x000ea20000000800 */
[----:B------:R-:W-:Y:S01]  /*9fb0*/  ISETP.NE.U32.AND P0, PT, RZ, UR4, PT ;  /* 0x00000004ff007c0c */ /* 0x000fe2000bf05070 */
[----:B------:R-:W3:Y:S03]  /*9fc0*/  S2R R20, SR_TID.X ;  /* 0x0000000000147919 */ /* 0x000ee60000002100 */
[----:B------:R-:W-:Y:S02]  /*9fd0*/  ISETP.NE.AND.EX P0, PT, RZ, UR5, PT, P0 ;  /* 0x00000005ff007c0c */ /* 0x000fe4000bf05300 */
[----:B-1----:R-:W-:-:S11]  /*9fe0*/  LOP3.LUT R21, R2, 0x7f, RZ, 0xc0, !PT ;  /* 0x0000007f02157812 */ /* 0x002fd600078ec0ff */
[----:B------:R-:W-:Y:S01]  /*9ff0*/  @P0 IADD3 R2, P1, R23, UR4, RZ ;  /* 0x0000000417020c10 */ /* 0x000fe2000ff3e0ff */
[----:B------:R-:W-:Y:S01]  /*a000*/  VIADD R26, R29, 0xffffffff ;  /* 0xffffffff1d1a7836 */ /* 0x000fe20000000000 */
[----:B--2---:R-:W-:Y:S01]  /*a010*/  ISETP.NE.AND P2, PT, R8, 0x1, PT ;  /* 0x000000010800780c */ /* 0x004fe20003f45270 */
[----:B------:R-:W-:Y:S01]  /*a020*/  ULDC UR4, c[0x0][0x320] ;  /* 0x0000c80000047ab9 */ /* 0x000fe20000000800 */
[----:B------:R-:W-:Y:S02]  /*a030*/  @P0 IADD3.X R3, R24, UR5, RZ, P1, !PT ;  /* 0x0000000518030c10 */ /* 0x000fe40008ffe4ff */
[----:B------:R-:W-:-:S03]  /*a040*/  SHF.R.U32.HI R21, RZ, 0x3, R21 ;  /* 0x00000003ff157819 */ /* 0x000fc60000011615 */
[----:B------:R1:W2:Y:S01]  /*a050*/  @P0 LDG.E R31, desc[UR36][R2.64] ;  /* 0x00000024021f0981 */ /* 0x0002a2000c1e1900 */
[C---:B---3--:R-:W-:Y:S02]  /*a060*/  SHF.L.U32 R32, R20.reuse, 0x4, RZ ;  /* 0x0000000414207819 */ /* 0x048fe400000006ff */
[----:B------:R-:W-:Y:S02]  /*a070*/  LOP3.LUT R25, R25, 0xffffffdf, RZ, 0xc0, !PT ;  /* 0xffffffdf19197812 */ /* 0x000fe400078ec0ff */
[----:B------:R-:W-:Y:S01]  /*a080*/  LOP3.LUT R32, R21, 0x70, R32, 0xf8, !PT ;  /* 0x0000007015207812 */ /* 0x000fe200078ef820 */
[----:B------:R-:W3:Y:S01]  /*a090*/  @P2 LDC R7, c[0x0][0x434] ;  /* 0x00010d00ff072b82 */ /* 0x000ee20000000800 */
[----:B------:R-:W-:Y:S01]  /*a0a0*/  IMAD.SHL.U32 R21, R20, 0x8, RZ ;  /* 0x0000000814157824 */ /* 0x000fe200078e00ff */
[----:B------:R-:W-:Y:S02]  /*a0b0*/  @P2 LOP3.LUT R25, R25, 0x20, RZ, 0xfc, !PT ;  /* 0x0000002019192812 */ /* 0x000fe400078efcff */
[----:B------:R-:W-:-:S02]  /*a0c0*/  IMAD R6, R26, 0x60, R32 ;  /* 0x000000601a067824 */ /* 0x000fc400078e0220 */
[----:B------:R-:W-:Y:S02]  /*a0d0*/  LOP3.LUT R21, R21, 0x38, RZ, 0xc0, !PT ;  /* 0x0000003815157812 */ /* 0x000fe400078ec0ff */
[----:B------:R-:W4:Y:S01]  /*a0e0*/  @P2 LDC R0, c[0x0][0x438] ;  /* 0x00010e00ff002b82 */ /* 0x000f220000000800 */
[C---:B------:R-:W-:Y:S01]  /*a0f0*/  ISETP.GE.AND P0, PT, R6.reuse, R36, PT ;  /* 0x000000240600720c */ /* 0x040fe20003f06270 */
[----:B------:R-:W-:Y:S01]  /*a100*/  IMAD.IADD R6, R6, 0x1, R37 ;  /* 0x0000000106067824 */ /* 0x000fe200078e0225 */
[C---:B------:R-:W-:Y:S02]  /*a110*/  LOP3.LUT R20, R21.reuse, 0x40, RZ, 0xfc, !PT ;  /* 0x0000004015147812 */ /* 0x040fe400078efcff */
[----:B------:R-:W-:Y:S01]  /*a120*/  ISETP.GT.U32.OR P0, PT, R32, 0x5f, P0 ;  /* 0x0000005f2000780c */ /* 0x000fe20000704470 */
[----:B-1----:R-:W-:Y:S01]  /*a130*/  IMAD.MOV.U32 R2, RZ, RZ, R6 ;  /* 0x000000ffff027224 */ /* 0x002fe200078e0006 */
[----:B------:R-:W-:Y:S01]  /*a140*/  ISETP.GE.AND P1, PT, R21, UR4, PT ;  /* 0x0000000415007c0c */ /* 0x000fe2000bf26270 */
[----:B---3--:R-:W-:-:S10]  /*a150*/  @P2 IMAD.HI.U32 R3, R6, R7, RZ ;  /* 0x0000000706032227 */ /* 0x008fd400078e00ff */
[----:B------:R-:W1:Y:S01]  /*a160*/  @!P0 LDC.64 R4, c[0x0][0x428] ;  /* 0x00010a00ff048b82 */ /* 0x000e620000000a00 */
[----:B----4-:R-:W-:Y:S02]  /*a170*/  @P2 SHF.R.U32.HI R2, RZ, R0, R3 ;  /* 0x00000000ff022219 */ /* 0x010fe40000011603 */
[----:B------:R-:W-:Y:S01]  /*a180*/  ISETP.GE.AND P2, PT, R20, UR4, PT ;  /* 0x0000000414007c0c */ /* 0x000fe2000bf46270 */
[----:B------:R-:W-:Y:S01]  /*a190*/  ULDC UR4, c[0x0][0x2f4] ;  /* 0x0000bd0000047ab9 */ /* 0x000fe20000000800 */
[----:B------:R-:W-:Y:S02]  /*a1a0*/  IADD3 R3, -R2, RZ, RZ ;  /* 0x000000ff02037210 */ /* 0x000fe40007ffe1ff */
[----:B0-----:R-:W-:-:S03]  /*a1b0*/  SEL R29, RZ, 0xffffffff, P2 ;  /* 0xffffffffff1d7807 */ /* 0x001fc60001000000 */
[----:B------:R-:W-:Y:S01]  /*a1c0*/  IMAD R0, R8, R3, R6 ;  /* 0x0000000308007224 */ /* 0x000fe200078e0206 */
[----:B------:R-:W-:Y:S01]  /*a1d0*/  @!P0 SHF.R.S32.HI R3, RZ, 0x1f, R2 ;  /* 0x0000001fff038819 */ /* 0x000fe20000011402 */
[----:B------:R-:W-:Y:S01]  /*a1e0*/  IMAD.SHL.U32 R29, R29, 0x2, RZ ;  /* 0x000000021d1d7824 */ /* 0x000fe200078e00ff */
[----:B------:R-:W-:Y:S02]  /*a1f0*/  ISETP.GE.AND P2, PT, R21, UR4, PT ;  /* 0x0000000415007c0c */ /* 0x000fe4000bf46270 */
[----:B------:R-:W-:Y:S02]  /*a200*/  LOP3.LUT R25, R25, 0xfffffff7, RZ, 0xc0, !PT ;  /* 0xfffffff719197812 */ /* 0x000fe400078ec0ff */
[----:B------:R-:W-:Y:S01]  /*a210*/  LOP3.LUT R9, R21, 0x80, RZ, 0xfc, !PT ;  /* 0x0000008015097812 */ /* 0x000fe200078efcff */
[----:B------:R-:W-:Y:S01]  /*a220*/  UMOV UR5, 0xffffffff ;  /* 0xffffffff00057882 */ /* 0x000fe20000000000 */
[----:B--2---:R-:W-:-:S05]  /*a230*/  SHF.R.S32.HI R7, RZ, 0x1f, R31 ;  /* 0x0000001fff077819 */ /* 0x004fca000001141f */
[----:B------:R0:W-:Y:S01]  /*a240*/  STL [R1], R7 ;  /* 0x0000000701007387 */ /* 0x0001e20000100800 */
[----:B-1----:R-:W-:-:S04]  /*a250*/  @!P0 IMAD R8, R7, R4, RZ ;  /* 0x0000000407088224 */ /* 0x002fc800078e02ff */
[C---:B------:R-:W-:Y:S02]  /*a260*/  @!P0 IMAD R5, R31.reuse, R5, R8 ;  /* 0x000000051f058224 */ /* 0x040fe400078e0208 */
[----:B0-----:R-:W-:Y:S01]  /*a270*/  @!P0 IMAD.WIDE.U32 R6, R31, R4, R2 ;  /* 0x000000041f068225 */ /* 0x001fe200078e0002 */
[----:B------:R-:W-:Y:S02]  /*a280*/  SEL R2, RZ, 0x1, P1 ;  /* 0x00000001ff027807 */ /* 0x000fe40000800000 */
[----:B------:R-:W-:Y:S01]  /*a290*/  MOV R4, RZ ;  /* 0x000000ff00047202 */ /* 0x000fe20000000f00 */
[----:B------:R-:W-:Y:S01]  /*a2a0*/  @!P0 IMAD.IADD R5, R7, 0x1, R5 ;  /* 0x0000000107058824 */ /* 0x000fe200078e0205 */
[----:B------:R-:W-:Y:S02]  /*a2b0*/  LOP3.LUT R29, R29, 0x2, R2, 0xe2, !PT ;  /* 0x000000021d1d7812 */ /* 0x000fe400078ee202 */
[----:B------:R-:W0:Y:S02]  /*a2c0*/  @!P0 LDC.64 R2, c[0x0][0x418] ;  /* 0x00010600ff028b82 */ /* 0x000e240000000a00 */
[----:B0-----:R-:W-:-:S04]  /*a2d0*/  @!P0 LEA R2, P1, R6, R2, 0x2 ;  /* 0x0000000206028211 */ /* 0x001fc800078210ff */
[----:B------:R-:W-:-:S05]  /*a2e0*/  @!P0 LEA.HI.X R3, R6, R3, R5, 0x2, P1 ;  /* 0x0000000306038211 */ /* 0x000fca00008f1405 */
[----:B------:R0:W5:Y:S01]  /*a2f0*/  @!P0 LDG.E R4, desc[UR36][R2.64] ;  /* 0x0000002402048981 */ /* 0x000162000c1e1900 */
[----:B------:R-:W-:Y:S02]  /*a300*/  ISETP.GT.U32.AND P0, PT, R32, 0x5f, PT ;  /* 0x0000005f2000780c */ /* 0x000fe40003f04070 */
[----:B------:R-:W-:-:S11]  /*a310*/  ISETP.GE.AND P1, PT, R20, UR4, PT ;  /* 0x0000000414007c0c */ /* 0x000fd6000bf26270 */
[----:B------:R-:W-:Y:S02]  /*a320*/  @P0 LOP3.LUT R25, R25, 0x8, RZ, 0xfc, !PT ;  /* 0x0000000819190812 */ /* 0x000fe400078efcff */
[----:B------:R-:W-:Y:S02]  /*a330*/  ISETP.GE.AND P0, PT, R9, UR4, PT ;  /* 0x0000000409007c0c */ /* 0x000fe4000bf06270 */
[----:B------:R-:W-:-:S04]  /*a340*/  LOP3.LUT R25, R25, 0xfffffffb, RZ, 0xc0, !PT ;  /* 0xfffffffb19197812 */ /* 0x000fc800078ec0ff */
[----:B------:R-:W-:-:S04]  /*a350*/  @P2 LOP3.LUT R25, R25, 0x4, RZ, 0xfc, !PT ;  /* 0x0000000419192812 */ /* 0x000fc800078efcff */
[----:B------:R-:W-:-:S04]  /*a360*/  LOP3.LUT R25, R25, 0xfffffffe, RZ, 0xc0, !PT ;  /* 0xfffffffe19197812 */ /* 0x000fc800078ec0ff */
[----:B------:R-:W-:-:S04]  /*a370*/  LOP3.LUT R25, R25, 0xfffffffd, RZ, 0xc0, !PT ;  /* 0xfffffffd19197812 */ /* 0x000fc800078ec0ff */
[----:B------:R-:W-:-:S04]  /*a380*/  @P1 LOP3.LUT R25, R25, 0x2, RZ, 0xfc, !PT ;  /* 0x0000000219191812 */ /* 0x000fc800078efcff */
[----:B------:R-:W-:Y:S01]  /*a390*/  @P0 LOP3.LUT R25, R25, 0x1, RZ, 0xfc, !PT ;  /* 0x0000000119190812 */ /* 0x000fe200078efcff */
[----:B0-----:R-:W-:Y:S06]  /*a3a0*/  BRA.DIV UR5, `(.L_x_256) ;  /* 0x0000003e054c7947 */ /* 0x001fec000b800000 */
.L_x_324:
[----:B------:R-:W2:Y:S01]  /*a3b0*/  LDL R2, [R1+0x20] ;  /* 0x0000200001027983 */ /* 0x000ea20000100800 */
[----:B------:R-:W-:Y:S02]  /*a3c0*/  LOP3.LUT R25, R25, 0xffffffef, RZ, 0xc0, !PT ;  /* 0xffffffef19197812 */ /* 0x000fe400078ec0ff */
[----:B------:R-:W-:Y:S02]  /*a3d0*/  SHF.R.S32.HI R32, RZ, 0x1f, R18 ;  /* 0x0000001fff207819 */ /* 0x000fe40000011412 */
[----:B--2---:R-:W-:-:S13]  /*a3e0*/  ISETP.NE.AND P0, PT, R2, 0x3, PT ;  /* 0x000000030200780c */ /* 0x004fda0003f05270 */
[----:B------:R-:W-:Y:S01]  /*a3f0*/  @P0 LOP3.LUT R25, R25, 0x10, RZ, 0xfc, !PT ;  /* 0x0000001019190812 */ /* 0x000fe200078efcff */
[----:B------:R-:W-:Y:S06]  /*a400*/  @!P0 BRA `(.L_x_257) ;  /* 0x0000000000048947 */ /* 0x000fec0003800000 */
[----:B------:R-:W-:Y:S01]  /*a410*/  BPT.TRAP 0x1 ;  /* 0x000000040000795c */ /* 0x000fe20000300000 */
.L_x_257:
[----:B------:R-:W-:Y:S01]  /*a420*/  SHF.R.S32.HI R5, RZ, 0x1f, R0 ;  /* 0x0000001fff057819 */ /* 0x000fe20000011400 */
[----:B------:R-:W-:Y:S01]  /*a430*/  ULDC.64 UR4, c[0x0][0x328] ;  /* 0x0000ca0000047ab9 */ /* 0x000fe20000000a00 */
[----:B------:R-:W-:Y:S01]  /*a440*/  BSSY B0, `(.L_x_258) ;  /* 0x0000017000007945 */ /* 0x000fe20003800000 */
[----:B------:R-:W-:-:S04]  /*a450*/  IMAD.WIDE.U32 R2, R0, UR4, RZ ;  /* 0x0000000400027c25 */ /* 0x000fc8000f8e00ff */
[----:B------:R-:W-:-:S04]  /*a460*/  IMAD R6, R5, UR4, RZ ;  /* 0x0000000405067c24 */ /* 0x000fc8000f8e02ff */
[----:B------:R-:W-:Y:S01]  /*a470*/  IMAD R6, R0, UR5, R6 ;  /* 0x0000000500067c24 */ /* 0x000fe2000f8e0206 */
[----:B------:R-:W-:-:S03]  /*a480*/  ULDC.64 UR4, c[0x0][0x338] ;  /* 0x0000ce0000047ab9 */ /* 0x000fc60000000a00 */
[----:B------:R-:W-:Y:S01]  /*a490*/  IMAD.IADD R3, R3, 0x1, R6 ;  /* 0x0000000103037824 */ /* 0x000fe200078e0206 */
[----:B-----5:R-:W-:Y:S01]  /*a4a0*/  SHF.R.S32.HI R6, RZ, 0x1f, R4 ;  /* 0x0000001fff067819 */ /* 0x020fe20000011404 */
[----:B------:R-:W-:-:S04]  /*a4b0*/  IMAD.WIDE.U32 R2, R4, UR4, R2 ;  /* 0x0000000404027c25 */ /* 0x000fc8000f8e0002 */
[----:B------:R-:W-:-:S04]  /*a4c0*/  IMAD R7, R6, UR4, RZ ;  /* 0x0000000406077c24 */ /* 0x000fc8000f8e02ff */
[----:B------:R-:W-:Y:S01]  /*a4d0*/  IMAD R7, R4, UR5, R7 ;  /* 0x0000000504077c24 */ /* 0x000fe2000f8e0207 */
[----:B------:R-:W-:-:S03]  /*a4e0*/  ULDC.64 UR4, c[0x0][0x330] ;  /* 0x0000cc0000047ab9 */ /* 0x000fc60000000a00 */
[----:B------:R-:W-:Y:S02]  /*a4f0*/  IMAD.IADD R3, R3, 0x1, R7 ;  /* 0x0000000103037824 */ /* 0x000fe400078e0207 */
[----:B------:R-:W-:Y:S02]  /*a500*/  IMAD R7, R32, UR4, RZ ;  /* 0x0000000420077c24 */ /* 0x000fe4000f8e02ff */
[----:B------:R-:W-:-:S04]  /*a510*/  IMAD.WIDE.U32 R2, R18, UR4, R2 ;  /* 0x0000000412027c25 */ /* 0x000fc8000f8e0002 */
[----:B------:R-:W-:Y:S01]  /*a520*/  IMAD R7, R18, UR5, R7 ;  /* 0x0000000512077c24 */ /* 0x000fe2000f8e0207 */
[----:B------:R-:W-:Y:S02]  /*a530*/  ULDC.64 UR4, c[0x0][0x318] ;  /* 0x0000c60000047ab9 */ /* 0x000fe40000000a00 */
[----:B------:R-:W-:Y:S01]  /*a540*/  LEA R23, P0, R2, UR4, 0x1 ;  /* 0x0000000402177c11 */ /* 0x000fe2000f8008ff */
[----:B------:R-:W-:-:S05]  /*a550*/  IMAD.IADD R7, R3, 0x1, R7 ;  /* 0x0000000103077824 */ /* 0x000fca00078e0207 */
[----:B------:R-:W-:Y:S02]  /*a560*/  LEA.HI.X R24, R2, UR5, R7, 0x1, P0 ;  /* 0x0000000502187c11 */ /* 0x000fe400080f0c07 */
[----:B------:R-:W-:Y:S02]  /*a570*/  LEA R7, R27, R22, 0x3 ;  /* 0x000000161b077211 */ /* 0x000fe400078e18ff */
[----:B------:R-:W-:-:S04]  /*a580*/  SHF.L.U32 R2, R28, 0x1f, RZ ;  /* 0x0000001f1c027819 */ /* 0x000fc800000006ff */
[----:B------:R-:W0:Y:S02]  /*a590*/  SYNCS.PHASECHK.TRANS64.TRYWAIT P0, [R7+URZ+0x2a840], R2 ;  /* 0x02a84002070075a7 */ /* 0x000e24000800017f */
[----:B0-----:R-:W-:Y:S05]  /*a5a0*/  @!P0 BRA `(.L_x_259) ;  /* 0x0000003c00008947 */ /* 0x001fea0003800000 */
.L_x_325:
[----:B------:R-:W-:Y:S05]  /*a5b0*/  BSYNC B0 ;  /* 0x0000000000007941 */ /* 0x000fea0003800000 */
.L_x_258:
[----:B------:R-:W1:Y:S01]  /*a5c0*/  S2R R8, SR_TID.X ;  /* 0x0000000000087919 */ /* 0x000e620000002100 */
[----:B------:R-:W-:Y:S01]  /*a5d0*/  ULDC.64 UR4, c[0x0][0x300] ;  /* 0x0000c00000047ab9 */ /* 0x000fe20000000a00 */
[----:B------:R-:W-:Y:S01]  /*a5e0*/  LOP3.LUT P4, RZ, R25, 0x4, RZ, 0xc0, !PT ;  /* 0x0000000419ff7812 */ /* 0x000fe2000788c0ff */
[----:B------:R-:W-:Y:S01]  /*a5f0*/  IMAD R5, R5, UR4, RZ ;  /* 0x0000000405057c24 */ /* 0x000fe2000f8e02ff */
[C---:B------:R-:W-:Y:S01]  /*a600*/  LOP3.LUT P3, RZ, R25.reuse, 0x2, RZ, 0xc0, !PT ;  /* 0x0000000219ff7812 */ /* 0x040fe2000786c0ff */
[----:B0-----:R-:W-:Y:S01]  /*a610*/  IMAD.WIDE.U32 R2, R0, UR4, RZ ;  /* 0x0000000400027c25 */ /* 0x001fe2000f8e00ff */
[----:B------:R-:W-:-:S03]  /*a620*/  LOP3.LUT P2, RZ, R25, 0x1, RZ, 0xc0, !PT ;  /* 0x0000000119ff7812 */ /* 0x000fc6000784c0ff */
[----:B------:R-:W-:Y:S01]  /*a630*/  IMAD R5, R0, UR5, R5 ;  /* 0x0000000500057c24 */ /* 0x000fe2000f8e0205 */
[----:B------:R-:W-:Y:S02]  /*a640*/  ULDC.64 UR4, c[0x0][0x310] ;  /* 0x0000c40000047ab9 */ /* 0x000fe40000000a00 */
[----:B------:R-:W-:Y:S02]  /*a650*/  IMAD R6, R6, UR4, RZ ;  /* 0x0000000406067c24 */ /* 0x000fe4000f8e02ff */
[----:B------:R-:W-:Y:S02]  /*a660*/  IMAD.IADD R3, R3, 0x1, R5 ;  /* 0x0000000103037824 */ /* 0x000fe400078e0205 */
        /* <DEDUP_REMOVED lines=8> */
[----:B-1----:R-:W-:Y:S01]  /*a6f0*/  LOP3.LUT R8, R8, 0x7f, RZ, 0xc0, !PT ;  /* 0x0000007f08087812 */ /* 0x002fe200078ec0ff */
[----:B------:R-:W-:Y:S01]  /*a700*/  IMAD R6, R26, -0x60, R36 ;  /* 0xffffffa01a067824 */ /* 0x000fe200078e0224 */
[----:B------:R-:W-:Y:S01]  /*a710*/  LEA R4, P0, R2, UR4, 0x1 ;  /* 0x0000000402047c11 */ /* 0x000fe2000f8008ff */
[----:B------:R-:W-:Y:S01]  /*a720*/  IMAD.IADD R0, R3, 0x1, R0 ;  /* 0x0000000103007824 */ /* 0x000fe200078e0200 */
[----:B------:R-:W-:Y:S01]  /*a730*/  SHF.R.U32.HI R9, RZ, 0x3, R8 ;  /* 0x00000003ff097819 */ /* 0x000fe20000011608 */
[----:B------:R-:W-:Y:S01]  /*a740*/  UMOV UR4, 0xffffffff ;  /* 0xffffffff00047882 */ /* 0x000fe20000000000 */
[----:B------:R-:W0:Y:S01]  /*a750*/  S2R R8, SR_TID.X ;  /* 0x0000000000087919 */ /* 0x000e220000002100 */
[----:B------:R-:W-:Y:S01]  /*a760*/  IMAD R5, R27, 0x4800, R33 ;  /* 0x000048001b057824 */ /* 0x000fe200078e0221 */
[----:B------:R-:W-:-:S02]  /*a770*/  IADD3 R6, -R9, R6, RZ ;  /* 0x0000000609067210 */ /* 0x000fc40007ffe1ff */
[----:B------:R-:W-:Y:S02]  /*a780*/  LEA.HI.X R0, R2, UR5, R0, 0x1, P0 ;  /* 0x0000000502007c11 */ /* 0x000fe400080f0c00 */
[----:B------:R-:W-:Y:S01]  /*a790*/  ISETP.GE.AND P0, PT, R6, 0x1, PT ;  /* 0x000000010600780c */ /* 0x000fe20003f06270 */
[----:B0-----:R-:W-:-:S05]  /*a7a0*/  IMAD.SHL.U32 R9, R8, 0x8, RZ ;  /* 0x0000000808097824 */ /* 0x001fca00078e00ff */
[----:B------:R-:W-:Y:S01]  /*a7b0*/  LOP3.LUT R9, R9, 0x38, RZ, 0xc0, !PT ;  /* 0x0000003809097812 */ /* 0x000fe200078ec0ff */
[----:B------:R-:W-:Y:S06]  /*a7c0*/  BRA.DIV UR4, `(.L_x_260) ;  /* 0x0000003a048c7947 */ /* 0x000fec000b800000 */
[----:B------:R-:W0:Y:S01]  /*a7d0*/  SHFL.IDX PT, R3, R4, RZ, 0x181f ;  /* 0x00181fff04037589 */ /* 0x000e2200000e0000 */
[----:B------:R-:W-:-:S03]  /*a7e0*/  @P0 IMAD R8, R5, 0x2, R22 ;  /* 0x0000000205080824 */ /* 0x000fc600078e0216 */
[----:B------:R-:W1:Y:S01]  /*a7f0*/  SHFL.IDX PT, R2, R0, RZ, 0x181f ;  /* 0x00181fff00027589 */ /* 0x000e6200000e0000 */
[----:B0-----:R-:W-:-:S05]  /*a800*/  @P0 LEA R3, P1, R9, R3, 0x1 ;  /* 0x0000000309030211 */ /* 0x001fca00078208ff */
[----:B-1----:R-:W-:Y:S01]  /*a810*/  @P0 IMAD.X R2, RZ, RZ, R2, P1 ;  /* 0x000000ffff020224 */ /* 0x002fe200008e0602 */
[----:B------:R-:W-:-:S04]  /*a820*/  ISETP.GE.AND P1, PT, R6, 0x11, PT ;  /* 0x000000110600780c */ /* 0x000fc80003f26270 */
[----:B------:R-:W-:-:S04]  /*a830*/  @P0 LOP3.LUT R3, R3, R2, RZ, 0x3c, !PT ;  /* 0x0000000203030212 */ /* 0x000fc800078e3cff */
[----:B------:R-:W-:-:S04]  /*a840*/  @P0 LOP3.LUT R2, R3, R2, RZ, 0x3c, !PT ;  /* 0x0000000203020212 */ /* 0x000fc800078e3cff */
[----:B------:R-:W-:-:S05]  /*a850*/  @P0 LOP3.LUT R3, R3, R2, RZ, 0x3c, !PT ;  /* 0x0000000203030212 */ /* 0x000fca00078e3cff */
[----:B------:R-:W-:Y:S01]  /*a860*/  @!PT LDS RZ, [RZ] ;  /* 0x00000000fffff984 */ /* 0x000fe20000000800 */
[----:B------:R-:W-:Y:S04]  /*a870*/  @P0 LDGSTS.E.BYPASS.LTC128B.128 [R8+0x18400], desc[UR36][R2.64], !P4 ;  /* 0x1840000002080fae */ /* 0x000fe8000e101d64 */
[----:B------:R-:W-:Y:S04]  /*a880*/  @P0 LDGSTS.E.BYPASS.LTC128B.128 [R8+0x1b400], desc[UR36][R2.64+0x80], !P3 ;  /* 0x1b40008002080fae */ /* 0x000fe8000d901d64 */
[----:B------:R0:W-:Y:S04]  /*a890*/  @P0 LDGSTS.E.BYPASS.LTC128B.128 [R8+0x1e400], desc[UR36][R2.64+0x100], !P2 ;  /* 0x1e40010002080fae */ /* 0x0001e8000d101d64 */
[----:B0-----:R-:W0:Y:S01]  /*a8a0*/  SHFL.IDX PT, R3, R4, 0x1, 0x181f ;  /* 0x00381f0004037f89 */ /* 0x001e2200000e0000 */
[----:B------:R-:W-:-:S03]  /*a8b0*/  @P1 IMAD R8, R5, 0x2, R22 ;  /* 0x0000000205081824 */ /* 0x000fc600078e0216 */
[----:B------:R-:W1:Y:S01]  /*a8c0*/  SHFL.IDX PT, R2, R0, 0x1, 0x181f ;  /* 0x00381f0000027f89 */ /* 0x000e6200000e0000 */
[----:B0-----:R-:W-:-:S04]  /*a8d0*/  @P1 LEA R3, P0, R9, R3, 0x1 ;  /* 0x0000000309031211 */ /* 0x001fc800078008ff */
[----:B-1----:R-:W-:-:S04]  /*a8e0*/  @P1 IADD3.X R2, RZ, R2, RZ, P0, !PT ;  /* 0x00000002ff021210 */ /* 0x002fc800007fe4ff */
[----:B------:R-:W-:-:S04]  /*a8f0*/  @P1 LOP3.LUT R3, R3, R2, RZ, 0x3c, !PT ;  /* 0x0000000203031212 */ /* 0x000fc800078e3cff */
[----:B------:R-:W-:-:S04]  /*a900*/  @P1 LOP3.LUT R2, R3, R2, RZ, 0x3c, !PT ;  /* 0x0000000203021212 */ /* 0x000fc800078e3cff */
[----:B------:R-:W-:-:S05]  /*a910*/  @P1 LOP3.LUT R3, R3, R2, RZ, 0x3c, !PT ;  /* 0x0000000203031212 */ /* 0x000fca00078e3cff */
[----:B------:R-:W-:Y:S04]  /*a920*/  @P1 LDGSTS.E.BYPASS.LTC128B.128 [R8+0x18c00], desc[UR36][R2.64], !P4 ;  /* 0x18c0000002081fae */ /* 0x000fe8000e101d64 */
[----:B------:R-:W-:Y:S04]  /*a930*/  @P1 LDGSTS.E.BYPASS.LTC128B.128 [R8+0x1bc00], desc[UR36][R2.64+0x80], !P3 ;  /* 0x1bc0008002081fae */ /* 0x000fe8000d901d64 */
[----:B------:R0:W-:Y:S01]  /*a940*/  @P1 LDGSTS.E.BYPASS.LTC128B.128 [R8+0x1ec00], desc[UR36][R2.64+0x100], !P2 ;  /* 0x1ec0010002081fae */ /* 0x0001e2000d101d64 */
[----:B------:R-:W-:-:S03]  /*a950*/  ISETP.GE.AND P1, PT, R6, 0x21, PT ;  /* 0x000000210600780c */ /* 0x000fc60003f26270 */
[----:B0-----:R-:W0:Y:S10]  /*a960*/  SHFL.IDX PT, R3, R4, 0x2, 0x181f ;  /* 0x00581f0004037f89 */ /* 0x001e3400000e0000 */
[----:B------:R-:W-:Y:S01]  /*a970*/  @P1 IMAD R8, R5, 0x2, R22 ;  /* 0x0000000205081824 */ /* 0x000fe200078e0216 */
[----:B------:R-:W1:Y:S01]  /*a980*/  SHFL.IDX PT, R2, R0, 0x2, 0x181f ;  /* 0x00581f0000027f89 */ /* 0x000e6200000e0000 */
[----:B0-----:R-:W-:-:S05]  /*a990*/  @P1 LEA R3, P0, R9, R3, 0x1 ;  /* 0x0000000309031211 */ /* 0x001fca00078008ff */
[----:B-1----:R-:W-:-:S05]  /*a9a0*/  @P1 IMAD.X R2, RZ, RZ, R2, P0 ;  /* 0x000000ffff021224 */ /* 0x002fca00000e0602 */
        /* <DEDUP_REMOVED lines=21> */
[----:B------:R-:W1:Y:S04]  /*ab00*/  SHFL.IDX PT, R2, R0, 0x4, 0x181f ;  /* 0x00981f0000027f89 */ /* 0x000e6800000e0000 */
[----:B------:R-:W2:Y:S01]  /*ab10*/  SHFL.IDX PT, R0, R0, 0x5, 0x181f ;  /* 0x00b81f0000007f89 */ /* 0x000ea200000e0000 */
[----:B0-----:R-:W-:-:S05]  /*ab20*/  @P1 LEA R3, P0, R9, R3, 0x1 ;  /* 0x0000000309031211 */ /* 0x001fca00078008ff */
[----:B-1----:R-:W-:-:S05]  /*ab30*/  @P1 IMAD.X R2, RZ, RZ, R2, P0 ;  /* 0x000000ffff021224 */ /* 0x002fca00000e0602 */
[----:B------:R-:W-:-:S04]  /*ab40*/  @P1 LOP3.LUT R3, R3, R2, RZ, 0x3c, !PT ;  /* 0x0000000203031212 */ /* 0x000fc800078e3cff */
[----:B------:R-:W-:-:S04]  /*ab50*/  @P1 LOP3.LUT R2, R3, R2, RZ, 0x3c, !PT ;  /* 0x0000000203021212 */ /* 0x000fc800078e3cff */
[----:B------:R-:W-:-:S05]  /*ab60*/  @P1 LOP3.LUT R3, R3, R2, RZ, 0x3c, !PT ;  /* 0x0000000203031212 */ /* 0x000fca00078e3cff */
[----:B------:R-:W-:Y:S04]  /*ab70*/  @P1 LDGSTS.E.BYPASS.LTC128B.128 [R8+0x1a400], desc[UR36][R2.64], !P4 ;  /* 0x1a40000002081fae */ /* 0x000fe8000e101d64 */
[----:B------:R-:W-:Y:S04]  /*ab80*/  @P1 LDGSTS.E.BYPASS.LTC128B.128 [R8+0x1d400], desc[UR36][R2.64+0x80], !P3 ;  /* 0x1d40008002081fae */ /* 0x000fe8000d901d64 */
[----:B------:R0:W-:Y:S04]  /*ab90*/  @P1 LDGSTS.E.BYPASS.LTC128B.128 [R8+0x20400], desc[UR36][R2.64+0x100], !P2 ;  /* 0x2040010002081fae */ /* 0x0001e8000d101d64 */
[----:B0-2---:R0:W1:Y:S02]  /*aba0*/  SHFL.IDX PT, R2, R4, 0x5, 0x181f ;  /* 0x00b81f0004027f89 */ /* 0x00506400000e0000 */
.L_x_339:
[----:B------:R-:W-:-:S13]  /*abb0*/  ISETP.GE.AND P0, PT, R6, 0x51, PT ;  /* 0x000000510600780c */ /* 0x000fda0003f06270 */
[----:B-1----:R-:W-:Y:S01]  /*abc0*/  @P0 LEA R2, P1, R9, R2, 0x1 ;  /* 0x0000000209020211 */ /* 0x002fe200078208ff */
[----:B------:R-:W-:-:S03]  /*abd0*/  @P0 IMAD R5, R5, 0x2, R22 ;  /* 0x0000000205050824 */ /* 0x000fc600078e0216 */
[----:B------:R-:W-:-:S05]  /*abe0*/  @P0 IADD3.X R3, RZ, R0, RZ, P1, !PT ;  /* 0x00000000ff030210 */ /* 0x000fca0000ffe4ff */
        /* <DEDUP_REMOVED lines=8> */
.L_x_261:
[----:B------:R-:W-:Y:S02]  /*ac70*/  PLOP3.LUT P1, PT, P1, P0, PT, 0xa2, 0x0 ;  /* 0x000000000000781c */ /* 0x000fe40000f21472 */
[----:B------:R-:W-:-:S08]  /*ac80*/  @P0 R2UR P1, UR4, R7 ;  /* 0x00000000070402ca */ /* 0x000fd00000020000 */
[----:B------:R-:W-:-:S05]  /*ac90*/  @P0 PLOP3.LUT P0, PT, P1, PT, PT, 0x80, 0x0 ;  /* 0x000000000000081c */ /* 0x000fca0000f0f070 */
[----:B------:R-:W-:Y:S01]  /*aca0*/  @!P1 SYNCS.ARRIVE.TRANS64.RED.A0T1 RZ, [UR4+0x2a830], RZ ;  /* 0x02a830ffffff99a7 */ /* 0x000fe20008200404 */
[----:B------:R-:W-:Y:S07]  /*acb0*/  @!P1 ARRIVES.LDGSTSBAR.64.TRANSCNT [UR4+0x2a830] ;  /* 0x02a83000ff0099b0 */ /* 0x000fee0008000a84 */
[----:B------:R-:W-:Y:S05]  /*acc0*/  @P0 BRA.U.ANY `(.L_x_261) ;  /* 0xfffffffd00e80947 */ /* 0x000fea000393ffff */
[----:B------:R-:W-:Y:S01]  /*acd0*/  NOP ;  /* 0x0000000000007918 */ /* 0x000fe20000000000 */
[----:B------:R-:W2:Y:S02]  /*ace0*/  LDL R0, [R1+0x20] ;  /* 0x0000200001007983 */ /* 0x000ea40000100800 */
[----:B--2---:R-:W-:-:S13]  /*acf0*/  ISETP.NE.AND P2, PT, R0, 0x3, PT ;  /* 0x000000030000780c */ /* 0x004fda0003f45270 */
[----:B------:R-:W-:Y:S05]  /*ad00*/  @!P2 BRA `(.L_x_262) ;  /* 0x000000000004a947 */ /* 0x000fea0003800000 */
[----:B------:R-:W-:Y:S01]  /*ad10*/  BPT.TRAP 0x1 ;  /* 0x000000040000795c */ /* 0x000fe20000300000 */
.L_x_262:
[----:B------:R2:W5:Y:S01]  /*ad20*/  LDL.LU R0, [R1+0x8] ;  /* 0x0000080001007983 */ /* 0x0005620000300800 */
[----:B------:R-:W-:Y:S01]  /*ad30*/  LOP3.LUT P0, RZ, R25, 0x40, RZ, 0xc0, !PT ;  /* 0x0000004019ff7812 */ /* 0x000fe2000780c0ff */
[----:B------:R2:W-:-:S12]  /*ad40*/  SYNCS.ARRIVE.TRANS64.A1T0 RZ, [R7+URZ+0x2a830], RZ ;  /* 0x02a830ff07ff79a7 */ /* 0x0005d8000810003f */
[----:B------:R-:W-:Y:S05]  /*ad50*/  WARPSYNC.ALL ;  /* 0x0000000000007948 */ /* 0x000fea0003800000 */
[----:B------:R-:W-:Y:S01]  /*ad60*/  ULDC.64 UR4, c[0x0][0x298] ;  /* 0x0000a60000047ab9 */ /* 0x000fe20000000a00 */
[----:B-1----:R-:W-:Y:S01]  /*ad70*/  VIADD R2, R22, 0xc400 ;  /* 0x0000c40016027836 */ /* 0x002fe20000000000 */
[----:B------:R-:W-:Y:S01]  /*ad80*/  SEL R30, R30, RZ, !P0 ;  /* 0x000000ff1e1e7207 */ /* 0x000fe20004000000 */
[----:B0-----:R-:W-:Y:S01]  /*ad90*/  IMAD.WIDE.U32 R4, R35, UR4, RZ ;  /* 0x0000000423047c25 */ /* 0x001fe2000f8e00ff */
[----:B------:R-:W-:Y:S01]  /*ada0*/  BSSY B6, `(.L_x_263) ;  /* 0x000001b000067945 */ /* 0x000fe20003800000 */
[----:B------:R-:W-:Y:S01]  /*adb0*/  BAR.SYNC.DEFER_BLOCKING 0x8, 0x180 ;  /* 0x0206000000007b1d */ /* 0x000fe20000010000 */
[----:B-----5:R-:W-:-:S02]  /*adc0*/  SEL R0, R0, RZ, !P0 ;  /* 0x000000ff00007207 */ /* 0x020fc40004000000 */
[----:B------:R-:W-:-:S03]  /*add0*/  LOP3.LUT P0, RZ, R2, 0x3ff, RZ, 0xc0, !PT ;  /* 0x000003ff02ff7812 */ /* 0x000fc6000780c0ff */
[----:B------:R0:W-:Y:S04]  /*ade0*/  STL [R1+0x1c], R0 ;  /* 0x00001c0001007387 */ /* 0x0001e80000100800 */
[----:B------:R1:W-:Y:S01]  /*adf0*/  STL.64 [R1+0x8], R4 ;  /* 0x0000080401007387 */ /* 0x0003e20000100a00 */
[----:B0-----:R-:W-:-:S05]  /*ae00*/  SHF.R.S32.HI R0, RZ, 0x1f, R35 ;  /* 0x0000001fff007819 */ /* 0x001fca0000011423 */
[----:B------:R-:W-:-:S04]  /*ae10*/  IMAD R0, R0, UR4, RZ ;  /* 0x0000000400007c24 */ /* 0x000fc8000f8e02ff */
[----:B------:R-:W-:-:S04]  /*ae20*/  IMAD R0, R35, UR5, R0 ;  /* 0x0000000523007c24 */ /* 0x000fc8000f8e0200 */
[----:B------:R-:W-:Y:S01]  /*ae30*/  IMAD.IADD R35, R5, 0x1, R0 ;  /* 0x0000000105237824 */ /* 0x000fe200078e0200 */
[----:B-1----:R-:W-:Y:S06]  /*ae40*/  @!P0 BRA `(.L_x_264) ;  /* 0x0000000000408947 */ /* 0x002fec0003800000 */
[----:B------:R-:W-:Y:S01]  /*ae50*/  MOV R2, 0x0 ;  /* 0x0000000000027802 */ /* 0x000fe20000000f00 */
        /* <DEDUP_REMOVED lines=8> */
[----:B--2---:R-:W-:Y:S01]  /*aee0*/  IMAD.U32 R7, RZ, RZ, UR9 ;  /* 0x00000009ff077e24 */ /* 0x004fe2000f8e00ff */
[----:B------:R-:W-:Y:S01]  /*aef0*/  MOV R13, RZ ;  /* 0x000000ff000d7202 */ /* 0x000fe20000000f00 */
[----:B------:R-:W-:-:S02]  /*af00*/  IMAD.U32 R11, RZ, RZ, UR5 ;  /* 0x00000005ff0b7e24 */ /* 0x000fc4000f8e00ff */
[----:B------:R-:W-:Y:S02]  /*af10*/  IMAD.MOV.U32 R8, RZ, RZ, 0x70 ;  /* 0x00000070ff087424 */ /* 0x000fe400078e00ff */
[----:B------:R-:W-:-:S07]  /*af20*/  IMAD.MOV.U32 R12, RZ, RZ, 0x1 ;  /* 0x00000001ff0c7424 */ /* 0x000fce00078e00ff */
[----:B------:R-:W-:-:S07]  /*af30*/  LEPC R20, `(.L_x_264) ;  /* 0x000000001014794e */ /* 0x000fce0000000000 */
[----:B0-----:R-:W-:Y:S05]  /*af40*/  CALL.ABS.NOINC R2 ;  /* 0x0000000002007343 */ /* 0x001fea0003c00000 */
.L_x_264:
[----:B------:R-:W-:Y:S05]  /*af50*/  BSYNC B6 ;  /* 0x0000000000067941 */ /* 0x000fea0003800000 */
.L_x_263:
[----:B------:R-:W3:Y:S01]  /*af60*/  LDL.LU R20, [R1+0x1c] ;  /* 0x00001c0001147983 */ /* 0x000ee20000300800 */
[----:B------:R-:W0:Y:S01]  /*af70*/  LDC R8, c[0x0][0x448] ;  /* 0x00011200ff087b82 */ /* 0x000e220000000800 */
[----:B------:R-:W-:Y:S02]  /*af80*/  ULDC.64 UR4, c[0x0][0x2d8] ;  /* 0x0000b60000047ab9 */ /* 0x000fe40000000a00 */
[----:B------:R-:W4:Y:S01]  /*af90*/  LDL.LU.64 R2, [R1+0x8] ;  /* 0x0000080001027983 */ /* 0x000f220000300a00 */
[----:B------:R-:W-:Y:S02]  /*afa0*/  IMAD.SHL.U32 R4, R17, 0x80, RZ ;  /* 0x0000008011047824 */ /* 0x000fe400078e00ff */
[----:B------:R-:W-:Y:S01]  /*afb0*/  IMAD R0, R32, UR4, RZ ;  /* 0x0000000420007c24 */ /* 0x000fe2000f8e02ff */
[----:B------:R1:W5:Y:S03]  /*afc0*/  LDL R17, [R1+0x10] ;  /* 0x0000100001117983 */ /* 0x0003660000100800 */
[----:B------:R-:W-:Y:S01]  /*afd0*/  IMAD R0, R18, UR5, R0 ;  /* 0x0000000512007c24 */ /* 0x000fe2000f8e0200 */
[----:B0-----:R-:W-:Y:S01]  /*afe0*/  ISETP.NE.AND P0, PT, R8, 0x1, PT ;  /* 0x000000010800780c */ /* 0x001fe20003f05270 */
[----:B------:R-:W0:Y:S02]  /*aff0*/  S2R R11, SR_TID.X ;  /* 0x00000000000b7919 */ /* 0x000e240000002100 */
[----:B0-----:R-:W-:-:S05]  /*b000*/  IMAD.SHL.U32 R9, R11, 0x8, RZ ;  /* 0x000000080b097824 */ /* 0x001fca00078e00ff */
[----:B------:R-:W-:Y:S01]  /*b010*/  LOP3.LUT R9, R9, 0x38, RZ, 0xc0, !PT ;  /* 0x0000003809097812 */ /* 0x000fe200078ec0ff */
[----:B---3--:R-:W-:Y:S02]  /*b020*/  IMAD.MOV.U32 R21, RZ, RZ, R20 ;  /* 0x000000ffff157224 */ /* 0x008fe400078e0014 */
[----:B------:R-:W0:Y:S01]  /*b030*/  S2R R20, SR_TID.X ;  /* 0x0000000000147919 */ /* 0x000e220000002100 */
[----:B----4-:R-:W-:Y:S02]  /*b040*/  IMAD.MOV.U32 R3, RZ, RZ, R35 ;  /* 0x000000ffff037224 */ /* 0x010fe400078e0023 */
[----:B------:R-:W-:Y:S01]  /*b050*/  IMAD.WIDE.U32 R2, R18, UR4, R2 ;  /* 0x0000000412027c25 */ /* 0x000fe2000f8e0002 */
[----:B------:R-:W-:-:S03]  /*b060*/  ULDC.64 UR4, c[0x0][0x2e0] ;  /* 0x0000b80000047ab9 */ /* 0x000fc60000000a00 */
[----:B------:R-:W-:Y:S02]  /*b070*/  IMAD R5, R21, UR4, RZ ;  /* 0x0000000415057c24 */ /* 0x000fe4000f8e02ff */
[----:B------:R-:W-:Y:S02]  /*b080*/  IMAD.IADD R3, R3, 0x1, R0 ;  /* 0x0000000103037824 */ /* 0x000fe400078e0200 */
[C---:B------:R-:W-:Y:S02]  /*b090*/  IMAD R0, R30.reuse, UR5, R5 ;  /* 0x000000051e007c24 */ /* 0x040fe4000f8e0205 */
[----:B------:R-:W-:Y:S01]  /*b0a0*/  IMAD.WIDE.U32 R2, R30, UR4, R2 ;  /* 0x000000041e027c25 */ /* 0x000fe2000f8e0002 */
[----:B------:R-:W2:Y:S01]  /*b0b0*/  @P0 LDC R5, c[0x0][0x44c] ;  /* 0x00011300ff050b82 */ /* 0x000ea20000000800 */
[----:B------:R-:W-:-:S03]  /*b0c0*/  ULDC.64 UR4, c[0x0][0x2d0] ;  /* 0x0000b40000047ab9 */ /* 0x000fc60000000a00 */
[----:B------:R-:W-:-:S04]  /*b0d0*/  IADD3 R3, R3, R0, RZ ;  /* 0x0000000003037210 */ /* 0x000fc80007ffe0ff */
[----:B------:R-:W3:Y:S01]  /*b0e0*/  @P0 LDC R0, c[0x0][0x450] ;  /* 0x00011400ff000b82 */ /* 0x000ee20000000800 */
[C---:B0-----:R-:W-:Y:S01]  /*b0f0*/  LOP3.LUT R21, R20.reuse, 0x7f, RZ, 0xc0, !PT ;  /* 0x0000007f14157812 */ /* 0x041fe200078ec0ff */
[----:B------:R-:W-:-:S03]  /*b100*/  IMAD.SHL.U32 R20, R20, 0x10, RZ ;  /* 0x0000001014147824 */ /* 0x000fc600078e00ff */
[----:B------:R-:W-:-:S04]  /*b110*/  SHF.R.U32.HI R21, RZ, 0x3, R21 ;  /* 0x00000003ff157819 */ /* 0x000fc80000011615 */
[----:B------:R-:W-:-:S04]  /*b120*/  LOP3.LUT R20, R21, 0x70, R20, 0xf8, !PT ;  /* 0x0000007015147812 */ /* 0x000fc800078ef814 */
[----:B------:R-:W-:-:S05]  /*b130*/  LOP3.LUT R6, R20, R4, RZ, 0xfc, !PT ;  /* 0x0000000414067212 */ /* 0x000fca00078efcff */
[----:B--2---:R-:W-:-:S04]  /*b140*/  @P0 IMAD.HI.U32 R7, R6, R5, RZ ;  /* 0x0000000506070227 */ /* 0x004fc800078e00ff */
[----:B------:R-:W-:Y:S01]  /*b150*/  IMAD.MOV.U32 R5, RZ, RZ, R6 ;  /* 0x000000ffff057224 */ /* 0x000fe200078e0006 */
[----:B---3--:R-:W-:-:S04]  /*b160*/  @P0 SHF.R.U32.HI R5, RZ, R0, R7 ;  /* 0x00000000ff050219 */ /* 0x008fc80000011607 */
[----:B------:R-:W-:-:S05]  /*b170*/  IADD3 R0, -R5, RZ, RZ ;  /* 0x000000ff05007210 */ /* 0x000fca0007ffe1ff */
[----:B------:R-:W-:Y:S01]  /*b180*/  IMAD R0, R8, R0, R6 ;  /* 0x0000000008007224 */ /* 0x000fe200078e0206 */
[----:B------:R-:W-:Y:S01]  /*b190*/  SHF.R.S32.HI R6, RZ, 0x1f, R5 ;  /* 0x0000001fff067819 */ /* 0x000fe20000011405 */
[----:B------:R-:W-:-:S04]  /*b1a0*/  IMAD.WIDE.U32 R2, R5, UR4, R2 ;  /* 0x0000000405027c25 */ /* 0x000fc8000f8e0002 */
[----:B------:R-:W-:-:S04]  /*b1b0*/  IMAD R6, R6, UR4, RZ ;  /* 0x0000000406067c24 */ /* 0x000fc8000f8e02ff */
[----:B------:R-:W-:Y:S01]  /*b1c0*/  IMAD R6, R5, UR5, R6 ;  /* 0x0000000505067c24 */ /* 0x000fe2000f8e0206 */
[----:B------:R-:W-:Y:S01]  /*b1d0*/  SHF.R.S32.HI R5, RZ, 0x1f, R0 ;  /* 0x0000001fff057819 */ /* 0x000fe20000011400 */
[----:B------:R-:W-:Y:S02]  /*b1e0*/  ULDC.64 UR4, c[0x0][0x2c8] ;  /* 0x0000b20000047ab9 */ /* 0x000fe40000000a00 */
[----:B------:R-:W-:Y:S02]  /*b1f0*/  IMAD.IADD R3, R3, 0x1, R6 ;  /* 0x0000000103037824 */ /* 0x000fe400078e0206 */
[----:B------:R-:W-:Y:S01]  /*b200*/  IMAD R5, R5, UR4, RZ ;  /* 0x0000000405057c24 */ /* 0x000fe2000f8e02ff */
[----:B------:R-:W-:Y:S01]  /*b210*/  SHF.L.U32 R21, R11, 0x3, RZ ;  /* 0x000000030b157819 */ /* 0x000fe200000006ff */
[----:B------:R-:W-:-:S04]  /*b220*/  IMAD.WIDE.U32 R2, R0, UR4, R2 ;  /* 0x0000000400027c25 */ /* 0x000fc8000f8e0002 */
[----:B------:R-:W-:Y:S01]  /*b230*/  IMAD R5, R0, UR5, R5 ;  /* 0x0000000500057c24 */ /* 0x000fe2000f8e0205 */
[----:B------:R-:W-:Y:S01]  /*b240*/  ULDC.64 UR4, c[0x0][0x280] ;  /* 0x0000a00000047ab9 */ /* 0x000fe20000000a00 */
[----:B------:R-:W-:Y:S02]  /*b250*/  LOP3.LUT R21, R21, 0x38, RZ, 0xc0, !PT ;  /* 0x0000003815157812 */ /* 0x000fe400078ec0ff */
[----:B------:R-:W-:Y:S01]  /*b260*/  IMAD.IADD R5, R3, 0x1, R5 ;  /* 0x0000000103057824 */ /* 0x000fe200078e0205 */
[----:B------:R-:W-:Y:S01]  /*b270*/  LEA R0, P0, R2, UR4, 0x1 ;  /* 0x0000000402007c11 */ /* 0x000fe2000f8008ff */
[----:B------:R-:W-:Y:S01]  /*b280*/  ULDC UR4, c[0x0][0x2b8] ;  /* 0x0000ae0000047ab9 */ /* 0x000fe20000000800 */
[----:B------:R-:W-:Y:S02]  /*b290*/  LOP3.LUT R20, R11, 0x7f, RZ, 0xc0, !PT ;  /* 0x0000007f0b147812 */ /* 0x000fe400078ec0ff */
[C---:B------:R-:W-:Y:S02]  /*b2a0*/  LOP3.LUT R10, R21.reuse, 0x40, RZ, 0xfc, !PT ;  /* 0x00000040150a7812 */ /* 0x040fe400078efcff */
[----:B------:R-:W-:-:S02]  /*b2b0*/  LOP3.LUT R11, R21, 0x80, RZ, 0xfc, !PT ;  /* 0x00000080150b7812 */ /* 0x000fc400078efcff */
[----:B------:R-:W-:Y:S01]  /*b2c0*/  LEA.HI.X R5, R2, UR5, R5, 0x1, P0 ;  /* 0x0000000502057c11 */ /* 0x000fe200080f0c05 */
[----:B------:R-:W-:Y:S01]  /*b2d0*/  UMOV UR5, 0xffffffff ;  /* 0xffffffff00057882 */ /* 0x000fe20000000000 */
[----:B------:R-:W-:Y:S02]  /*b2e0*/  ISETP.GE.AND P3, PT, R9, UR4, PT ;  /* 0x0000000409007c0c */ /* 0x000fe4000bf66270 */
[----:B------:R-:W-:Y:S02]  /*b2f0*/  ISETP.GE.AND P2, PT, R10, UR4, PT ;  /* 0x000000040a007c0c */ /* 0x000fe4000bf46270 */
[----:B------:R-:W-:Y:S02]  /*b300*/  ISETP.GE.AND P0, PT, R11, UR4, PT ;  /* 0x000000040b007c0c */ /* 0x000fe4000bf06270 */
[----:B------:R-:W-:Y:S01]  /*b310*/  SHF.R.U32.HI R10, RZ, 0x3, R20 ;  /* 0x00000003ff0a7819 */ /* 0x000fe20000011614 */
[----:B-1----:R-:W-:Y:S10]  /*b320*/  BRA.DIV UR5, `(.L_x_265) ;  /* 0x0000003605dc7947 */ /* 0x002ff4000b800000 */
[----:B------:R-:W0:Y:S01]  /*b330*/  SHFL.IDX PT, R3, R0, RZ, 0x181f ;  /* 0x00181fff00037589 */ /* 0x000e2200000e0000 */
[----:B-----5:R-:W-:Y:S02]  /*b340*/  IMAD R6, R17, R8, RZ ;  /* 0x0000000811067224 */ /* 0x020fe400078e02ff */
[----:B------:R-:W-:Y:S01]  /*b350*/  IMAD.IADD R4, R10, 0x1, R4 ;  /* 0x000000010a047824 */ /* 0x000fe200078e0204 */
[----:B------:R-:W1:Y:S04]  /*b360*/  SHFL.IDX PT, R2, R5, RZ, 0x181f ;  /* 0x00181fff05027589 */ /* 0x000e6800000e0000 */
[----:B------:R-:W-:Y:S01]  /*b370*/  ISETP.GE.AND P1, PT, R4, R6, PT ;  /* 0x000000060400720c */ /* 0x000fe20003f26270 */
[----:B------:R-:W-:-:S12]  /*b380*/  SHFL.IDX PT, R14, R0, 0x7, 0x181f ;  /* 0x00f81f00000e7f89 */ /* 0x000fd800000e0000 */
[----:B0-----:R-:W-:-:S05]  /*b390*/  @!P1 LEA R7, P4, R9, R3, 0x1 ;  /* 0x0000000309079211 */ /* 0x001fca00078808ff */
[----:B-1----:R-:W-:Y:S02]  /*b3a0*/  @!P1 IMAD.X R3, RZ, RZ, R2, P4 ;  /* 0x000000ffff039224 */ /* 0x002fe400020e0602 */
[----:B------:R-:W-:Y:S01]  /*b3b0*/  @!P1 IMAD.MOV.U32 R2, RZ, RZ, R7 ;  /* 0x000000ffff029224 */ /* 0x000fe200078e0007 */
[----:B------:R-:W-:-:S04]  /*b3c0*/  IADD3 R7, R4, 0x10, RZ ;  /* 0x0000001004077810 */ /* 0x000fc80007ffe0ff */
[----:B------:R-:W-:Y:S04]  /*b3d0*/  @!P1 LDGSTS.E.BYPASS.LTC128B.128 [R34+0xc400], desc[UR36][R2.64], !P3 ;  /* 0x0c40000002229fae */ /* 0x000fe8000d901d64 */
[----:B------:R-:W-:Y:S04]  /*b3e0*/  @!P1 LDGSTS.E.BYPASS.LTC128B.128 [R34+0x10400], desc[UR36][R2.64+0x80], !P2 ;  /* 0x1040008002229fae */ /* 0x000fe8000d101d64 */
[----:B------:R0:W-:Y:S01]  /*b3f0*/  @!P1 LDGSTS.E.BYPASS.LTC128B.128 [R34+0x14400], desc[UR36][R2.64+0x100], !P0 ;  /* 0x1440010002229fae */ /* 0x0001e2000c101d64 */
[----:B------:R-:W-:-:S03]  /*b400*/  ISETP.GE.AND P1, PT, R7, R6, PT ;  /* 0x000000060700720c */ /* 0x000fc60003f26270 */
[----:B0-----:R-:W0:Y:S04]  /*b410*/  SHFL.IDX PT, R3, R0, 0x1, 0x181f ;  /* 0x00381f0000037f89 */ /* 0x001e2800000e0000 */
[----:B------:R-:W1:Y:S06]  /*b420*/  SHFL.IDX PT, R2, R5, 0x1, 0x181f ;  /* 0x00381f0005027f89 */ /* 0x000e6c00000e0000 */
[----:B0-----:R-:W-:-:S05]  /*b430*/  @!P1 LEA R7, P4, R9, R3, 0x1 ;  /* 0x0000000309079211 */ /* 0x001fca00078808ff */
[----:B-1----:R-:W-:Y:S02]  /*b440*/  @!P1 IMAD.X R8, RZ, RZ, R2, P4 ;  /* 0x000000ffff089224 */ /* 0x002fe400020e0602 */
[----:B------:R-:W-:Y:S01]  /*b450*/  @!P1 IMAD.MOV.U32 R2, RZ, RZ, R7 ;  /* 0x000000ffff029224 */ /* 0x000fe200078e0007 */
[----:B------:R-:W-:Y:S01]  /*b460*/  IADD3 R7, R4, 0x20, RZ ;  /* 0x0000002004077810 */ /* 0x000fe20007ffe0ff */
[----:B------:R-:W-:-:S05]  /*b470*/  @!P1 IMAD.MOV.U32 R3, RZ, RZ, R8 ;  /* 0x000000ffff039224 */ /* 0x000fca00078e0008 */
        /* <DEDUP_REMOVED lines=49> */
[----:B------:R-:W1:Y:S04]  /*b790*/  SHFL.IDX PT, R2, R5, 0x6, 0x181f ;  /* 0x00d81f0005027f89 */ /* 0x000e6800000e0000 */
[----:B------:R-:W2:Y:S02]  /*b7a0*/  SHFL.IDX PT, R5, R5, 0x7, 0x181f ;  /* 0x00f81f0005057f89 */ /* 0x000ea400000e0000 */
[----:B0-----:R-:W-:-:S05]  /*b7b0*/  @!P1 LEA R7, P4, R9, R3, 0x1 ;  /* 0x0000000309079211 */ /* 0x001fca00078808ff */
[----:B-1----:R-:W-:Y:S02]  /*b7c0*/  @!P1 IMAD.X R8, RZ, RZ, R2, P4 ;  /* 0x000000ffff089224 */ /* 0x002fe400020e0602 */
[----:B------:R-:W-:Y:S02]  /*b7d0*/  @!P1 IMAD.MOV.U32 R2, RZ, RZ, R7 ;  /* 0x000000ffff029224 */ /* 0x000fe400078e0007 */
[----:B------:R-:W-:-:S05]  /*b7e0*/  @!P1 IMAD.MOV.U32 R3, RZ, RZ, R8 ;  /* 0x000000ffff039224 */ /* 0x000fca00078e0008 */
[----:B------:R0:W-:Y:S04]  /*b7f0*/  @!P1 LDGSTS.E.BYPASS.LTC128B.128 [R34+0xf400], desc[UR36][R2.64], !P3 ;  /* 0x0f40000002229fae */ /* 0x0001e8000d901d64 */
[----:B------:R0:W-:Y:S04]  /*b800*/  @!P1 LDGSTS.E.BYPASS.LTC128B.128 [R34+0x13400], desc[UR36][R2.64+0x80], !P2 ;  /* 0x1340008002229fae */ /* 0x0001e8000d101d64 */
[----:B--2---:R0:W-:Y:S02]  /*b810*/  @!P1 LDGSTS.E.BYPASS.LTC128B.128 [R34+0x17400], desc[UR36][R2.64+0x100], !P0 ;  /* 0x1740010002229fae */ /* 0x0041e4000c101d64 */
.L_x_356:
[----:B0-----:R-:W-:Y:S01]  /*b820*/  IADD3 R3, R4, 0x70, RZ ;  /* 0x0000007004037810 */ /* 0x001fe20007ffe0ff */
[----:B------:R-:W-:Y:S03]  /*b830*/  BSSY B0, `(.L_x_266) ;  /* 0x000000b000007945 */ /* 0x000fe60003800000 */
[----:B------:R-:W-:-:S13]  /*b840*/  ISETP.GE.AND P1, PT, R3, R6, PT ;  /* 0x000000060300720c */ /* 0x000fda0003f26270 */
[----:B------:R-:W-:Y:S05]  /*b850*/  @P1 BRA `(.L_x_267) ;  /* 0x0000000000201947 */ /* 0x000fea0003800000 */
[----:B------:R-:W-:-:S05]  /*b860*/  LEA R2, P1, R9, R14, 0x1 ;  /* 0x0000000e09027211 */ /* 0x000fca00078208ff */
[----:B------:R-:W-:-:S05]  /*b870*/  IMAD.X R3, RZ, RZ, R5, P1 ;  /* 0x000000ffff037224 */ /* 0x000fca00008e0605 */
[----:B------:R-:W-:Y:S01]  /*b880*/  @!PT LDS RZ, [RZ] ;  /* 0x00000000fffff984 */ /* 0x000fe20000000800 */
[----:B------:R-:W-:Y:S01]  /*b890*/  @!PT LDS RZ, [RZ] ;  /* 0x00000000fffff984 */ /* 0x000fe20000000800 */
[----:B------:R-:W-:Y:S01]  /*b8a0*/  @!PT LDS RZ, [RZ] ;  /* 0x00000000fffff984 */ /* 0x000fe20000000800 */
[----:B------:R0:W-:Y:S04]  /*b8b0*/  LDGSTS.E.BYPASS.LTC128B.128 [R34+0xfc00], desc[UR36][R2.64], !P3 ;  /* 0x0fc0000002227fae */ /* 0x0001e8000d901d64 */
[----:B------:R0:W-:Y:S04]  /*b8c0*/  LDGSTS.E.BYPASS.LTC128B.128 [R34+0x13c00], desc[UR36][R2.64+0x80], !P2 ;  /* 0x13c0008002227fae */ /* 0x0001e8000d101d64 */
[----:B------:R0:W-:Y:S02]  /*b8d0*/  LDGSTS.E.BYPASS.LTC128B.128 [R34+0x17c00], desc[UR36][R2.64+0x100], !P0 ;  /* 0x17c0010002227fae */ /* 0x0001e4000c101d64 */
.L_x_267:
[----:B------:R-:W-:Y:S05]  /*b8e0*/  BSYNC B0 ;  /* 0x0000000000007941 */ /* 0x000fea0003800000 */
.L_x_266:
[----:B------:R-:W-:Y:S01]  /*b8f0*/  NOP ;  /* 0x0000000000007918 */ /* 0x000fe20000000000 */
[----:B------:R-:W-:-:S13]  /*b900*/  PLOP3.LUT P0, PT, PT, PT, PT, 0x80, 0x0 ;  /* 0x000000000000781c */ /* 0x000fda0003f0f070 */
.L_x_268:
[----:B------:R-:W-:Y:S02]  /*b910*/  PLOP3.LUT P1, PT, P1, P0, PT, 0xa2, 0x0 ;  /* 0x000000000000781c */ /* 0x000fe40000f21472 */
[----:B------:R-:W-:-:S08]  /*b920*/  @P0 R2UR P1, UR4, R22 ;  /* 0x00000000160402ca */ /* 0x000fd00000020000 */
[----:B------:R-:W-:-:S05]  /*b930*/  @P0 PLOP3.LUT P0, PT, P1, PT, PT, 0x80, 0x0 ;  /* 0x000000000000081c */ /* 0x000fca0000f0f070 */
[----:B------:R-:W-:Y:S01]  /*b940*/  @!P1 SYNCS.ARRIVE.TRANS64.RED.A0T1 RZ, [UR4+0x2a800], RZ ;  /* 0x02a800ffffff99a7 */ /* 0x000fe20008200404 */
[----:B------:R-:W-:Y:S07]  /*b950*/  @!P1 ARRIVES.LDGSTSBAR.64.TRANSCNT [UR4+0x2a800] ;  /* 0x02a80000ff0099b0 */ /* 0x000fee0008000a84 */
[----:B------:R-:W-:Y:S05]  /*b960*/  @P0 BRA.U.ANY `(.L_x_268) ;  /* 0xfffffffd00e80947 */ /* 0x000fea000393ffff */
[----:B0-----:R-:W2:Y:S02]  /*b970*/  LDL.LU R2, [R1+0x14] ;  /* 0x0000140001027983 */ /* 0x001ea40000300800 */
[----:B--2---:R-:W-:-:S05]  /*b980*/  VIADD R2, R2, 0x1 ;  /* 0x0000000102027836 */ /* 0x004fca0000000000 */
[----:B------:R0:W-:Y:S01]  /*b990*/  STL [R1+0x14], R2 ;  /* 0x0000140201007387 */ /* 0x0001e20000100800 */
[----:B------:R-:W-:-:S04]  /*b9a0*/  LEA.HI R0, R2, R2, RZ, 0x1 ;  /* 0x0000000202007211 */ /* 0x000fc800078f08ff */
[----:B------:R-:W-:-:S05]  /*b9b0*/  LOP3.LUT R0, R0, 0xfffffffe, RZ, 0xc0, !PT ;  /* 0xfffffffe00007812 */ /* 0x000fca00078ec0ff */
[----:B------:R-:W-:-:S05]  /*b9c0*/  IMAD.IADD R0, R2, 0x1, -R0 ;  /* 0x0000000102007824 */ /* 0x000fca00078e0a00 */
[----:B------:R-:W-:Y:S01]  /*b9d0*/  SHF.L.U32 R3, R0, 0x1f, RZ ;  /* 0x0000001f00037819 */ /* 0x000fe200000006ff */
[----:B------:R-:W-:Y:S01]  /*b9e0*/  NOP ;  /* 0x0000000000007918 */ /* 0x000fe20000000000 */
[----:B------:R0:W-:Y:S01]  /*b9f0*/  SYNCS.ARRIVE.TRANS64.A1T0 RZ, [R22+URZ+0x2a800], RZ ;  /* 0x02a800ff16ff79a7 */ /* 0x0001e2000810003f */
[----:B------:R-:W-:Y:S01]  /*ba00*/  BSSY B0, `(.L_x_269) ;  /* 0x0000003000007945 */ /* 0x000fe20003800000 */
[----:B------:R-:W1:Y:S03]  /*ba10*/  SYNCS.PHASECHK.TRANS64.TRYWAIT P0, [R22+URZ+0x2a820], R3 ;  /* 0x02a82003160075a7 */ /* 0x000e66000800017f */
[----:B01----:R-:W-:Y:S05]  /*ba20*/  @!P0 BRA `(.L_x_270) ;  /* 0x0000003800d48947 */ /* 0x003fea0003800000 */
.L_x_357:
[----:B------:R-:W-:Y:S05]  /*ba30*/  BSYNC B0 ;  /* 0x0000000000007941 */ /* 0x000fea0003800000 */
.L_x_269:
[----:B------:R-:W-:Y:S01]  /*ba40*/  ISETP.GE.AND P0, PT, R36, 0x61, PT ;  /* 0x000000612400780c */ /* 0x000fe20003f06270 */
[----:B------:R-:W-:-:S12]  /*ba50*/  BSSY B0, `(.L_x_271) ;  /* 0x00000ff000007945 */ /* 0x000fd80003800000 */
[----:B------:R-:W-:Y:S05]  /*ba60*/  @!P0 BRA `(.L_x_272) ;  /* 0x0000000c00f48947 */ /* 0x000fea0003800000 */
[----:B------:R-:W2:Y:S01]  /*ba70*/  LDL.LU R0, [R1+0x18] ;  /* 0x0000180001007983 */ /* 0x000ea20000300800 */
[----:B------:R-:W-:Y:S02]  /*ba80*/  IMAD.MOV.U32 R17, RZ, RZ, R28 ;  /* 0x000000ffff117224 */ /* 0x000fe400078e001c */
[----:B------:R-:W-:Y:S02]  /*ba90*/  IMAD.MOV.U32 R10, RZ, RZ, R27 ;  /* 0x000000ffff0a7224 */ /* 0x000fe400078e001b */
[----:B------:R-:W-:Y:S01]  /*baa0*/  IMAD.MOV.U32 R30, RZ, RZ, R26 ;  /* 0x000000ffff1e7224 */ /* 0x000fe200078e001a */
[----:B--2---:R-:W-:-:S07]  /*bab0*/  IADD3 R0, R0, -0x2, RZ ;  /* 0xfffffffe00007810 */ /* 0x004fce0007ffe0ff */
.L_x_285:
[----:B------:R-:W2:Y:S01]  /*bac0*/  LDL R7, [R1] ;  /* 0x0000000001077983 */ /* 0x000ea20000100800 */
[----:B------:R-:W1:Y:S01]  /*bad0*/  LDC R4, c[0x0][0x430] ;  /* 0x00010c00ff047b82 */ /* 0x000e620000000800 */
[----:B------:R-:W0:Y:S02]  /*bae0*/  S2R R2, SR_TID.X ;  /* 0x0000000000027919 */ /* 0x000e240000002100 */
[----:B------:R-:W3:Y:S01]  /*baf0*/  LDL R9, [R1+0x20] ;  /* 0x0000200001097983 */ /* 0x000ee20000100800 */
[----:B-1----:R-:W-:Y:S02]  /*bb00*/  ISETP.NE.AND P0, PT, R4, 0x1, PT ;  /* 0x000000010400780c */ /* 0x002fe40003f05270 */
[C---:B0-----:R-:W-:Y:S02]  /*bb10*/  LOP3.LUT R3, R2.reuse, 0x7f, RZ, 0xc0, !PT ;  /* 0x0000007f02037812 */ /* 0x041fe400078ec0ff */
[----:B------:R-:W-:-:S09]  /*bb20*/  SHF.L.U32 R2, R2, 0x4, RZ ;  /* 0x0000000402027819 */ /* 0x000fd200000006ff */
[----:B------:R-:W0:Y:S01]  /*bb30*/  @P0 LDC R5, c[0x0][0x438] ;  /* 0x00010e00ff050b82 */ /* 0x000e220000000800 */
[----:B------:R-:W-:-:S04]  /*bb40*/  SHF.R.U32.HI R3, RZ, 0x3, R3 ;  /* 0x00000003ff037819 */ /* 0x000fc80000011603 */
[----:B------:R-:W-:-:S03]  /*bb50*/  LOP3.LUT R2, R3, 0x70, R2, 0xf8, !PT ;  /* 0x0000007003027812 */ /* 0x000fc600078ef802 */
[----:B------:R-:W1:Y:S01]  /*bb60*/  @P0 LDC R3, c[0x0][0x434] ;  /* 0x00010d00ff030b82 */ /* 0x000e620000000800 */
[----:B------:R-:W-:Y:S01]  /*bb70*/  IMAD R8, R0, 0x60, R37 ;  /* 0x0000006000087824 */ /* 0x000fe200078e0225 */
[----:B------:R-:W-:-:S03]  /*bb80*/  ISETP.GT.U32.AND P2, PT, R2, 0x5f, PT ;  /* 0x0000005f0200780c */ /* 0x000fc60003f44070 */
[----:B------:R-:W-:-:S04]  /*bb90*/  IMAD.IADD R8, R2, 0x1, R8 ;  /* 0x0000000102087824 */ /* 0x000fc800078e0208 */
[----:B------:R-:W-:Y:S02]  /*bba0*/  IMAD.MOV.U32 R6, RZ, RZ, R8 ;  /* 0x000000ffff067224 */ /* 0x000fe400078e0008 */
[----:B-1----:R-:W-:-:S05]  /*bbb0*/  @P0 IMAD.HI.U32 R2, R8, R3, RZ ;  /* 0x0000000308020227 */ /* 0x002fca00078e00ff */
[----:B0-----:R-:W-:Y:S02]  /*bbc0*/  @P0 SHF.R.U32.HI R6, RZ, R5, R2 ;  /* 0x00000005ff060219 */ /* 0x001fe40000011602 */
[----:B------:R-:W0:Y:S02]  /*bbd0*/  @!P2 LDC.64 R4, c[0x0][0x428] ;  /* 0x00010a00ff04ab82 */ /* 0x000e240000000a00 */
[--C-:B------:R-:W-:Y:S01]  /*bbe0*/  @!P2 SHF.R.S32.HI R3, RZ, 0x1f, R6.reuse ;  /* 0x0000001fff03a819 */ /* 0x100fe20000011406 */
[----:B------:R-:W-:-:S04]  /*bbf0*/  @!P2 IMAD.MOV.U32 R2, RZ, RZ, R6 ;  /* 0x000000ffff02a224 */ /* 0x000fc800078e0006 */
[----:B0-----:R-:W-:-:S04]  /*bc00*/  @!P2 IMAD.WIDE.U32 R2, R31, R4, R2 ;  /* 0x000000041f02a225 */ /* 0x001fc800078e0002 */
[----:B--2---:R-:W-:-:S04]  /*bc10*/  @!P2 IMAD R4, R7, R4, RZ ;  /* 0x000000040704a224 */ /* 0x004fc800078e02ff */
[----:B------:R-:W-:Y:S02]  /*bc20*/  @!P2 IMAD R7, R31, R5, R4 ;  /* 0x000000051f07a224 */ /* 0x000fe400078e0204 */
[----:B------:R-:W0:Y:S03]  /*bc30*/  @!P2 LDC.64 R4, c[0x0][0x418] ;  /* 0x00010600ff04ab82 */ /* 0x000e260000000a00 */
[----:B------:R-:W-:Y:S01]  /*bc40*/  @!P2 IADD3 R3, R7, R3, RZ ;  /* 0x000000030703a210 */ /* 0x000fe20007ffe0ff */
[----:B------:R-:W-:Y:S01]  /*bc50*/  IMAD.MOV.U32 R7, RZ, RZ, RZ ;  /* 0x000000ffff077224 */ /* 0x000fe200078e00ff */
[----:B0-----:R-:W-:-:S04]  /*bc60*/  @!P2 LEA R4, P0, R2, R4, 0x2 ;  /* 0x000000040204a211 */ /* 0x001fc800078010ff */
[----:B------:R-:W-:-:S05]  /*bc70*/  @!P2 LEA.HI.X R5, R2, R5, R3, 0x2, P0 ;  /* 0x000000050205a211 */ /* 0x000fca00000f1403 */
[----:B------:R0:W5:Y:S01]  /*bc80*/  @!P2 LDG.E R7, desc[UR36][R4.64] ;  /* 0x000000240407a981 */ /* 0x000162000c1e1900 */
[----:B---3--:R-:W-:Y:S01]  /*bc90*/  ISETP.NE.AND P1, PT, R9, 0x3, PT ;  /* 0x000000030900780c */ /* 0x008fe20003f25270 */
[----:B------:R-:W-:Y:S01]  /*bca0*/  VIADD R27, R10, 0x1 ;  /* 0x000000010a1b7836 */ /* 0x000fe20000000000 */
[----:B------:R-:W-:Y:S05]  /*bcb0*/  YIELD ;  /* 0x0000000000007946 */ /* 0x000fea0003800000 */
[----:B------:R-:W-:Y:S01]  /*bcc0*/  ISETP.NE.AND P0, PT, R27, 0x2, PT ;  /* 0x000000021b00780c */ /* 0x000fe20003f05270 */
[----:B------:R-:W-:Y:S01]  /*bcd0*/  IMAD.MOV R3, RZ, RZ, -R6 ;  /* 0x000000ffff037224 */ /* 0x000fe200078e0a06 */
[----:B------:R-:W-:-:S02]  /*bce0*/  ULDC UR4, c[0x0][0x430] ;  /* 0x00010c0000047ab9 */ /* 0x000fc40000000800 */
[----:B------:R-:W-:Y:S01]  /*bcf0*/  SEL R28, RZ, 0x1, P0 ;  /* 0x00000001ff1c7807 */ /* 0x000fe20000000000 */
[----:B------:R-:W-:Y:S01]  /*bd00*/  IMAD R8, R3, UR4, R8 ;  /* 0x0000000403087c24 */ /* 0x000fe2000f8e0208 */
[----:B------:R-:W-:Y:S02]  /*bd10*/  SEL R27, R27, RZ, P0 ;  /* 0x000000ff1b1b7207 */ /* 0x000fe40000000000 */
[----:B------:R-:W-:Y:S02]  /*bd20*/  MOV R26, R0 ;  /* 0x00000000001a7202 */ /* 0x000fe40000000f00 */
[----:B------:R-:W-:Y:S01]  /*bd30*/  LOP3.LUT R28, R17, R28, RZ, 0x3c, !PT ;  /* 0x0000001c111c7212 */ /* 0x000fe200078e3cff */
[----:B0-----:R-:W-:Y:S06]  /*bd40*/  @!P1 BRA `(.L_x_273) ;  /* 0x0000000000049947 */ /* 0x001fec0003800000 */
[----:B------:R-:W-:Y:S01]  /*bd50*/  BPT.TRAP 0x1 ;  /* 0x000000040000795c */ /* 0x000fe20000300000 */
.L_x_273:
[----:B------:R-:W-:Y:S01]  /*bd60*/  IMAD R6, R27, 0x8, R22 ;  /* 0x000000081b067824 */ /* 0x000fe200078e0216 */
[----:B------:R-:W-:Y:S01]  /*bd70*/  SHF.L.U32 R3, R28, 0x1f, RZ ;  /* 0x0000001f1c037819 */ /* 0x000fe200000006ff */
[----:B------:R-:W-:Y:S03]  /*bd80*/  BSSY B1, `(.L_x_274) ;  /* 0x0000003000017945 */ /* 0x000fe60003800000 */
[----:B------:R-:W0:Y:S02]  /*bd90*/  SYNCS.PHASECHK.TRANS64.TRYWAIT P0, [R6+URZ+0x2a840], R3 ;  /* 0x02a84003060075a7 */ /* 0x000e24000800017f */
[----:B0-----:R-:W-:Y:S05]  /*bda0*/  @!P0 BRA `(.L_x_275) ;  /* 0x0000003800088947 */ /* 0x001fea0003800000 */
.L_x_358:
[----:B------:R-:W-:Y:S05]  /*bdb0*/  BSYNC B1 ;  /* 0x0000000000017941 */ /* 0x000fea0003800000 */
.L_x_274:
[----:B------:R-:W-:Y:S01]  /*bdc0*/  SHF.R.S32.HI R20, RZ, 0x1f, R8 ;  /* 0x0000001fff147819 */ /* 0x000fe20000011408 */
[----:B------:R-:W-:Y:S01]  /*bdd0*/  ULDC.64 UR4, c[0x0][0x300] ;  /* 0x0000c00000047ab9 */ /* 0x000fe20000000a00 */
[----:B-----5:R-:W-:Y:S01]  /*bde0*/  SHF.R.S32.HI R21, RZ, 0x1f, R7 ;  /* 0x0000001fff157819 */ /* 0x020fe20000011407 */
[----:B0-----:R-:W-:Y:S01]  /*bdf0*/  IMAD.WIDE.U32 R2, R8, UR4, RZ ;  /* 0x0000000408027c25 */ /* 0x001fe2000f8e00ff */
[C---:B------:R-:W-:Y:S02]  /*be00*/  LOP3.LUT P3, RZ, R25.reuse, 0x4, RZ, 0xc0, !PT ;  /* 0x0000000419ff7812 */ /* 0x040fe4000786c0ff */
[C---:B------:R-:W-:Y:S01]  /*be10*/  LOP3.LUT P2, RZ, R25.reuse, 0x2, RZ, 0xc0, !PT ;  /* 0x0000000219ff7812 */ /* 0x040fe2000784c0ff */
[----:B------:R-:W-:Y:S01]  /*be20*/  IMAD R0, R20, UR4, RZ ;  /* 0x0000000414007c24 */ /* 0x000fe2000f8e02ff */
[----:B------:R-:W-:Y:S01]  /*be30*/  LOP3.LUT P1, RZ, R25, 0x1, RZ, 0xc0, !PT ;  /* 0x0000000119ff7812 */ /* 0x000fe2000782c0ff */
[----:B------:R-:W-:Y:S02]  /*be40*/  IMAD R4, R27, 0x4800, R33 ;  /* 0x000048001b047824 */ /* 0x000fe400078e0221 */
[----:B------:R-:W-:Y:S01]  /*be50*/  IMAD R0, R8, UR5, R0 ;  /* 0x0000000508007c24 */ /* 0x000fe2000f8e0200 */
[----:B------:R-:W-:-:S03]  /*be60*/  ULDC.64 UR4, c[0x0][0x310] ;  /* 0x0000c40000047ab9 */ /* 0x000fc60000000a00 */
[----:B------:R-:W-:Y:S02]  /*be70*/  IMAD.IADD R3, R3, 0x1, R0 ;  /* 0x0000000103037824 */ /* 0x000fe400078e0200 */
[----:B------:R-:W-:Y:S02]  /*be80*/  IMAD R0, R21, UR4, RZ ;  /* 0x0000000415007c24 */ /* 0x000fe4000f8e02ff */
[----:B------:R-:W-:-:S04]  /*be90*/  IMAD.WIDE.U32 R2, R7, UR4, R2 ;  /* 0x0000000407027c25 */ /* 0x000fc8000f8e0002 */
        /* <DEDUP_REMOVED lines=8> */
[----:B------:R-:W-:Y:S01]  /*bf20*/  UMOV UR4, 0xffffffff ;  /* 0xffffffff00047882 */ /* 0x000fe20000000000 */
[----:B------:R-:W-:-:S04]  /*bf30*/  IADD3 R0, R0, R3, RZ ;  /* 0x0000000300007210 */ /* 0x000fc80007ffe0ff */
[----:B------:R-:W-:Y:S01]  /*bf40*/  LEA.HI.X R5, R2, UR5, R0, 0x1, P0 ;  /* 0x0000000502057c11 */ /* 0x000fe200080f0c00 */
[----:B------:R-:W-:Y:S06]  /*bf50*/  BRA.DIV UR4, `(.L_x_276) ;  /* 0x0000003604b07947 */ /* 0x000fec000b800000 */
[----:B------:R-:W0:Y:S01]  /*bf60*/  S2R R3, SR_TID.X ;  /* 0x0000000000037919 */ /* 0x000e220000002100 */
[----:B------:R-:W-:Y:S01]  /*bf70*/  LEA R4, R4, R22, 0x1 ;  /* 0x0000001604047211 */ /* 0x000fe200078e08ff */
[----:B------:R-:W1:Y:S04]  /*bf80*/  SHFL.IDX PT, R2, R9, RZ, 0x181f ;  /* 0x00181fff09027589 */ /* 0x000e6800000e0000 */
[----:B------:R-:W-:Y:S01]  /*bf90*/  SHFL.IDX PT, R35, R5, 0x2, 0x181f ;  /* 0x00581f0005237f89 */ /* 0x000fe200000e0000 */
[----:B0-----:R-:W-:-:S03]  /*bfa0*/  IMAD.SHL.U32 R11, R3, 0x8, RZ ;  /* 0x00000008030b7824 */ /* 0x001fc600078e00ff */
[----:B------:R-:W0:Y:S02]  /*bfb0*/  SHFL.IDX PT, R3, R5, RZ, 0x181f ;  /* 0x00181fff05037589 */ /* 0x000e2400000e0000 */
[----:B------:R-:W-:-:S05]  /*bfc0*/  LOP3.LUT R11, R11, 0x38, RZ, 0xc0, !PT ;  /* 0x000000380b0b7812 */ /* 0x000fca00078ec0ff */
[----:B------:R-:W-:-:S05]  /*bfd0*/  IMAD.SHL.U32 R0, R11, 0x2, RZ ;  /* 0x000000020b007824 */ /* 0x000fca00078e00ff */
[----:B-1----:R-:W-:-:S05]  /*bfe0*/  IADD3 R2, P0, R2, R0, RZ ;  /* 0x0000000002027210 */ /* 0x002fca0007f1e0ff */
[----:B0-----:R-:W-:-:S05]  /*bff0*/  IMAD.X R3, RZ, RZ, R3, P0 ;  /* 0x000000ffff037224 */ /* 0x001fca00000e0603 */
[----:B------:R-:W-:Y:S04]  /*c000*/  LDGSTS.E.BYPASS.LTC128B.128 [R4+0x18400], desc[UR36][R2.64], !P3 ;  /* 0x1840000002047fae */ /* 0x000fe8000d901d64 */
[----:B------:R-:W-:Y:S04]  /*c010*/  LDGSTS.E.BYPASS.LTC128B.128 [R4+0x1b400], desc[UR36][R2.64+0x80], !P2 ;  /* 0x1b40008002047fae */ /* 0x000fe8000d101d64 */
[----:B------:R0:W-:Y:S04]  /*c020*/  LDGSTS.E.BYPASS.LTC128B.128 [R4+0x1e400], desc[UR36][R2.64+0x100], !P1 ;  /* 0x1e40010002047fae */ /* 0x0001e8000c901d64 */
[----:B0-----:R-:W0:Y:S04]  /*c030*/  SHFL.IDX PT, R2, R9, 0x1, 0x181f ;  /* 0x00381f0009027f89 */ /* 0x001e2800000e0000 */
[----:B------:R-:W1:Y:S01]  /*c040*/  SHFL.IDX PT, R3, R5, 0x1, 0x181f ;  /* 0x00381f0005037f89 */ /* 0x000e6200000e0000 */
[----:B0-----:R-:W-:-:S05]  /*c050*/  IADD3 R2, P0, R2, R0, RZ ;  /* 0x0000000002027210 */ /* 0x001fca0007f1e0ff */
[----:B-1----:R-:W-:-:S05]  /*c060*/  IMAD.X R3, RZ, RZ, R3, P0 ;  /* 0x000000ffff037224 */ /* 0x002fca00000e0603 */
[----:B------:R-:W-:Y:S04]  /*c070*/  LDGSTS.E.BYPASS.LTC128B.128 [R4+0x18c00], desc[UR36][R2.64], !P3 ;  /* 0x18c0000002047fae */ /* 0x000fe8000d901d64 */
[----:B------:R-:W-:Y:S04]  /*c080*/  LDGSTS.E.BYPASS.LTC128B.128 [R4+0x1bc00], desc[UR36][R2.64+0x80], !P2 ;  /* 0x1bc0008002047fae */ /* 0x000fe8000d101d64 */
[----:B------:R0:W-:Y:S04]  /*c090*/  LDGSTS.E.BYPASS.LTC128B.128 [R4+0x1ec00], desc[UR36][R2.64+0x100], !P1 ;  /* 0x1ec0010002047fae */ /* 0x0001e8000c901d64 */
[----:B0-----:R-:W0:Y:S02]  /*c0a0*/  SHFL.IDX PT, R2, R9, 0x2, 0x181f ;  /* 0x00581f0009027f89 */ /* 0x001e2400000e0000 */
[----:B0-----:R-:W-:-:S05]  /*c0b0*/  IADD3 R2, P0, R2, R0, RZ ;  /* 0x0000000002027210 */ /* 0x001fca0007f1e0ff */
[----:B------:R-:W-:Y:S02]  /*c0c0*/  IMAD.X R3, RZ, RZ, R35, P0 ;  /* 0x000000ffff037224 */ /* 0x000fe400000e0623 */
[----:B------:R-:W-:Y:S04]  /*c0d0*/  SHFL.IDX PT, R35, R5, 0x3, 0x181f ;  /* 0x00781f0005237f89 */ /* 0x000fe800000e0000 */
        /* <DEDUP_REMOVED lines=11> */
[----:B0-----:R-:W-:-:S04]  /*c190*/  IADD3 R2, P0, R2, R0, RZ ;  /* 0x0000000002027210 */ /* 0x001fc80007f1e0ff */
[----:B------:R-:W-:Y:S02]  /*c1a0*/  IADD3.X R3, RZ, R35, RZ, P0, !PT ;  /* 0x00000023ff037210 */ /* 0x000fe400007fe4ff */
[----:B------:R0:W1:Y:S04]  /*c1b0*/  SHFL.IDX PT, R35, R5, 0x5, 0x181f ;  /* 0x00b81f0005237f89 */ /* 0x00006800000e0000 */
[----:B------:R-:W-:Y:S04]  /*c1c0*/  LDGSTS.E.BYPASS.LTC128B.128 [R4+0x1a400], desc[UR36][R2.64], !P3 ;  /* 0x1a40000002047fae */ /* 0x000fe8000d901d64 */
[----:B------:R-:W-:Y:S04]  /*c1d0*/  LDGSTS.E.BYPASS.LTC128B.128 [R4+0x1d400], desc[UR36][R2.64+0x80], !P2 ;  /* 0x1d40008002047fae */ /* 0x000fe8000d101d64 */
[----:B------:R2:W-:Y:S04]  /*c1e0*/  LDGSTS.E.BYPASS.LTC128B.128 [R4+0x20400], desc[UR36][R2.64+0x100], !P1 ;  /* 0x2040010002047fae */ /* 0x0005e8000c901d64 */
[----:B-12---:R0:W2:Y:S02]  /*c1f0*/  SHFL.IDX PT, R2, R9, 0x5, 0x181f ;  /* 0x00b81f0009027f89 */ /* 0x0060a400000e0000 */
.L_x_372:
[----:B--2---:R-:W-:-:S05]  /*c200*/  IADD3 R2, P0, R2, R0, RZ ;  /* 0x0000000002027210 */ /* 0x004fca0007f1e0ff */
[----:B------:R-:W-:Y:S01]  /*c210*/  IMAD.X R3, RZ, RZ, R35, P0 ;  /* 0x000000ffff037224 */ /* 0x000fe200000e0623 */
        /* <DEDUP_REMOVED lines=8> */
.L_x_277:
[----:B------:R-:W-:Y:S02]  /*c2a0*/  PLOP3.LUT P1, PT, P1, P0, PT, 0xa2, 0x0 ;  /* 0x000000000000781c */ /* 0x000fe40000f21472 */
[----:B------:R-:W-:-:S08]  /*c2b0*/  @P0 R2UR P1, UR4, R6 ;  /* 0x00000000060402ca */ /* 0x000fd00000020000 */
[----:B------:R-:W-:-:S05]  /*c2c0*/  @P0 PLOP3.LUT P0, PT, P1, PT, PT, 0x80, 0x0 ;  /* 0x000000000000081c */ /* 0x000fca0000f0f070 */
[----:B------:R-:W-:Y:S01]  /*c2d0*/  @!P1 SYNCS.ARRIVE.TRANS64.RED.A0T1 RZ, [UR4+0x2a830], RZ ;  /* 0x02a830ffffff99a7 */ /* 0x000fe20008200404 */
[----:B------:R-:W-:Y:S07]  /*c2e0*/  @!P1 ARRIVES.LDGSTSBAR.64.TRANSCNT [UR4+0x2a830] ;  /* 0x02a83000ff0099b0 */ /* 0x000fee0008000a84 */
[----:B------:R-:W-:Y:S05]  /*c2f0*/  @P0 BRA.U.ANY `(.L_x_277) ;  /* 0xfffffffd00e80947 */ /* 0x000fea000393ffff */
[----:B------:R-:W-:Y:S01]  /*c300*/  NOP ;  /* 0x0000000000007918 */ /* 0x000fe20000000000 */
[----:B-1----:R-:W2:Y:S02]  /*c310*/  LDL R2, [R1+0x20] ;  /* 0x0000200001027983 */ /* 0x002ea40000100800 */
[----:B--2---:R-:W-:-:S13]  /*c320*/  ISETP.NE.AND P2, PT, R2, 0x3, PT ;  /* 0x000000030200780c */ /* 0x004fda0003f45270 */
[----:B------:R-:W-:Y:S05]  /*c330*/  @!P2 BRA `(.L_x_278) ;  /* 0x000000000004a947 */ /* 0x000fea0003800000 */
[----:B------:R-:W-:Y:S01]  /*c340*/  BPT.TRAP 0x1 ;  /* 0x000000040000795c */ /* 0x000fe20000300000 */
.L_x_278:
[----:B------:R1:W-:Y:S01]  /*c350*/  SYNCS.ARRIVE.TRANS64.A1T0 RZ, [R6+URZ+0x2a830], RZ ;  /* 0x02a830ff06ff79a7 */ /* 0x0003e2000810003f */
[----:B------:R-:W-:Y:S05]  /*c360*/  @!P2 BRA `(.L_x_279) ;  /* 0x000000000004a947 */ /* 0x000fea0003800000 */
[----:B------:R-:W-:Y:S01]  /*c370*/  BPT.TRAP 0x1 ;  /* 0x000000040000795c */ /* 0x000fe20000300000 */
.L_x_279:
[----:B------:R-:W-:Y:S01]  /*c380*/  SHF.L.U32 R2, R17, 0x1f, RZ ;  /* 0x0000001f11027819 */ /* 0x000fe200000006ff */
[----:B------:R-:W-:Y:S01]  /*c390*/  IMAD R4, R10, 0x8, R22 ;  /* 0x000000080a047824 */ /* 0x000fe200078e0216 */
[----:B------:R-:W-:Y:S03]  /*c3a0*/  BSSY B1, `(.L_x_280) ;  /* 0x0000003000017945 */ /* 0x000fe60003800000 */
[----:B------:R-:W2:Y:S02]  /*c3b0*/  SYNCS.PHASECHK.TRANS64.TRYWAIT P0, [R4+URZ+0x2a860], R2 ;  /* 0x02a86002040075a7 */ /* 0x000ea4000800017f */
[----:B--2---:R-:W-:Y:S05]  /*c3c0*/  @!P0 BRA `(.L_x_281) ;  /* 0x0000003800708947 */ /* 0x004fea0003800000 */
.L_x_373:
[----:B------:R-:W-:Y:S05]  /*c3d0*/  BSYNC B1 ;  /* 0x0000000000017941 */ /* 0x000fea0003800000 */
.L_x_280:
[----:B------:R-:W3:Y:S01]  /*c3e0*/  S2R R3, SR_TID.X ;  /* 0x0000000000037919 */ /* 0x000ee20000002100 */
[----:B------:R-:W-:Y:S01]  /*c3f0*/  UMOV UR4, 0xffffffff ;  /* 0xffffffff00047882 */ /* 0x000fe20000000000 */
[----:B-1----:R-:W-:Y:S01]  /*c400*/  IMAD R6, R30, -0x60, R36 ;  /* 0xffffffa01e067824 */ /* 0x002fe200078e0224 */
[----:B------:R-:W-:Y:S01]  /*c410*/  LOP3.LUT P0, RZ, R29, 0x2, RZ, 0xc0, !PT ;  /* 0x000000021dff7812 */ /* 0x000fe2000780c0ff */
[----:B0-----:R-:W-:Y:S01]  /*c420*/  IMAD R5, R10, 0x3000, R33 ;  /* 0x000030000a057824 */ /* 0x001fe200078e0221 */
[----:B---3--:R-:W-:-:S04]  /*c430*/  LOP3.LUT R3, R3, 0x7f, RZ, 0xc0, !PT ;  /* 0x0000007f03037812 */ /* 0x008fc800078ec0ff */
[----:B------:R-:W-:-:S05]  /*c440*/  SHF.R.U32.HI R3, RZ, 0x3, R3 ;  /* 0x00000003ff037819 */ /* 0x000fca0000011603 */
[----:B------:R-:W-:Y:S01]  /*c450*/  IMAD.IADD R6, R6, 0x1, -R3 ;  /* 0x0000000106067824 */ /* 0x000fe200078e0a03 */
[----:B------:R-:W-:Y:S06]  /*c460*/  BRA.DIV UR4, `(.L_x_282) ;  /* 0x0000003a045c7947 */ /* 0x000fec000b800000 */
[----:B--2---:R-:W0:Y:S01]  /*c470*/  SHFL.IDX PT, R2, R23, RZ, 0x181f ;  /* 0x00181fff17027589 */ /* 0x004e2200000e0000 */
[----:B------:R-:W-:-:S03]  /*c480*/  IMAD R5, R5, 0x2, R22 ;  /* 0x0000000205057824 */ /* 0x000fc600078e0216 */
[----:B------:R-:W1:Y:S01]  /*c490*/  SHFL.IDX PT, R3, R24, RZ, 0x181f ;  /* 0x00181fff18037589 */ /* 0x000e6200000e0000 */
[----:B0-----:R-:W-:-:S04]  /*c4a0*/  IADD3 R2, P1, R2, R0, RZ ;  /* 0x0000000002027210 */ /* 0x001fc80007f3e0ff */
[----:B-1----:R-:W-:Y:S02]  /*c4b0*/  IADD3.X R3, RZ, R3, RZ, P1, !PT ;  /* 0x00000003ff037210 */ /* 0x002fe40000ffe4ff */
[----:B------:R-:W-:-:S04]  /*c4c0*/  LOP3.LUT P1, RZ, R29, 0x1, RZ, 0xc0, !PT ;  /* 0x000000011dff7812 */ /* 0x000fc8000782c0ff */
[----:B------:R-:W-:-:S13]  /*c4d0*/  ISETP.LT.OR P2, PT, R6, 0x1, !P1 ;  /* 0x000000010600780c */ /* 0x000fda0004f41670 */
[----:B------:R-:W-:Y:S01]  /*c4e0*/  @!PT LDS RZ, [RZ] ;  /* 0x00000000fffff984 */ /* 0x000fe20000000800 */
[----:B------:R-:W-:Y:S01]  /*c4f0*/  LDGSTS.E.BYPASS.LTC128B.128 [R5+0x400], desc[UR36][R2.64], !P2 ;  /* 0x0040000002057fae */ /* 0x000fe2000d101d64 */
[----:B------:R-:W-:-:S13]  /*c500*/  ISETP.LT.OR P2, PT, R6, 0x1, !P0 ;  /* 0x000000010600780c */ /* 0x000fda0004741670 */
[----:B------:R0:W-:Y:S04]  /*c510*/  LDGSTS.E.BYPASS.LTC128B.128 [R5+0x3400], desc[UR36][R2.64+0x80], !P2 ;  /* 0x0340008002057fae */ /* 0x0001e8000d101d64 */
[----:B0-----:R-:W0:Y:S04]  /*c520*/  SHFL.IDX PT, R2, R23, 0x1, 0x181f ;  /* 0x00381f0017027f89 */ /* 0x001e2800000e0000 */
[----:B------:R-:W1:Y:S01]  /*c530*/  SHFL.IDX PT, R3, R24, 0x1, 0x181f ;  /* 0x00381f0018037f89 */ /* 0x000e6200000e0000 */
[----:B0-----:R-:W-:-:S05]  /*c540*/  IADD3 R2, P2, R2, R0, RZ ;  /* 0x0000000002027210 */ /* 0x001fca0007f5e0ff */
[----:B-1----:R-:W-:Y:S01]  /*c550*/  IMAD.X R3, RZ, RZ, R3, P2 ;  /* 0x000000ffff037224 */ /* 0x002fe200010e0603 */
[----:B------:R-:W-:-:S13]  /*c560*/  ISETP.LT.OR P2, PT, R6, 0x11, !P1 ;  /* 0x000000110600780c */ /* 0x000fda0004f41670 */
        /* <DEDUP_REMOVED lines=13> */
[----:B0-----:R-:W-:-:S04]  /*c640*/  IADD3 R2, P2, R2, R0, RZ ;  /* 0x0000000002027210 */ /* 0x001fc80007f5e0ff */
[----:B-1----:R-:W-:Y:S02]  /*c650*/  IADD3.X R3, RZ, R3, RZ, P2, !PT ;  /* 0x00000003ff037210 */ /* 0x002fe400017fe4ff */
[----:B------:R-:W-:-:S13]  /*c660*/  ISETP.LT.OR P2, PT, R6, 0x31, !P1 ;  /* 0x000000310600780c */ /* 0x000fda0004f41670 */
[----:B------:R-:W-:Y:S01]  /*c670*/  LDGSTS.E.BYPASS.LTC128B.128 [R5+0x1c00], desc[UR36][R2.64], !P2 ;  /* 0x01c0000002057fae */ /* 0x000fe2000d101d64 */
[----:B------:R-:W-:-:S13]  /*c680*/  ISETP.LT.OR P2, PT, R6, 0x31, !P0 ;  /* 0x000000310600780c */ /* 0x000fda0004741670 */
[----:B------:R0:W-:Y:S04]  /*c690*/  LDGSTS.E.BYPASS.LTC128B.128 [R5+0x4c00], desc[UR36][R2.64+0x80], !P2 ;  /* 0x04c0008002057fae */ /* 0x0001e8000d101d64 */
[----:B0-----:R-:W0:Y:S04]  /*c6a0*/  SHFL.IDX PT, R2, R23, 0x4, 0x181f ;  /* 0x00981f0017027f89 */ /* 0x001e2800000e0000 */
[----:B------:R-:W1:Y:S04]  /*c6b0*/  SHFL.IDX PT, R3, R24, 0x4, 0x181f ;  /* 0x00981f0018037f89 */ /* 0x000e6800000e0000 */
[----:B------:R-:W2:Y:S01]  /*c6c0*/  SHFL.IDX PT, R24, R24, 0x5, 0x181f ;  /* 0x00b81f0018187f89 */ /* 0x000ea200000e0000 */
[----:B0-----:R-:W-:-:S05]  /*c6d0*/  IADD3 R2, P2, R2, R0, RZ ;  /* 0x0000000002027210 */ /* 0x001fca0007f5e0ff */
[----:B-1----:R-:W-:Y:S01]  /*c6e0*/  IMAD.X R3, RZ, RZ, R3, P2 ;  /* 0x000000ffff037224 */ /* 0x002fe200010e0603 */
[----:B------:R-:W-:-:S13]  /*c6f0*/  ISETP.LT.OR P2, PT, R6, 0x41, !P1 ;  /* 0x000000410600780c */ /* 0x000fda0004f41670 */
[----:B------:R-:W-:Y:S01]  /*c700*/  LDGSTS.E.BYPASS.LTC128B.128 [R5+0x2400], desc[UR36][R2.64], !P2 ;  /* 0x0240000002057fae */ /* 0x000fe2000d101d64 */
[----:B------:R-:W-:-:S13]  /*c710*/  ISETP.LT.OR P2, PT, R6, 0x41, !P0 ;  /* 0x000000410600780c */ /* 0x000fda0004741670 */
[----:B------:R0:W-:Y:S04]  /*c720*/  LDGSTS.E.BYPASS.LTC128B.128 [R5+0x5400], desc[UR36][R2.64+0x80], !P2 ;  /* 0x0540008002057fae */ /* 0x0001e8000d101d64 */
[----:B0-2---:R0:W1:Y:S02]  /*c730*/  SHFL.IDX PT, R2, R23, 0x5, 0x181f ;  /* 0x00b81f0017027f89 */ /* 0x00506400000e0000 */
.L_x_387:
[C---:B------:R-:W-:Y:S01]  /*c740*/  ISETP.LT.OR P1, PT, R6.reuse, 0x51, !P1 ;  /* 0x000000510600780c */ /* 0x040fe20004f21670 */
[----:B------:R-:W-:Y:S01]  /*c750*/  ULDC.64 UR4, c[0x0][0x328] ;  /* 0x0000ca0000047ab9 */ /* 0x000fe20000000a00 */
[----:B------:R-:W-:Y:S01]  /*c760*/  ISETP.LT.OR P0, PT, R6, 0x51, !P0 ;  /* 0x000000510600780c */ /* 0x000fe20004701670 */
[----:B------:R-:W-:Y:S01]  /*c770*/  IMAD R9, R20, UR4, RZ ;  /* 0x0000000414097c24 */ /* 0x000fe2000f8e02ff */
[----:B-1----:R-:W-:-:S03]  /*c780*/  IADD3 R2, P2, R2, R0, RZ ;  /* 0x0000000002027210 */ /* 0x002fc60007f5e0ff */
[----:B------:R-:W-:Y:S02]  /*c790*/  IMAD R9, R8, UR5, R9 ;  /* 0x0000000508097c24 */ /* 0x000fe4000f8e0209 */
[----:B------:R-:W-:-:S05]  /*c7a0*/  IMAD.X R3, RZ, RZ, R24, P2 ;  /* 0x000000ffff037224 */ /* 0x000fca00010e0618 */
[----:B------:R-:W-:Y:S01]  /*c7b0*/  @!PT LDS RZ, [RZ] ;  /* 0x00000000fffff984 */ /* 0x000fe20000000800 */
[----:B------:R-:W-:Y:S01]  /*c7c0*/  @!PT LDS RZ, [RZ] ;  /* 0x00000000fffff984 */ /* 0x000fe20000000800 */
[----:B------:R-:W-:Y:S01]  /*c7d0*/  @!PT LDS RZ, [RZ] ;  /* 0x00000000fffff984 */ /* 0x000fe20000000800 */
[----:B------:R-:W-:Y:S04]  /*c7e0*/  LDGSTS.E.BYPASS.LTC128B.128 [R5+0x2c00], desc[UR36][R2.64], !P1 ;  /* 0x02c0000002057fae */ /* 0x000fe8000c901d64 */
[----:B------:R1:W-:Y:S01]  /*c7f0*/  LDGSTS.E.BYPASS.LTC128B.128 [R5+0x5c00], desc[UR36][R2.64+0x80], !P0 ;  /* 0x05c0008002057fae */ /* 0x0003e2000c101d64 */
[----:B------:R-:W-:Y:S01]  /*c800*/  PLOP3.LUT P0, PT, PT, PT, PT, 0x80, 0x0 ;  /* 0x000000000000781c */ /* 0x000fe20003f0f070 */
[----:B------:R-:W-:Y:S01]  /*c810*/  NOP ;  /* 0x0000000000007918 */ /* 0x000fe20000000000 */
[----:B-1----:R-:W-:Y:S01]  /*c820*/  IMAD.WIDE.U32 R2, R8, UR4, RZ ;  /* 0x0000000408027c25 */ /* 0x002fe2000f8e00ff */
[----:B------:R-:W-:-:S03]  /*c830*/  ULDC.64 UR4, c[0x0][0x338] ;  /* 0x0000ce0000047ab9 */ /* 0x000fc60000000a00 */
[----:B------:R-:W-:Y:S02]  /*c840*/  IMAD.IADD R3, R3, 0x1, R9 ;  /* 0x0000000103037824 */ /* 0x000fe400078e0209 */
[----:B------:R-:W-:Y:S02]  /*c850*/  IMAD R0, R21, UR4, RZ ;  /* 0x0000000415007c24 */ /* 0x000fe4000f8e02ff */
[----:B------:R-:W-:-:S04]  /*c860*/  IMAD.WIDE.U32 R2, R7, UR4, R2 ;  /* 0x0000000407027c25 */ /* 0x000fc8000f8e0002 */
[----:B------:R-:W-:-:S05]  /*c870*/  IMAD R9, R7, UR5, R0 ;  /* 0x0000000507097c24 */ /* 0x000fca000f8e0200 */
[----:B------:R-:W-:-:S07]  /*c880*/  IADD3 R9, R3, R9, RZ ;  /* 0x0000000903097210 */ /* 0x000fce0007ffe0ff */
.L_x_283:
        /* <DEDUP_REMOVED lines=11> */
.L_x_284:
        /* <DEDUP_REMOVED lines=8> */
[----:B------:R-:W-:Y:S01]  /*c9c0*/  VIADD R0, R26, 0xffffffff ;  /* 0xffffffff1a007836 */ /* 0x000fe20000000000 */
[C---:B0-----:R-:W-:Y:S01]  /*c9d0*/  LEA R23, P0, R2.reuse, UR4, 0x1 ;  /* 0x0000000402177c11 */ /* 0x041fe2000f8008ff */
[----:B------:R-:W-:Y:S02]  /*c9e0*/  IMAD.IADD R3, R5, 0x1, R3 ;  /* 0x0000000105037824 */ /* 0x000fe400078e0203 */
[----:B------:R-:W-:Y:S02]  /*c9f0*/  IMAD.MOV.U32 R10, RZ, RZ, R27 ;  /* 0x000000ffff0a7224 */ /* 0x000fe400078e001b */
[----:B------:R-:W-:Y:S01]  /*ca00*/  IMAD.MOV.U32 R30, RZ, RZ, R26 ;  /* 0x000000ffff1e7224 */ /* 0x000fe200078e001a */
[----:B------:R-:W-:Y:S02]  /*ca10*/  LEA.HI.X R24, R2, UR5, R3, 0x1, P0 ;  /* 0x0000000502187c11 */ /* 0x000fe400080f0c03 */
[----:B------:R-:W-:-:S13]  /*ca20*/  ISETP.GT.AND P0, PT, R26, RZ, PT ;  /* 0x000000ff1a00720c */ /* 0x000fda0003f04270 */
[----:B-1----:R-:W-:Y:S05]  /*ca30*/  @P0 BRA `(.L_x_285) ;  /* 0xfffffff000200947 */ /* 0x002fea000383ffff */
.L_x_272:
[----:B------:R-:W-:Y:S05]  /*ca40*/  BSYNC B0 ;  /* 0x0000000000007941 */ /* 0x000fea0003800000 */
.L_x_271:
[----:B------:R-:W1:Y:S01]  /*ca50*/  S2R R2, SR_TID.X ;  /* 0x0000000000027919 */ /* 0x000e620000002100 */
[----:B------:R-:W-:Y:S01]  /*ca60*/  BSSY B0, `(.L_x_286) ;  /* 0x0000010000007945 */ /* 0x000fe20003800000 */
[----:B-1----:R-:W-:-:S04]  /*ca70*/  LOP3.LUT R2, R2, 0x7f, RZ, 0xc0, !PT ;  /* 0x0000007f02027812 */ /* 0x002fc800078ec0ff */
[----:B------:R-:W-:-:S13]  /*ca80*/  ISETP.NE.AND P0, PT, R2, RZ, PT ;  /* 0x000000ff0200720c */ /* 0x000fda0003f05270 */
[----:B------:R-:W-:Y:S05]  /*ca90*/  @P0 BRA `(.L_x_287) ;  /* 0x0000000000300947 */ /* 0x000fea0003800000 */
[----:B------:R-:W1:Y:S01]  /*caa0*/  S2R R5, SR_LANEID ;  /* 0x0000000000057919 */ /* 0x000e620000000000 */
[----:B------:R-:W-:Y:S01]  /*cab0*/  VOTEU.ANY UR4, UPT, PT ;  /* 0x0000000000047886 */ /* 0x000fe200038e0100 */
[----:B0-----:R-:W0:Y:S01]  /*cac0*/  LDC.64 R2, c[0x0][0xc60] ;  /* 0x00031800ff027b82 */ /* 0x001e220000000a00 */
[----:B------:R-:W1:Y:S02]  /*cad0*/  FLO.U32 R0, UR4 ;  /* 0x0000000400007d00 */ /* 0x000e6400080e0000 */
[----:B-1----:R-:W-:-:S06]  /*cae0*/  ISETP.EQ.U32.AND P0, PT, R0, R5, PT ;  /* 0x000000050000720c */ /* 0x002fcc0003f02070 */
[----:B------:R-:W0:Y:S07]  /*caf0*/  POPC R5, UR4 ;  /* 0x0000000400057d09 */ /* 0x000e2e0008000000 */
[----:B0-----:R-:W2:Y:S01]  /*cb00*/  @P0 ATOMG.E.ADD.STRONG.GPU PT, R3, desc[UR36][R2.64], R5 ;  /* 0x00000005020309a8 */ /* 0x001ea200081ee1e4 */
[----:B------:R-:W0:Y:S02]  /*cb10*/  S2R R4, SR_LTMASK ;  /* 0x0000000000047919 */ /* 0x000e240000003900 */
[----:B0-----:R-:W-:-:S04]  /*cb20*/  LOP3.LUT R4, R4, UR4, RZ, 0xc0, !PT ;  /* 0x0000000404047c12 */ /* 0x001fc8000f8ec0ff */
[----:B------:R-:W0:Y:S01]  /*cb30*/  POPC R7, R4 ;  /* 0x0000000400077309 */ /* 0x000e220000000000 */
[----:B--2---:R-:W0:Y:S02]  /*cb40*/  SHFL.IDX PT, R0, R3, R0, 0x1f ;  /* 0x00001f0003007589 */ /* 0x004e2400000e0000 */
[----:B0-----:R-:W-:-:S07]  /*cb50*/  IADD3 R16, R0, UR38, R7 ;  /* 0x0000002600107c10 */ /* 0x001fce000fffe007 */
.L_x_287:
[----:B------:R-:W-:Y:S05]  /*cb60*/  BSYNC B0 ;  /* 0x0000000000007941 */ /* 0x000fea0003800000 */
.L_x_286:
[----:B------:R-:W2:Y:S02]  /*cb70*/  LDL R0, [R1+0x20] ;  /* 0x0000200001007983 */ /* 0x000ea40000100800 */
[----:B--2---:R-:W-:-:S13]  /*cb80*/  ISETP.NE.AND P0, PT, R0, 0x3, PT ;  /* 0x000000030000780c */ /* 0x004fda0003f05270 */
[----:B------:R-:W-:Y:S05]  /*cb90*/  @!P0 BRA `(.L_x_288) ;  /* 0x0000000000048947 */ /* 0x000fea0003800000 */
[----:B------:R-:W-:Y:S01]  /*cba0*/  BPT.TRAP 0x1 ;  /* 0x000000040000795c */ /* 0x000fe20000300000 */
.L_x_288:
[----:B------:R-:W-:Y:S01]  /*cbb0*/  IMAD R0, R27, 0x8, R22 ;  /* 0x000000081b007824 */ /* 0x000fe200078e0216 */
[----:B0-----:R-:W-:Y:S01]  /*cbc0*/  SHF.L.U32 R3, R28, 0x1f, RZ ;  /* 0x0000001f1c037819 */ /* 0x001fe200000006ff */
[----:B------:R-:W-:Y:S01]  /*cbd0*/  BSSY B0, `(.L_x_289) ;  /* 0x0000004000007945 */ /* 0x000fe20003800000 */
[----:B------:R-:W-:Y:S02]  /*cbe0*/  IMAD R5, R26, -0x60, R36 ;  /* 0xffffffa01a057824 */ /* 0x000fe400078e0224 */
[----:B------:R-:W0:Y:S02]  /*cbf0*/  SYNCS.PHASECHK.TRANS64.TRYWAIT P0, [R0+URZ+0x2a860], R3 ;  /* 0x02a86003000075a7 */ /* 0x000e24000800017f */
[----:B0-----:R-:W-:Y:S05]  /*cc00*/  @!P0 BRA `(.L_x_290) ;  /* 0x0000003800648947 */ /* 0x001fea0003800000 */
.L_x_388:
[----:B------:R-:W-:Y:S05]  /*cc10*/  BSYNC B0 ;  /* 0x0000000000007941 */ /* 0x000fea0003800000 */
.L_x_289:
[----:B------:R-:W1:Y:S01]  /*cc20*/  S2R R2, SR_TID.X ;  /* 0x0000000000027919 */ /* 0x000e620000002100 */
[----:B------:R-:W-:Y:S01]  /*cc30*/  UMOV UR4, 0xffffffff ;  /* 0xffffffff00047882 */ /* 0x000fe20000000000 */
[----:B------:R-:W-:Y:S01]  /*cc40*/  IMAD R7, R27, 0x3000, R33 ;  /* 0x000030001b077824 */ /* 0x000fe200078e0221 */
[----:B-1----:R-:W-:-:S04]  /*cc50*/  LOP3.LUT R2, R2, 0x7f, RZ, 0xc0, !PT ;  /* 0x0000007f02027812 */ /* 0x002fc800078ec0ff */
[----:B------:R-:W-:-:S04]  /*cc60*/  SHF.R.U32.HI R2, RZ, 0x3, R2 ;  /* 0x00000003ff027819 */ /* 0x000fc80000011602 */
[----:B------:R-:W-:Y:S01]  /*cc70*/  IADD3 R5, -R2, R5, RZ ;  /* 0x0000000502057210 */ /* 0x000fe20007ffe1ff */
[----:B------:R-:W-:Y:S06]  /*cc80*/  BRA.DIV UR4, `(.L_x_291) ;  /* 0x0000003a04587947 */ /* 0x000fec000b800000 */
[----:B------:R-:W1:Y:S01]  /*cc90*/  S2R R2, SR_TID.X ;  /* 0x0000000000027919 */ /* 0x000e620000002100 */
[----:B------:R-:W-:Y:S02]  /*cca0*/  LOP3.LUT P0, RZ, R29, 0x2, RZ, 0xc0, !PT ;  /* 0x000000021dff7812 */ /* 0x000fe4000780c0ff */
[----:B------:R-:W-:Y:S01]  /*ccb0*/  LEA R4, R7, R22, 0x1 ;  /* 0x0000001607047211 */ /* 0x000fe200078e08ff */
[----:B------:R-:W2:Y:S01]  /*ccc0*/  SHFL.IDX PT, R14, R23, RZ, 0x181f ;  /* 0x00181fff170e7589 */ /* 0x000ea200000e0000 */
[----:B------:R-:W-:-:S03]  /*ccd0*/  ISETP.LT.OR P3, PT, R5, 0x1, !P0 ;  /* 0x000000010500780c */ /* 0x000fc60004761670 */
[----:B0-----:R-:W0:Y:S04]  /*cce0*/  SHFL.IDX PT, R3, R24, RZ, 0x181f ;  /* 0x00181fff18037589 */ /* 0x001e2800000e0000 */
[----:B------:R-:W-:Y:S04]  /*ccf0*/  SHFL.IDX PT, R9, R23, 0x2, 0x181f ;  /* 0x00581f0017097f89 */ /* 0x000fe800000e0000 */
[----:B------:R-:W-:Y:S01]  /*cd00*/  SHFL.IDX PT, R7, R24, 0x2, 0x181f ;  /* 0x00581f0018077f89 */ /* 0x000fe200000e0000 */
[----:B-1----:R-:W-:Y:S01]  /*cd10*/  IMAD.SHL.U32 R8, R2, 0x8, RZ ;  /* 0x0000000802087824 */ /* 0x002fe200078e00ff */
[----:B------:R-:W-:-:S04]  /*cd20*/  LOP3.LUT R2, R29, 0x1, RZ, 0xc0, !PT ;  /* 0x000000011d027812 */ /* 0x000fc800078ec0ff */
[----:B------:R-:W-:Y:S02]  /*cd30*/  LOP3.LUT R8, R8, 0x38, RZ, 0xc0, !PT ;  /* 0x0000003808087812 */ /* 0x000fe400078ec0ff */
[----:B------:R-:W-:-:S03]  /*cd40*/  ISETP.NE.U32.AND P1, PT, R2, 0x1, PT ;  /* 0x000000010200780c */ /* 0x000fc60003f25070 */
[----:B------:R-:W-:Y:S01]  /*cd50*/  IMAD.SHL.U32 R6, R8, 0x2, RZ ;  /* 0x0000000208067824 */ /* 0x000fe200078e00ff */
[----:B------:R-:W-:Y:S01]  /*cd60*/  ISETP.LT.OR P2, PT, R5, 0x1, P1 ;  /* 0x000000010500780c */ /* 0x000fe20000f41670 */
[----:B------:R-:W-:Y:S03]  /*cd70*/  SHFL.IDX PT, R8, R24, 0x1, 0x181f ;  /* 0x00381f0018087f89 */ /* 0x000fe600000e0000 */
[----:B--2---:R-:W-:Y:S02]  /*cd80*/  IADD3 R2, P4, R14, R6, RZ ;  /* 0x000000060e027210 */ /* 0x004fe40007f9e0ff */
[----:B------:R-:W1:Y:S03]  /*cd90*/  SHFL.IDX PT, R14, R23, 0x1, 0x181f ;  /* 0x00381f00170e7f89 */ /* 0x000e6600000e0000 */
[----:B0-----:R-:W-:-:S05]  /*cda0*/  IMAD.X R3, RZ, RZ, R3, P4 ;  /* 0x000000ffff037224 */ /* 0x001fca00020e0603 */
[----:B------:R-:W-:Y:S01]  /*cdb0*/  LDGSTS.E.BYPASS.LTC128B.128 [R4+0x400], desc[UR36][R2.64], !P2 ;  /* 0x0040000002047fae */ /* 0x000fe2000d101d64 */
[----:B------:R-:W-:-:S03]  /*cdc0*/  ISETP.LT.OR P2, PT, R5, 0x11, P1 ;  /* 0x000000110500780c */ /* 0x000fc60000f41670 */
[----:B------:R1:W-:Y:S01]  /*cdd0*/  LDGSTS.E.BYPASS.LTC128B.128 [R4+0x3400], desc[UR36][R2.64+0x80], !P3 ;  /* 0x0340008002047fae */ /* 0x0003e2000d901d64 */
[C---:B------:R-:W-:Y:S02]  /*cde0*/  ISETP.LT.OR P3, PT, R5.reuse, 0x11, !P0 ;  /* 0x000000110500780c */ /* 0x040fe40004761670 */
[----:B-1----:R-:W-:Y:S02]  /*cdf0*/  IADD3 R2, P4, R14, R6, RZ ;  /* 0x000000060e027210 */ /* 0x002fe40007f9e0ff */
[----:B------:R-:W0:Y:S03]  /*ce00*/  SHFL.IDX PT, R14, R23, 0x3, 0x181f ;  /* 0x00781f00170e7f89 */ /* 0x000e2600000e0000 */
[----:B------:R-:W-:Y:S02]  /*ce10*/  IMAD.X R3, RZ, RZ, R8, P4 ;  /* 0x000000ffff037224 */ /* 0x000fe400020e0608 */
[----:B------:R-:W1:Y:S04]  /*ce20*/  SHFL.IDX PT, R8, R24, 0x3, 0x181f ;  /* 0x00781f0018087f89 */ /* 0x000e6800000e0000 */
[----:B------:R-:W-:Y:S01]  /*ce30*/  LDGSTS.E.BYPASS.LTC128B.128 [R4+0xc00], desc[UR36][R2.64], !P2 ;  /* 0x00c0000002047fae */ /* 0x000fe2000d101d64 */
[----:B------:R-:W-:-:S03]  /*ce40*/  ISETP.LT.OR P2, PT, R5, 0x21, P1 ;  /* 0x000000210500780c */ /* 0x000fc60000f41670 */
[----:B------:R2:W-:Y:S01]  /*ce50*/  LDGSTS.E.BYPASS.LTC128B.128 [R4+0x3c00], desc[UR36][R2.64+0x80], !P3 ;  /* 0x03c0008002047fae */ /* 0x0005e2000d901d64 */
[----:B------:R-:W-:Y:S02]  /*ce60*/  ISETP.LT.OR P3, PT, R5, 0x21, !P0 ;  /* 0x000000210500780c */ /* 0x000fe40004761670 */
[----:B--2---:R-:W-:Y:S02]  /*ce70*/  IADD3 R2, P4, R9, R6, RZ ;  /* 0x0000000609027210 */ /* 0x004fe40007f9e0ff */
[----:B------:R-:W2:Y:S03]  /*ce80*/  SHFL.IDX PT, R9, R23, 0x4, 0x181f ;  /* 0x00981f0017097f89 */ /* 0x000ea600000e0000 */
[----:B------:R-:W-:Y:S02]  /*ce90*/  IMAD.X R3, RZ, RZ, R7, P4 ;  /* 0x000000ffff037224 */ /* 0x000fe400020e0607 */
[----:B------:R-:W3:Y:S04]  /*cea0*/  SHFL.IDX PT, R7, R24, 0x4, 0x181f ;  /* 0x00981f0018077f89 */ /* 0x000ee800000e0000 */
[----:B------:R-:W-:Y:S01]  /*ceb0*/  LDGSTS.E.BYPASS.LTC128B.128 [R4+0x1400], desc[UR36][R2.64], !P2 ;  /* 0x0140000002047fae */ /* 0x000fe2000d101d64 */
[----:B------:R-:W-:-:S03]  /*cec0*/  ISETP.LT.OR P2, PT, R5, 0x31, P1 ;  /* 0x000000310500780c */ /* 0x000fc60000f41670 */
[----:B------:R0:W-:Y:S01]  /*ced0*/  LDGSTS.E.BYPASS.LTC128B.128 [R4+0x4400], desc[UR36][R2.64+0x80], !P3 ;  /* 0x0440008002047fae */ /* 0x0001e2000d901d64 */
[----:B------:R-:W-:-:S03]  /*cee0*/  ISETP.LT.OR P3, PT, R5, 0x31, !P0 ;  /* 0x000000310500780c */ /* 0x000fc60004761670 */
[----:B------:R-:W4:Y:S01]  /*cef0*/  SHFL.IDX PT, R24, R24, 0x5, 0x181f ;  /* 0x00b81f0018187f89 */ /* 0x000f2200000e0000 */
[----:B0-----:R-:W-:-:S03]  /*cf00*/  IADD3 R2, P4, R14, R6, RZ ;  /* 0x000000060e027210 */ /* 0x001fc60007f9e0ff */
[----:B------:R0:W0:Y:S02]  /*cf10*/  SHFL.IDX PT, R14, R23, 0x5, 0x181f ;  /* 0x00b81f00170e7f89 */ /* 0x00002400000e0000 */
[----:B-1----:R-:W-:-:S05]  /*cf20*/  IMAD.X R3, RZ, RZ, R8, P4 ;  /* 0x000000ffff037224 */ /* 0x002fca00020e0608 */
[----:B------:R-:W-:Y:S01]  /*cf30*/  LDGSTS.E.BYPASS.LTC128B.128 [R4+0x1c00], desc[UR36][R2.64], !P2 ;  /* 0x01c0000002047fae */ /* 0x000fe2000d101d64 */
[----:B------:R-:W-:-:S03]  /*cf40*/  ISETP.LT.OR P2, PT, R5, 0x41, P1 ;  /* 0x000000410500780c */ /* 0x000fc60000f41670 */
[----:B------:R2:W-:Y:S01]  /*cf50*/  LDGSTS.E.BYPASS.LTC128B.128 [R4+0x4c00], desc[UR36][R2.64+0x80], !P3 ;  /* 0x04c0008002047fae */ /* 0x0005e2000d901d64 */
[----:B------:R-:W-:Y:S02]  /*cf60*/  ISETP.LT.OR P3, PT, R5, 0x41, !P0 ;  /* 0x000000410500780c */ /* 0x000fe40004761670 */
[----:B--2---:R-:W-:-:S04]  /*cf70*/  IADD3 R2, P4, R9, R6, RZ ;  /* 0x0000000609027210 */ /* 0x004fc80007f9e0ff */
[----:B---3--:R-:W-:-:S05]  /*cf80*/  IADD3.X R3, RZ, R7, RZ, P4, !PT ;  /* 0x00000007ff037210 */ /* 0x008fca00027fe4ff */
[----:B------:R1:W-:Y:S04]  /*cf90*/  LDGSTS.E.BYPASS.LTC128B.128 [R4+0x2400], desc[UR36][R2.64], !P2 ;  /* 0x0240000002047fae */ /* 0x0003e8000d101d64 */
[----:B0---4-:R1:W-:Y:S02]  /*cfa0*/  LDGSTS.E.BYPASS.LTC128B.128 [R4+0x5400], desc[UR36][R2.64+0x80], !P3 ;  /* 0x0540008002047fae */ /* 0x0113e4000d901d64 */
.L_x_402:
[C---:B------:R-:W-:Y:S02]  /*cfb0*/  ISETP.LT.OR P1, PT, R5.reuse, 0x51, P1 ;  /* 0x000000510500780c */ /* 0x040fe40000f21670 */
[----:B------:R-:W-:Y:S02]  /*cfc0*/  ISETP.LT.OR P0, PT, R5, 0x51, !P0 ;  /* 0x000000510500780c */ /* 0x000fe40004701670 */
[----:B-1----:R-:W-:-:S05]  /*cfd0*/  IADD3 R2, P2, R14, R6, RZ ;  /* 0x000000060e027210 */ /* 0x002fca0007f5e0ff */
[----:B------:R-:W-:-:S05]  /*cfe0*/  IMAD.X R3, RZ, RZ, R24, P2 ;  /* 0x000000ffff037224 */ /* 0x000fca00010e0618 */
[----:B------:R-:W-:Y:S01]  /*cff0*/  @!PT LDS RZ, [RZ] ;  /* 0x00000000fffff984 */ /* 0x000fe20000000800 */
[----:B------:R-:W-:Y:S01]  /*d000*/  @!PT LDS RZ, [RZ] ;  /* 0x00000000fffff984 */ /* 0x000fe20000000800 */
[----:B------:R-:W-:Y:S01]  /*d010*/  @!PT LDS RZ, [RZ] ;  /* 0x00000000fffff984 */ /* 0x000fe20000000800 */
[----:B------:R0:W-:Y:S04]  /*d020*/  LDGSTS.E.BYPASS.LTC128B.128 [R4+0x2c00], desc[UR36][R2.64], !P1 ;  /* 0x02c0000002047fae */ /* 0x0001e8000c901d64 */
[----:B------:R0:W-:Y:S01]  /*d030*/  LDGSTS.E.BYPASS.LTC128B.128 [R4+0x5c00], desc[UR36][R2.64+0x80], !P0 ;  /* 0x05c0008002047fae */ /* 0x0001e2000c101d64 */
[----:B------:R-:W-:Y:S01]  /*d040*/  PLOP3.LUT P0, PT, PT, PT, PT, 0x80, 0x0 ;  /* 0x000000000000781c */ /* 0x000fe20003f0f070 */
[----:B------:R-:W-:-:S12]  /*d050*/  NOP ;  /* 0x0000000000007918 */ /* 0x000fd80000000000 */
.L_x_292:
[----:B------:R-:W-:Y:S02]  /*d060*/  PLOP3.LUT P1, PT, P1, P0, PT, 0xa2, 0x0 ;  /* 0x000000000000781c */ /* 0x000fe40000f21472 */
[----:B------:R-:W-:-:S08]  /*d070*/  @P0 R2UR P1, UR4, R0 ;  /* 0x00000000000402ca */ /* 0x000fd00000020000 */
[----:B------:R-:W-:-:S05]  /*d080*/  @P0 PLOP3.LUT P0, PT, P1, PT, PT, 0x80, 0x0 ;  /* 0x000000000000081c */ /* 0x000fca0000f0f070 */
[----:B------:R-:W-:Y:S01]  /*d090*/  @!P1 SYNCS.ARRIVE.TRANS64.RED.A0T1 RZ, [UR4+0x2a850], RZ ;  /* 0x02a850ffffff99a7 */ /* 0x000fe20008200404 */
[----:B------:R-:W-:Y:S07]  /*d0a0*/  @!P1 ARRIVES.LDGSTSBAR.64.TRANSCNT [UR4+0x2a850] ;  /* 0x02a85000ff0099b0 */ /* 0x000fee0008000a84 */
[----:B------:R-:W-:Y:S05]  /*d0b0*/  @P0 BRA.U.ANY `(.L_x_292) ;  /* 0xfffffffd00e80947 */ /* 0x000fea000393ffff */
[----:B------:R-:W-:Y:S01]  /*d0c0*/  NOP ;  /* 0x0000000000007918 */ /* 0x000fe20000000000 */
[----:B0-----:R-:W2:Y:S02]  /*d0d0*/  LDL R2, [R1+0x20] ;  /* 0x0000200001027983 */ /* 0x001ea40000100800 */
[----:B--2---:R-:W-:-:S13]  /*d0e0*/  ISETP.NE.AND P2, PT, R2, 0x3, PT ;  /* 0x000000030200780c */ /* 0x004fda0003f45270 */
[----:B------:R-:W-:Y:S05]  /*d0f0*/  @!P2 BRA `(.L_x_293) ;  /* 0x000000000004a947 */ /* 0x000fea0003800000 */
[----:B------:R-:W-:Y:S01]  /*d100*/  BPT.TRAP 0x1 ;  /* 0x000000040000795c */ /* 0x000fe20000300000 */
.L_x_293:
[----:B------:R0:W-:Y:S01]  /*d110*/  SYNCS.ARRIVE.TRANS64.A1T0 RZ, [R0+URZ+0x2a850], RZ ;  /* 0x02a850ff00ff79a7 */ /* 0x0001e2000810003f */
[----:B------:R-:W-:-:S05]  /*d120*/  VIADD R27, R27, 0x1 ;  /* 0x000000011b1b7836 */ /* 0x000fca0000000000 */
[----:B------:R-:W-:-:S04]  /*d130*/  ISETP.NE.AND P0, PT, R27, 0x2, PT ;  /* 0x000000021b00780c */ /* 0x000fc80003f05270 */
[----:B------:R-:W-:Y:S02]  /*d140*/  SEL R3, RZ, 0x1, P0 ;  /* 0x00000001ff037807 */ /* 0x000fe40000000000 */
[----:B------:R-:W-:Y:S02]  /*d150*/  SEL R27, R27, RZ, P0 ;  /* 0x000000ff1b1b7207 */ /* 0x000fe40000000000 */
[----:B0-----:R-:W-:-:S07]  /*d160*/  LOP3.LUT R28, R28, R3, RZ, 0x3c, !PT ;  /* 0x000000031c1c7212 */ /* 0x001fce00078e3cff */
.L_x_250:
[----:B------:R-:W-:Y:S05]  /*d170*/  BSYNC B7 ;  /* 0x0000000000077941 */ /* 0x000fea0003800000 */
.L_x_248:
[----:B------:R-:W-:-:S13]  /*d180*/  LOP3.LUT P0, RZ, R25, 0x80, RZ, 0xc0, !PT ;  /* 0x0000008019ff7812 */ /* 0x000fda000780c0ff */
[----:B------:R-:W-:Y:S05]  /*d190*/  @!P0 BRA `(.L_x_294) ;  /* 0x0000000000248947 */ /* 0x000fea0003800000 */
[----:B------:R-:W-:Y:S05]  /*d1a0*/  WARPSYNC.ALL ;  /* 0x0000000000007948 */ /* 0x000fea0003800000 */
[----:B------:R-:W1:Y:S08]  /*d1b0*/  S2UR UR5, SR_CgaCtaId ;  /* 0x00000000000579c3 */ /* 0x000e700000008800 */
[----:B------:R-:W-:Y:S06]  /*d1c0*/  BAR.SYNC.DEFER_BLOCKING 0x5, 0x180 ;  /* 0x0146000000007b1d */ /* 0x000fec0000010000 */
[----:B------:R-:W-:-:S02]  /*d1d0*/  UMOV UR4, 0x400 ;  /* 0x0000040000047882 */ /* 0x000fc40000000000 */
[----:B-1----:R-:W-:-:S06]  /*d1e0*/  ULEA UR4, UR5, UR4, 0x18 ;  /* 0x0000000405047291 */ /* 0x002fcc000f8ec03f */
[----:B------:R-:W-:-:S05]  /*d1f0*/  IMAD.U32 R22, RZ, RZ, UR4 ;  /* 0x00000004ff167e24 */ /* 0x000fca000f8e00ff */
[----:B------:R1:W2:Y:S01]  /*d200*/  LDS.128 R16, [R22+0x2a8d0] ;  /* 0x02a8d00016107984 */ /* 0x0002a20000000c00 */
[----:B------:R-:W-:Y:S06]  /*d210*/  BAR.ARV 0x4, 0x180 ;  /* 0x0106000000007b1d */ /* 0x000fec0000002000 */
[----:B------:R-:W-:Y:S05]  /*d220*/  BRA `(.L_x_295) ;  /* 0x0000000800407947 */ /* 0x000fea0003800000 */
.L_x_294:
[----:B------:R-:W1:Y:S01]  /*d230*/  S2R R0, SR_TID.X ;  /* 0x0000000000007919 */ /* 0x000e620000002100 */
[----:B------:R-:W-:Y:S01]  /*d240*/  UMOV UR4, 0xffffffff ;  /* 0xffffffff00047882 */ /* 0x000fe20000000000 */
[----:B-1----:R-:W-:-:S04]  /*d250*/  LOP3.LUT R8, R0, 0x1f, RZ, 0xc0, !PT ;  /* 0x0000001f00087812 */ /* 0x002fc800078ec0ff */
[----:B------:R-:W-:Y:S01]  /*d260*/  ISETP.NE.AND P0, PT, R8, 0x1f, PT ;  /* 0x0000001f0800780c */ /* 0x000fe20003f05270 */
[----:B------:R-:W-:-:S12]  /*d270*/  BRA.DIV UR4, `(.L_x_296) ;  /* 0x0000003a04c87947 */ /* 0x000fd8000b800000 */
[----:B------:R-:W-:Y:S01]  /*d280*/  IADD3 R5, R19, R8, RZ ;  /* 0x0000000813057210 */ /* 0x000fe20007ffe0ff */
[----:B------:R-:W-:-:S03]  /*d290*/  ULDC UR4, c[0x0][0xc3c] ;  /* 0x00030f0000047ab9 */ /* 0x000fc60000000800 */
[----:B------:R-:W-:-:S13]  /*d2a0*/  ISETP.GE.OR P1, PT, R5, UR4, !P0 ;  /* 0x0000000405007c0c */ /* 0x000fda000c726670 */
[----:B------:R-:W1:Y:S02]  /*d2b0*/  @!P1 LDC.64 R2, c[0x0][0xc80] ;  /* 0x00032000ff029b82 */ /* 0x000e640000000a00 */
[----:B-1----:R-:W-:-:S06]  /*d2c0*/  @!P1 IMAD.WIDE R2, R5, 0x4, R2 ;  /* 0x0000000405029825 */ /* 0x002fcc00078e0202 */
[----:B------:R-:W2:Y:S01]  /*d2d0*/  @!P1 LDG.E R2, desc[UR36][R2.64] ;  /* 0x0000002402029981 */ /* 0x000ea2000c1e1900 */
[----:B------:R-:W-:Y:S01]  /*d2e0*/  IMAD.MOV.U32 R4, RZ, RZ, RZ ;  /* 0x000000ffff047224 */ /* 0x000fe200078e00ff */
[C---:B------:R-:W-:Y:S02]  /*d2f0*/  ISETP.GE.U32.AND P2, PT, R8.reuse, 0x2, PT ;  /* 0x000000020800780c */ /* 0x040fe40003f46070 */
[C---:B------:R-:W-:Y:S01]  /*d300*/  ISETP.GE.U32.AND P3, PT, R8.reuse, 0x4, PT ;  /* 0x000000040800780c */ /* 0x040fe20003f66070 */
[----:B------:R-:W-:Y:S01]  /*d310*/  SHFL.IDX PT, R0, R16, 0x1, 0x1f ;  /* 0x00201f0010007f89 */ /* 0x000fe200000e0000 */
[C---:B------:R-:W-:Y:S02]  /*d320*/  ISETP.GE.U32.AND P4, PT, R8.reuse, 0x8, PT ;  /* 0x000000080800780c */ /* 0x040fe40003f86070 */
[C---:B------:R-:W-:Y:S01]  /*d330*/  ISETP.GE.U32.AND P5, PT, R8.reuse, 0x10, PT ;  /* 0x000000100800780c */ /* 0x040fe20003fa6070 */
[----:B--2---:R-:W-:Y:S01]  /*d340*/  @!P1 IMAD.MOV.U32 R4, RZ, RZ, R2 ;  /* 0x000000ffff049224 */ /* 0x004fe200078e0002 */
[----:B------:R-:W-:-:S04]  /*d350*/  ISETP.NE.AND P1, PT, R8, RZ, PT ;  /* 0x000000ff0800720c */ /* 0x000fc80003f25270 */
[----:B------:R-:W1:Y:S02]  /*d360*/  SHFL.UP PT, R14, R4, 0x1, RZ ;  /* 0x04200000040e7989 */ /* 0x000e6400000e00ff */
[----:B-1----:R-:W-:-:S05]  /*d370*/  SEL R5, R14, RZ, P1 ;  /* 0x000000ff0e057207 */ /* 0x002fca0000800000 */
[----:B------:R-:W-:Y:S02]  /*d380*/  IMAD.IADD R6, R4, 0x1, R5 ;  /* 0x0000000104067824 */ /* 0x000fe400078e0205 */
[----:B------:R-:W-:Y:S04]  /*d390*/  SHFL.IDX PT, R5, R16, RZ, 0x1f ;  /* 0x00001fff10057589 */ /* 0x000fe800000e0000 */
[----:B------:R-:W1:Y:S02]  /*d3a0*/  SHFL.UP PT, R14, R6, 0x2, RZ ;  /* 0x04400000060e7989 */ /* 0x000e6400000e00ff */
[----:B-1----:R-:W-:-:S04]  /*d3b0*/  SEL R7, R14, RZ, P2 ;  /* 0x000000ff0e077207 */ /* 0x002fc80001000000 */
[----:B------:R-:W-:-:S05]  /*d3c0*/  IADD3 R7, R6, R7, RZ ;  /* 0x0000000706077210 */ /* 0x000fca0007ffe0ff */
[----:B------:R-:W1:Y:S02]  /*d3d0*/  SHFL.UP PT, R14, R7, 0x4, RZ ;  /* 0x04800000070e7989 */ /* 0x000e6400000e00ff */
[----:B-1----:R-:W-:-:S05]  /*d3e0*/  SEL R2, R14, RZ, P3 ;  /* 0x000000ff0e027207 */ /* 0x002fca0001800000 */
[----:B------:R-:W-:-:S05]  /*d3f0*/  IMAD.IADD R2, R7, 0x1, R2 ;  /* 0x0000000107027824 */ /* 0x000fca00078e0202 */
[----:B------:R-:W1:Y:S02]  /*d400*/  SHFL.UP PT, R14, R2, 0x8, RZ ;  /* 0x05000000020e7989 */ /* 0x000e6400000e00ff */
[----:B-1----:R-:W-:-:S05]  /*d410*/  SEL R3, R14, RZ, P4 ;  /* 0x000000ff0e037207 */ /* 0x002fca0002000000 */
[----:B------:R-:W-:-:S05]  /*d420*/  IMAD.IADD R3, R2, 0x1, R3 ;  /* 0x0000000102037824 */ /* 0x000fca00078e0203 */
[----:B------:R-:W1:Y:S02]  /*d430*/  SHFL.UP PT, R14, R3, 0x10, RZ ;  /* 0x06000000030e7989 */ /* 0x000e6400000e00ff */
[----:B-1----:R-:W-:-:S05]  /*d440*/  SEL R6, R14, RZ, P5 ;  /* 0x000000ff0e067207 */ /* 0x002fca0002800000 */
[----:B------:R-:W-:-:S05]  /*d450*/  IMAD.IADD R6, R3, 0x1, R6 ;  /* 0x0000000103067824 */ /* 0x000fca00078e0206 */
[----:B------:R1:W2:Y:S02]  /*d460*/  SHFL.IDX PT, R14, R6, 0x1f, 0x1f ;  /* 0x03e01f00060e7f89 */ /* 0x0002a400000e0000 */
.L_x_412:
[----:B------:R-:W-:Y:S02]  /*d470*/  ULDC UR4, c[0x0][0xc38] ;  /* 0x00030e0000047ab9 */ /* 0x000fe40000000800 */
[----:B------:R-:W-:-:S05]  /*d480*/  MOV R7, UR4 ;  /* 0x0000000400077c02 */ /* 0x000fca0008000f00 */
[----:B--2---:R-:W-:-:S04]  /*d490*/  IMAD R3, R14, R7, RZ ;  /* 0x000000070e037224 */ /* 0x004fc800078e02ff */
[----:B------:R-:W-:-:S05]  /*d4a0*/  IMAD.IADD R8, R0, 0x1, R3 ;  /* 0x0000000100087824 */ /* 0x000fca00078e0203 */
[----:B------:R-:W-:-:S13]  /*d4b0*/  ISETP.GT.AND P6, PT, R8, R5, PT ;  /* 0x000000050800720c */ /* 0x000fda0003fc4270 */
[----:B------:R-:W-:Y:S05]  /*d4c0*/  @P6 BRA `(.L_x_297) ;  /* 0x00000000009c6947 */ /* 0x000fea0003800000 */
.L_x_302:
[----:B------:R-:W2:Y:S01]  /*d4d0*/  LDC R0, c[0x0][0xc3c] ;  /* 0x00030f00ff007b82 */ /* 0x000ea20000000800 */
[----:B------:R-:W-:-:S05]  /*d4e0*/  VIADD R19, R19, 0x1f ;  /* 0x0000001f13137836 */ /* 0x000fca0000000000 */
[----:B--2---:R-:W-:-:S13]  /*d4f0*/  ISETP.GE.AND P6, PT, R19, R0, PT ;  /* 0x000000001300720c */ /* 0x004fda0003fc6270 */
[----:B------:R-:W-:Y:S05]  /*d500*/  @P6 BRA `(.L_x_298) ;  /* 0x0000000400446947 */ /* 0x000fea0003800000 */
[----:B------:R-:W2:Y:S01]  /*d510*/  S2R R2, SR_TID.X ;  /* 0x0000000000027919 */ /* 0x000ea20000002100 */
[----:B------:R-:W-:Y:S01]  /*d520*/  BSSY B0, `(.L_x_299) ;  /* 0x0000009000007945 */ /* 0x000fe20003800000 */
[----:B------:R-:W-:Y:S02]  /*d530*/  MOV R4, RZ ;  /* 0x000000ff00047202 */ /* 0x000fe40000000f00 */
[----:B--2---:R-:W-:-:S05]  /*d540*/  LOP3.LUT R2, R2, 0x1f, RZ, 0xc0, !PT ;  /* 0x0000001f02027812 */ /* 0x004fca00078ec0ff */
[----:B------:R-:W-:-:S05]  /*d550*/  IMAD.IADD R7, R19, 0x1, R2 ;  /* 0x0000000113077824 */ /* 0x000fca00078e0202 */
[----:B------:R-:W-:-:S13]  /*d560*/  ISETP.GE.OR P6, PT, R7, R0, !P0 ;  /* 0x000000000700720c */ /* 0x000fda00047c6670 */
[----:B------:R-:W-:Y:S05]  /*d570*/  @P6 BRA `(.L_x_300) ;  /* 0x00000000000c6947 */ /* 0x000fea0003800000 */
[----:B------:R-:W2:Y:S02]  /*d580*/  LDC.64 R2, c[0x0][0xc80] ;  /* 0x00032000ff027b82 */ /* 0x000ea40000000a00 */
[----:B--2---:R-:W-:-:S05]  /*d590*/  IMAD.WIDE R2, R7, 0x4, R2 ;  /* 0x0000000407027825 */ /* 0x004fca00078e0202 */
[----:B------:R2:W5:Y:S02]  /*d5a0*/  LDG.E R4, desc[UR36][R2.64] ;  /* 0x0000002402047981 */ /* 0x000564000c1e1900 */
.L_x_300:
[----:B------:R-:W-:Y:S05]  /*d5b0*/  BSYNC B0 ;  /* 0x0000000000007941 */ /* 0x000fea0003800000 */
.L_x_299:
[----:B------:R-:W-:-:S03]  /*d5c0*/  UMOV UR4, 0xffffffff ;  /* 0xffffffff00047882 */ /* 0x000fc60000000000 */
[----:B------:R-:W-:Y:S05]  /*d5d0*/  BRA.DIV UR4, `(.L_x_301) ;  /* 0x0000003e04147947 */ /* 0x000fea000b800000 */
[----:B-----5:R-:W3:Y:S02]  /*d5e0*/  SHFL.UP PT, R14, R4, 0x1, RZ ;  /* 0x04200000040e7989 */ /* 0x020ee400000e00ff */
[----:B---3--:R-:W-:-:S05]  /*d5f0*/  SEL R13, R14, RZ, P1 ;  /* 0x000000ff0e0d7207 */ /* 0x008fca0000800000 */
[----:B------:R-:W-:-:S05]  /*d600*/  IMAD.IADD R13, R4, 0x1, R13 ;  /* 0x00000001040d7824 */ /* 0x000fca00078e020d */
[----:B------:R-:W3:Y:S02]  /*d610*/  SHFL.UP PT, R14, R13, 0x2, RZ ;  /* 0x044000000d0e7989 */ /* 0x000ee400000e00ff */
[----:B---3--:R-:W-:-:S05]  /*d620*/  SEL R0, R14, RZ, P2 ;  /* 0x000000ff0e007207 */ /* 0x008fca0001000000 */
[----:B------:R-:W-:-:S05]  /*d630*/  IMAD.IADD R0, R13, 0x1, R0 ;  /* 0x000000010d007824 */ /* 0x000fca00078e0200 */
[----:B------:R-:W2:Y:S02]  /*d640*/  SHFL.UP PT, R14, R0, 0x4, RZ ;  /* 0x04800000000e7989 */ /* 0x000ea400000e00ff */
[----:B--2---:R-:W-:-:S05]  /*d650*/  SEL R3, R14, RZ, P3 ;  /* 0x000000ff0e037207 */ /* 0x004fca0001800000 */
[----:B------:R-:W-:-:S05]  /*d660*/  IMAD.IADD R2, R0, 0x1, R3 ;  /* 0x0000000100027824 */ /* 0x000fca00078e0203 */
[----:B------:R-:W2:Y:S02]  /*d670*/  SHFL.UP PT, R14, R2, 0x8, RZ ;  /* 0x05000000020e7989 */ /* 0x000ea400000e00ff */
[----:B--2---:R-:W-:-:S04]  /*d680*/  SEL R3, R14, RZ, P4 ;  /* 0x000000ff0e037207 */ /* 0x004fc80002000000 */
[----:B------:R-:W-:-:S05]  /*d690*/  IADD3 R3, R2, R3, RZ ;  /* 0x0000000302037210 */ /* 0x000fca0007ffe0ff */
[----:B------:R-:W1:Y:S02]  /*d6a0*/  SHFL.UP PT, R14, R3, 0x10, RZ ;  /* 0x06000000030e7989 */ /* 0x000e6400000e00ff */
[----:B-1----:R-:W-:-:S05]  /*d6b0*/  SEL R6, R14, RZ, P5 ;  /* 0x000000ff0e067207 */ /* 0x002fca0002800000 */
[----:B------:R-:W-:-:S05]  /*d6c0*/  IMAD.IADD R6, R3, 0x1, R6 ;  /* 0x0000000103067824 */ /* 0x000fca00078e0206 */
[----:B------:R1:W2:Y:S02]  /*d6d0*/  SHFL.IDX PT, R14, R6, 0x1f, 0x1f ;  /* 0x03e01f00060e7f89 */ /* 0x0002a400000e0000 */
.L_x_420:
[----:B------:R-:W-:Y:S02]  /*d6e0*/  ULDC UR4, c[0x0][0xc38] ;  /* 0x00030e0000047ab9 */ /* 0x000fe40000000800 */
[----:B------:R-:W-:-:S04]  /*d6f0*/  IMAD.U32 R7, RZ, RZ, UR4 ;  /* 0x00000004ff077e24 */ /* 0x000fc8000f8e00ff */
[----:B--2---:R-:W-:-:S04]  /*d700*/  IMAD R3, R14, R7, RZ ;  /* 0x000000070e037224 */ /* 0x004fc800078e02ff */
[----:B------:R-:W-:-:S05]  /*d710*/  IMAD.IADD R8, R3, 0x1, R8 ;  /* 0x0000000103087824 */ /* 0x000fca00078e0208 */
[----:B------:R-:W-:-:S13]  /*d720*/  ISETP.GT.AND P6, PT, R8, R5, PT ;  /* 0x000000050800720c */ /* 0x000fda0003fc4270 */
[----:B------:R-:W-:Y:S05]  /*d730*/  @!P6 BRA `(.L_x_302) ;  /* 0xfffffffc0064e947 */ /* 0x000fea000383ffff */
.L_x_297:
[----:B------:R-:W-:Y:S01]  /*d740*/  IADD3 R8, -R3, R8, RZ ;  /* 0x0000000803087210 */ /* 0x000fe20007ffe1ff */
[----:B------:R-:W-:-:S04]  /*d750*/  UMOV UR4, 0xffffffff ;  /* 0xffffffff00047882 */ /* 0x000fc80000000000 */
[----:B------:R-:W-:-:S05]  /*d760*/  IMAD R0, R6, R7, R8 ;  /* 0x0000000706007224 */ /* 0x000fca00078e0208 */
[----:B------:R-:W-:Y:S01]  /*d770*/  ISETP.GT.AND P6, PT, R0, R5, PT ;  /* 0x000000050000720c */ /* 0x000fe20003fc4270 */
[----:B------:R-:W-:-:S12]  /*d780*/  BRA.DIV UR4, `(.L_x_303) ;  /* 0x0000003e04647947 */ /* 0x000fd8000b800000 */
[----:B------:R-:W-:-:S04]  /*d790*/  VOTE.ANY R2, PT, !P6 ;  /* 0x0000000000027806 */ /* 0x000fc800070e0100 */
[----:B------:R-:W2:Y:S02]  /*d7a0*/  POPC R0, R2 ;  /* 0x0000000200007309 */ /* 0x000ea40000000000 */
[----:B--2---:R2:W3:Y:S02]  /*d7b0*/  SHFL.IDX PT, R4, R4, R0, 0x1f ;  /* 0x00001f0004047589 */ /* 0x0044e400000e0000 */
.L_x_424:
[----:B------:R-:W-:Y:S01]  /*d7c0*/  ISETP.NE.AND P0, PT, R2, RZ, PT ;  /* 0x000000ff0200720c */ /* 0x000fe20003f05270 */
[----:B------:R-:W-:-:S12]  /*d7d0*/  IMAD.MOV.U32 R14, RZ, RZ, RZ ;  /* 0x000000ffff0e7224 */ /* 0x000fd800078e00ff */
[----:B------:R-:W-:Y:S05]  /*d7e0*/  @!P0 BRA `(.L_x_304) ;  /* 0x0000000000108947 */ /* 0x000fea0003800000 */
[----:B------:R-:W-:Y:S01]  /*d7f0*/  UMOV UR4, 0xffffffff ;  /* 0xffffffff00047882 */ /* 0x000fe20000000000 */
[----:B------:R-:W-:Y:S02]  /*d800*/  VIADD R12, R0, 0xffffffff ;  /* 0xffffffff000c7836 */ /* 0x000fe40000000000 */
[----:B------:R-:W-:Y:S05]  /*d810*/  BRA.DIV UR4, `(.L_x_305) ;  /* 0x0000003e04887947 */ /* 0x000fea000b800000 */
[----:B------:R4:W0:Y:S02]  /*d820*/  SHFL.IDX PT, R14, R6, R12, 0x1f ;  /* 0x00001f0c060e7589 */ /* 0x00082400000e0000 */
.L_x_304:
[----:B-1-34-:R-:W-:Y:S01]  /*d830*/  IABS R6, R4 ;  /* 0x0000000400067213 */ /* 0x01afe20000000000 */
[----:B0-----:R-:W-:Y:S02]  /*d840*/  IMAD R16, R14, R7, R8 ;  /* 0x000000070e107224 */ /* 0x001fe400078e0208 */
[----:B------:R-:W-:Y:S01]  /*d850*/  IMAD.IADD R19, R0, 0x1, R19 ;  /* 0x0000000100137824 */ /* 0x000fe200078e0213 */
[----:B------:R-:W0:Y:S08]  /*d860*/  I2F.RP R9, R6 ;  /* 0x0000000600097306 */ /* 0x000e300000209400 */
[----:B0-----:R-:W0:Y:S02]  /*d870*/  MUFU.RCP R9, R9 ;  /* 0x0000000900097308 */ /* 0x001e240000001000 */
[----:B0-----:R-:W-:-:S06]  /*d880*/  VIADD R2, R9, 0xffffffe ;  /* 0x0ffffffe09027836 */ /* 0x001fcc0000000000 */
[----:B------:R0:W1:Y:S02]  /*d890*/  F2I.FTZ.U32.TRUNC.NTZ R3, R2 ;  /* 0x0000000200037305 */ /* 0x000064000021f000 */
[----:B0-----:R-:W-:Y:S01]  /*d8a0*/  IMAD.MOV.U32 R2, RZ, RZ, RZ ;  /* 0x000000ffff027224 */ /* 0x001fe200078e00ff */
[----:B-1----:R-:W-:-:S05]  /*d8b0*/  IADD3 R7, RZ, -R3, RZ ;  /* 0x80000003ff077210 */ /* 0x002fca0007ffe0ff */
[----:B------:R-:W-:-:S04]  /*d8c0*/  IMAD R7, R7, R6, RZ ;  /* 0x0000000607077224 */ /* 0x000fc800078e02ff */
[----:B------:R-:W-:-:S04]  /*d8d0*/  IMAD.HI.U32 R3, R3, R7, R2 ;  /* 0x0000000703037227 */ /* 0x000fc800078e0002 */
[----:B------:R-:W-:Y:S01]  /*d8e0*/  IMAD.IADD R7, R5, 0x1, -R16 ;  /* 0x0000000105077824 */ /* 0x000fe200078e0a10 */
[----:B------:R-:W-:-:S04]  /*d8f0*/  IABS R5, R4 ;  /* 0x0000000400057213 */ /* 0x000fc80000000000 */
[----:B------:R-:W-:Y:S01]  /*d900*/  IABS R2, R7 ;  /* 0x0000000700027213 */ /* 0x000fe20000000000 */
[----:B------:R-:W-:-:S04]  /*d910*/  IMAD.MOV R5, RZ, RZ, -R5 ;  /* 0x000000ffff057224 */ /* 0x000fc800078e0a05 */
[----:B------:R-:W-:-:S04]  /*d920*/  IMAD.HI.U32 R3, R3, R2, RZ ;  /* 0x0000000203037227 */ /* 0x000fc800078e00ff */
[----:B------:R-:W-:Y:S01]  /*d930*/  IMAD R5, R3, R5, R2 ;  /* 0x0000000503057224 */ /* 0x000fe200078e0202 */
[----:B------:R-:W-:-:S04]  /*d940*/  LOP3.LUT R2, R7, R4, RZ, 0x3c, !PT ;  /* 0x0000000407027212 */ /* 0x000fc800078e3cff */
[----:B------:R-:W-:Y:S02]  /*d950*/  ISETP.GT.U32.AND P1, PT, R6, R5, PT ;  /* 0x000000050600720c */ /* 0x000fe40003f24070 */
[----:B------:R-:W-:-:S11]  /*d960*/  ISETP.GE.AND P2, PT, R2, RZ, PT ;  /* 0x000000ff0200720c */ /* 0x000fd60003f46270 */
[-C--:B------:R-:W-:Y:S01]  /*d970*/  @!P1 IADD3 R5, R5, -R6.reuse, RZ ;  /* 0x8000000605059210 */ /* 0x080fe20007ffe0ff */
[----:B------:R-:W-:Y:S01]  /*d980*/  @!P1 VIADD R3, R3, 0x1 ;  /* 0x0000000103039836 */ /* 0x000fe20000000000 */
[----:B------:R-:W-:Y:S02]  /*d990*/  ISETP.NE.AND P1, PT, R4, RZ, PT ;  /* 0x000000ff0400720c */ /* 0x000fe40003f25270 */
[----:B------:R-:W-:-:S13]  /*d9a0*/  ISETP.GE.U32.AND P0, PT, R5, R6, PT ;  /* 0x000000060500720c */ /* 0x000fda0003f06070 */
[----:B------:R-:W-:-:S04]  /*d9b0*/  @P0 VIADD R3, R3, 0x1 ;  /* 0x0000000103030836 */ /* 0x000fc80000000000 */
[----:B------:R-:W-:Y:S01]  /*d9c0*/  @!P2 IMAD.MOV R3, RZ, RZ, -R3 ;  /* 0x000000ffff03a224 */ /* 0x000fe200078e0a03 */
[----:B------:R-:W-:-:S04]  /*d9d0*/  @!P1 LOP3.LUT R3, RZ, R4, RZ, 0x33, !PT ;  /* 0x00000004ff039212 */ /* 0x000fc800078e33ff */
[----:B------:R-:W-:Y:S01]  /*d9e0*/  IADD3 R17, -R3, RZ, RZ ;  /* 0x000000ff03117210 */ /* 0x000fe20007ffe1ff */
[----:B------:R-:W-:-:S04]  /*d9f0*/  IMAD.MOV.U32 R18, RZ, RZ, R3 ;  /* 0x000000ffff127224 */ /* 0x000fc800078e0003 */
[----:B------:R-:W-:Y:S01]  /*da00*/  IMAD R17, R4, R17, R7 ;  /* 0x0000001104117224 */ /* 0x000fe200078e0207 */
[----:B------:R-:W-:Y:S06]  /*da10*/  BRA `(.L_x_306) ;  /* 0x00000000001c7947 */ /* 0x000fec0003800000 */
.L_x_298:
[----:B------:R-:W-:Y:S01]  /*da20*/  UMOV UR4, URZ ;  /* 0x0000003f00047c82 */ /* 0x000fe20008000000 */
[----:B------:R-:W-:Y:S01]  /*da30*/  UMOV UR5, URZ ;  /* 0x0000003f00057c82 */ /* 0x000fe20008000000 */
[----:B------:R-:W-:Y:S01]  /*da40*/  ULDC UR6, c[0x0][0xc3c] ;  /* 0x00030f0000067ab9 */ /* 0x000fe20000000800 */
[----:B------:R-:W-:Y:S01]  /*da50*/  IMAD.MOV.U32 R16, RZ, RZ, R5 ;  /* 0x000000ffff107224 */ /* 0x000fe200078e0005 */
[----:B------:R-:W-:Y:S01]  /*da60*/  MOV R17, UR4 ;  /* 0x0000000400117c02 */ /* 0x000fe20008000f00 */
[----:B------:R-:W-:Y:S02]  /*da70*/  IMAD.U32 R18, RZ, RZ, UR5 ;  /* 0x00000005ff127e24 */ /* 0x000fe4000f8e00ff */
[----:B------:R-:W-:-:S07]  /*da80*/  IMAD.U32 R19, RZ, RZ, UR6 ;  /* 0x00000006ff137e24 */ /* 0x000fce000f8e00ff */
.L_x_306:
[----:B--2---:R-:W2:Y:S01]  /*da90*/  S2R R0, SR_TID.X ;  /* 0x0000000000007919 */ /* 0x004ea20000002100 */
[----:B------:R-:W-:Y:S05]  /*daa0*/  WARPSYNC.ALL ;  /* 0x0000000000007948 */ /* 0x000fea0003800000 */
[----:B------:R-:W-:Y:S01]  /*dab0*/  BAR.SYNC.DEFER_BLOCKING 0x4, 0x180 ;  /* 0x0106000000007b1d */ /* 0x000fe20000010000 */
[----:B--2---:R-:W-:-:S04]  /*dac0*/  LOP3.LUT R0, R0, 0x1f, RZ, 0xc0, !PT ;  /* 0x0000001f00007812 */ /* 0x004fc800078ec0ff */
[----:B------:R-:W-:-:S13]  /*dad0*/  ISETP.NE.AND P0, PT, R0, RZ, PT ;  /* 0x000000ff0000720c */ /* 0x000fda0003f05270 */
[----:B------:R-:W2:Y:S01]  /*dae0*/  @!P0 S2R R3, SR_CgaCtaId ;  /* 0x0000000000038919 */ /* 0x000ea20000008800 */
[----:B------:R-:W-:-:S04]  /*daf0*/  @!P0 MOV R0, 0x400 ;  /* 0x0000040000008802 */ /* 0x000fc80000000f00 */
[----:B--2---:R-:W-:-:S05]  /*db00*/  @!P0 LEA R22, R3, R0, 0x18 ;  /* 0x0000000003168211 */ /* 0x004fca00078ec0ff */
[----:B------:R3:W-:Y:S01]  /*db10*/  @!P0 STS.128 [R22+0x2a8d0], R16 ;  /* 0x02a8d01016008388 */ /* 0x0007e20000000c00 */
[----:B------:R-:W-:Y:S06]  /*db20*/  BAR.ARV 0x5, 0x180 ;  /* 0x0146000000007b1d */ /* 0x000fec0000002000 */
.L_x_295:
[----:B------:R-:W-:Y:S02]  /*db30*/  ULDC UR4, c[0x0][0xc3c] ;  /* 0x00030f0000047ab9 */ /* 0x000fe40000000800 */
[----:B--2---:R-:W-:-:S13]  /*db40*/  ISETP.GE.AND P0, PT, R19, UR4, PT ;  /* 0x0000000413007c0c */ /* 0x004fda000bf06270 */
[----:B------:R-:W-:Y:S05]  /*db50*/  @!P0 BRA `(.L_x_307) ;  /* 0xffffffb800b48947 */ /* 0x000fea000383ffff */
[----:B------:R-:W-:Y:S05]  /*db60*/  BSYNC B8 ;  /* 0x0000000000087941 */ /* 0x000fea0003800000 */
.L_x_244:
[----:B0-----:R-:W2:Y:S01]  /*db70*/  LDL.LU R0, [R1+0x14] ;  /* 0x0000140001007983 */ /* 0x001ea20000300800 */
[----:B------:R-:W-:Y:S01]  /*db80*/  BSSY B0, `(.L_x_308) ;  /* 0x000000b000007945 */ /* 0x000fe20003800000 */
[----:B------:R-:W0:Y:S01]  /*db90*/  S2R R5, SR_CgaCtaId ;  /* 0x0000000000057919 */ /* 0x000e220000008800 */
[----:B--2---:R-:W-:-:S05]  /*dba0*/  VIADD R0, R0, 0x1 ;  /* 0x0000000100007836 */ /* 0x004fca0000000000 */
[----:B------:R-:W-:-:S04]  /*dbb0*/  LEA.HI R2, R0, R0, RZ, 0x1 ;  /* 0x0000000000027211 */ /* 0x000fc800078f08ff */
[----:B------:R-:W-:Y:S02]  /*dbc0*/  LOP3.LUT R3, R2, 0xfffffffe, RZ, 0xc0, !PT ;  /* 0xfffffffe02037812 */ /* 0x000fe400078ec0ff */
[----:B------:R-:W-:Y:S02]  /*dbd0*/  MOV R2, 0x400 ;  /* 0x0000040000027802 */ /* 0x000fe40000000f00 */
[----:B------:R-:W-:Y:S02]  /*dbe0*/  IADD3 R0, R0, -R3, RZ ;  /* 0x8000000300007210 */ /* 0x000fe40007ffe0ff */
[----:B0-----:R-:W-:Y:S02]  /*dbf0*/  LEA R4, R5, R2, 0x18 ;  /* 0x0000000205047211 */ /* 0x001fe400078ec0ff */
[----:B------:R-:W-:-:S04]  /*dc00*/  SHF.L.U32 R0, R0, 0x1f, RZ ;  /* 0x0000001f00007819 */ /* 0x000fc800000006ff */
[----:B------:R-:W0:Y:S02]  /*dc10*/  SYNCS.PHASECHK.TRANS64.TRYWAIT P0, [R4+URZ+0x2a820], R0 ;  /* 0x02a82000040075a7 */ /* 0x000e24000800017f */
[----:B0-----:R-:W-:Y:S05]  /*dc20*/  @!P0 BRA `(.L_x_309) ;  /* 0x0000003800a88947 */ /* 0x001fea0003800000 */
.L_x_427:
[----:B------:R-:W-:Y:S05]  /*dc30*/  BSYNC B0 ;  /* 0x0000000000007941 */ /* 0x000fea0003800000 */
.L_x_308:
[----:B------:R-:W-:-:S03]  /*dc40*/  UMOV UR4, 0xffffffff ;  /* 0xffffffff00047882 */ /* 0x000fc60000000000 */
[----:B------:R-:W-:Y:S05]  /*dc50*/  BRA.DIV UR4, `(.L_x_310) ;  /* 0x0000003a04b07947 */ /* 0x000fea000b800000 */
[----:B0-----:R-:W0:Y:S02]  /*dc60*/  S2R R0, SR_TID.X ;  /* 0x0000000000007919 */ /* 0x001e240000002100 */
[----:B0-----:R-:W-:-:S04]  /*dc70*/  SHF.R.U32.HI R0, RZ, 0x5, R0 ;  /* 0x00000005ff007819 */ /* 0x001fc80000011600 */
[----:B------:R-:W-:-:S05]  /*dc80*/  LOP3.LUT R0, R0, 0x3, RZ, 0xc0, !PT ;  /* 0x0000000300007812 */ /* 0x000fca00078ec0ff */
[----:B------:R0:W2:Y:S02]  /*dc90*/  SHFL.IDX PT, R14, R0, RZ, 0x1f ;  /* 0x00001fff000e7589 */ /* 0x0000a400000e0000 */
.L_x_430:
[----:B--2---:R-:W-:Y:S01]  /*dca0*/  ISETP.NE.AND P0, PT, R14, RZ, PT ;  /* 0x000000ff0e00720c */ /* 0x004fe20003f05270 */
[----:B------:R-:W-:-:S12]  /*dcb0*/  BSSY B0, `(.L_x_311) ;  /* 0x0000024000007945 */ /* 0x000fd80003800000 */
[----:B------:R-:W-:Y:S05]  /*dcc0*/  @P0 BRA `(.L_x_312) ;  /* 0x0000000000880947 */ /* 0x000fea0003800000 */
[----:B------:R-:W-:-:S03]  /*dcd0*/  UMOV UR4, 0xffffffff ;  /* 0xffffffff00047882 */ /* 0x000fc60000000000 */
[----:B------:R-:W-:Y:S05]  /*dce0*/  BRA.DIV UR4, `(.L_x_313) ;  /* 0x0000003a04c07947 */ /* 0x000fea000b800000 */
[----:B------:R-:W-:-:S13]  /*dcf0*/  ELECT P6, URZ, PT ;  /* 0x00000000003f782f */ /* 0x000fda00038c0000 */
.L_x_433:
[----:B------:R-:W-:Y:S05]  /*dd00*/  @!P6 BRA `(.L_x_312) ;  /* 0x000000000078e947 */ /* 0x000fea0003800000 */
[----:B0-----:R-:W2:Y:S02]  /*dd10*/  LDL.LU R0, [R1+0x4] ;  /* 0x0000040001007983 */ /* 0x001ea40000300800 */
[----:B--2---:R-:W-:-:S04]  /*dd20*/  LOP3.LUT R0, R0, 0x2, RZ, 0xfc, !PT ;  /* 0x0000000200007812 */ /* 0x004fc800078efcff */
[----:B------:R-:W-:-:S13]  /*dd30*/  ISETP.NE.AND P0, PT, R0, 0x3, PT ;  /* 0x000000030000780c */ /* 0x000fda0003f05270 */
[----:B------:R-:W-:Y:S05]  /*dd40*/  @!P0 BRA `(.L_x_314) ;  /* 0x0000000000048947 */ /* 0x000fea0003800000 */
[----:B------:R-:W-:Y:S01]  /*dd50*/  BPT.TRAP 0x1 ;  /* 0x000000040000795c */ /* 0x000fe20000300000 */
.L_x_314:
[C---:B------:R-:W-:Y:S01]  /*dd60*/  IMAD R5, R27.reuse, 0x8, R4 ;  /* 0x000000081b057824 */ /* 0x040fe200078e0204 */
[----:B------:R-:W-:Y:S01]  /*dd70*/  SHF.L.U32 R0, R28, 0x1f, RZ ;  /* 0x0000001f1c007819 */ /* 0x000fe200000006ff */
[----:B------:R-:W-:-:S03]  /*dd80*/  VIADD R27, R27, 0x1 ;  /* 0x000000011b1b7836 */ /* 0x000fc60000000000 */
[----:B------:R-:W0:Y:S02]  /*dd90*/  SYNCS.PHASECHK.TRANS64.TRYWAIT P1, [R5+URZ+0x2a840], R0 ;  /* 0x02a84000050075a7 */ /* 0x000e24000802017f */
[----:B------:R-:W-:-:S04]  /*dda0*/  ISETP.NE.AND P2, PT, R27, 0x2, PT ;  /* 0x000000021b00780c */ /* 0x000fc80003f45270 */
[----:B------:R-:W-:Y:S01]  /*ddb0*/  SEL R3, RZ, 0x1, P2 ;  /* 0x00000001ff037807 */ /* 0x000fe20001000000 */
[----:B0-----:R-:W-:Y:S08]  /*ddc0*/  @!P1 BRA `(.L_x_315) ;  /* 0x0000003800a89947 */ /* 0x001ff00003800000 */
.L_x_434:
[----:B------:R-:W-:Y:S02]  /*ddd0*/  SEL R27, R27, RZ, P2 ;  /* 0x000000ff1b1b7207 */ /* 0x000fe40001000000 */
[----:B------:R-:W-:Y:S01]  /*dde0*/  LOP3.LUT R2, R28, R3, RZ, 0x3c, !PT ;  /* 0x000000031c027212 */ /* 0x000fe200078e3cff */
[----:B------:R-:W-:Y:S06]  /*ddf0*/  @!P0 BRA `(.L_x_316) ;  /* 0x0000000000048947 */ /* 0x000fec0003800000 */
[----:B------:R-:W-:Y:S01]  /*de00*/  BPT.TRAP 0x1 ;  /* 0x000000040000795c */ /* 0x000fe20000300000 */
.L_x_316:
[----:B------:R-:W-:Y:S01]  /*de10*/  IMAD R27, R27, 0x8, R4 ;  /* 0x000000081b1b7824 */ /* 0x000fe200078e0204 */
[----:B------:R-:W-:-:S04]  /*de20*/  SHF.L.U32 R2, R2, 0x1f, RZ ;  /* 0x0000001f02027819 */ /* 0x000fc800000006ff */
[----:B------:R-:W2:Y:S02]  /*de30*/  SYNCS.PHASECHK.TRANS64.TRYWAIT P1, [R27+URZ+0x2a840], R2 ;  /* 0x02a840021b0075a7 */ /* 0x000ea4000802017f */
[----:B--2---:R-:W-:Y:S05]  /*de40*/  @!P1 BRA `(.L_x_317) ;  /* 0x00000038009c9947 */ /* 0x004fea0003800000 */
.L_x_435:
[----:B------:R-:W-:Y:S05]  /*de50*/  @!P0 BRA `(.L_x_318) ;  /* 0x0000000000048947 */ /* 0x000fea0003800000 */
[----:B------:R-:W-:Y:S01]  /*de60*/  BPT.TRAP 0x1 ;  /* 0x000000040000795c */ /* 0x000fe20000300000 */
.L_x_318:
[----:B------:R-:W4:Y:S02]  /*de70*/  SYNCS.PHASECHK.TRANS64.TRYWAIT P1, [R5+URZ+0x2a860], R0 ;  /* 0x02a86000050075a7 */ /* 0x000f24000802017f */
[----:B----4-:R-:W-:Y:S05]  /*de80*/  @!P1 BRA `(.L_x_319) ;  /* 0x0000003800a09947 */ /* 0x010fea0003800000 */
.L_x_436:
[----:B------:R-:W-:Y:S05]  /*de90*/  @!P0 BRA `(.L_x_320) ;  /* 0x0000000000048947 */ /* 0x000fea0003800000 */
[----:B------:R-:W-:Y:S01]  /*dea0*/  BPT.TRAP 0x1 ;  /* 0x000000040000795c */ /* 0x000fe20000300000 */
.L_x_320:
[----:B------:R0:W0:Y:S02]  /*deb0*/  SYNCS.PHASECHK.TRANS64.TRYWAIT P0, [R27+URZ+0x2a860], R2 ;  /* 0x02a860021b0075a7 */ /* 0x000024000800017f */
[----:B0-----:R-:W-:Y:S05]  /*dec0*/  @!P0 NANOSLEEP.SYNCS 0x989680 ;  /* 0x009896800000895d */ /* 0x001fea0003900000 */
[----:B------:R-:W0:Y:S02]  /*ded0*/  @!P0 SYNCS.PHASECHK.TRANS64 P0, [R27+URZ+0x2a860], R2 ;  /* 0x02a860021b0085a7 */ /* 0x000e24000800007f */
[----:B0-----:R-:W-:Y:S05]  /*dee0*/  @!P0 BRA `(.L_x_320) ;  /* 0xfffffffc00f08947 */ /* 0x001fea000383ffff */
.L_x_312:
[----:B------:R-:W-:Y:S05]  /*def0*/  BSYNC B0 ;  /* 0x0000000000007941 */ /* 0x000fea0003800000 */
.L_x_311:
[----:B------:R-:W-:Y:S05]  /*df00*/  EXIT ;  /* 0x000000000000794d */ /* 0x000fea0003800000 */
.L_x_192:
[----:B0-----:R-:W-:-:S04]  /*df10*/  MOV R3, UR42 ;  /* 0x0000002a00037c02 */ /* 0x001fc80008000f00 */
[----:B------:R0:W1:Y:S03]  /*df20*/  SYNCS.PHASECHK.TRANS64.TRYWAIT P1, [R3+URZ+0x2a800], R0 ;  /* 0x02a80000030075a7 */ /* 0x000066000802017f */
[----:B-1----:R-:W-:Y:S05]  /*df30*/  @!P1 NANOSLEEP.SYNCS 0x989680 ;  /* 0x009896800000995d */ /* 0x002fea0003900000 */
[----:B------:R-:W1:Y:S02]  /*df40*/  @!P1 SYNCS.PHASECHK.TRANS64 P1, [R3+URZ+0x2a800], R0 ;  /* 0x02a80000030095a7 */ /* 0x000e64000802007f */
[----:B-1----:R-:W-:Y:S05]  /*df50*/  @!P1 BRA `(.L_x_192) ;  /* 0xfffffffc00ec9947 */ /* 0x002fea000383ffff */
[----:B------:R-:W-:Y:S05]  /*df60*/  BRA `(.L_x_321) ;  /* 0xffffff34004c7947 */ /* 0x000fea000383ffff */
.L_x_196:
[----:B-1----:R1:W2:Y:S02]  /*df70*/  SYNCS.PHASECHK.TRANS64.TRYWAIT P1, [R0+URZ+0x2a830], R3 ;  /* 0x02a83003000075a7 */ /* 0x0022a4000802017f */
[----:B--2---:R-:W-:Y:S05]  /*df80*/  @!P1 NANOSLEEP.SYNCS 0x989680 ;  /* 0x009896800000995d */ /* 0x004fea0003900000 */
[----:B------:R-:W2:Y:S02]  /*df90*/  @!P1 SYNCS.PHASECHK.TRANS64 P1, [R0+URZ+0x2a830], R3 ;  /* 0x02a83003000095a7 */ /* 0x000ea4000802007f */
[----:B--2---:R-:W-:Y:S05]  /*dfa0*/  @!P1 BRA `(.L_x_196) ;  /* 0xfffffffc00f09947 */ /* 0x004fea000383ffff */
[----:B------:R-:W-:Y:S05]  /*dfb0*/  BRA `(.L_x_195) ;  /* 0xffffff34006c7947 */ /* 0x000fea000383ffff */
.L_x_202:
[----:B-1----:R-:W-:-:S04]  /*dfc0*/  IMAD.U32 R11, RZ, RZ, UR8 ;  /* 0x00000008ff0b7e24 */ /* 0x002fc8000f8e00ff */
[----:B------:R1:W2:Y:S03]  /*dfd0*/  SYNCS.PHASECHK.TRANS64.TRYWAIT P1, [R11+URZ+0x2a830], R8 ;  /* 0x02a830080b0075a7 */ /* 0x0002a6000802017f */
[----:B--2---:R-:W-:Y:S05]  /*dfe0*/  @!P1 NANOSLEEP.SYNCS 0x989680 ;  /* 0x009896800000995d */ /* 0x004fea0003900000 */
[----:B------:R-:W2:Y:S02]  /*dff0*/  @!P1 SYNCS.PHASECHK.TRANS64 P1, [R11+URZ+0x2a830], R8 ;  /* 0x02a830080b0095a7 */ /* 0x000ea4000802007f */
[----:B--2---:R-:W-:Y:S05]  /*e000*/  @!P1 BRA `(.L_x_202) ;  /* 0xfffffffc00ec9947 */ /* 0x004fea000383ffff */
[----:B------:R-:W-:Y:S05]  /*e010*/  BRA `(.L_x_201) ;  /* 0xffffff5c002c7947 */ /* 0x000fea000383ffff */
.L_x_206:
[----:B-1----:R-:W-:-:S04]  /*e020*/  IMAD.U32 R9, RZ, RZ, UR9 ;  /* 0x00000009ff097e24 */ /* 0x002fc8000f8e00ff */
[----:B------:R1:W2:Y:S03]  /*e030*/  SYNCS.PHASECHK.TRANS64.TRYWAIT P1, [R9+URZ+0x2a850], R8 ;  /* 0x02a85008090075a7 */ /* 0x0002a6000802017f */
[----:B--2---:R-:W-:Y:S05]  /*e040*/  @!P1 NANOSLEEP.SYNCS 0x989680 ;  /* 0x009896800000995d */ /* 0x004fea0003900000 */
[----:B------:R-:W2:Y:S02]  /*e050*/  @!P1 SYNCS.PHASECHK.TRANS64 P1, [R9+URZ+0x2a850], R8 ;  /* 0x02a85008090095a7 */ /* 0x000ea4000802007f */
[----:B--2---:R-:W-:Y:S05]  /*e060*/  @!P1 BRA `(.L_x_206) ;  /* 0xfffffffc00ec9947 */ /* 0x004fea000383ffff */
[----:B------:R-:W-:Y:S05]  /*e070*/  BRA `(.L_x_205) ;  /* 0xffffff6400647947 */ /* 0x000fea000383ffff */
.L_x_213:
[----:B-1----:R-:W-:-:S04]  /*e080*/  IMAD.U32 R5, RZ, RZ, UR5 ;  /* 0x00000005ff057e24 */ /* 0x002fc8000f8e00ff */
[----:B------:R1:W2:Y:S03]  /*e090*/  SYNCS.PHASECHK.TRANS64.TRYWAIT P1, [R5+URZ+0x2a850], R4 ;  /* 0x02a85004050075a7 */ /* 0x0002a6000802017f */
[----:B--2---:R-:W-:Y:S05]  /*e0a0*/  @!P1 NANOSLEEP.SYNCS 0x989680 ;  /* 0x009896800000995d */ /* 0x004fea0003900000 */
[----:B------:R-:W2:Y:S02]  /*e0b0*/  @!P1 SYNCS.PHASECHK.TRANS64 P1, [R5+URZ+0x2a850], R4 ;  /* 0x02a85004050095a7 */ /* 0x000ea4000802007f */
[----:B--2---:R-:W-:Y:S05]  /*e0c0*/  @!P1 BRA `(.L_x_213) ;  /* 0xfffffffc00ec9947 */ /* 0x004fea000383ffff */
[----:B------:R-:W-:Y:S05]  /*e0d0*/  BRA `(.L_x_212) ;  /* 0xffffff8000807947 */ /* 0x000fea000383ffff */
.L_x_256:
[----:B------:R-:W0:Y:S01]  /*e0e0*/  S2R R20, SR_TID.X ;  /* 0x0000000000147919 */ /* 0x000e220000002100 */
[----:B------:R-:W-:Y:S01]  /*e0f0*/  BSSY B0, `(.L_x_322) ;  /* 0x000000a000007945 */ /* 0x000fe20003800000 */
[----:B------:R-:W-:Y:S02]  /*e100*/  IMAD.MOV.U32 R12, RZ, RZ, RZ ;  /* 0x000000ffff0c7224 */ /* 0x000fe400078e00ff */
[----:B------:R-:W-:Y:S02]  /*e110*/  IMAD.MOV.U32 R11, RZ, RZ, 0x1f ;  /* 0x0000001fff0b7424 */ /* 0x000fe400078e00ff */
[----:B------:R-:W-:Y:S01]  /*e120*/  IMAD.MOV.U32 R15, RZ, RZ, -0x1 ;  /* 0xffffffffff0f7424 */ /* 0x000fe200078e00ff */
[----:B0-----:R-:W-:-:S04]  /*e130*/  SHF.R.U32.HI R9, RZ, 0x5, R20 ;  /* 0x00000005ff097819 */ /* 0x001fc80000011614 */
[----:B------:R-:W-:-:S04]  /*e140*/  LOP3.LUT R9, R9, 0x3, RZ, 0xc0, !PT ;  /* 0x0000000309097812 */ /* 0x000fc800078ec0ff */
[----:B------:R-:W-:-:S07]  /*e150*/  MOV R13, R9 ;  /* 0x00000009000d7202 */ /* 0x000fce0000000f00 */
[----:B-----5:R-:W-:Y:S05]  /*e160*/  WARPSYNC.COLLECTIVE R15, `(.L_x_323) ;  /* 0x000000000f087348 */ /* 0x020fea0003c00000 */
[----:B------:R0:W1:Y:S02]  /*e170*/  SHFL.IDX P6, R14, R13, R12, R11 ;  /* 0x0000000c0d0e7389 */ /* 0x00006400000c000b */
[----:B01---5:R-:W-:Y:S01]  /*e180*/  ENDCOLLECTIVE ;  /* 0x000000000000791b */ /* 0x023fe20003800000 */
.L_x_323:
[----:B------:R-:W-:Y:S05]  /*e190*/  BSYNC B0 ;  /* 0x0000000000007941 */ /* 0x000fea0003800000 */
.L_x_322:
[----:B------:R-:W-:Y:S05]  /*e1a0*/  BRA `(.L_x_324) ;  /* 0xffffffc000807947 */ /* 0x000fea000383ffff */
.L_x_259:
[----:B0-----:R0:W1:Y:S02]  /*e1b0*/  SYNCS.PHASECHK.TRANS64.TRYWAIT P0, [R7+URZ+0x2a840], R2 ;  /* 0x02a84002070075a7 */ /* 0x001064000800017f */
[----:B-1----:R-:W-:Y:S05]  /*e1c0*/  @!P0 NANOSLEEP.SYNCS 0x989680 ;  /* 0x009896800000895d */ /* 0x002fea0003900000 */
[----:B------:R-:W1:Y:S02]  /*e1d0*/  @!P0 SYNCS.PHASECHK.TRANS64 P0, [R7+URZ+0x2a840], R2 ;  /* 0x02a84002070085a7 */ /* 0x000e64000800007f */
[----:B-1----:R-:W-:Y:S05]  /*e1e0*/  @!P0 BRA `(.L_x_259) ;  /* 0xfffffffc00f08947 */ /* 0x002fea000383ffff */
[----:B------:R-:W-:Y:S05]  /*e1f0*/  BRA `(.L_x_325) ;  /* 0xffffffc000ec7947 */ /* 0x000fea000383ffff */
.L_x_260:
[----:B------:R-:W-:Y:S01]  /*e200*/  BSSY B0, `(.L_x_326) ;  /* 0x0000008000007945 */ /* 0x000fe20003800000 */
[----:B------:R-:W-:Y:S01]  /*e210*/  MOV R13, R0 ;  /* 0x00000000000d7202 */ /* 0x000fe20000000f00 */
[----:B------:R-:W-:Y:S02]  /*e220*/  IMAD.MOV.U32 R12, RZ, RZ, RZ ;  /* 0x000000ffff0c7224 */ /* 0x000fe400078e00ff */
[----:B------:R-:W-:Y:S02]  /*e230*/  IMAD.MOV.U32 R11, RZ, RZ, 0x181f ;  /* 0x0000181fff0b7424 */ /* 0x000fe400078e00ff */
[----:B------:R-:W-:-:S07]  /*e240*/  IMAD.MOV.U32 R15, RZ, RZ, -0x1 ;  /* 0xffffffffff0f7424 */ /* 0x000fce00078e00ff */
[----:B------:R-:W-:Y:S05]  /*e250*/  WARPSYNC.COLLECTIVE R15, `(.L_x_327) ;  /* 0x000000000f087348 */ /* 0x000fea0003c00000 */
[----:B------:R0:W1:Y:S02]  /*e260*/  SHFL.IDX P6, R14, R13, R12, R11 ;  /* 0x0000000c0d0e7389 */ /* 0x00006400000c000b */
[----:B01----:R-:W-:Y:S01]  /*e270*/  ENDCOLLECTIVE ;  /* 0x000000000000791b */ /* 0x003fe20003800000 */
.L_x_327:
[----:B------:R-:W-:Y:S05]  /*e280*/  BSYNC B0 ;  /* 0x0000000000007941 */ /* 0x000fea0003800000 */
.L_x_326:
[----:B------:R-:W-:Y:S01]  /*e290*/  IMAD.MOV.U32 R13, RZ, RZ, R4 ;  /* 0x000000ffff0d7224 */ /* 0x000fe200078e0004 */
[----:B------:R-:W-:Y:S01]  /*e2a0*/  MOV R15, 0xffffffff ;  /* 0xffffffff000f7802 */ /* 0x000fe20000000f00 */
[----:B------:R-:W-:Y:S01]  /*e2b0*/  IMAD.MOV.U32 R12, RZ, RZ, RZ ;  /* 0x000000ffff0c7224 */ /* 0x000fe200078e00ff */
[----:B------:R-:W-:Y:S01]  /*e2c0*/  MOV R2, R14 ;  /* 0x0000000e00027202 */ /* 0x000fe20000000f00 */
[----:B------:R-:W-:Y:S02]  /*e2d0*/  IMAD.MOV.U32 R11, RZ, RZ, 0x181f ;  /* 0x0000181fff0b7424 */ /* 0x000fe400078e00ff */
[----:B------:R-:W-:-:S07]  /*e2e0*/  @P0 IMAD R8, R5, 0x2, R22 ;  /* 0x0000000205080824 */ /* 0x000fce00078e0216 */
[----:B------:R-:W-:Y:S05]  /*e2f0*/  WARPSYNC.COLLECTIVE R15, `(.L_x_328) ;  /* 0x000000000f087348 */ /* 0x000fea0003c00000 */
[----:B------:R0:W1:Y:S02]  /*e300*/  SHFL.IDX P6, R14, R13, R12, R11 ;  /* 0x0000000c0d0e7389 */ /* 0x00006400000c000b */
[----:B01----:R-:W-:Y:S01]  /*e310*/  ENDCOLLECTIVE ;  /* 0x000000000000791b */ /* 0x003fe20003800000 */
.L_x_328:
[----:B------:R-:W-:Y:S01]  /*e320*/  MOV R13, R0 ;  /* 0x00000000000d7202 */ /* 0x000fe20000000f00 */
[----:B------:R-:W-:Y:S02]  /*e330*/  IMAD.MOV.U32 R12, RZ, RZ, 0x1 ;  /* 0x00000001ff0c7424 */ /* 0x000fe400078e00ff */
[----:B------:R-:W-:-:S07]  /*e340*/  IMAD.MOV.U32 R3, RZ, RZ, R14 ;  /* 0x000000ffff037224 */ /* 0x000fce00078e000e */
[----:B------:R-:W-:Y:S05]  /*e350*/  WARPSYNC.COLLECTIVE R15, `(.L_x_329) ;  /* 0x000000000f087348 */ /* 0x000fea0003c00000 */
[----:B------:R0:W1:Y:S02]  /*e360*/  SHFL.IDX P6, R14, R13, R12, R11 ;  /* 0x0000000c0d0e7389 */ /* 0x00006400000c000b */
[----:B01----:R-:W-:Y:S01]  /*e370*/  ENDCOLLECTIVE ;  /* 0x000000000000791b */ /* 0x003fe20003800000 */
.L_x_329:
[----:B------:R-:W-:-:S05]  /*e380*/  @P0 LEA R3, P1, R9, R3, 0x1 ;  /* 0x0000000309030211 */ /* 0x000fca00078208ff */
[----:B------:R-:W-:Y:S01]  /*e390*/  @P0 IMAD.X R2, RZ, RZ, R2, P1 ;  /* 0x000000ffff020224 */ /* 0x000fe200008e0602 */
[----:B------:R-:W-:-:S04]  /*e3a0*/  ISETP.GE.AND P1, PT, R6, 0x11, PT ;  /* 0x000000110600780c */ /* 0x000fc80003f26270 */
[----:B------:R-:W-:Y:S01]  /*e3b0*/  @P0 LOP3.LUT R3, R3, R2, RZ, 0x3c, !PT ;  /* 0x0000000203030212 */ /* 0x000fe200078e3cff */
[----:B------:R-:W-:-:S03]  /*e3c0*/  IMAD.MOV.U32 R13, RZ, RZ, R4 ;  /* 0x000000ffff0d7224 */ /* 0x000fc600078e0004 */
[----:B------:R-:W-:-:S04]  /*e3d0*/  @P0 LOP3.LUT R2, R3, R2, RZ, 0x3c, !PT ;  /* 0x0000000203020212 */ /* 0x000fc800078e3cff */
[----:B------:R-:W-:-:S05]  /*e3e0*/  @P0 LOP3.LUT R3, R3, R2, RZ, 0x3c, !PT ;  /* 0x0000000203030212 */ /* 0x000fca00078e3cff */
[----:B------:R-:W-:Y:S01]  /*e3f0*/  @!PT LDS RZ, [RZ] ;  /* 0x00000000fffff984 */ /* 0x000fe20000000800 */
[----:B------:R-:W-:Y:S01]  /*e400*/  @!PT LDS RZ, [RZ] ;  /* 0x00000000fffff984 */ /* 0x000fe20000000800 */
[----:B------:R-:W-:Y:S01]  /*e410*/  @!PT LDS RZ, [RZ] ;  /* 0x00000000fffff984 */ /* 0x000fe20000000800 */
[----:B------:R-:W-:Y:S04]  /*e420*/  @P0 LDGSTS.E.BYPASS.LTC128B.128 [R8+0x18400], desc[UR36][R2.64], !P4 ;  /* 0x1840000002080fae */ /* 0x000fe8000e101d64 */
[----:B------:R-:W-:Y:S04]  /*e430*/  @P0 LDGSTS.E.BYPASS.LTC128B.128 [R8+0x1b400], desc[UR36][R2.64+0x80], !P3 ;  /* 0x1b40008002080fae */ /* 0x000fe8000d901d64 */
[----:B------:R0:W-:Y:S02]  /*e440*/  @P0 LDGSTS.E.BYPASS.LTC128B.128 [R8+0x1e400], desc[UR36][R2.64+0x100], !P2 ;  /* 0x1e40010002080fae */ /* 0x0001e4000d101d64 */
[----:B0-----:R-:W-:-:S07]  /*e450*/  IMAD.MOV.U32 R2, RZ, RZ, R14 ;  /* 0x000000ffff027224 */ /* 0x001fce00078e000e */
[----:B------:R-:W-:Y:S05]  /*e460*/  WARPSYNC.COLLECTIVE R15, `(.L_x_330) ;  /* 0x000000000f087348 */ /* 0x000fea0003c00000 */
[----:B------:R0:W1:Y:S02]  /*e470*/  SHFL.IDX P6, R14, R13, R12, R11 ;  /* 0x0000000c0d0e7389 */ /* 0x00006400000c000b */
[----:B01----:R-:W-:Y:S01]  /*e480*/  ENDCOLLECTIVE ;  /* 0x000000000000791b */ /* 0x003fe20003800000 */
.L_x_330:
[----:B------:R-:W-:Y:S02]  /*e490*/  @P1 IMAD R8, R5, 0x2, R22 ;  /* 0x0000000205081824 */ /* 0x000fe400078e0216 */
[----:B------:R-:W-:Y:S01]  /*e4a0*/  IMAD.MOV.U32 R13, RZ, RZ, R0 ;  /* 0x000000ffff0d7224 */ /* 0x000fe200078e0000 */
[----:B------:R-:W-:Y:S02]  /*e4b0*/  MOV R12, 0x2 ;  /* 0x00000002000c7802 */ /* 0x000fe40000000f00 */
[----:B------:R-:W-:-:S07]  /*e4c0*/  MOV R3, R14 ;  /* 0x0000000e00037202 */ /* 0x000fce0000000f00 */
[----:B------:R-:W-:Y:S05]  /*e4d0*/  WARPSYNC.COLLECTIVE R15, `(.L_x_331) ;  /* 0x000000000f087348 */ /* 0x000fea0003c00000 */
[----:B------:R0:W1:Y:S02]  /*e4e0*/  SHFL.IDX P6, R14, R13, R12, R11 ;  /* 0x0000000c0d0e7389 */ /* 0x00006400000c000b */
[----:B01----:R-:W-:Y:S01]  /*e4f0*/  ENDCOLLECTIVE ;  /* 0x000000000000791b */ /* 0x003fe20003800000 */
.L_x_331:
[----:B------:R-:W-:-:S05]  /*e500*/  @P1 LEA R3, P0, R9, R3, 0x1 ;  /* 0x0000000309031211 */ /* 0x000fca00078008ff */
[----:B------:R-:W-:-:S05]  /*e510*/  @P1 IMAD.X R2, RZ, RZ, R2, P0 ;  /* 0x000000ffff021224 */ /* 0x000fca00000e0602 */
        /* <DEDUP_REMOVED lines=9> */
[----:B------:R0:W-:Y:S01]  /*e5b0*/  @P1 LDGSTS.E.BYPASS.LTC128B.128 [R8+0x1ec00], desc[UR36][R2.64+0x100], !P2 ;  /* 0x1ec0010002081fae */ /* 0x0001e2000d101d64 */
[----:B------:R-:W-:Y:S01]  /*e5c0*/  ISETP.GE.AND P1, PT, R6, 0x21, PT ;  /* 0x000000210600780c */ /* 0x000fe20003f26270 */
[----:B0-----:R-:W-:-:S12]  /*e5d0*/  IMAD.MOV.U32 R2, RZ, RZ, R14 ;  /* 0x000000ffff027224 */ /* 0x001fd800078e000e */
[----:B------:R-:W-:Y:S05]  /*e5e0*/  WARPSYNC.COLLECTIVE R15, `(.L_x_332) ;  /* 0x000000000f087348 */ /* 0x000fea0003c00000 */
[----:B------:R0:W1:Y:S02]  /*e5f0*/  SHFL.IDX P6, R14, R13, R12, R11 ;  /* 0x0000000c0d0e7389 */ /* 0x00006400000c000b */
[----:B01----:R-:W-:Y:S01]  /*e600*/  ENDCOLLECTIVE ;  /* 0x000000000000791b */ /* 0x003fe20003800000 */
.L_x_332:
[----:B------:R-:W-:Y:S02]  /*e610*/  @P1 IMAD R8, R5, 0x2, R22 ;  /* 0x0000000205081824 */ /* 0x000fe400078e0216 */
[----:B------:R-:W-:Y:S02]  /*e620*/  IMAD.MOV.U32 R13, RZ, RZ, R0 ;  /* 0x000000ffff0d7224 */ /* 0x000fe400078e0000 */
[----:B------:R-:W-:Y:S02]  /*e630*/  IMAD.MOV.U32 R12, RZ, RZ, 0x3 ;  /* 0x00000003ff0c7424 */ /* 0x000fe400078e00ff */
[----:B------:R-:W-:-:S07]  /*e640*/  IMAD.MOV.U32 R3, RZ, RZ, R14 ;  /* 0x000000ffff037224 */ /* 0x000fce00078e000e */
[----:B------:R-:W-:Y:S05]  /*e650*/  WARPSYNC.COLLECTIVE R15, `(.L_x_333) ;  /* 0x000000000f087348 */ /* 0x000fea0003c00000 */
[----:B------:R0:W1:Y:S02]  /*e660*/  SHFL.IDX P6, R14, R13, R12, R11 ;  /* 0x0000000c0d0e7389 */ /* 0x00006400000c000b */
[----:B01----:R-:W-:Y:S01]  /*e670*/  ENDCOLLECTIVE ;  /* 0x000000000000791b */ /* 0x003fe20003800000 */
.L_x_333:
[----:B------:R-:W-:-:S04]  /*e680*/  @P1 LEA R3, P0, R9, R3, 0x1 ;  /* 0x0000000309031211 */ /* 0x000fc800078008ff */
[----:B------:R-:W-:-:S04]  /*e690*/  @P1 IADD3.X R2, RZ, R2, RZ, P0, !PT ;  /* 0x00000002ff021210 */ /* 0x000fc800007fe4ff */
        /* <DEDUP_REMOVED lines=10> */
[----:B------:R-:W-:Y:S02]  /*e740*/  ISETP.GE.AND P1, PT, R6, 0x31, PT ;  /* 0x000000310600780c */ /* 0x000fe40003f26270 */
[----:B0-----:R-:W-:-:S11]  /*e750*/  MOV R2, R14 ;  /* 0x0000000e00027202 */ /* 0x001fd60000000f00 */
[----:B------:R-:W-:Y:S05]  /*e760*/  WARPSYNC.COLLECTIVE R15, `(.L_x_334) ;  /* 0x000000000f087348 */ /* 0x000fea0003c00000 */
[----:B------:R0:W1:Y:S02]  /*e770*/  SHFL.IDX P6, R14, R13, R12, R11 ;  /* 0x0000000c0d0e7389 */ /* 0x00006400000c000b */
[----:B01----:R-:W-:Y:S01]  /*e780*/  ENDCOLLECTIVE ;  /* 0x000000000000791b */ /* 0x003fe20003800000 */
.L_x_334:
[----:B------:R-:W-:Y:S01]  /*e790*/  @P1 LEA R8, R5, R22, 0x1 ;  /* 0x0000001605081211 */ /* 0x000fe200078e08ff */
[----:B------:R-:W-:Y:S02]  /*e7a0*/  IMAD.MOV.U32 R13, RZ, RZ, R0 ;  /* 0x000000ffff0d7224 */ /* 0x000fe400078e0000 */
[----:B------:R-:W-:Y:S02]  /*e7b0*/  IMAD.MOV.U32 R12, RZ, RZ, 0x4 ;  /* 0x00000004ff0c7424 */ /* 0x000fe400078e00ff */
[----:B------:R-:W-:-:S07]  /*e7c0*/  IMAD.MOV.U32 R3, RZ, RZ, R14 ;  /* 0x000000ffff037224 */ /* 0x000fce00078e000e */
[----:B------:R-:W-:Y:S05]  /*e7d0*/  WARPSYNC.COLLECTIVE R15, `(.L_x_335) ;  /* 0x000000000f087348 */ /* 0x000fea0003c00000 */
[----:B------:R0:W1:Y:S02]  /*e7e0*/  SHFL.IDX P6, R14, R13, R12, R11 ;  /* 0x0000000c0d0e7389 */ /* 0x00006400000c000b */
[----:B01----:R-:W-:Y:S01]  /*e7f0*/  ENDCOLLECTIVE ;  /* 0x000000000000791b */ /* 0x003fe20003800000 */
.L_x_335:
[----:B------:R-:W-:-:S05]  /*e800*/  @P1 LEA R3, P0, R9, R3, 0x1 ;  /* 0x0000000309031211 */ /* 0x000fca00078008ff */
[----:B------:R-:W-:-:S05]  /*e810*/  @P1 IMAD.X R2, RZ, RZ, R2, P0 ;  /* 0x000000ffff021224 */ /* 0x000fca00000e0602 */
[----:B------:R-:W-:Y:S02]  /*e820*/  @P1 LOP3.LUT R3, R3, R2, RZ, 0x3c, !PT ;  /* 0x0000000203031212 */ /* 0x000fe400078e3cff */
[----:B------:R-:W-:Y:S02]  /*e830*/  MOV R13, R4 ;  /* 0x00000004000d7202 */ /* 0x000fe40000000f00 */
        /* <DEDUP_REMOVED lines=13> */
.L_x_336:
[----:B------:R-:W-:Y:S01]  /*e910*/  @P1 IMAD R8, R5, 0x2, R22 ;  /* 0x0000000205081824 */ /* 0x000fe200078e0216 */
[----:B------:R-:W-:Y:S01]  /*e920*/  MOV R13, R0 ;  /* 0x00000000000d7202 */ /* 0x000fe20000000f00 */
[----:B------:R-:W-:Y:S02]  /*e930*/  IMAD.MOV.U32 R12, RZ, RZ, 0x5 ;  /* 0x00000005ff0c7424 */ /* 0x000fe400078e00ff */
[----:B------:R-:W-:-:S07]  /*e940*/  IMAD.MOV.U32 R3, RZ, RZ, R14 ;  /* 0x000000ffff037224 */ /* 0x000fce00078e000e */
[----:B------:R-:W-:Y:S05]  /*e950*/  WARPSYNC.COLLECTIVE R15, `(.L_x_337) ;  /* 0x000000000f087348 */ /* 0x000fea0003c00000 */
[----:B------:R0:W1:Y:S02]  /*e960*/  SHFL.IDX P6, R14, R13, R12, R11 ;  /* 0x0000000c0d0e7389 */ /* 0x00006400000c000b */
[----:B01----:R-:W-:Y:S01]  /*e970*/  ENDCOLLECTIVE ;  /* 0x000000000000791b */ /* 0x003fe20003800000 */
.L_x_337:
[----:B------:R-:W-:-:S05]  /*e980*/  @P1 LEA R3, P0, R9, R3, 0x1 ;  /* 0x0000000309031211 */ /* 0x000fca00078008ff */
[----:B------:R-:W-:-:S05]  /*e990*/  @P1 IMAD.X R2, RZ, RZ, R2, P0 ;  /* 0x000000ffff021224 */ /* 0x000fca00000e0602 */
[----:B------:R-:W-:Y:S01]  /*e9a0*/  @P1 LOP3.LUT R3, R3, R2, RZ, 0x3c, !PT ;  /* 0x0000000203031212 */ /* 0x000fe200078e3cff */
[----:B------:R-:W-:-:S03]  /*e9b0*/  IMAD.MOV.U32 R13, RZ, RZ, R4 ;  /* 0x000000ffff0d7224 */ /* 0x000fc600078e0004 */
[----:B------:R-:W-:-:S04]  /*e9c0*/  @P1 LOP3.LUT R2, R3, R2, RZ, 0x3c, !PT ;  /* 0x0000000203021212 */ /* 0x000fc800078e3cff */
[----:B------:R-:W-:Y:S01]  /*e9d0*/  @P1 LOP3.LUT R3, R3, R2, RZ, 0x3c, !PT ;  /* 0x0000000203031212 */ /* 0x000fe200078e3cff */
[----:B------:R-:W-:-:S07]  /*e9e0*/  IMAD.MOV.U32 R0, RZ, RZ, R14 ;  /* 0x000000ffff007224 */ /* 0x000fce00078e000e */
[----:B------:R-:W-:Y:S05]  /*e9f0*/  WARPSYNC.COLLECTIVE R15, `(.L_x_338) ;  /* 0x000000000f087348 */ /* 0x000fea0003c00000 */
[----:B------:R0:W1:Y:S02]  /*ea00*/  SHFL.IDX P6, R14, R13, R12, R11 ;  /* 0x0000000c0d0e7389 */ /* 0x00006400000c000b */
[----:B01----:R-:W-:Y:S01]  /*ea10*/  ENDCOLLECTIVE ;  /* 0x000000000000791b */ /* 0x003fe20003800000 */
.L_x_338:
[----:B------:R-:W-:Y:S01]  /*ea20*/  @!PT LDS RZ, [RZ] ;  /* 0x00000000fffff984 */ /* 0x000fe20000000800 */
[----:B------:R-:W-:Y:S01]  /*ea30*/  @!PT LDS RZ, [RZ] ;  /* 0x00000000fffff984 */ /* 0x000fe20000000800 */
[----:B------:R-:W-:Y:S01]  /*ea40*/  @!PT LDS RZ, [RZ] ;  /* 0x00000000fffff984 */ /* 0x000fe20000000800 */
[----:B------:R-:W-:Y:S04]  /*ea50*/  @P1 LDGSTS.E.BYPASS.LTC128B.128 [R8+0x1a400], desc[UR36][R2.64], !P4 ;  /* 0x1a40000002081fae */ /* 0x000fe8000e101d64 */
[----:B------:R-:W-:Y:S04]  /*ea60*/  @P1 LDGSTS.E.BYPASS.LTC128B.128 [R8+0x1d400], desc[UR36][R2.64+0x80], !P3 ;  /* 0x1d40008002081fae */ /* 0x000fe8000d901d64 */
[----:B------:R0:W-:Y:S02]  /*ea70*/  @P1 LDGSTS.E.BYPASS.LTC128B.128 [R8+0x20400], desc[UR36][R2.64+0x100], !P2 ;  /* 0x2040010002081fae */ /* 0x0001e4000d101d64 */
[----:B0-----:R-:W-:Y:S01]  /*ea80*/  MOV R2, R14 ;  /* 0x0000000e00027202 */ /* 0x001fe20000000f00 */
[----:B------:R-:W-:Y:S06]  /*ea90*/  BRA `(.L_x_339) ;  /* 0xffffffc000447947 */ /* 0x000fec000383ffff */
.L_x_265:
[----:B------:R-:W-:Y:S01]  /*eaa0*/  IMAD.MOV.U32 R13, RZ, RZ, R5 ;  /* 0x000000ffff0d7224 */ /* 0x000fe200078e0005 */
[----:B------:R-:W-:Y:S01]  /*eab0*/  MOV R15, 0xffffffff ;  /* 0xffffffff000f7802 */ /* 0x000fe20000000f00 */
[----:B------:R-:W-:Y:S01]  /*eac0*/  IMAD.MOV.U32 R12, RZ, RZ, RZ ;  /* 0x000000ffff0c7224 */ /* 0x000fe200078e00ff */
[----:B------:R-:W-:Y:S01]  /*ead0*/  IADD3 R4, R10, R4, RZ ;  /* 0x000000040a047210 */ /* 0x000fe20007ffe0ff */
[----:B------:R-:W-:Y:S02]  /*eae0*/  IMAD.MOV.U32 R11, RZ, RZ, 0x181f ;  /* 0x0000181fff0b7424 */ /* 0x000fe400078e00ff */
[----:B-----5:R-:W-:-:S07]  /*eaf0*/  IMAD R6, R17, R8, RZ ;  /* 0x0000000811067224 */ /* 0x020fce00078e02ff */
[----:B------:R-:W-:Y:S05]  /*eb00*/  WARPSYNC.COLLECTIVE R15, `(.L_x_340) ;  /* 0x000000000f087348 */ /* 0x000fea0003c00000 */
[----:B------:R0:W1:Y:S02]  /*eb10*/  SHFL.IDX P6, R14, R13, R12, R11 ;  /* 0x0000000c0d0e7389 */ /* 0x00006400000c000b */
[----:B01----:R-:W-:Y:S01]  /*eb20*/  ENDCOLLECTIVE ;  /* 0x000000000000791b */ /* 0x003fe20003800000 */
.L_x_340:
[----:B------:R-:W-:Y:S01]  /*eb30*/  ISETP.GE.AND P1, PT, R4, R6, PT ;  /* 0x000000060400720c */ /* 0x000fe20003f26270 */
[----:B------:R-:W-:Y:S02]  /*eb40*/  IMAD.MOV.U32 R13, RZ, RZ, R0 ;  /* 0x000000ffff0d7224 */ /* 0x000fe400078e0000 */
[----:B------:R-:W-:-:S10]  /*eb50*/  IMAD.MOV.U32 R2, RZ, RZ, R14 ;  /* 0x000000ffff027224 */ /* 0x000fd400078e000e */
[----:B------:R-:W-:Y:S05]  /*eb60*/  WARPSYNC.COLLECTIVE R15, `(.L_x_341) ;  /* 0x000000000f087348 */ /* 0x000fea0003c00000 */
[----:B------:R0:W1:Y:S02]  /*eb70*/  SHFL.IDX P6, R14, R13, R12, R11 ;  /* 0x0000000c0d0e7389 */ /* 0x00006400000c000b */
[----:B01----:R-:W-:Y:S01]  /*eb80*/  ENDCOLLECTIVE ;  /* 0x000000000000791b */ /* 0x003fe20003800000 */
.L_x_341:
[----:B------:R-:W-:Y:S01]  /*eb90*/  MOV R13, R5 ;  /* 0x00000005000d7202 */ /* 0x000fe20000000f00 */
[----:B------:R-:W-:Y:S02]  /*eba0*/  IMAD.MOV.U32 R12, RZ, RZ, 0x1 ;  /* 0x00000001ff0c7424 */ /* 0x000fe400078e00ff */
[----:B------:R-:W-:-:S07]  /*ebb0*/  IMAD.MOV.U32 R3, RZ, RZ, R14 ;  /* 0x000000ffff037224 */ /* 0x000fce00078e000e */
[----:B------:R-:W-:Y:S05]  /*ebc0*/  WARPSYNC.COLLECTIVE R15, `(.L_x_342) ;  /* 0x000000000f087348 */ /* 0x000fea0003c00000 */
[----:B------:R0:W1:Y:S02]  /*ebd0*/  SHFL.IDX P6, R14, R13, R12, R11 ;  /* 0x0000000c0d0e7389 */ /* 0x00006400000c000b */
[----:B01----:R-:W-:Y:S01]  /*ebe0*/  ENDCOLLECTIVE ;  /* 0x000000000000791b */ /* 0x003fe20003800000 */
.L_x_342:
[----:B------:R-:W-:-:S05]  /*ebf0*/  @!P1 LEA R7, P4, R9, R3, 0x1 ;  /* 0x0000000309079211 */ /* 0x000fca00078808ff */
[----:B------:R-:W-:Y:S02]  /*ec00*/  @!P1 IMAD.X R3, RZ, RZ, R2, P4 ;  /* 0x000000ffff039224 */ /* 0x000fe400020e0602 */
[----:B------:R-:W-:Y:S02]  /*ec10*/  @!P1 IMAD.MOV.U32 R2, RZ, RZ, R7 ;  /* 0x000000ffff029224 */ /* 0x000fe400078e0007 */
[----:B------:R-:W-:Y:S02]  /*ec20*/  VIADD R7, R4, 0x10 ;  /* 0x0000001004077836 */ /* 0x000fe40000000000 */
[----:B------:R-:W-:Y:S01]  /*ec30*/  IMAD.MOV.U32 R13, RZ, RZ, R0 ;  /* 0x000000ffff0d7224 */ /* 0x000fe200078e0000 */
[----:B------:R-:W-:Y:S01]  /*ec40*/  @!PT LDS RZ, [RZ] ;  /* 0x00000000fffff984 */ /* 0x000fe20000000800 */
[----:B------:R-:W-:Y:S01]  /*ec50*/  @!PT LDS RZ, [RZ] ;  /* 0x00000000fffff984 */ /* 0x000fe20000000800 */
[----:B------:R-:W-:Y:S01]  /*ec60*/  @!PT LDS RZ, [RZ] ;  /* 0x00000000fffff984 */ /* 0x000fe20000000800 */
[----:B------:R-:W-:Y:S04]  /*ec70*/  @!P1 LDGSTS.E.BYPASS.LTC128B.128 [R34+0xc400], desc[UR36][R2.64], !P3 ;  /* 0x0c40000002229fae */ /* 0x000fe8000d901d64 */
[----:B------:R-:W-:Y:S04]  /*ec80*/  @!P1 LDGSTS.E.BYPASS.LTC128B.128 [R34+0x10400], desc[UR36][R2.64+0x80], !P2 ;  /* 0x1040008002229fae */ /* 0x000fe8000d101d64 */
[----:B------:R0:W-:Y:S01]  /*ec90*/  @!P1 LDGSTS.E.BYPASS.LTC128B.128 [R34+0x14400], desc[UR36][R2.64+0x100], !P0 ;  /* 0x1440010002229fae */ /* 0x0001e2000c101d64 */
[----:B------:R-:W-:Y:S01]  /*eca0*/  ISETP.GE.AND P1, PT, R7, R6, PT ;  /* 0x000000060700720c */ /* 0x000fe20003f26270 */
[----:B0-----:R-:W-:-:S12]  /*ecb0*/  IMAD.MOV.U32 R2, RZ, RZ, R14 ;  /* 0x000000ffff027224 */ /* 0x001fd800078e000e */
[----:B------:R-:W-:Y:S05]  /*ecc0*/  WARPSYNC.COLLECTIVE R15, `(.L_x_343) ;  /* 0x000000000f087348 */ /* 0x000fea0003c00000 */
[----:B------:R0:W1:Y:S02]  /*ecd0*/  SHFL.IDX P6, R14, R13, R12, R11 ;  /* 0x0000000c0d0e7389 */ /* 0x00006400000c000b */
[----:B01----:R-:W-:Y:S01]  /*ece0*/  ENDCOLLECTIVE ;  /* 0x000000000000791b */ /* 0x003fe20003800000 */
.L_x_343:
[----:B------:R-:W-:Y:S02]  /*ecf0*/  IMAD.MOV.U32 R13, RZ, RZ, R5 ;  /* 0x000000ffff0d7224 */ /* 0x000fe400078e0005 */
[----:B------:R-:W-:Y:S01]  /*ed00*/  IMAD.MOV.U32 R12, RZ, RZ, 0x2 ;  /* 0x00000002ff0c7424 */ /* 0x000fe200078e00ff */
[----:B------:R-:W-:-:S07]  /*ed10*/  MOV R3, R14 ;  /* 0x0000000e00037202 */ /* 0x000fce0000000f00 */
[----:B------:R-:W-:Y:S05]  /*ed20*/  WARPSYNC.COLLECTIVE R15, `(.L_x_344) ;  /* 0x000000000f087348 */ /* 0x000fea0003c00000 */
[----:B------:R0:W1:Y:S02]  /*ed30*/  SHFL.IDX P6, R14, R13, R12, R11 ;  /* 0x0000000c0d0e7389 */ /* 0x00006400000c000b */
[----:B01----:R-:W-:Y:S01]  /*ed40*/  ENDCOLLECTIVE ;  /* 0x000000000000791b */ /* 0x003fe20003800000 */
.L_x_344:
[----:B------:R-:W-:-:S05]  /*ed50*/  @!P1 LEA R7, P4, R9, R3, 0x1 ;  /* 0x0000000309079211 */ /* 0x000fca00078808ff */
[----:B------:R-:W-:Y:S02]  /*ed60*/  @!P1 IMAD.X R8, RZ, RZ, R2, P4 ;  /* 0x000000ffff089224 */ /* 0x000fe400020e0602 */
[----:B------:R-:W-:Y:S01]  /*ed70*/  @!P1 IMAD.MOV.U32 R2, RZ, RZ, R7 ;  /* 0x000000ffff029224 */ /* 0x000fe200078e0007 */
[----:B------:R-:W-:Y:S01]  /*ed80*/  IADD3 R7, R4, 0x20, RZ ;  /* 0x0000002004077810 */ /* 0x000fe20007ffe0ff */
[----:B------:R-:W-:Y:S01]  /*ed90*/  @!P1 IMAD.MOV.U32 R3, RZ, RZ, R8 ;  /* 0x000000ffff039224 */ /* 0x000fe200078e0008 */
[----:B------:R-:W-:-:S04]  /*eda0*/  MOV R13, R0 ;  /* 0x00000000000d7202 */ /* 0x000fc80000000f00 */
        /* <DEDUP_REMOVED lines=11> */
.L_x_345:
[----:B------:R-:W-:Y:S02]  /*ee60*/  IMAD.MOV.U32 R13, RZ, RZ, R5 ;  /* 0x000000ffff0d7224 */ /* 0x000fe400078e0005 */
[----:B------:R-:W-:Y:S02]  /*ee70*/  IMAD.MOV.U32 R12, RZ, RZ, 0x3 ;  /* 0x00000003ff0c7424 */ /* 0x000fe400078e00ff */
[----:B------:R-:W-:-:S07]  /*ee80*/  IMAD.MOV.U32 R3, RZ, RZ, R14 ;  /* 0x000000ffff037224 */ /* 0x000fce00078e000e */
[----:B------:R-:W-:Y:S05]  /*ee90*/  WARPSYNC.COLLECTIVE R15, `(.L_x_346) ;  /* 0x000000000f087348 */ /* 0x000fea0003c00000 */
[----:B------:R0:W1:Y:S02]  /*eea0*/  SHFL.IDX P6, R14, R13, R12, R11 ;  /* 0x0000000c0d0e7389 */ /* 0x00006400000c000b */
[----:B01----:R-:W-:Y:S01]  /*eeb0*/  ENDCOLLECTIVE ;  /* 0x000000000000791b */ /* 0x003fe20003800000 */
.L_x_346:
[----:B------:R-:W-:-:S05]  /*eec0*/  @!P1 LEA R7, P4, R9, R3, 0x1 ;  /* 0x0000000309079211 */ /* 0x000fca00078808ff */
[----:B------:R-:W-:Y:S02]  /*eed0*/  @!P1 IMAD.X R8, RZ, RZ, R2, P4 ;  /* 0x000000ffff089224 */ /* 0x000fe400020e0602 */
[----:B------:R-:W-:Y:S02]  /*eee0*/  @!P1 IMAD.MOV.U32 R2, RZ, RZ, R7 ;  /* 0x000000ffff029224 */ /* 0x000fe400078e0007 */
[----:B------:R-:W-:Y:S01]  /*eef0*/  VIADD R7, R4, 0x30 ;  /* 0x0000003004077836 */ /* 0x000fe20000000000 */
[----:B------:R-:W-:Y:S01]  /*ef00*/  @!P1 MOV R3, R8 ;  /* 0x0000000800039202 */ /* 0x000fe20000000f00 */
[----:B------:R-:W-:-:S04]  /*ef10*/  IMAD.MOV.U32 R13, RZ, RZ, R0 ;  /* 0x000000ffff0d7224 */ /* 0x000fc800078e0000 */
[----:B------:R-:W-:Y:S01]  /*ef20*/  @!PT LDS RZ, [RZ] ;  /* 0x00000000fffff984 */ /* 0x000fe20000000800 */
[----:B------:R-:W-:Y:S01]  /*ef30*/  @!PT LDS RZ, [RZ] ;  /* 0x00000000fffff984 */ /* 0x000fe20000000800 */
[----:B------:R-:W-:Y:S01]  /*ef40*/  @!PT LDS RZ, [RZ] ;  /* 0x00000000fffff984 */ /* 0x000fe20000000800 */
[----:B------:R-:W-:Y:S04]  /*ef50*/  @!P1 LDGSTS.E.BYPASS.LTC128B.128 [R34+0xd400], desc[UR36][R2.64], !P3 ;  /* 0x0d40000002229fae */ /* 0x000fe8000d901d64 */
[----:B------:R-:W-:Y:S04]  /*ef60*/  @!P1 LDGSTS.E.BYPASS.LTC128B.128 [R34+0x11400], desc[UR36][R2.64+0x80], !P2 ;  /* 0x1140008002229fae */ /* 0x000fe8000d101d64 */
[----:B------:R0:W-:Y:S01]  /*ef70*/  @!P1 LDGSTS.E.BYPASS.LTC128B.128 [R34+0x15400], desc[UR36][R2.64+0x100], !P0 ;  /* 0x1540010002229fae */ /* 0x0001e2000c101d64 */
[----:B------:R-:W-:Y:S02]  /*ef80*/  ISETP.GE.AND P1, PT, R7, R6, PT ;  /* 0x000000060700720c */ /* 0x000fe40003f26270 */
[----:B0-----:R-:W-:-:S11]  /*ef90*/  MOV R2, R14 ;  /* 0x0000000e00027202 */ /* 0x001fd60000000f00 */
[----:B------:R-:W-:Y:S05]  /*efa0*/  WARPSYNC.COLLECTIVE R15, `(.L_x_347) ;  /* 0x000000000f087348 */ /* 0x000fea0003c00000 */
[----:B------:R0:W1:Y:S02]  /*efb0*/  SHFL.IDX P6, R14, R13, R12, R11 ;  /* 0x0000000c0d0e7389 */ /* 0x00006400000c000b */
[----:B01----:R-:W-:Y:S01]  /*efc0*/  ENDCOLLECTIVE ;  /* 0x000000000000791b */ /* 0x003fe20003800000 */
.L_x_347:
[----:B------:R-:W-:Y:S01]  /*efd0*/  IMAD.MOV.U32 R13, RZ, RZ, R5 ;  /* 0x000000ffff0d7224 */ /* 0x000fe200078e0005 */
[----:B------:R-:W-:Y:S01]  /*efe0*/  MOV R12, 0x4 ;  /* 0x00000004000c7802 */ /* 0x000fe20000000f00 */
[----:B------:R-:W-:-:S07]  /*eff0*/  IMAD.MOV.U32 R3, RZ, RZ, R14 ;  /* 0x000000ffff037224 */ /* 0x000fce00078e000e */
[----:B------:R-:W-:Y:S05]  /*f000*/  WARPSYNC.COLLECTIVE R15, `(.L_x_348) ;  /* 0x000000000f087348 */ /* 0x000fea0003c00000 */
[----:B------:R0:W1:Y:S02]  /*f010*/  SHFL.IDX P6, R14, R13, R12, R11 ;  /* 0x0000000c0d0e7389 */ /* 0x00006400000c000b */
[----:B01----:R-:W-:Y:S01]  /*f020*/  ENDCOLLECTIVE ;  /* 0x000000000000791b */ /* 0x003fe20003800000 */
.L_x_348:
[----:B------:R-:W-:-:S05]  /*f030*/  @!P1 LEA R7, P4, R9, R3, 0x1 ;  /* 0x0000000309079211 */ /* 0x000fca00078808ff */
[----:B------:R-:W-:Y:S01]  /*f040*/  @!P1 IMAD.X R8, RZ, RZ, R2, P4 ;  /* 0x000000ffff089224 */ /* 0x000fe200020e0602 */
[----:B------:R-:W-:Y:S01]  /*f050*/  @!P1 MOV R2, R7 ;  /* 0x0000000700029202 */ /* 0x000fe20000000f00 */
[----:B------:R-:W-:Y:S02]  /*f060*/  VIADD R7, R4, 0x40 ;  /* 0x0000004004077836 */ /* 0x000fe40000000000 */
[----:B------:R-:W-:Y:S02]  /*f070*/  @!P1 IMAD.MOV.U32 R3, RZ, RZ, R8 ;  /* 0x000000ffff039224 */ /* 0x000fe400078e0008 */
[----:B------:R-:W-:-:S03]  /*f080*/  IMAD.MOV.U32 R13, RZ, RZ, R0 ;  /* 0x000000ffff0d7224 */ /* 0x000fc600078e0000 */
        /* <DEDUP_REMOVED lines=11> */
.L_x_349:
[----:B------:R-:W-:Y:S01]  /*f140*/  MOV R13, R5 ;  /* 0x00000005000d7202 */ /* 0x000fe20000000f00 */
[----:B------:R-:W-:Y:S02]  /*f150*/  IMAD.MOV.U32 R12, RZ, RZ, 0x5 ;  /* 0x00000005ff0c7424 */ /* 0x000fe400078e00ff */
[----:B------:R-:W-:-:S07]  /*f160*/  IMAD.MOV.U32 R3, RZ, RZ, R14 ;  /* 0x000000ffff037224 */ /* 0x000fce00078e000e */
[----:B------:R-:W-:Y:S05]  /*f170*/  WARPSYNC.COLLECTIVE R15, `(.L_x_350) ;  /* 0x000000000f087348 */ /* 0x000fea0003c00000 */
[----:B------:R0:W1:Y:S02]  /*f180*/  SHFL.IDX P6, R14, R13, R12, R11 ;  /* 0x0000000c0d0e7389 */ /* 0x00006400000c000b */
[----:B01----:R-:W-:Y:S01]  /*f190*/  ENDCOLLECTIVE ;  /* 0x000000000000791b */ /* 0x003fe20003800000 */
.L_x_350:
[----:B------:R-:W-:-:S04]  /*f1a0*/  @!P1 LEA R7, P4, R9, R3, 0x1 ;  /* 0x0000000309079211 */ /* 0x000fc800078808ff */
[----:B------:R-:W-:Y:S01]  /*f1b0*/  @!P1 IADD3.X R8, RZ, R2, RZ, P4, !PT ;  /* 0x00000002ff089210 */ /* 0x000fe200027fe4ff */
[----:B------:R-:W-:Y:S02]  /*f1c0*/  @!P1 IMAD.MOV.U32 R2, RZ, RZ, R7 ;  /* 0x000000ffff029224 */ /* 0x000fe400078e0007 */
        /* <DEDUP_REMOVED lines=14> */
.L_x_351:
[----:B------:R-:W-:Y:S02]  /*f2b0*/  IMAD.MOV.U32 R13, RZ, RZ, R5 ;  /* 0x000000ffff0d7224 */ /* 0x000fe400078e0005 */
[----:B------:R-:W-:Y:S01]  /*f2c0*/  IMAD.MOV.U32 R12, RZ, RZ, 0x6 ;  /* 0x00000006ff0c7424 */ /* 0x000fe200078e00ff */
[----:B------:R-:W-:-:S07]  /*f2d0*/  MOV R3, R14 ;  /* 0x0000000e00037202 */ /* 0x000fce0000000f00 */
[----:B------:R-:W-:Y:S05]  /*f2e0*/  WARPSYNC.COLLECTIVE R15, `(.L_x_352) ;  /* 0x000000000f087348 */ /* 0x000fea0003c00000 */
[----:B------:R0:W1:Y:S02]  /*f2f0*/  SHFL.IDX P6, R14, R13, R12, R11 ;  /* 0x0000000c0d0e7389 */ /* 0x00006400000c000b */
[----:B01----:R-:W-:Y:S01]  /*f300*/  ENDCOLLECTIVE ;  /* 0x000000000000791b */ /* 0x003fe20003800000 */
.L_x_352:
        /* <DEDUP_REMOVED lines=17> */
.L_x_353:
[----:B------:R-:W-:Y:S02]  /*f420*/  IMAD.MOV.U32 R13, RZ, RZ, R5 ;  /* 0x000000ffff0d7224 */ /* 0x000fe400078e0005 */
[----:B------:R-:W-:Y:S02]  /*f430*/  IMAD.MOV.U32 R12, RZ, RZ, 0x7 ;  /* 0x00000007ff0c7424 */ /* 0x000fe400078e00ff */
[----:B------:R-:W-:-:S07]  /*f440*/  IMAD.MOV.U32 R3, RZ, RZ, R14 ;  /* 0x000000ffff037224 */ /* 0x000fce00078e000e */
[----:B------:R-:W-:Y:S05]  /*f450*/  WARPSYNC.COLLECTIVE R15, `(.L_x_354) ;  /* 0x000000000f087348 */ /* 0x000fea0003c00000 */
[----:B------:R0:W1:Y:S02]  /*f460*/  SHFL.IDX P6, R14, R13, R12, R11 ;  /* 0x0000000c0d0e7389 */ /* 0x00006400000c000b */
[----:B01----:R-:W-:Y:S01]  /*f470*/  ENDCOLLECTIVE ;  /* 0x000000000000791b */ /* 0x003fe20003800000 */
.L_x_354:
[----:B------:R-:W-:-:S05]  /*f480*/  @!P1 LEA R7, P4, R9, R3, 0x1 ;  /* 0x0000000309079211 */ /* 0x000fca00078808ff */
[----:B------:R-:W-:Y:S02]  /*f490*/  @!P1 IMAD.X R8, RZ, RZ, R2, P4 ;  /* 0x000000ffff089224 */ /* 0x000fe400020e0602 */
[----:B------:R-:W-:-:S03]  /*f4a0*/  @!P1 IMAD.MOV.U32 R2, RZ, RZ, R7 ;  /* 0x000000ffff029224 */ /* 0x000fc600078e0007 */
[----:B------:R-:W-:Y:S02]  /*f4b0*/  @!P1 MOV R3, R8 ;  /* 0x0000000800039202 */ /* 0x000fe40000000f00 */
[----:B------:R-:W-:-:S03]  /*f4c0*/  MOV R13, R0 ;  /* 0x00000000000d7202 */ /* 0x000fc60000000f00 */
[----:B------:R-:W-:Y:S01]  /*f4d0*/  @!PT LDS RZ, [RZ] ;  /* 0x00000000fffff984 */ /* 0x000fe20000000800 */
[----:B------:R-:W-:Y:S01]  /*f4e0*/  @!PT LDS RZ, [RZ] ;  /* 0x00000000fffff984 */ /* 0x000fe20000000800 */
[----:B------:R-:W-:Y:S01]  /*f4f0*/  @!PT LDS RZ, [RZ] ;  /* 0x00000000fffff984 */ /* 0x000fe20000000800 */
[----:B------:R0:W-:Y:S04]  /*f500*/  @!P1 LDGSTS.E.BYPASS.LTC128B.128 [R34+0xf400], desc[UR36][R2.64], !P3 ;  /* 0x0f40000002229fae */ /* 0x0001e8000d901d64 */
[----:B------:R0:W-:Y:S01]  /*f510*/  @!P1 LDGSTS.E.BYPASS.LTC128B.128 [R34+0x13400], desc[UR36][R2.64+0x80], !P2 ;  /* 0x1340008002229fae */ /* 0x0001e2000d101d64 */
[----:B------:R-:W-:-:S03]  /*f520*/  IMAD.MOV.U32 R5, RZ, RZ, R14 ;  /* 0x000000ffff057224 */ /* 0x000fc600078e000e */
[----:B------:R0:W-:Y:S04]  /*f530*/  @!P1 LDGSTS.E.BYPASS.LTC128B.128 [R34+0x17400], desc[UR36][R2.64+0x100], !P0 ;  /* 0x1740010002229fae */ /* 0x0001e8000c101d64 */
[----:B0-----:R-:W-:Y:S05]  /*f540*/  WARPSYNC.COLLECTIVE R15, `(.L_x_355) ;  /* 0x000000000f087348 */ /* 0x001fea0003c00000 */
[----:B------:R1:W2:Y:S02]  /*f550*/  SHFL.IDX P6, R14, R13, R12, R11 ;  /* 0x0000000c0d0e7389 */ /* 0x0002a400000c000b */
[----:B012---:R-:W-:Y:S01]  /*f560*/  ENDCOLLECTIVE ;  /* 0x000000000000791b */ /* 0x007fe20003800000 */
.L_x_355:
[----:B------:R-:W-:Y:S05]  /*f570*/  BRA `(.L_x_356) ;  /* 0xffffffc000a87947 */ /* 0x000fea000383ffff */
.L_x_270:
[----:B0-----:R0:W1:Y:S02]  /*f580*/  SYNCS.PHASECHK.TRANS64.TRYWAIT P0, [R22+URZ+0x2a820], R3 ;  /* 0x02a82003160075a7 */ /* 0x001064000800017f */
[----:B-1----:R-:W-:Y:S05]  /*f590*/  @!P0 NANOSLEEP.SYNCS 0x989680 ;  /* 0x009896800000895d */ /* 0x002fea0003900000 */
[----:B------:R-:W1:Y:S02]  /*f5a0*/  @!P0 SYNCS.PHASECHK.TRANS64 P0, [R22+URZ+0x2a820], R3 ;  /* 0x02a82003160085a7 */ /* 0x000e64000800007f */
[----:B-1----:R-:W-:Y:S05]  /*f5b0*/  @!P0 BRA `(.L_x_270) ;  /* 0xfffffffc00f08947 */ /* 0x002fea000383ffff */
[----:B------:R-:W-:Y:S05]  /*f5c0*/  BRA `(.L_x_357) ;  /* 0xffffffc400187947 */ /* 0x000fea000383ffff */
.L_x_275:
[----:B0-----:R0:W1:Y:S02]  /*f5d0*/  SYNCS.PHASECHK.TRANS64.TRYWAIT P0, [R6+URZ+0x2a840], R3 ;  /* 0x02a84003060075a7 */ /* 0x001064000800017f */
[----:B-1----:R-:W-:Y:S05]  /*f5e0*/  @!P0 NANOSLEEP.SYNCS 0x989680 ;  /* 0x009896800000895d */ /* 0x002fea0003900000 */
[----:B------:R-:W1:Y:S02]  /*f5f0*/  @!P0 SYNCS.PHASECHK.TRANS64 P0, [R6+URZ+0x2a840], R3 ;  /* 0x02a84003060085a7 */ /* 0x000e64000800007f */
[----:B-1----:R-:W-:Y:S05]  /*f600*/  @!P0 BRA `(.L_x_275) ;  /* 0xfffffffc00f08947 */ /* 0x002fea000383ffff */
[----:B------:R-:W-:Y:S05]  /*f610*/  BRA `(.L_x_358) ;  /* 0xffffffc400e47947 */ /* 0x000fea000383ffff */
.L_x_276:
[----:B------:R-:W-:Y:S01]  /*f620*/  BSSY B1, `(.L_x_359) ;  /* 0x0000008000017945 */ /* 0x000fe20003800000 */
[----:B------:R-:W-:Y:S01]  /*f630*/  IMAD.MOV.U32 R13, RZ, RZ, R5 ;  /* 0x000000ffff0d7224 */ /* 0x000fe200078e0005 */
[----:B------:R-:W-:Y:S01]  /*f640*/  MOV R15, 0xffffffff ;  /* 0xffffffff000f7802 */ /* 0x000fe20000000f00 */
[----:B------:R-:W-:Y:S02]  /*f650*/  IMAD.MOV.U32 R12, RZ, RZ, RZ ;  /* 0x000000ffff0c7224 */ /* 0x000fe400078e00ff */
[----:B------:R-:W-:-:S07]  /*f660*/  IMAD.MOV.U32 R11, RZ, RZ, 0x181f ;  /* 0x0000181fff0b7424 */ /* 0x000fce00078e00ff */
[----:B------:R-:W-:Y:S05]  /*f670*/  WARPSYNC.COLLECTIVE R15, `(.L_x_360) ;  /* 0x000000000f087348 */ /* 0x000fea0003c00000 */
[----:B------:R0:W1:Y:S02]  /*f680*/  SHFL.IDX P6, R14, R13, R12, R11 ;  /* 0x0000000c0d0e7389 */ /* 0x00006400000c000b */
[----:B01----:R-:W-:Y:S01]  /*f690*/  ENDCOLLECTIVE ;  /* 0x000000000000791b */ /* 0x003fe20003800000 */
.L_x_360:
[----:B------:R-:W-:Y:S05]  /*f6a0*/  BSYNC B1 ;  /* 0x0000000000017941 */ /* 0x000fea0003800000 */
.L_x_359:
[----:B------:R-:W0:Y:S01]  /*f6b0*/  S2R R35, SR_TID.X ;  /* 0x0000000000237919 */ /* 0x000e220000002100 */
[----:B------:R-:W-:Y:S01]  /*f6c0*/  IMAD.MOV.U32 R13, RZ, RZ, R9 ;  /* 0x000000ffff0d7224 */ /* 0x000fe200078e0009 */
[----:B------:R-:W-:Y:S01]  /*f6d0*/  MOV R11, 0x181f ;  /* 0x0000181f000b7802 */ /* 0x000fe20000000f00 */
[----:B------:R-:W-:Y:S02]  /*f6e0*/  IMAD.MOV.U32 R12, RZ, RZ, RZ ;  /* 0x000000ffff0c7224 */ /* 0x000fe400078e00ff */
[----:B------:R-:W-:Y:S02]  /*f6f0*/  IMAD.MOV.U32 R15, RZ, RZ, -0x1 ;  /* 0xffffffffff0f7424 */ /* 0x000fe400078e00ff */
[----:B------:R-:W-:Y:S02]  /*f700*/  IMAD.MOV.U32 R3, RZ, RZ, R14 ;  /* 0x000000ffff037224 */ /* 0x000fe400078e000e */
[----:B------:R-:W-:-:S07]  /*f710*/  IMAD R4, R4, 0x2, R22 ;  /* 0x0000000204047824 */ /* 0x000fce00078e0216 */
[----:B0-----:R-:W-:Y:S05]  /*f720*/  WARPSYNC.COLLECTIVE R15, `(.L_x_361) ;  /* 0x000000000f087348 */ /* 0x001fea0003c00000 */
[----:B------:R1:W2:Y:S02]  /*f730*/  SHFL.IDX P6, R14, R13, R12, R11 ;  /* 0x0000000c0d0e7389 */ /* 0x0002a400000c000b */
[----:B012---:R-:W-:Y:S01]  /*f740*/  ENDCOLLECTIVE ;  /* 0x000000000000791b */ /* 0x007fe20003800000 */
.L_x_361:
[----:B------:R-:W-:Y:S01]  /*f750*/  IMAD.MOV.U32 R13, RZ, RZ, R5 ;  /* 0x000000ffff0d7224 */ /* 0x000fe200078e0005 */
[----:B------:R-:W-:Y:S01]  /*f760*/  MOV R12, 0x1 ;  /* 0x00000001000c7802 */ /* 0x000fe20000000f00 */
[----:B------:R-:W-:Y:S02]  /*f770*/  IMAD.SHL.U32 R35, R35, 0x8, RZ ;  /* 0x0000000823237824 */ /* 0x000fe400078e00ff */
[----:B------:R-:W-:-:S07]  /*f780*/  IMAD.MOV.U32 R2, RZ, RZ, R14 ;  /* 0x000000ffff027224 */ /* 0x000fce00078e000e */
[----:B------:R-:W-:Y:S05]  /*f790*/  WARPSYNC.COLLECTIVE R15, `(.L_x_362) ;  /* 0x000000000f087348 */ /* 0x000fea0003c00000 */
[----:B------:R0:W1:Y:S02]  /*f7a0*/  SHFL.IDX P6, R14, R13, R12, R11 ;  /* 0x0000000c0d0e7389 */ /* 0x00006400000c000b */
[----:B01----:R-:W-:Y:S01]  /*f7b0*/  ENDCOLLECTIVE ;  /* 0x000000000000791b */ /* 0x003fe20003800000 */
.L_x_362:
[----:B------:R-:W-:-:S04]  /*f7c0*/  LOP3.LUT R35, R35, 0x38, RZ, 0xc0, !PT ;  /* 0x0000003823237812 */ /* 0x000fc800078ec0ff */
[----:B------:R-:W-:-:S04]  /*f7d0*/  SHF.L.U32 R0, R35, 0x1, RZ ;  /* 0x0000000123007819 */ /* 0x000fc800000006ff */
[----:B------:R-:W-:-:S05]  /*f7e0*/  IADD3 R2, P0, R2, R0, RZ ;  /* 0x0000000002027210 */ /* 0x000fca0007f1e0ff */
[----:B------:R-:W-:Y:S02]  /*f7f0*/  IMAD.X R3, RZ, RZ, R3, P0 ;  /* 0x000000ffff037224 */ /* 0x000fe400000e0603 */
[----:B------:R-:W-:-:S03]  /*f800*/  IMAD.MOV.U32 R13, RZ, RZ, R9 ;  /* 0x000000ffff0d7224 */ /* 0x000fc600078e0009 */
[----:B------:R-:W-:Y:S01]  /*f810*/  @!PT LDS RZ, [RZ] ;  /* 0x00000000fffff984 */ /* 0x000fe20000000800 */
[----:B------:R-:W-:Y:S01]  /*f820*/  @!PT LDS RZ, [RZ] ;  /* 0x00000000fffff984 */ /* 0x000fe20000000800 */
[----:B------:R-:W-:Y:S01]  /*f830*/  @!PT LDS RZ, [RZ] ;  /* 0x00000000fffff984 */ /* 0x000fe20000000800 */
[----:B------:R-:W-:Y:S04]  /*f840*/  LDGSTS.E.BYPASS.LTC128B.128 [R4+0x18400], desc[UR36][R2.64], !P3 ;  /* 0x1840000002047fae */ /* 0x000fe8000d901d64 */
[----:B------:R-:W-:Y:S04]  /*f850*/  LDGSTS.E.BYPASS.LTC128B.128 [R4+0x1b400], desc[UR36][R2.64+0x80], !P2 ;  /* 0x1b40008002047fae */ /* 0x000fe8000d101d64 */
[----:B------:R0:W-:Y:S02]  /*f860*/  LDGSTS.E.BYPASS.LTC128B.128 [R4+0x1e400], desc[UR36][R2.64+0x100], !P1 ;  /* 0x1e40010002047fae */ /* 0x0001e4000c901d64 */
[----:B0-----:R-:W-:-:S07]  /*f870*/  IMAD.MOV.U32 R3, RZ, RZ, R14 ;  /* 0x000000ffff037224 */ /* 0x001fce00078e000e */
[----:B------:R-:W-:Y:S05]  /*f880*/  WARPSYNC.COLLECTIVE R15, `(.L_x_363) ;  /* 0x000000000f087348 */ /* 0x000fea0003c00000 */
[----:B------:R0:W1:Y:S02]  /*f890*/  SHFL.IDX P6, R14, R13, R12, R11 ;  /* 0x0000000c0d0e7389 */ /* 0x00006400000c000b */
[----:B01----:R-:W-:Y:S01]  /*f8a0*/  ENDCOLLECTIVE ;  /* 0x000000000000791b */ /* 0x003fe20003800000 */
.L_x_363:
[----:B------:R-:W-:Y:S02]  /*f8b0*/  IMAD.MOV.U32 R13, RZ, RZ, R5 ;  /* 0x000000ffff0d7224 */ /* 0x000fe400078e0005 */
[----:B------:R-:W-:Y:S02]  /*f8c0*/  IMAD.MOV.U32 R12, RZ, RZ, 0x2 ;  /* 0x00000002ff0c7424 */ /* 0x000fe400078e00ff */
[----:B------:R-:W-:-:S07]  /*f8d0*/  IMAD.MOV.U32 R2, RZ, RZ, R14 ;  /* 0x000000ffff027224 */ /* 0x000fce00078e000e */
[----:B------:R-:W-:Y:S05]  /*f8e0*/  WARPSYNC.COLLECTIVE R15, `(.L_x_364) ;  /* 0x000000000f087348 */ /* 0x000fea0003c00000 */
[----:B------:R0:W1:Y:S02]  /*f8f0*/  SHFL.IDX P6, R14, R13, R12, R11 ;  /* 0x0000000c0d0e7389 */ /* 0x00006400000c000b */
[----:B01----:R-:W-:Y:S01]  /*f900*/  ENDCOLLECTIVE ;  /* 0x000000000000791b */ /* 0x003fe20003800000 */
.L_x_364:
[----:B------:R-:W-:-:S04]  /*f910*/  IADD3 R2, P0, R2, R0, RZ ;  /* 0x0000000002027210 */ /* 0x000fc80007f1e0ff */
[----:B------:R-:W-:-:S05]  /*f920*/  IADD3.X R3, RZ, R3, RZ, P0, !PT ;  /* 0x00000003ff037210 */ /* 0x000fca00007fe4ff */
[----:B------:R-:W-:Y:S01]  /*f930*/  @!PT LDS RZ, [RZ] ;  /* 0x00000000fffff984 */ /* 0x000fe20000000800 */
[----:B------:R-:W-:Y:S01]  /*f940*/  @!PT LDS RZ, [RZ] ;  /* 0x00000000fffff984 */ /* 0x000fe20000000800 */
[----:B------:R-:W-:Y:S01]  /*f950*/  @!PT LDS RZ, [RZ] ;  /* 0x00000000fffff984 */ /* 0x000fe20000000800 */
[----:B------:R0:W-:Y:S01]  /*f960*/  LDGSTS.E.BYPASS.LTC128B.128 [R4+0x18c00], desc[UR36][R2.64], !P3 ;  /* 0x18c0000002047fae */ /* 0x0001e2000d901d64 */
[----:B------:R-:W-:-:S03]  /*f970*/  MOV R13, R9 ;  /* 0x00000009000d7202 */ /* 0x000fc60000000f00 */
[----:B------:R0:W-:Y:S04]  /*f980*/  LDGSTS.E.BYPASS.LTC128B.128 [R4+0x1bc00], desc[UR36][R2.64+0x80], !P2 ;  /* 0x1bc0008002047fae */ /* 0x0001e8000d101d64 */
[----:B------:R0:W-:Y:S01]  /*f990*/  LDGSTS.E.BYPASS.LTC128B.128 [R4+0x1ec00], desc[UR36][R2.64+0x100], !P1 ;  /* 0x1ec0010002047fae */ /* 0x0001e2000c901d64 */
[----:B------:R-:W-:-:S07]  /*f9a0*/  IMAD.MOV.U32 R35, RZ, RZ, R14 ;  /* 0x000000ffff237224 */ /* 0x000fce00078e000e */
[----:B0-----:R-:W-:Y:S05]  /*f9b0*/  WARPSYNC.COLLECTIVE R15, `(.L_x_365) ;  /* 0x000000000f087348 */ /* 0x001fea0003c00000 */
[----:B------:R1:W2:Y:S02]  /*f9c0*/  SHFL.IDX P6, R14, R13, R12, R11 ;  /* 0x0000000c0d0e7389 */ /* 0x0002a400000c000b */
[----:B012---:R-:W-:Y:S01]  /*f9d0*/  ENDCOLLECTIVE ;  /* 0x000000000000791b */ /* 0x007fe20003800000 */
.L_x_365:
[----:B------:R-:W-:Y:S01]  /*f9e0*/  IMAD.MOV.U32 R13, RZ, RZ, R5 ;  /* 0x000000ffff0d7224 */ /* 0x000fe200078e0005 */
[----:B------:R-:W-:Y:S01]  /*f9f0*/  MOV R12, 0x3 ;  /* 0x00000003000c7802 */ /* 0x000fe20000000f00 */
[----:B------:R-:W-:-:S07]  /*fa00*/  IMAD.MOV.U32 R2, RZ, RZ, R14 ;  /* 0x000000ffff027224 */ /* 0x000fce00078e000e */
[----:B------:R-:W-:Y:S05]  /*fa10*/  WARPSYNC.COLLECTIVE R15, `(.L_x_366) ;  /* 0x000000000f087348 */ /* 0x000fea0003c00000 */
[----:B------:R0:W1:Y:S02]  /*fa20*/  SHFL.IDX P6, R14, R13, R12, R11 ;  /* 0x0000000c0d0e7389 */ /* 0x00006400000c000b */
[----:B01----:R-:W-:Y:S01]  /*fa30*/  ENDCOLLECTIVE ;  /* 0x000000000000791b */ /* 0x003fe20003800000 */
.L_x_366:
[----:B------:R-:W-:-:S05]  /*fa40*/  IADD3 R2, P0, R2, R0, RZ ;  /* 0x0000000002027210 */ /* 0x000fca0007f1e0ff */
[----:B------:R-:W-:-:S05]  /*fa50*/  IMAD.X R3, RZ, RZ, R35, P0 ;  /* 0x000000ffff037224 */ /* 0x000fca00000e0623 */
[----:B------:R-:W-:Y:S01]  /*fa60*/  @!PT LDS RZ, [RZ] ;  /* 0x00000000fffff984 */ /* 0x000fe20000000800 */
[----:B------:R-:W-:Y:S01]  /*fa70*/  @!PT LDS RZ, [RZ] ;  /* 0x00000000fffff984 */ /* 0x000fe20000000800 */
[----:B------:R-:W-:Y:S01]  /*fa80*/  @!PT LDS RZ, [RZ] ;  /* 0x00000000fffff984 */ /* 0x000fe20000000800 */
[----:B------:R0:W-:Y:S01]  /*fa90*/  LDGSTS.E.BYPASS.LTC128B.128 [R4+0x19400], desc[UR36][R2.64], !P3 ;  /* 0x1940000002047fae */ /* 0x0001e2000d901d64 */
[----:B------:R-:W-:-:S03]  /*faa0*/  IMAD.MOV.U32 R13, RZ, RZ, R9 ;  /* 0x000000ffff0d7224 */ /* 0x000fc600078e0009 */
[----:B------:R0:W-:Y:S04]  /*fab0*/  LDGSTS.E.BYPASS.LTC128B.128 [R4+0x1c400], desc[UR36][R2.64+0x80], !P2 ;  /* 0x1c40008002047fae */ /* 0x0001e8000d101d64 */
[----:B------:R0:W-:Y:S01]  /*fac0*/  LDGSTS.E.BYPASS.LTC128B.128 [R4+0x1f400], desc[UR36][R2.64+0x100], !P1 ;  /* 0x1f40010002047fae */ /* 0x0001e2000c901d64 */
[----:B------:R-:W-:-:S07]  /*fad0*/  IMAD.MOV.U32 R35, RZ, RZ, R14 ;  /* 0x000000ffff237224 */ /* 0x000fce00078e000e */
[----:B0-----:R-:W-:Y:S05]  /*fae0*/  WARPSYNC.COLLECTIVE R15, `(.L_x_367) ;  /* 0x000000000f087348 */ /* 0x001fea0003c00000 */
[----:B------:R1:W2:Y:S02]  /*faf0*/  SHFL.IDX P6, R14, R13, R12, R11 ;  /* 0x0000000c0d0e7389 */ /* 0x0002a400000c000b */
[----:B012---:R-:W-:Y:S01]  /*fb00*/  ENDCOLLECTIVE ;  /* 0x000000000000791b */ /* 0x007fe20003800000 */
.L_x_367:
[----:B------:R-:W-:Y:S02]  /*fb10*/  IMAD.MOV.U32 R13, RZ, RZ, R5 ;  /* 0x000000ffff0d7224 */ /* 0x000fe400078e0005 */
[----:B------:R-:W-:Y:S02]  /*fb20*/  IMAD.MOV.U32 R12, RZ, RZ, 0x4 ;  /* 0x00000004ff0c7424 */ /* 0x000fe400078e00ff */
[----:B------:R-:W-:-:S07]  /*fb30*/  IMAD.MOV.U32 R2, RZ, RZ, R14 ;  /* 0x000000ffff027224 */ /* 0x000fce00078e000e */
[----:B------:R-:W-:Y:S05]  /*fb40*/  WARPSYNC.COLLECTIVE R15, `(.L_x_368) ;  /* 0x000000000f087348 */ /* 0x000fea0003c00000 */
[----:B------:R0:W1:Y:S02]  /*fb50*/  SHFL.IDX P6, R14, R13, R12, R11 ;  /* 0x0000000c0d0e7389 */ /* 0x00006400000c000b */
[----:B01----:R-:W-:Y:S01]  /*fb60*/  ENDCOLLECTIVE ;  /* 0x000000000000791b */ /* 0x003fe20003800000 */
.L_x_368:
        /* <DEDUP_REMOVED lines=13> */
.L_x_369:
[----:B------:R-:W-:Y:S01]  /*fc40*/  IMAD.MOV.U32 R13, RZ, RZ, R5 ;  /* 0x000000ffff0d7224 */ /* 0x000fe200078e0005 */
[----:B------:R-:W-:Y:S01]  /*fc50*/  MOV R12, 0x5 ;  /* 0x00000005000c7802 */ /* 0x000fe20000000f00 */
[----:B------:R-:W-:-:S07]  /*fc60*/  IMAD.MOV.U32 R2, RZ, RZ, R14 ;  /* 0x000000ffff027224 */ /* 0x000fce00078e000e */
[----:B------:R-:W-:Y:S05]  /*fc70*/  WARPSYNC.COLLECTIVE R15, `(.L_x_370) ;  /* 0x000000000f087348 */ /* 0x000fea0003c00000 */
[----:B------:R0:W1:Y:S02]  /*fc80*/  SHFL.IDX P6, R14, R13, R12, R11 ;  /* 0x0000000c0d0e7389 */ /* 0x00006400000c000b */
[----:B01----:R-:W-:Y:S01]  /*fc90*/  ENDCOLLECTIVE ;  /* 0x000000000000791b */ /* 0x003fe20003800000 */
.L_x_370:
        /* <DEDUP_REMOVED lines=13> */
.L_x_371:
[----:B------:R-:W-:Y:S01]  /*fd70*/  IMAD.MOV.U32 R2, RZ, RZ, R14 ;  /* 0x000000ffff027224 */ /* 0x000fe200078e000e */
[----:B------:R-:W-:Y:S06]  /*fd80*/  BRA `(.L_x_372) ;  /* 0xffffffc4001c7947 */ /* 0x000fec000383ffff */
.L_x_281:
[----:B--2---:R2:W3:Y:S02]  /*fd90*/  SYNCS.PHASECHK.TRANS64.TRYWAIT P0, [R4+URZ+0x2a860], R2 ;  /* 0x02a86002040075a7 */ /* 0x0044e4000800017f */
[----:B---3--:R-:W-:Y:S05]  /*fda0*/  @!P0 NANOSLEEP.SYNCS 0x989680 ;  /* 0x009896800000895d */ /* 0x008fea0003900000 */
[----:B------:R-:W3:Y:S02]  /*fdb0*/  @!P0 SYNCS.PHASECHK.TRANS64 P0, [R4+URZ+0x2a860], R2 ;  /* 0x02a86002040085a7 */ /* 0x000ee4000800007f */
[----:B---3--:R-:W-:Y:S05]  /*fdc0*/  @!P0 BRA `(.L_x_281) ;  /* 0xfffffffc00f08947 */ /* 0x008fea000383ffff */
[----:B------:R-:W-:Y:S05]  /*fdd0*/  BRA `(.L_x_373) ;  /* 0xffffffc4007c7947 */ /* 0x000fea000383ffff */
.L_x_282:
[----:B------:R-:W-:Y:S01]  /*fde0*/  BSSY B1, `(.L_x_374) ;  /* 0x0000008000017945 */ /* 0x000fe20003800000 */
[----:B------:R-:W-:Y:S01]  /*fdf0*/  MOV R13, R24 ;  /* 0x00000018000d7202 */ /* 0x000fe20000000f00 */
[----:B------:R-:W-:Y:S02]  /*fe00*/  IMAD.MOV.U32 R12, RZ, RZ, RZ ;  /* 0x000000ffff0c7224 */ /* 0x000fe400078e00ff */
[----:B------:R-:W-:Y:S02]  /*fe10*/  IMAD.MOV.U32 R11, RZ, RZ, 0x181f ;  /* 0x0000181fff0b7424 */ /* 0x000fe400078e00ff */
[----:B------:R-:W-:-:S07]  /*fe20*/  IMAD.MOV.U32 R15, RZ, RZ, -0x1 ;  /* 0xffffffffff0f7424 */ /* 0x000fce00078e00ff */
[----:B--2---:R-:W-:Y:S05]  /*fe30*/  WARPSYNC.COLLECTIVE R15, `(.L_x_375) ;  /* 0x000000000f087348 */ /* 0x004fea0003c00000 */
[----:B------:R0:W1:Y:S02]  /*fe40*/  SHFL.IDX P6, R14, R13, R12, R11 ;  /* 0x0000000c0d0e7389 */ /* 0x00006400000c000b */
[----:B012---:R-:W-:Y:S01]  /*fe50*/  ENDCOLLECTIVE ;  /* 0x000000000000791b */ /* 0x007fe20003800000 */
.L_x_375:
[----:B------:R-:W-:Y:S05]  /*fe60*/  BSYNC B1 ;  /* 0x0000000000017941 */ /* 0x000fea0003800000 */
.L_x_374:
[----:B------:R-:W-:Y:S01]  /*fe70*/  IMAD.MOV.U32 R13, RZ, RZ, R23 ;  /* 0x000000ffff0d7224 */ /* 0x000fe200078e0017 */
[----:B------:R-:W-:Y:S01]  /*fe80*/  MOV R15, 0xffffffff ;  /* 0xffffffff000f7802 */ /* 0x000fe20000000f00 */
[----:B------:R-:W-:Y:S01]  /*fe90*/  IMAD.MOV.U32 R12, RZ, RZ, RZ ;  /* 0x000000ffff0c7224 */ /* 0x000fe200078e00ff */
[----:B------:R-:W-:Y:S01]  /*fea0*/  MOV R3, R14 ;  /* 0x0000000e00037202 */ /* 0x000fe20000000f00 */
[----:B------:R-:W-:Y:S02]  /*feb0*/  IMAD.MOV.U32 R11, RZ, RZ, 0x181f ;  /* 0x0000181fff0b7424 */ /* 0x000fe400078e00ff */
[----:B------:R-:W-:-:S07]  /*fec0*/  IMAD R5, R5, 0x2, R22 ;  /* 0x0000000205057824 */ /* 0x000fce00078e0216 */
[----:B------:R-:W-:Y:S05]  /*fed0*/  WARPSYNC.COLLECTIVE R15, `(.L_x_376) ;  /* 0x000000000f087348 */ /* 0x000fea0003c00000 */
[----:B------:R0:W1:Y:S02]  /*fee0*/  SHFL.IDX P6, R14, R13, R12, R11 ;  /* 0x0000000c0d0e7389 */ /* 0x00006400000c000b */
[----:B01----:R-:W-:Y:S01]  /*fef0*/  ENDCOLLECTIVE ;  /* 0x000000000000791b */ /* 0x003fe20003800000 */
.L_x_376:
[----:B------:R-:W-:Y:S01]  /*ff00*/  MOV R13, R24 ;  /* 0x00000018000d7202 */ /* 0x000fe20000000f00 */
[----:B------:R-:W-:Y:S02]  /*ff10*/  IMAD.MOV.U32 R12, RZ, RZ, 0x1 ;  /* 0x00000001ff0c7424 */ /* 0x000fe400078e00ff */
[----:B------:R-:W-:-:S07]  /*ff20*/  IMAD.MOV.U32 R2, RZ, RZ, R14 ;  /* 0x000000ffff027224 */ /* 0x000fce00078e000e */
[----:B------:R-:W-:Y:S05]  /*ff30*/  WARPSYNC.COLLECTIVE R15, `(.L_x_377) ;  /* 0x000000000f087348 */ /* 0x000fea0003c00000 */
[----:B------:R0:W1:Y:S02]  /*ff40*/  SHFL.IDX P6, R14, R13, R12, R11 ;  /* 0x0000000c0d0e7389 */ /* 0x00006400000c000b */
[----:B01----:R-:W-:Y:S01]  /*ff50*/  ENDCOLLECTIVE ;  /* 0x000000000000791b */ /* 0x003fe20003800000 */
.L_x_377:
[----:B------:R-:W-:-:S05]  /*ff60*/  IADD3 R2, P1, R2, R0, RZ ;  /* 0x0000000002027210 */ /* 0x000fca0007f3e0ff */
[----:B------:R-:W-:Y:S01]  /*ff70*/  IMAD.X R3, RZ, RZ, R3, P1 ;  /* 0x000000ffff037224 */ /* 0x000fe200008e0603 */
[----:B------:R-:W-:-:S04]  /*ff80*/  LOP3.LUT P1, RZ, R29, 0x1, RZ, 0xc0, !PT ;  /* 0x000000011dff7812 */ /* 0x000fc8000782c0ff */
[----:B------:R-:W-:Y:S01]  /*ff90*/  ISETP.LT.OR P2, PT, R6, 0x1, !P1 ;  /* 0x000000010600780c */ /* 0x000fe20004f41670 */
[----:B------:R-:W-:-:S12]  /*ffa0*/  IMAD.MOV.U32 R13, RZ, RZ, R23 ;  /* 0x000000ffff0d7224 */ /* 0x000fd800078e0017 */
[----:B------:R-:W-:Y:S01]  /*ffb0*/  @!PT LDS RZ, [RZ] ;  /* 0x00000000fffff984 */ /* 0x000fe20000000800 */
[----:B------:R-:W-:Y:S01]  /*ffc0*/  @!PT LDS RZ, [RZ] ;  /* 0x00000000fffff984 */ /* 0x000fe20000000800 */
[----:B------:R-:W-:Y:S01]  /*ffd0*/  @!PT LDS RZ, [RZ] ;  /* 0x00000000fffff984 */ /* 0x000fe20000000800 */
[----:B------:R-:W-:Y:S01]  /*ffe0*/  LDGSTS.E.BYPASS.LTC128B.128 [R5+0x400], desc[UR36][R2.64], !P2 ;  /* 0x0040000002057fae */ /* 0x000fe2000d101d64 */
[----:B------:R-:W-:-:S13]  /*fff0*/  ISETP.LT.OR P2, PT, R6, 0x1, !P0 ;  /* 0x000000010600780c */ /* 0x000fda0004741670 */
[----:B------:R0:W-:Y:S02]  /*10000*/  LDGSTS.E.BYPASS.LTC128B.128 [R5+0x3400], desc[UR36][R2.64+0x80], !P2 ;  /* 0x0340008002057fae */ /* 0x0001e4000d101d64 */
[----:B0-----:R-:W-:-:S07]  /*10010*/  IMAD.MOV.U32 R3, RZ, RZ, R14 ;  /* 0x000000ffff037224 */ /* 0x001fce00078e000e */
[----:B------:R-:W-:Y:S05]  /*10020*/  WARPSYNC.COLLECTIVE R15, `(.L_x_378) ;  /* 0x000000000f087348 */ /* 0x000fea0003c00000 */
[----:B------:R0:W1:Y:S02]  /*10030*/  SHFL.IDX P6, R14, R13, R12, R11 ;  /* 0x0000000c0d0e7389 */ /* 0x00006400000c000b */
[----:B01----:R-:W-:Y:S01]  /*10040*/  ENDCOLLECTIVE ;  /* 0x000000000000791b */ /* 0x003fe20003800000 */
.L_x_378:
[----:B------:R-:W-:Y:S02]  /*10050*/  IMAD.MOV.U32 R13, RZ, RZ, R24 ;  /* 0x000000ffff0d7224 */ /* 0x000fe400078e0018 */
[----:B------:R-:W-:Y:S01]  /*10060*/  IMAD.MOV.U32 R12, RZ, RZ, 0x2 ;  /* 0x00000002ff0c7424 */ /* 0x000fe200078e00ff */
[----:B------:R-:W-:-:S07]  /*10070*/  MOV R2, R14 ;  /* 0x0000000e00027202 */ /* 0x000fce0000000f00 */
[----:B------:R-:W-:Y:S05]  /*10080*/  WARPSYNC.COLLECTIVE R15, `(.L_x_379) ;  /* 0x000000000f087348 */ /* 0x000fea0003c00000 */
[----:B------:R0:W1:Y:S02]  /*10090*/  SHFL.IDX P6, R14, R13, R12, R11 ;  /* 0x0000000c0d0e7389 */ /* 0x00006400000c000b */
[----:B01----:R-:W-:Y:S01]  /*100a0*/  ENDCOLLECTIVE ;  /* 0x000000000000791b */ /* 0x003fe20003800000 */
.L_x_379:
[----:B------:R-:W-:-:S05]  /*100b0*/  IADD3 R2, P2, R2, R0, RZ ;  /* 0x0000000002027210 */ /* 0x000fca0007f5e0ff */
[----:B------:R-:W-:Y:S01]  /*100c0*/  IMAD.X R3, RZ, RZ, R3, P2 ;  /* 0x000000ffff037224 */ /* 0x000fe200010e0603 */
        /* <DEDUP_REMOVED lines=8> */
[----:B0-----:R-:W-:-:S07]  /*10150*/  MOV R3, R14 ;  /* 0x0000000e00037202 */ /* 0x001fce0000000f00 */
[----:B------:R-:W-:Y:S05]  /*10160*/  WARPSYNC.COLLECTIVE R15, `(.L_x_380) ;  /* 0x000000000f087348 */ /* 0x000fea0003c00000 */
[----:B------:R0:W1:Y:S02]  /*10170*/  SHFL.IDX P6, R14, R13, R12, R11 ;  /* 0x0000000c0d0e7389 */ /* 0x00006400000c000b */
[----:B01----:R-:W-:Y:S01]  /*10180*/  ENDCOLLECTIVE ;  /* 0x000000000000791b */ /* 0x003fe20003800000 */
.L_x_380:
[----:B------:R-:W-:Y:S01]  /*10190*/  MOV R13, R24 ;  /* 0x00000018000d7202 */ /* 0x000fe20000000f00 */
[----:B------:R-:W-:Y:S02]  /*101a0*/  IMAD.MOV.U32 R12, RZ, RZ, 0x3 ;  /* 0x00000003ff0c7424 */ /* 0x000fe400078e00ff */
[----:B------:R-:W-:-:S07]  /*101b0*/  IMAD.MOV.U32 R2, RZ, RZ, R14 ;  /* 0x000000ffff027224 */ /* 0x000fce00078e000e */
[----:B------:R-:W-:Y:S05]  /*101c0*/  WARPSYNC.COLLECTIVE R15, `(.L_x_381) ;  /* 0x000000000f087348 */ /* 0x000fea0003c00000 */
[----:B------:R0:W1:Y:S02]  /*101d0*/  SHFL.IDX P6, R14, R13, R12, R11 ;  /* 0x0000000c0d0e7389 */ /* 0x00006400000c000b */
[----:B01----:R-:W-:Y:S01]  /*101e0*/  ENDCOLLECTIVE ;  /* 0x000000000000791b */ /* 0x003fe20003800000 */
.L_x_381:
        /* <DEDUP_REMOVED lines=14> */
.L_x_382:
[----:B------:R-:W-:Y:S02]  /*102d0*/  IMAD.MOV.U32 R13, RZ, RZ, R24 ;  /* 0x000000ffff0d7224 */ /* 0x000fe400078e0018 */
[----:B------:R-:W-:Y:S01]  /*102e0*/  IMAD.MOV.U32 R12, RZ, RZ, 0x4 ;  /* 0x00000004ff0c7424 */ /* 0x000fe200078e00ff */
[----:B------:R-:W-:-:S07]  /*102f0*/  MOV R2, R14 ;  /* 0x0000000e00027202 */ /* 0x000fce0000000f00 */
[----:B------:R-:W-:Y:S05]  /*10300*/  WARPSYNC.COLLECTIVE R15, `(.L_x_383) ;  /* 0x000000000f087348 */ /* 0x000fea0003c00000 */
[----:B------:R0:W1:Y:S02]  /*10310*/  SHFL.IDX P6, R14, R13, R12, R11 ;  /* 0x0000000c0d0e7389 */ /* 0x00006400000c000b */
[----:B01----:R-:W-:Y:S01]  /*10320*/  ENDCOLLECTIVE ;  /* 0x000000000000791b */ /* 0x003fe20003800000 */
.L_x_383:
        /* <DEDUP_REMOVED lines=14> */
.L_x_384:
[----:B------:R-:W-:Y:S01]  /*10410*/  MOV R13, R24 ;  /* 0x00000018000d7202 */ /* 0x000fe20000000f00 */
[----:B------:R-:W-:Y:S02]  /*10420*/  IMAD.MOV.U32 R12, RZ, RZ, 0x5 ;  /* 0x00000005ff0c7424 */ /* 0x000fe400078e00ff */
[----:B------:R-:W-:-:S07]  /*10430*/  IMAD.MOV.U32 R2, RZ, RZ, R14 ;  /* 0x000000ffff027224 */ /* 0x000fce00078e000e */
[----:B------:R-:W-:Y:S05]  /*10440*/  WARPSYNC.COLLECTIVE R15, `(.L_x_385) ;  /* 0x000000000f087348 */ /* 0x000fea0003c00000 */
[----:B------:R0:W1:Y:S02]  /*10450*/  SHFL.IDX P6, R14, R13, R12, R11 ;  /* 0x0000000c0d0e7389 */ /* 0x00006400000c000b */
[----:B01----:R-:W-:Y:S01]  /*10460*/  ENDCOLLECTIVE ;  /* 0x000000000000791b */ /* 0x003fe20003800000 */
.L_x_385:
[----:B------:R-:W-:-:S05]  /*10470*/  IADD3 R2, P2, R2, R0, RZ ;  /* 0x0000000002027210 */ /* 0x000fca0007f5e0ff */
[----:B------:R-:W-:Y:S01]  /*10480*/  IMAD.X R3, RZ, RZ, R3, P2 ;  /* 0x000000ffff037224 */ /* 0x000fe200010e0603 */
[----:B------:R-:W-:Y:S01]  /*10490*/  ISETP.LT.OR P2, PT, R6, 0x41, !P1 ;  /* 0x000000410600780c */ /* 0x000fe20004f41670 */
[----:B------:R-:W-:-:S12]  /*104a0*/  IMAD.MOV.U32 R13, RZ, RZ, R23 ;  /* 0x000000ffff0d7224 */ /* 0x000fd800078e0017 */
[----:B------:R-:W-:Y:S01]  /*104b0*/  @!PT LDS RZ, [RZ] ;  /* 0x00000000fffff984 */ /* 0x000fe20000000800 */
[----:B------:R-:W-:Y:S01]  /*104c0*/  @!PT LDS RZ, [RZ] ;  /* 0x00000000fffff984 */ /* 0x000fe20000000800 */
[----:B------:R-:W-:Y:S01]  /*104d0*/  @!PT LDS RZ, [RZ] ;  /* 0x00000000fffff984 */ /* 0x000fe20000000800 */
[----:B------:R0:W-:Y:S01]  /*104e0*/  LDGSTS.E.BYPASS.LTC128B.128 [R5+0x2400], desc[UR36][R2.64], !P2 ;  /* 0x0240000002057fae */ /* 0x0001e2000d101d64 */
[----:B------:R-:W-:Y:S01]  /*104f0*/  ISETP.LT.OR P2, PT, R6, 0x41, !P0 ;  /* 0x000000410600780c */ /* 0x000fe20004741670 */
[----:B------:R-:W-:-:S12]  /*10500*/  IMAD.MOV.U32 R24, RZ, RZ, R14 ;  /* 0x000000ffff187224 */ /* 0x000fd800078e000e */
[----:B0-----:R-:W-:Y:S05]  /*10510*/  WARPSYNC.COLLECTIVE R15, `(.L_x_386) ;  /* 0x000000000f087348 */ /* 0x001fea0003c00000 */
[----:B------:R1:W2:Y:S02]  /*10520*/  SHFL.IDX P6, R14, R13, R12, R11 ;  /* 0x0000000c0d0e7389 */ /* 0x0002a400000c000b */
[----:B012---:R-:W-:Y:S01]  /*10530*/  ENDCOLLECTIVE ;  /* 0x000000000000791b */ /* 0x007fe20003800000 */
.L_x_386:
[----:B------:R-:W-:Y:S01]  /*10540*/  @!PT LDS RZ, [RZ] ;  /* 0x00000000fffff984 */ /* 0x000fe20000000800 */
[----:B------:R-:W-:Y:S01]  /*10550*/  @!PT LDS RZ, [RZ] ;  /* 0x00000000fffff984 */ /* 0x000fe20000000800 */
[----:B------:R-:W-:Y:S01]  /*10560*/  @!PT LDS RZ, [RZ] ;  /* 0x00000000fffff984 */ /* 0x000fe20000000800 */
[----:B------:R0:W-:Y:S02]  /*10570*/  LDGSTS.E.BYPASS.LTC128B.128 [R5+0x5400], desc[UR36][R2.64+0x80], !P2 ;  /* 0x0540008002057fae */ /* 0x0001e4000d101d64 */
[----:B0-----:R-:W-:Y:S01]  /*10580*/  MOV R2, R14 ;  /* 0x0000000e00027202 */ /* 0x001fe20000000f00 */
[----:B------:R-:W-:Y:S06]  /*10590*/  BRA `(.L_x_387) ;  /* 0xffffffc000687947 */ /* 0x000fec000383ffff */
.L_x_290:
[----:B0-----:R0:W1:Y:S02]  /*105a0*/  SYNCS.PHASECHK.TRANS64.TRYWAIT P0, [R0+URZ+0x2a860], R3 ;  /* 0x02a86003000075a7 */ /* 0x001064000800017f */
[----:B-1----:R-:W-:Y:S05]  /*105b0*/  @!P0 NANOSLEEP.SYNCS 0x989680 ;  /* 0x009896800000895d */ /* 0x002fea0003900000 */
[----:B------:R-:W1:Y:S02]  /*105c0*/  @!P0 SYNCS.PHASECHK.TRANS64 P0, [R0+URZ+0x2a860], R3 ;  /* 0x02a86003000085a7 */ /* 0x000e64000800007f */
[----:B-1----:R-:W-:Y:S05]  /*105d0*/  @!P0 BRA `(.L_x_290) ;  /* 0xfffffffc00f08947 */ /* 0x002fea000383ffff */
[----:B------:R-:W-:Y:S05]  /*105e0*/  BRA `(.L_x_388) ;  /* 0xffffffc400887947 */ /* 0x000fea000383ffff */
.L_x_291:
[----:B------:R-:W-:Y:S01]  /*105f0*/  BSSY B0, `(.L_x_389) ;  /* 0x0000008000007945 */ /* 0x000fe20003800000 */
[----:B------:R-:W-:Y:S01]  /*10600*/  IMAD.MOV.U32 R13, RZ, RZ, R24 ;  /* 0x000000ffff0d7224 */ /* 0x000fe200078e0018 */
[----:B------:R-:W-:Y:S01]  /*10610*/  MOV R15, 0xffffffff ;  /* 0xffffffff000f7802 */ /* 0x000fe20000000f00 */
[----:B------:R-:W-:Y:S02]  /*10620*/  IMAD.MOV.U32 R12, RZ, RZ, RZ ;  /* 0x000000ffff0c7224 */ /* 0x000fe400078e00ff */
[----:B------:R-:W-:-:S07]  /*10630*/  IMAD.MOV.U32 R11, RZ, RZ, 0x181f ;  /* 0x0000181fff0b7424 */ /* 0x000fce00078e00ff */
[----:B0-----:R-:W-:Y:S05]  /*10640*/  WARPSYNC.COLLECTIVE R15, `(.L_x_390) ;  /* 0x000000000f087348 */ /* 0x001fea0003c00000 */
[----:B------:R1:W2:Y:S02]  /*10650*/  SHFL.IDX P6, R14, R13, R12, R11 ;  /* 0x0000000c0d0e7389 */ /* 0x0002a400000c000b */
[----:B012---:R-:W-:Y:S01]  /*10660*/  ENDCOLLECTIVE ;  /* 0x000000000000791b */ /* 0x007fe20003800000 */
.L_x_390:
[----:B------:R-:W-:Y:S05]  /*10670*/  BSYNC B0 ;  /* 0x0000000000007941 */ /* 0x000fea0003800000 */
.L_x_389:
[----:B------:R-:W0:Y:S01]  /*10680*/  S2R R4, SR_TID.X ;  /* 0x0000000000047919 */ /* 0x000e220000002100 */
[----:B------:R-:W-:Y:S01]  /*10690*/  IMAD.MOV.U32 R13, RZ, RZ, R23 ;  /* 0x000000ffff0d7224 */ /* 0x000fe200078e0017 */
[----:B------:R-:W-:Y:S01]  /*106a0*/  MOV R11, 0x181f ;  /* 0x0000181f000b7802 */ /* 0x000fe20000000f00 */
[----:B------:R-:W-:Y:S01]  /*106b0*/  IMAD.MOV.U32 R12, RZ, RZ, RZ ;  /* 0x000000ffff0c7224 */ /* 0x000fe200078e00ff */
[C---:B------:R-:W-:Y:S01]  /*106c0*/  LOP3.LUT R2, R29.reuse, 0x1, RZ, 0xc0, !PT ;  /* 0x000000011d027812 */ /* 0x040fe200078ec0ff */
[----:B------:R-:W-:Y:S01]  /*106d0*/  IMAD.MOV.U32 R15, RZ, RZ, -0x1 ;  /* 0xffffffffff0f7424 */ /* 0x000fe200078e00ff */
[----:B------:R-:W-:Y:S01]  /*106e0*/  LOP3.LUT P0, RZ, R29, 0x2, RZ, 0xc0, !PT ;  /* 0x000000021dff7812 */ /* 0x000fe2000780c0ff */
[----:B------:R-:W-:Y:S01]  /*106f0*/  IMAD.MOV.U32 R3, RZ, RZ, R14 ;  /* 0x000000ffff037224 */ /* 0x000fe200078e000e */
[----:B------:R-:W-:-:S13]  /*10700*/  ISETP.NE.U32.AND P1, PT, R2, 0x1, PT ;  /* 0x000000010200780c */ /* 0x000fda0003f25070 */
[----:B0-----:R-:W-:Y:S05]  /*10710*/  WARPSYNC.COLLECTIVE R15, `(.L_x_391) ;  /* 0x000000000f087348 */ /* 0x001fea0003c00000 */
[----:B------:R1:W2:Y:S02]  /*10720*/  SHFL.IDX P6, R14, R13, R12, R11 ;  /* 0x0000000c0d0e7389 */ /* 0x0002a400000c000b */
[----:B012---:R-:W-:Y:S01]  /*10730*/  ENDCOLLECTIVE ;  /* 0x000000000000791b */ /* 0x007fe20003800000 */
.L_x_391:
[C---:B------:R-:W-:Y:S02]  /*10740*/  ISETP.LT.OR P4, PT, R5.reuse, 0x1, !P0 ;  /* 0x000000010500780c */ /* 0x040fe40004781670 */
[----:B------:R-:W-:Y:S01]  /*10750*/  ISETP.LT.OR P3, PT, R5, 0x1, P1 ;  /* 0x000000010500780c */ /* 0x000fe20000f61670 */
[----:B------:R-:W-:Y:S02]  /*10760*/  IMAD.MOV.U32 R13, RZ, RZ, R24 ;  /* 0x000000ffff0d7224 */ /* 0x000fe400078e0018 */
[----:B------:R-:W-:Y:S02]  /*10770*/  IMAD.MOV.U32 R12, RZ, RZ, 0x1 ;  /* 0x00000001ff0c7424 */ /* 0x000fe400078e00ff */
[----:B------:R-:W-:-:S05]  /*10780*/  IMAD.SHL.U32 R4, R4, 0x8, RZ ;  /* 0x0000000804047824 */ /* 0x000fca00078e00ff */
[----:B------:R-:W-:-:S05]  /*10790*/  LOP3.LUT R4, R4, 0x38, RZ, 0xc0, !PT ;  /* 0x0000003804047812 */ /* 0x000fca00078ec0ff */
[----:B------:R-:W-:Y:S02]  /*107a0*/  IMAD.SHL.U32 R6, R4, 0x2, RZ ;  /* 0x0000000204067824 */ /* 0x000fe400078e00ff */
[----:B------:R-:W-:-:S03]  /*107b0*/  IMAD R4, R7, 0x2, R22 ;  /* 0x0000000207047824 */ /* 0x000fc600078e0216 */
[----:B------:R-:W-:-:S13]  /*107c0*/  IADD3 R2, P2, R14, R6, RZ ;  /* 0x000000060e027210 */ /* 0x000fda0007f5e0ff */
[----:B------:R-:W-:Y:S05]  /*107d0*/  WARPSYNC.COLLECTIVE R15, `(.L_x_392) ;  /* 0x000000000f087348 */ /* 0x000fea0003c00000 */
[----:B------:R0:W1:Y:S02]  /*107e0*/  SHFL.IDX P6, R14, R13, R12, R11 ;  /* 0x0000000c0d0e7389 */ /* 0x00006400000c000b */
[----:B01----:R-:W-:Y:S01]  /*107f0*/  ENDCOLLECTIVE ;  /* 0x000000000000791b */ /* 0x003fe20003800000 */
.L_x_392:
[----:B------:R-:W-:-:S05]  /*10800*/  IADD3.X R3, RZ, R3, RZ, P2, !PT ;  /* 0x00000003ff037210 */ /* 0x000fca00017fe4ff */
[----:B------:R-:W-:Y:S01]  /*10810*/  @!PT LDS RZ, [RZ] ;  /* 0x00000000fffff984 */ /* 0x000fe20000000800 */
[----:B------:R-:W-:Y:S01]  /*10820*/  @!PT LDS RZ, [RZ] ;  /* 0x00000000fffff984 */ /* 0x000fe20000000800 */
[----:B------:R-:W-:Y:S01]  /*10830*/  @!PT LDS RZ, [RZ] ;  /* 0x00000000fffff984 */ /* 0x000fe20000000800 */
[----:B------:R0:W-:Y:S01]  /*10840*/  LDGSTS.E.BYPASS.LTC128B.128 [R4+0x400], desc[UR36][R2.64], !P3 ;  /* 0x0040000002047fae */ /* 0x0001e2000d901d64 */
[----:B------:R-:W-:-:S03]  /*10850*/  ISETP.LT.OR P3, PT, R5, 0x11, P1 ;  /* 0x000000110500780c */ /* 0x000fc60000f61670 */
[----:B------:R0:W-:Y:S01]  /*10860*/  LDGSTS.E.BYPASS.LTC128B.128 [R4+0x3400], desc[UR36][R2.64+0x80], !P4 ;  /* 0x0340008002047fae */ /* 0x0001e2000e101d64 */
[----:B------:R-:W-:Y:S01]  /*10870*/  ISETP.LT.OR P4, PT, R5, 0x11, !P0 ;  /* 0x000000110500780c */ /* 0x000fe20004781670 */
[----:B------:R-:W-:Y:S01]  /*10880*/  IMAD.MOV.U32 R13, RZ, RZ, R23 ;  /* 0x000000ffff0d7224 */ /* 0x000fe200078e0017 */
[----:B------:R-:W-:-:S11]  /*10890*/  MOV R8, R14 ;  /* 0x0000000e00087202 */ /* 0x000fd60000000f00 */
[----:B0-----:R-:W-:Y:S05]  /*108a0*/  WARPSYNC.COLLECTIVE R15, `(.L_x_393) ;  /* 0x000000000f087348 */ /* 0x001fea0003c00000 */
[----:B------:R1:W2:Y:S02]  /*108b0*/  SHFL.IDX P6, R14, R13, R12, R11 ;  /* 0x0000000c0d0e7389 */ /* 0x0002a400000c000b */
[----:B012---:R-:W-:Y:S01]  /*108c0*/  ENDCOLLECTIVE ;  /* 0x000000000000791b */ /* 0x007fe20003800000 */
.L_x_393:
[----:B------:R-:W-:Y:S01]  /*108d0*/  IMAD.MOV.U32 R13, RZ, RZ, R24 ;  /* 0x000000ffff0d7224 */ /* 0x000fe200078e0018 */
[----:B------:R-:W-:Y:S02]  /*108e0*/  MOV R12, 0x2 ;  /* 0x00000002000c7802 */ /* 0x000fe40000000f00 */
[----:B------:R-:W-:-:S13]  /*108f0*/  IADD3 R2, P2, R14, R6, RZ ;  /* 0x000000060e027210 */ /* 0x000fda0007f5e0ff */
[----:B------:R-:W-:Y:S05]  /*10900*/  WARPSYNC.COLLECTIVE R15, `(.L_x_394) ;  /* 0x000000000f087348 */ /* 0x000fea0003c00000 */
[----:B------:R0:W1:Y:S02]  /*10910*/  SHFL.IDX P6, R14, R13, R12, R11 ;  /* 0x0000000c0d0e7389 */ /* 0x00006400000c000b */
[----:B01----:R-:W-:Y:S01]  /*10920*/  ENDCOLLECTIVE ;  /* 0x000000000000791b */ /* 0x003fe20003800000 */
.L_x_394:
[----:B------:R-:W-:-:S05]  /*10930*/  IMAD.X R3, RZ, RZ, R8, P2 ;  /* 0x000000ffff037224 */ /* 0x000fca00010e0608 */
[----:B------:R-:W-:Y:S01]  /*10940*/  @!PT LDS RZ, [RZ] ;  /* 0x00000000fffff984 */ /* 0x000fe20000000800 */
[----:B------:R-:W-:Y:S01]  /*10950*/  @!PT LDS RZ, [RZ] ;  /* 0x00000000fffff984 */ /* 0x000fe20000000800 */
[----:B------:R-:W-:Y:S01]  /*10960*/  @!PT LDS RZ, [RZ] ;  /* 0x00000000fffff984 */ /* 0x000fe20000000800 */
[----:B------:R0:W-:Y:S01]  /*10970*/  LDGSTS.E.BYPASS.LTC128B.128 [R4+0xc00], desc[UR36][R2.64], !P3 ;  /* 0x00c0000002047fae */ /* 0x0001e2000d901d64 */
[----:B------:R-:W-:-:S03]  /*10980*/  ISETP.LT.OR P3, PT, R5, 0x21, P1 ;  /* 0x000000210500780c */ /* 0x000fc60000f61670 */
[----:B------:R0:W-:Y:S01]  /*10990*/  LDGSTS.E.BYPASS.LTC128B.128 [R4+0x3c00], desc[UR36][R2.64+0x80], !P4 ;  /* 0x03c0008002047fae */ /* 0x0001e2000e101d64 */
[----:B------:R-:W-:Y:S01]  /*109a0*/  ISETP.LT.OR P4, PT, R5, 0x21, !P0 ;  /* 0x000000210500780c */ /* 0x000fe20004781670 */
[----:B------:R-:W-:Y:S02]  /*109b0*/  IMAD.MOV.U32 R13, RZ, RZ, R23 ;  /* 0x000000ffff0d7224 */ /* 0x000fe400078e0017 */
[----:B------:R-:W-:-:S10]  /*109c0*/  IMAD.MOV.U32 R7, RZ, RZ, R14 ;  /* 0x000000ffff077224 */ /* 0x000fd400078e000e */
[----:B0-----:R-:W-:Y:S05]  /*109d0*/  WARPSYNC.COLLECTIVE R15, `(.L_x_395) ;  /* 0x000000000f087348 */ /* 0x001fea0003c00000 */
[----:B------:R1:W2:Y:S02]  /*109e0*/  SHFL.IDX P6, R14, R13, R12, R11 ;  /* 0x0000000c0d0e7389 */ /* 0x0002a400000c000b */
[----:B012---:R-:W-:Y:S01]  /*109f0*/  ENDCOLLECTIVE ;  /* 0x000000000000791b */ /* 0x007fe20003800000 */
.L_x_395:
[----:B------:R-:W-:Y:S02]  /*10a00*/  IMAD.MOV.U32 R13, RZ, RZ, R24 ;  /* 0x000000ffff0d7224 */ /* 0x000fe400078e0018 */
[----:B------:R-:W-:Y:S02]  /*10a10*/  IMAD.MOV.U32 R12, RZ, RZ, 0x3 ;  /* 0x00000003ff0c7424 */ /* 0x000fe400078e00ff */
[----:B------:R-:W-:-:S07]  /*10a20*/  IMAD.MOV.U32 R9, RZ, RZ, R14 ;  /* 0x000000ffff097224 */ /* 0x000fce00078e000e */
[----:B------:R-:W-:Y:S05]  /*10a30*/  WARPSYNC.COLLECTIVE R15, `(.L_x_396) ;  /* 0x000000000f087348 */ /* 0x000fea0003c00000 */
[----:B------:R0:W1:Y:S02]  /*10a40*/  SHFL.IDX P6, R14, R13, R12, R11 ;  /* 0x0000000c0d0e7389 */ /* 0x00006400000c000b */
[----:B01----:R-:W-:Y:S01]  /*10a50*/  ENDCOLLECTIVE ;  /* 0x000000000000791b */ /* 0x003fe20003800000 */
.L_x_396:
[----:B------:R-:W-:-:S04]  /*10a60*/  IADD3 R2, P2, R9, R6, RZ ;  /* 0x0000000609027210 */ /* 0x000fc80007f5e0ff */
[----:B------:R-:W-:-:S05]  /*10a70*/  IADD3.X R3, RZ, R7, RZ, P2, !PT ;  /* 0x00000007ff037210 */ /* 0x000fca00017fe4ff */
[----:B------:R-:W-:Y:S01]  /*10a80*/  @!PT LDS RZ, [RZ] ;  /* 0x00000000fffff984 */ /* 0x000fe20000000800 */
[----:B------:R-:W-:Y:S01]  /*10a90*/  @!PT LDS RZ, [RZ] ;  /* 0x00000000fffff984 */ /* 0x000fe20000000800 */
[----:B------:R-:W-:Y:S01]  /*10aa0*/  @!PT LDS RZ, [RZ] ;  /* 0x00000000fffff984 */ /* 0x000fe20000000800 */
[----:B------:R0:W-:Y:S01]  /*10ab0*/  LDGSTS.E.BYPASS.LTC128B.128 [R4+0x1400], desc[UR36][R2.64], !P3 ;  /* 0x0140000002047fae */ /* 0x0001e2000d901d64 */
[C---:B------:R-:W-:Y:S02]  /*10ac0*/  ISETP.LT.OR P3, PT, R5.reuse, 0x31, P1 ;  /* 0x000000310500780c */ /* 0x040fe40000f61670 */
[----:B------:R-:W-:Y:S01]  /*10ad0*/  MOV R13, R23 ;  /* 0x00000017000d7202 */ /* 0x000fe20000000f00 */
[----:B------:R0:W-:Y:S01]  /*10ae0*/  LDGSTS.E.BYPASS.LTC128B.128 [R4+0x4400], desc[UR36][R2.64+0x80], !P4 ;  /* 0x0440008002047fae */ /* 0x0001e2000e101d64 */
[----:B------:R-:W-:Y:S01]  /*10af0*/  ISETP.LT.OR P4, PT, R5, 0x31, !P0 ;  /* 0x000000310500780c */ /* 0x000fe20004781670 */
[----:B------:R-:W-:-:S12]  /*10b00*/  IMAD.MOV.U32 R8, RZ, RZ, R14 ;  /* 0x000000ffff087224 */ /* 0x000fd800078e000e */
[----:B0-----:R-:W-:Y:S05]  /*10b10*/  WARPSYNC.COLLECTIVE R15, `(.L_x_397) ;  /* 0x000000000f087348 */ /* 0x001fea0003c00000 */
[----:B------:R1:W2:Y:S02]  /*10b20*/  SHFL.IDX P6, R14, R13, R12, R11 ;  /* 0x0000000c0d0e7389 */ /* 0x0002a400000c000b */
[----:B012---:R-:W-:Y:S01]  /*10b30*/  ENDCOLLECTIVE ;  /* 0x000000000000791b */ /* 0x007fe20003800000 */
.L_x_397:
[----:B------:R-:W-:Y:S02]  /*10b40*/  IMAD.MOV.U32 R13, RZ, RZ, R24 ;  /* 0x000000ffff0d7224 */ /* 0x000fe400078e0018 */
[----:B------:R-:W-:Y:S01]  /*10b50*/  IMAD.MOV.U32 R12, RZ, RZ, 0x4 ;  /* 0x00000004ff0c7424 */ /* 0x000fe200078e00ff */
[----:B------:R-:W-:-:S13]  /*10b60*/  IADD3 R2, P2, R14, R6, RZ ;  /* 0x000000060e027210 */ /* 0x000fda0007f5e0ff */
[----:B------:R-:W-:Y:S05]  /*10b70*/  WARPSYNC.COLLECTIVE R15, `(.L_x_398) ;  /* 0x000000000f087348 */ /* 0x000fea0003c00000 */
[----:B------:R0:W1:Y:S02]  /*10b80*/  SHFL.IDX P6, R14, R13, R12, R11 ;  /* 0x0000000c0d0e7389 */ /* 0x00006400000c000b */
[----:B01----:R-:W-:Y:S01]  /*10b90*/  ENDCOLLECTIVE ;  /* 0x000000000000791b */ /* 0x003fe20003800000 */
.L_x_398:
        /* <DEDUP_REMOVED lines=13> */
.L_x_399:
[----:B------:R-:W-:Y:S01]  /*10c70*/  MOV R13, R24 ;  /* 0x00000018000d7202 */ /* 0x000fe20000000f00 */
[----:B------:R-:W-:Y:S02]  /*10c80*/  IMAD.MOV.U32 R12, RZ, RZ, 0x5 ;  /* 0x00000005ff0c7424 */ /* 0x000fe400078e00ff */
[----:B------:R-:W-:-:S07]  /*10c90*/  IMAD.MOV.U32 R9, RZ, RZ, R14 ;  /* 0x000000ffff097224 */ /* 0x000fce00078e000e */
[----:B------:R-:W-:Y:S05]  /*10ca0*/  WARPSYNC.COLLECTIVE R15, `(.L_x_400) ;  /* 0x000000000f087348 */ /* 0x000fea0003c00000 */
[----:B------:R0:W1:Y:S02]  /*10cb0*/  SHFL.IDX P6, R14, R13, R12, R11 ;  /* 0x0000000c0d0e7389 */ /* 0x00006400000c000b */
[----:B01----:R-:W-:Y:S01]  /*10cc0*/  ENDCOLLECTIVE ;  /* 0x000000000000791b */ /* 0x003fe20003800000 */
.L_x_400:
[----:B------:R-:W-:-:S05]  /*10cd0*/  IADD3 R2, P2, R9, R6, RZ ;  /* 0x0000000609027210 */ /* 0x000fca0007f5e0ff */
[----:B------:R-:W-:-:S05]  /*10ce0*/  IMAD.X R3, RZ, RZ, R7, P2 ;  /* 0x000000ffff037224 */ /* 0x000fca00010e0607 */
[----:B------:R-:W-:Y:S01]  /*10cf0*/  @!PT LDS RZ, [RZ] ;  /* 0x00000000fffff984 */ /* 0x000fe20000000800 */
[----:B------:R-:W-:Y:S01]  /*10d00*/  @!PT LDS RZ, [RZ] ;  /* 0x00000000fffff984 */ /* 0x000fe20000000800 */
[----:B------:R-:W-:Y:S01]  /*10d10*/  @!PT LDS RZ, [RZ] ;  /* 0x00000000fffff984 */ /* 0x000fe20000000800 */
[----:B------:R0:W-:Y:S01]  /*10d20*/  LDGSTS.E.BYPASS.LTC128B.128 [R4+0x2400], desc[UR36][R2.64], !P3 ;  /* 0x0240000002047fae */ /* 0x0001e2000d901d64 */
[----:B------:R-:W-:-:S03]  /*10d30*/  IMAD.MOV.U32 R13, RZ, RZ, R23 ;  /* 0x000000ffff0d7224 */ /* 0x000fc600078e0017 */
[----:B------:R0:W-:Y:S01]  /*10d40*/  LDGSTS.E.BYPASS.LTC128B.128 [R4+0x5400], desc[UR36][R2.64+0x80], !P4 ;  /* 0x0540008002047fae */ /* 0x0001e2000e101d64 */
[----:B------:R-:W-:-:S07]  /*10d50*/  IMAD.MOV.U32 R24, RZ, RZ, R14 ;  /* 0x000000ffff187224 */ /* 0x000fce00078e000e */
[----:B0-----:R-:W-:Y:S05]  /*10d60*/  WARPSYNC.COLLECTIVE R15, `(.L_x_401) ;  /* 0x000000000f087348 */ /* 0x001fea0003c00000 */
[----:B------:R1:W2:Y:S02]  /*10d70*/  SHFL.IDX P6, R14, R13, R12, R11 ;  /* 0x0000000c0d0e7389 */ /* 0x0002a400000c000b */
[----:B012---:R-:W-:Y:S01]  /*10d80*/  ENDCOLLECTIVE ;  /* 0x000000000000791b */ /* 0x007fe20003800000 */
.L_x_401:
[----:B------:R-:W-:Y:S05]  /*10d90*/  BRA `(.L_x_402) ;  /* 0xffffffc000847947 */ /* 0x000fea000383ffff */
.L_x_296:
[----:B------:R-:W-:Y:S01]  /*10da0*/  BSSY B0, `(.L_x_403) ;  /* 0x0000008000007945 */ /* 0x000fe20003800000 */
[----:B------:R-:W-:Y:S01]  /*10db0*/  MOV R13, R16 ;  /* 0x00000010000d7202 */ /* 0x000fe20000000f00 */
[----:B------:R-:W-:Y:S02]  /*10dc0*/  IMAD.MOV.U32 R12, RZ, RZ, RZ ;  /* 0x000000ffff0c7224 */ /* 0x000fe400078e00ff */
[----:B------:R-:W-:Y:S02]  /*10dd0*/  IMAD.MOV.U32 R11, RZ, RZ, 0x1f ;  /* 0x0000001fff0b7424 */ /* 0x000fe400078e00ff */
[----:B------:R-:W-:-:S07]  /*10de0*/  IMAD.MOV.U32 R15, RZ, RZ, -0x1 ;  /* 0xffffffffff0f7424 */ /* 0x000fce00078e00ff */
[----:B0-----:R-:W-:Y:S05]  /*10df0*/  WARPSYNC.COLLECTIVE R15, `(.L_x_404) ;  /* 0x000000000f087348 */ /* 0x001fea0003c00000 */
[----:B------:R1:W2:Y:S02]  /*10e00*/  SHFL.IDX P6, R14, R13, R12, R11 ;  /* 0x0000000c0d0e7389 */ /* 0x0002a400000c000b */
[----:B012---:R-:W-:Y:S01]  /*10e10*/  ENDCOLLECTIVE ;  /* 0x000000000000791b */ /* 0x007fe20003800000 */
.L_x_404:
[----:B------:R-:W-:Y:S05]  /*10e20*/  BSYNC B0 ;  /* 0x0000000000007941 */ /* 0x000fea0003800000 */
.L_x_403:
[----:B------:R-:W-:Y:S01]  /*10e30*/  IMAD.MOV.U32 R13, RZ, RZ, R16 ;  /* 0x000000ffff0d7224 */ /* 0x000fe200078e0010 */
[----:B------:R-:W-:Y:S01]  /*10e40*/  MOV R15, 0xffffffff ;  /* 0xffffffff000f7802 */ /* 0x000fe20000000f00 */
[----:B------:R-:W-:Y:S01]  /*10e50*/  IMAD.MOV.U32 R12, RZ, RZ, 0x1 ;  /* 0x00000001ff0c7424 */ /* 0x000fe200078e00ff */
[----:B------:R-:W-:Y:S01]  /*10e60*/  MOV R5, R14 ;  /* 0x0000000e00057202 */ /* 0x000fe20000000f00 */
[----:B------:R-:W-:Y:S02]  /*10e70*/  IMAD.MOV.U32 R11, RZ, RZ, 0x1f ;  /* 0x0000001fff0b7424 */ /* 0x000fe400078e00ff */
[----:B------:R-:W-:-:S07]  /*10e80*/  IMAD.IADD R7, R19, 0x1, R8 ;  /* 0x0000000113077824 */ /* 0x000fce00078e0208 */
[----:B------:R-:W-:Y:S05]  /*10e90*/  WARPSYNC.COLLECTIVE R15, `(.L_x_405) ;  /* 0x000000000f087348 */ /* 0x000fea0003c00000 */
[----:B------:R0:W1:Y:S02]  /*10ea0*/  SHFL.IDX P6, R14, R13, R12, R11 ;  /* 0x0000000c0d0e7389 */ /* 0x00006400000c000b */
[----:B01----:R-:W-:Y:S01]  /*10eb0*/  ENDCOLLECTIVE ;  /* 0x000000000000791b */ /* 0x003fe20003800000 */
.L_x_405:
[----:B------:R-:W-:Y:S02]  /*10ec0*/  ULDC UR4, c[0x0][0xc3c] ;  /* 0x00030f0000047ab9 */ /* 0x000fe40000000800 */
[----:B------:R-:W-:-:S13]  /*10ed0*/  ISETP.GE.OR P1, PT, R7, UR4, !P0 ;  /* 0x0000000407007c0c */ /* 0x000fda000c726670 */
[----:B------:R-:W0:Y:S01]  /*10ee0*/  @!P1 LDC.64 R2, c[0x0][0xc80] ;  /* 0x00032000ff029b82 */ /* 0x000e220000000a00 */
[----:B------:R-:W-:Y:S02]  /*10ef0*/  IMAD.MOV.U32 R4, RZ, RZ, RZ ;  /* 0x000000ffff047224 */ /* 0x000fe400078e00ff */
[----:B------:R-:W-:Y:S02]  /*10f00*/  IMAD.MOV.U32 R11, RZ, RZ, RZ ;  /* 0x000000ffff0b7224 */ /* 0x000fe400078e00ff */
[----:B------:R-:W-:Y:S02]  /*10f10*/  IMAD.MOV.U32 R0, RZ, RZ, R14 ;  /* 0x000000ffff007224 */ /* 0x000fe400078e000e */
[----:B0-----:R-:W-:-:S06]  /*10f20*/  @!P1 IMAD.WIDE R2, R7, 0x4, R2 ;  /* 0x0000000407029825 */ /* 0x001fcc00078e0202 */
[----:B------:R-:W2:Y:S01]  /*10f30*/  @!P1 LDG.E R2, desc[UR36][R2.64] ;  /* 0x0000002402029981 */ /* 0x000ea2000c1e1900 */
[C---:B------:R-:W-:Y:S02]  /*10f40*/  ISETP.GE.U32.AND P2, PT, R8.reuse, 0x2, PT ;  /* 0x000000020800780c */ /* 0x040fe40003f46070 */
[C---:B------:R-:W-:Y:S02]  /*10f50*/  ISETP.GE.U32.AND P3, PT, R8.reuse, 0x4, PT ;  /* 0x000000040800780c */ /* 0x040fe40003f66070 */
[C---:B------:R-:W-:Y:S02]  /*10f60*/  ISETP.GE.U32.AND P4, PT, R8.reuse, 0x8, PT ;  /* 0x000000080800780c */ /* 0x040fe40003f86070 */
[C---:B------:R-:W-:Y:S02]  /*10f70*/  ISETP.GE.U32.AND P5, PT, R8.reuse, 0x10, PT ;  /* 0x000000100800780c */ /* 0x040fe40003fa6070 */
[----:B--2---:R-:W-:Y:S02]  /*10f80*/  @!P1 MOV R4, R2 ;  /* 0x0000000200049202 */ /* 0x004fe40000000f00 */
[----:B------:R-:W-:-:S03]  /*10f90*/  ISETP.NE.AND P1, PT, R8, RZ, PT ;  /* 0x000000ff0800720c */ /* 0x000fc60003f25270 */
[----:B------:R-:W-:-:S10]  /*10fa0*/  IMAD.MOV.U32 R13, RZ, RZ, R4 ;  /* 0x000000ffff0d7224 */ /* 0x000fd400078e0004 */
[----:B------:R-:W-:Y:S05]  /*10fb0*/  WARPSYNC.COLLECTIVE R15, `(.L_x_406) ;  /* 0x000000000f087348 */ /* 0x000fea0003c00000 */
[----:B------:R0:W1:Y:S02]  /*10fc0*/  SHFL.UP P6, R14, R13, R12, R11 ;  /* 0x0400000c0d0e7389 */ /* 0x00006400000c000b */
[----:B01----:R-:W-:Y:S01]  /*10fd0*/  ENDCOLLECTIVE ;  /* 0x000000000000791b */ /* 0x003fe20003800000 */
.L_x_406:
[----:B------:R-:W-:Y:S01]  /*10fe0*/  IMAD.MOV.U32 R12, RZ, RZ, 0x2 ;  /* 0x00000002ff0c7424 */ /* 0x000fe200078e00ff */
[----:B------:R-:W-:-:S05]  /*10ff0*/  SEL R7, R14, RZ, P1 ;  /* 0x000000ff0e077207 */ /* 0x000fca0000800000 */
[----:B------:R-:W-:-:S05]  /*11000*/  IMAD.IADD R6, R4, 0x1, R7 ;  /* 0x0000000104067824 */ /* 0x000fca00078e0207 */
[----:B------:R-:W-:-:S07]  /*11010*/  MOV R13, R6 ;  /* 0x00000006000d7202 */ /* 0x000fce0000000f00 */
[----:B------:R-:W-:Y:S05]  /*11020*/  WARPSYNC.COLLECTIVE R15, `(.L_x_407) ;  /* 0x000000000f087348 */ /* 0x000fea0003c00000 */
[----:B------:R0:W1:Y:S02]  /*11030*/  SHFL.UP P6, R14, R13, R12, R11 ;  /* 0x0400000c0d0e7389 */ /* 0x00006400000c000b */
[----:B01----:R-:W-:Y:S01]  /*11040*/  ENDCOLLECTIVE ;  /* 0x000000000000791b */ /* 0x003fe20003800000 */
.L_x_407:
[----:B------:R-:W-:Y:S02]  /*11050*/  MOV R12, 0x4 ;  /* 0x00000004000c7802 */ /* 0x000fe40000000f00 */
[----:B------:R-:W-:-:S05]  /*11060*/  SEL R7, R14, RZ, P2 ;  /* 0x000000ff0e077207 */ /* 0x000fca0001000000 */
[----:B------:R-:W-:-:S04]  /*11070*/  IMAD.IADD R7, R6, 0x1, R7 ;  /* 0x0000000106077824 */ /* 0x000fc800078e0207 */
[----:B------:R-:W-:-:S07]  /*11080*/  IMAD.MOV.U32 R13, RZ, RZ, R7 ;  /* 0x000000ffff0d7224 */ /* 0x000fce00078e0007 */
[----:B------:R-:W-:Y:S05]  /*11090*/  WARPSYNC.COLLECTIVE R15, `(.L_x_408) ;  /* 0x000000000f087348 */ /* 0x000fea0003c00000 */
[----:B------:R0:W1:Y:S02]  /*110a0*/  SHFL.UP P6, R14, R13, R12, R11 ;  /* 0x0400000c0d0e7389 */ /* 0x00006400000c000b */
[----:B01----:R-:W-:Y:S01]  /*110b0*/  ENDCOLLECTIVE ;  /* 0x000000000000791b */ /* 0x003fe20003800000 */
.L_x_408:
[----:B------:R-:W-:Y:S01]  /*110c0*/  IMAD.MOV.U32 R12, RZ, RZ, 0x8 ;  /* 0x00000008ff0c7424 */ /* 0x000fe200078e00ff */
[----:B------:R-:W-:-:S05]  /*110d0*/  SEL R2, R14, RZ, P3 ;  /* 0x000000ff0e027207 */ /* 0x000fca0001800000 */
[----:B------:R-:W-:-:S04]  /*110e0*/  IMAD.IADD R2, R7, 0x1, R2 ;  /* 0x0000000107027824 */ /* 0x000fc800078e0202 */
[----:B------:R-:W-:-:S07]  /*110f0*/  IMAD.MOV.U32 R13, RZ, RZ, R2 ;  /* 0x000000ffff0d7224 */ /* 0x000fce00078e0002 */
[----:B------:R-:W-:Y:S05]  /*11100*/  WARPSYNC.COLLECTIVE R15, `(.L_x_409) ;  /* 0x000000000f087348 */ /* 0x000fea0003c00000 */
[----:B------:R0:W1:Y:S02]  /*11110*/  SHFL.UP P6, R14, R13, R12, R11 ;  /* 0x0400000c0d0e7389 */ /* 0x00006400000c000b */
[----:B01----:R-:W-:Y:S01]  /*11120*/  ENDCOLLECTIVE ;  /* 0x000000000000791b */ /* 0x003fe20003800000 */
.L_x_409:
[----:B------:R-:W-:Y:S01]  /*11130*/  IMAD.MOV.U32 R12, RZ, RZ, 0x10 ;  /* 0x00000010ff0c7424 */ /* 0x000fe200078e00ff */
[----:B------:R-:W-:-:S04]  /*11140*/  SEL R3, R14, RZ, P4 ;  /* 0x000000ff0e037207 */ /* 0x000fc80002000000 */
[----:B------:R-:W-:-:S05]  /*11150*/  IADD3 R3, R2, R3, RZ ;  /* 0x0000000302037210 */ /* 0x000fca0007ffe0ff */
[----:B------:R-:W-:-:S07]  /*11160*/  IMAD.MOV.U32 R13, RZ, RZ, R3 ;  /* 0x000000ffff0d7224 */ /* 0x000fce00078e0003 */
[----:B------:R-:W-:Y:S05]  /*11170*/  WARPSYNC.COLLECTIVE R15, `(.L_x_410) ;  /* 0x000000000f087348 */ /* 0x000fea0003c00000 */
[----:B------:R0:W1:Y:S02]  /*11180*/  SHFL.UP P6, R14, R13, R12, R11 ;  /* 0x0400000c0d0e7389 */ /* 0x00006400000c000b */
[----:B01----:R-:W-:Y:S01]  /*11190*/  ENDCOLLECTIVE ;  /* 0x000000000000791b */ /* 0x003fe20003800000 */
.L_x_410:
[----:B------:R-:W-:Y:S02]  /*111a0*/  IMAD.MOV.U32 R12, RZ, RZ, 0x1f ;  /* 0x0000001fff0c7424 */ /* 0x000fe400078e00ff */
[----:B------:R-:W-:Y:S01]  /*111b0*/  IMAD.MOV.U32 R11, RZ, RZ, 0x1f ;  /* 0x0000001fff0b7424 */ /* 0x000fe200078e00ff */
[----:B------:R-:W-:-:S05]  /*111c0*/  SEL R6, R14, RZ, P5 ;  /* 0x000000ff0e067207 */ /* 0x000fca0002800000 */
[----:B------:R-:W-:-:S05]  /*111d0*/  IMAD.IADD R6, R3, 0x1, R6 ;  /* 0x0000000103067824 */ /* 0x000fca00078e0206 */
[----:B------:R-:W-:-:S07]  /*111e0*/  MOV R13, R6 ;  /* 0x00000006000d7202 */ /* 0x000fce0000000f00 */
[----:B------:R-:W-:Y:S05]  /*111f0*/  WARPSYNC.COLLECTIVE R15, `(.L_x_411) ;  /* 0x000000000f087348 */ /* 0x000fea0003c00000 */
[----:B------:R0:W1:Y:S02]  /*11200*/  SHFL.IDX P6, R14, R13, R12, R11 ;  /* 0x0000000c0d0e7389 */ /* 0x00006400000c000b */
[----:B01----:R-:W-:Y:S01]  /*11210*/  ENDCOLLECTIVE ;  /* 0x000000000000791b */ /* 0x003fe20003800000 */
.L_x_411:
[----:B------:R-:W-:Y:S05]  /*11220*/  BRA `(.L_x_412) ;  /* 0xffffffc000907947 */ /* 0x000fea000383ffff */
.L_x_301:
[----:B------:R-:W-:Y:S01]  /*11230*/  BSSY B0, `(.L_x_413) ;  /* 0x0000008000007945 */ /* 0x000fe20003800000 */
[----:B-----5:R-:W-:Y:S01]  /*11240*/  IMAD.MOV.U32 R13, RZ, RZ, R4 ;  /* 0x000000ffff0d7224 */ /* 0x020fe200078e0004 */
[----:B------:R-:W-:Y:S01]  /*11250*/  MOV R12, 0x1 ;  /* 0x00000001000c7802 */ /* 0x000fe20000000f00 */
[----:B------:R-:W-:Y:S02]  /*11260*/  IMAD.MOV.U32 R11, RZ, RZ, RZ ;  /* 0x000000ffff0b7224 */ /* 0x000fe400078e00ff */
[----:B------:R-:W-:-:S07]  /*11270*/  IMAD.MOV.U32 R15, RZ, RZ, -0x1 ;  /* 0xffffffffff0f7424 */ /* 0x000fce00078e00ff */
[----:B012---:R-:W-:Y:S05]  /*11280*/  WARPSYNC.COLLECTIVE R15, `(.L_x_414) ;  /* 0x000000000f087348 */ /* 0x007fea0003c00000 */
[----:B------:R3:W4:Y:S02]  /*11290*/  SHFL.UP P6, R14, R13, R12, R11 ;  /* 0x0400000c0d0e7389 */ /* 0x00072400000c000b */
[----:B01234-:R-:W-:Y:S01]  /*112a0*/  ENDCOLLECTIVE ;  /* 0x000000000000791b */ /* 0x01ffe20003800000 */
.L_x_414:
[----:B------:R-:W-:Y:S05]  /*112b0*/  BSYNC B0 ;  /* 0x0000000000007941 */ /* 0x000fea0003800000 */
.L_x_413:
[----:B------:R-:W-:Y:S01]  /*112c0*/  SEL R13, R14, RZ, P1 ;  /* 0x000000ff0e0d7207 */ /* 0x000fe20000800000 */
[----:B------:R-:W-:Y:S01]  /*112d0*/  IMAD.MOV.U32 R11, RZ, RZ, RZ ;  /* 0x000000ffff0b7224 */ /* 0x000fe200078e00ff */
[----:B------:R-:W-:Y:S01]  /*112e0*/  MOV R12, 0x2 ;  /* 0x00000002000c7802 */ /* 0x000fe20000000f00 */
[----:B------:R-:W-:Y:S02]  /*112f0*/  IMAD.MOV.U32 R15, RZ, RZ, -0x1 ;  /* 0xffffffffff0f7424 */ /* 0x000fe400078e00ff */
[----:B------:R-:W-:-:S07]  /*11300*/  IMAD.IADD R13, R4, 0x1, R13 ;  /* 0x00000001040d7824 */ /* 0x000fce00078e020d */
[----:B------:R-:W-:Y:S05]  /*11310*/  WARPSYNC.COLLECTIVE R15, `(.L_x_415) ;  /* 0x000000000f087348 */ /* 0x000fea0003c00000 */
[----:B------:R0:W1:Y:S02]  /*11320*/  SHFL.UP P6, R14, R13, R12, R11 ;  /* 0x0400000c0d0e7389 */ /* 0x00006400000c000b */
[----:B01----:R-:W-:Y:S01]  /*11330*/  ENDCOLLECTIVE ;  /* 0x000000000000791b */ /* 0x003fe20003800000 */
.L_x_415:
[----:B------:R-:W-:Y:S01]  /*11340*/  IMAD.MOV.U32 R12, RZ, RZ, 0x4 ;  /* 0x00000004ff0c7424 */ /* 0x000fe200078e00ff */
[----:B------:R-:W-:-:S05]  /*11350*/  SEL R0, R14, RZ, P2 ;  /* 0x000000ff0e007207 */ /* 0x000fca0001000000 */
[----:B------:R-:W-:-:S05]  /*11360*/  IMAD.IADD R0, R13, 0x1, R0 ;  /* 0x000000010d007824 */ /* 0x000fca00078e0200 */
[----:B------:R-:W-:-:S07]  /*11370*/  MOV R13, R0 ;  /* 0x00000000000d7202 */ /* 0x000fce0000000f00 */
[----:B------:R-:W-:Y:S05]  /*11380*/  WARPSYNC.COLLECTIVE R15, `(.L_x_416) ;  /* 0x000000000f087348 */ /* 0x000fea0003c00000 */
[----:B------:R0:W1:Y:S02]  /*11390*/  SHFL.UP P6, R14, R13, R12, R11 ;  /* 0x0400000c0d0e7389 */ /* 0x00006400000c000b */
[----:B01----:R-:W-:Y:S01]  /*113a0*/  ENDCOLLECTIVE ;  /* 0x000000000000791b */ /* 0x003fe20003800000 */
.L_x_416:
[----:B------:R-:W-:Y:S02]  /*113b0*/  MOV R12, 0x8 ;  /* 0x00000008000c7802 */ /* 0x000fe40000000f00 */
[----:B------:R-:W-:-:S05]  /*113c0*/  SEL R3, R14, RZ, P3 ;  /* 0x000000ff0e037207 */ /* 0x000fca0001800000 */
[----:B------:R-:W-:-:S04]  /*113d0*/  IMAD.IADD R2, R0, 0x1, R3 ;  /* 0x0000000100027824 */ /* 0x000fc800078e0203 */
[----:B------:R-:W-:-:S07]  /*113e0*/  IMAD.MOV.U32 R13, RZ, RZ, R2 ;  /* 0x000000ffff0d7224 */ /* 0x000fce00078e0002 */
[----:B------:R-:W-:Y:S05]  /*113f0*/  WARPSYNC.COLLECTIVE R15, `(.L_x_417) ;  /* 0x000000000f087348 */ /* 0x000fea0003c00000 */
[----:B------:R0:W1:Y:S02]  /*11400*/  SHFL.UP P6, R14, R13, R12, R11 ;  /* 0x0400000c0d0e7389 */ /* 0x00006400000c000b */
[----:B01----:R-:W-:Y:S01]  /*11410*/  ENDCOLLECTIVE ;  /* 0x000000000000791b */ /* 0x003fe20003800000 */
.L_x_417:
[----:B------:R-:W-:Y:S01]  /*11420*/  IMAD.MOV.U32 R12, RZ, RZ, 0x10 ;  /* 0x00000010ff0c7424 */ /* 0x000fe200078e00ff */
[----:B------:R-:W-:-:S05]  /*11430*/  SEL R3, R14, RZ, P4 ;  /* 0x000000ff0e037207 */ /* 0x000fca0002000000 */
[----:B------:R-:W-:-:S04]  /*11440*/  IMAD.IADD R3, R2, 0x1, R3 ;  /* 0x0000000102037824 */ /* 0x000fc800078e0203 */
[----:B------:R-:W-:-:S07]  /*11450*/  IMAD.MOV.U32 R13, RZ, RZ, R3 ;  /* 0x000000ffff0d7224 */ /* 0x000fce00078e0003 */
[----:B------:R-:W-:Y:S05]  /*11460*/  WARPSYNC.COLLECTIVE R15, `(.L_x_418) ;  /* 0x000000000f087348 */ /* 0x000fea0003c00000 */
[----:B------:R0:W1:Y:S02]  /*11470*/  SHFL.UP P6, R14, R13, R12, R11 ;  /* 0x0400000c0d0e7389 */ /* 0x00006400000c000b */
[----:B01----:R-:W-:Y:S01]  /*11480*/  ENDCOLLECTIVE ;  /* 0x000000000000791b */ /* 0x003fe20003800000 */
.L_x_418:
[----:B------:R-:W-:Y:S02]  /*11490*/  IMAD.MOV.U32 R12, RZ, RZ, 0x1f ;  /* 0x0000001fff0c7424 */ /* 0x000fe400078e00ff */
[----:B------:R-:W-:Y:S01]  /*114a0*/  IMAD.MOV.U32 R11, RZ, RZ, 0x1f ;  /* 0x0000001fff0b7424 */ /* 0x000fe200078e00ff */
[----:B------:R-:W-:-:S04]  /*114b0*/  SEL R6, R14, RZ, P5 ;  /* 0x000000ff0e067207 */ /* 0x000fc80002800000 */
[----:B------:R-:W-:-:S05]  /*114c0*/  IADD3 R6, R3, R6, RZ ;  /* 0x0000000603067210 */ /* 0x000fca0007ffe0ff */
[----:B------:R-:W-:-:S07]  /*114d0*/  IMAD.MOV.U32 R13, RZ, RZ, R6 ;  /* 0x000000ffff0d7224 */ /* 0x000fce00078e0006 */
[----:B------:R-:W-:Y:S05]  /*114e0*/  WARPSYNC.COLLECTIVE R15, `(.L_x_419) ;  /* 0x000000000f087348 */ /* 0x000fea0003c00000 */
[----:B------:R0:W1:Y:S02]  /*114f0*/  SHFL.IDX P6, R14, R13, R12, R11 ;  /* 0x0000000c0d0e7389 */ /* 0x00006400000c000b */
[----:B01----:R-:W-:Y:S01]  /*11500*/  ENDCOLLECTIVE ;  /* 0x000000000000791b */ /* 0x003fe20003800000 */
.L_x_419:
[----:B------:R-:W-:Y:S05]  /*11510*/  BRA `(.L_x_420) ;  /* 0xffffffc000707947 */ /* 0x000fea000383ffff */
.L_x_303:
[----:B------:R-:W-:Y:S01]  /*11520*/  BSSY B0, `(.L_x_421) ;  /* 0x0000006000007945 */ /* 0x000fe20003800000 */
[----:B------:R-:W-:Y:S02]  /*11530*/  PLOP3.LUT P6, PT, P6, PT, PT, 0x8, 0x0 ;  /* 0x000000000000781c */ /* 0x000fe400037ce170 */
[----:B------:R-:W-:-:S11]  /*11540*/  MOV R15, 0xffffffff ;  /* 0xffffffff000f7802 */ /* 0x000fd60000000f00 */
[----:B01----:R-:W-:Y:S05]  /*11550*/  WARPSYNC.COLLECTIVE R15, `(.L_x_422) ;  /* 0x000000000f087348 */ /* 0x003fea0003c00000 */
[----:B------:R-:W-:Y:S01]  /*11560*/  VOTE.ANY R14, PT, P6 ;  /* 0x00000000000e7806 */ /* 0x000fe200030e0100 */
[----:B01----:R-:W-:Y:S06]  /*11570*/  ENDCOLLECTIVE ;  /* 0x000000000000791b */ /* 0x003fec0003800000 */
.L_x_422:
[----:B------:R-:W-:Y:S05]  /*11580*/  BSYNC B0 ;  /* 0x0000000000007941 */ /* 0x000fea0003800000 */
.L_x_421:
[----:B------:R-:W-:Y:S01]  /*11590*/  IMAD.MOV.U32 R2, RZ, RZ, R14 ;  /* 0x000000ffff027224 */ /* 0x000fe200078e000e */
[----:B------:R-:W-:Y:S01]  /*115a0*/  MOV R11, 0x1f ;  /* 0x0000001f000b7802 */ /* 0x000fe20000000f00 */
[----:B------:R-:W-:Y:S02]  /*115b0*/  IMAD.MOV.U32 R13, RZ, RZ, R4 ;  /* 0x000000ffff0d7224 */ /* 0x000fe400078e0004 */
[----:B------:R-:W0:Y:S01]  /*115c0*/  POPC R0, R2 ;  /* 0x0000000200007309 */ /* 0x000e220000000000 */
[----:B------:R-:W-:Y:S02]  /*115d0*/  IMAD.MOV.U32 R15, RZ, RZ, -0x1 ;  /* 0xffffffffff0f7424 */ /* 0x000fe400078e00ff */
[----:B0-----:R-:W-:-:S07]  /*115e0*/  IMAD.MOV.U32 R12, RZ, RZ, R0 ;  /* 0x000000ffff0c7224 */ /* 0x001fce00078e0000 */
[----:B------:R-:W-:Y:S05]  /*115f0*/  WARPSYNC.COLLECTIVE R15, `(.L_x_423) ;  /* 0x000000000f087348 */ /* 0x000fea0003c00000 */
[----:B------:R0:W1:Y:S02]  /*11600*/  SHFL.IDX P6, R14, R13, R12, R11 ;  /* 0x0000000c0d0e7389 */ /* 0x00006400000c000b */
[----:B01----:R-:W-:Y:S01]  /*11610*/  ENDCOLLECTIVE ;  /* 0x000000000000791b */ /* 0x003fe20003800000 */
.L_x_423:
[----:B------:R-:W-:Y:S01]  /*11620*/  IMAD.MOV.U32 R4, RZ, RZ, R14 ;  /* 0x000000ffff047224 */ /* 0x000fe200078e000e */
[----:B------:R-:W-:Y:S06]  /*11630*/  BRA `(.L_x_424) ;  /* 0xffffffc000607947 */ /* 0x000fec000383ffff */
.L_x_305:
[----:B------:R-:W-:Y:S01]  /*11640*/  BSSY B0, `(.L_x_425) ;  /* 0x0000007000007945 */ /* 0x000fe20003800000 */
[----:B------:R-:W-:Y:S01]  /*11650*/  IMAD.MOV.U32 R13, RZ, RZ, R6 ;  /* 0x000000ffff0d7224 */ /* 0x000fe200078e0006 */
[----:B------:R-:W-:Y:S01]  /*11660*/  MOV R11, 0x1f ;  /* 0x0000001f000b7802 */ /* 0x000fe20000000f00 */
[----:B------:R-:W-:-:S07]  /*11670*/  IMAD.MOV.U32 R15, RZ, RZ, -0x1 ;  /* 0xffffffffff0f7424 */ /* 0x000fce00078e00ff */
[----:B0123--:R-:W-:Y:S05]  /*11680*/  WARPSYNC.COLLECTIVE R15, `(.L_x_426) ;  /* 0x000000000f087348 */ /* 0x00ffea0003c00000 */
[----:B------:R4:W0:Y:S02]  /*11690*/  SHFL.IDX P6, R14, R13, R12, R11 ;  /* 0x0000000c0d0e7389 */ /* 0x00082400000c000b */
[----:B01234-:R-:W-:Y:S01]  /*116a0*/  ENDCOLLECTIVE ;  /* 0x000000000000791b */ /* 0x01ffe20003800000 */
.L_x_426:
[----:B------:R-:W-:Y:S05]  /*116b0*/  BSYNC B0 ;  /* 0x0000000000007941 */ /* 0x000fea0003800000 */
.L_x_425:
[----:B------:R-:W-:Y:S05]  /*116c0*/  BRA `(.L_x_304) ;  /* 0xffffffc000587947 */ /* 0x000fea000383ffff */
.L_x_309:
[----:B0-----:R0:W2:Y:S02]  /*116d0*/  SYNCS.PHASECHK.TRANS64.TRYWAIT P0, [R4+URZ+0x2a820], R0 ;  /* 0x02a82000040075a7 */ /* 0x0010a4000800017f */
[----:B--2---:R-:W-:Y:S05]  /*116e0*/  @!P0 NANOSLEEP.SYNCS 0x989680 ;  /* 0x009896800000895d */ /* 0x004fea0003900000 */
[----:B------:R-:W2:Y:S02]  /*116f0*/  @!P0 SYNCS.PHASECHK.TRANS64 P0, [R4+URZ+0x2a820], R0 ;  /* 0x02a82000040085a7 */ /* 0x000ea4000800007f */
[----:B--2---:R-:W-:Y:S05]  /*11700*/  @!P0 BRA `(.L_x_309) ;  /* 0xfffffffc00f08947 */ /* 0x004fea000383ffff */
[----:B------:R-:W-:Y:S05]  /*11710*/  BRA `(.L_x_427) ;  /* 0xffffffc400447947 */ /* 0x000fea000383ffff */
.L_x_310:
[----:B------:R-:W2:Y:S01]  /*11720*/  S2R R2, SR_TID.X ;  /* 0x0000000000027919 */ /* 0x000ea20000002100 */
[----:B------:R-:W-:Y:S01]  /*11730*/  BSSY B0, `(.L_x_428) ;  /* 0x000000a000007945 */ /* 0x000fe20003800000 */
[----:B------:R-:W-:Y:S01]  /*11740*/  IMAD.MOV.U32 R12, RZ, RZ, RZ ;  /* 0x000000ffff0c7224 */ /* 0x000fe200078e00ff */
[----:B------:R-:W-:Y:S01]  /*11750*/  MOV R11, 0x1f ;  /* 0x0000001f000b7802 */ /* 0x000fe20000000f00 */
[----:B------:R-:W-:Y:S01]  /*11760*/  IMAD.MOV.U32 R15, RZ, RZ, -0x1 ;  /* 0xffffffffff0f7424 */ /* 0x000fe200078e00ff */
[----:B--2---:R-:W-:-:S04]  /*11770*/  SHF.R.U32.HI R2, RZ, 0x5, R2 ;  /* 0x00000005ff027819 */ /* 0x004fc80000011602 */
[----:B------:R-:W-:-:S05]  /*11780*/  LOP3.LUT R2, R2, 0x3, RZ, 0xc0, !PT ;  /* 0x0000000302027812 */ /* 0x000fca00078ec0ff */
[----:B------:R-:W-:-:S07]  /*11790*/  IMAD.MOV.U32 R13, RZ, RZ, R2 ;  /* 0x000000ffff0d7224 */ /* 0x000fce00078e0002 */
[----:B01-3--:R-:W-:Y:S05]  /*117a0*/  WARPSYNC.COLLECTIVE R15, `(.L_x_429) ;  /* 0x000000000f087348 */ /* 0x00bfea0003c00000 */
[----:B------:R2:W4:Y:S02]  /*117b0*/  SHFL.IDX P6, R14, R13, R12, R11 ;  /* 0x0000000c0d0e7389 */ /* 0x00052400000c000b */
[----:B01234-:R-:W-:Y:S01]  /*117c0*/  ENDCOLLECTIVE ;  /* 0x000000000000791b */ /* 0x01ffe20003800000 */
.L_x_429:
[----:B------:R-:W-:Y:S05]  /*117d0*/  BSYNC B0 ;  /* 0x0000000000007941 */ /* 0x000fea0003800000 */
.L_x_428:
[----:B------:R-:W-:Y:S05]  /*117e0*/  BRA `(.L_x_430) ;  /* 0xffffffc4002c7947 */ /* 0x000fea000383ffff */
.L_x_313:
[----:B------:R-:W-:Y:S01]  /*117f0*/  BSSY B1, `(.L_x_431) ;  /* 0x0000006000017945 */ /* 0x000fe20003800000 */
[----:B------:R-:W-:-:S07]  /*11800*/  IMAD.MOV.U32 R15, RZ, RZ, -0x1 ;  /* 0xffffffffff0f7424 */ /* 0x000fce00078e00ff */
[----:B01-3--:R-:W-:Y:S05]  /*11810*/  WARPSYNC.COLLECTIVE R15, `(.L_x_432) ;  /* 0x000000000f0c7348 */ /* 0x00bfea0003c00000 */
[----:B------:R-:W-:Y:S02]  /*11820*/  ELECT P6, UR62, PT ;  /* 0x00000000003e782f */ /* 0x000fe400038c0000 */
[----:B------:R-:W-:Y:S01]  /*11830*/  MOV R14, UR62 ;  /* 0x0000003e000e7c02 */ /* 0x000fe20008000f00 */
[----:B01-3--:R-:W-:Y:S10]  /*11840*/  ENDCOLLECTIVE ;  /* 0x000000000000791b */ /* 0x00bff40003800000 */
.L_x_432:
[----:B------:R-:W-:Y:S05]  /*11850*/  BSYNC B1 ;  /* 0x0000000000017941 */ /* 0x000fea0003800000 */
.L_x_431:
[----:B------:R-:W-:Y:S05]  /*11860*/  BRA `(.L_x_433) ;  /* 0xffffffc400247947 */ /* 0x000fea000383ffff */
.L_x_315:
[----:B0-----:R0:W2:Y:S02]  /*11870*/  SYNCS.PHASECHK.TRANS64.TRYWAIT P1, [R5+URZ+0x2a840], R0 ;  /* 0x02a84000050075a7 */ /* 0x0010a4000802017f */
[----:B--2---:R-:W-:Y:S05]  /*11880*/  @!P1 NANOSLEEP.SYNCS 0x989680 ;  /* 0x009896800000995d */ /* 0x004fea0003900000 */
[----:B------:R-:W2:Y:S02]  /*11890*/  @!P1 SYNCS.PHASECHK.TRANS64 P1, [R5+URZ+0x2a840], R0 ;  /* 0x02a84000050095a7 */ /* 0x000ea4000802007f */
[----:B--2---:R-:W-:Y:S05]  /*118a0*/  @!P1 BRA `(.L_x_315) ;  /* 0xfffffffc00f09947 */ /* 0x004fea000383ffff */
[----:B------:R-:W-:Y:S05]  /*118b0*/  BRA `(.L_x_434) ;  /* 0xffffffc400447947 */ /* 0x000fea000383ffff */
.L_x_317:
[----:B--2---:R2:W4:Y:S02]  /*118c0*/  SYNCS.PHASECHK.TRANS64.TRYWAIT P1, [R27+URZ+0x2a840], R2 ;  /* 0x02a840021b0075a7 */ /* 0x004524000802017f */
[----:B----4-:R-:W-:Y:S05]  /*118d0*/  @!P1 NANOSLEEP.SYNCS 0x989680 ;  /* 0x009896800000995d */ /* 0x010fea0003900000 */
[----:B------:R-:W4:Y:S02]  /*118e0*/  @!P1 SYNCS.PHASECHK.TRANS64 P1, [R27+URZ+0x2a840], R2 ;  /* 0x02a840021b0095a7 */ /* 0x000f24000802007f */
[----:B----4-:R-:W-:Y:S05]  /*118f0*/  @!P1 BRA `(.L_x_317) ;  /* 0xfffffffc00f09947 */ /* 0x010fea000383ffff */
[----:B------:R-:W-:Y:S05]  /*11900*/  BRA `(.L_x_435) ;  /* 0xffffffc400507947 */ /* 0x000fea000383ffff */
.L_x_319:
[----:B----4-:R4:W0:Y:S02]  /*11910*/  SYNCS.PHASECHK.TRANS64.TRYWAIT P1, [R5+URZ+0x2a860], R0 ;  /* 0x02a86000050075a7 */ /* 0x010824000802017f */
[----:B0-----:R-:W-:Y:S05]  /*11920*/  @!P1 NANOSLEEP.SYNCS 0x989680 ;  /* 0x009896800000995d */ /* 0x001fea0003900000 */
[----:B------:R-:W0:Y:S02]  /*11930*/  @!P1 SYNCS.PHASECHK.TRANS64 P1, [R5+URZ+0x2a860], R0 ;  /* 0x02a86000050095a7 */ /* 0x000e24000802007f */
[----:B0-----:R-:W-:Y:S05]  /*11940*/  @!P1 BRA `(.L_x_319) ;  /* 0xfffffffc00f09947 */ /* 0x001fea000383ffff */
[----:B------:R-:W-:Y:S05]  /*11950*/  BRA `(.L_x_436) ;  /* 0xffffffc4004c7947 */ /* 0x000fea000383ffff */
.L_x_437:
        /* <DEDUP_REMOVED lines=10> */
.L_x_3227:


//--------------------- .text._ZN7cutlass13device_kernelIN5flash11enable_sm90INS1_16FlashAttnFwdSm90INS1_25CollectiveMainloopFwdSm90ILi2EN4cute5tupleIJNS5_1CILi1EEES8_S8_EEENS6_IJNS7_ILi128EEENS7_ILi96EEENS7_ILi192EEEEEELi128ENS_6half_tEfNS_4arch4Sm90ELb0ELb0ELb1ELb1ELb1ELb1ELb0ELb1ELb1ELb1ELb0ELb0EEENS1_21CollectiveEpilogueFwdINS6_IJSA_SA_SB_EEES9_SE_SG_Li256ELb1ELb1ELb0ELb0EEENS1_36VarlenDynamicPersistentTileSchedulerILi128ELi96ELi256ELi128ELb0ELb1ELb1ELb0ELb1ELb1EEEEEEEEEvNT_6ParamsE --------------------------
	.section	.text._ZN7cutlass13device_kernelIN5flash11enable_sm90INS1_16FlashAttnFwdSm90INS1_25CollectiveMainloopFwdSm90ILi2EN4cute5tupleIJNS5_1CILi1EEES8_S8_EEENS6_IJNS7_ILi128EEENS7_ILi96EEENS7_ILi192EEEEEELi128ENS_6half_tEfNS_4arch4Sm90ELb0ELb0ELb1ELb1ELb1ELb1ELb0ELb1ELb1ELb1ELb0ELb0EEENS1_21CollectiveEpilogueFwdINS6_IJSA_SA_SB_EEES9_SE_SG_Li256ELb1ELb1ELb0ELb0EEENS1_36VarlenDynamicPersistentTileSchedulerILi128ELi96ELi256ELi128ELb0ELb1ELb1ELb0ELb1ELb1EEEEEEEEEvNT_6ParamsE,"ax",@progbits
	.align	128
.text._ZN7cutlass13device_kernelIN5flash11enable_sm90INS1_16FlashAttnFwdSm90INS1_25CollectiveMainloopFwdSm90ILi2EN4cute5tupleIJNS5_1CILi1EEES8_S8_EEENS6_IJNS7_ILi128EEENS7_ILi96EEENS7_ILi192EEEEEELi128ENS_6half_tEfNS_4arch4Sm90ELb0ELb0ELb1ELb1ELb1ELb1ELb0ELb1ELb1ELb1ELb0ELb0EEENS1_21CollectiveEpilogueFwdINS6_IJSA_SA_SB_EEES9_SE_SG_Li256ELb1ELb1ELb0ELb0EEENS1_36VarlenDynamicPersistentTileSchedulerILi128ELi96ELi256ELi128ELb0ELb1ELb1ELb0ELb1ELb1EEEEEEEEEvNT_6ParamsE:
        .type           _ZN7cutlass13device_kernelIN5flash11enable_sm90INS1_16FlashAttnFwdSm90INS1_25CollectiveMainloopFwdSm90ILi2EN4cute5tupleIJNS5_1CILi1EEES8_S8_EEENS6_IJNS7_ILi128EEENS7_ILi96EEENS7_ILi192EEEEEELi128ENS_6half_tEfNS_4arch4Sm90ELb0ELb0ELb1ELb1ELb1ELb1ELb0ELb1ELb1ELb1ELb0ELb0EEENS1_21CollectiveEpilogueFwdINS6_IJSA_SA_SB_EEES9_SE_SG_Li256ELb1ELb1ELb0ELb0EEENS1_36VarlenDynamicPersistentTileSchedulerILi128ELi96ELi256ELi128ELb0ELb1ELb1ELb0ELb1ELb1EEEEEEEEEvNT_6ParamsE,@function
        .size           _ZN7cutlass13device_kernelIN5flash11enable_sm90INS1_16FlashAttnFwdSm90INS1_25CollectiveMainloopFwdSm90ILi2EN4cute5tupleIJNS5_1CILi1EEES8_S8_EEENS6_IJNS7_ILi128EEENS7_ILi96EEENS7_ILi192EEEEEELi128ENS_6half_tEfNS_4arch4Sm90ELb0ELb0ELb1ELb1ELb1ELb1ELb0ELb1ELb1ELb1ELb0ELb0EEENS1_21CollectiveEpilogueFwdINS6_IJSA_SA_SB_EEES9_SE_SG_Li256ELb1ELb1ELb0ELb0EEENS1_36VarlenDynamicPersistentTileSchedulerILi128ELi96ELi256ELi128ELb0ELb1ELb1ELb0ELb1ELb1EEEEEEEEEvNT_6ParamsE,(.L_x_3228 - _ZN7cutlass13device_kernelIN5flash11enable_sm90INS1_16FlashAttnFwdSm90INS1_25CollectiveMainloopFwdSm90ILi2EN4cute5tupleIJNS5_1CILi1EEES8_S8_EEENS6_IJNS7_ILi128EEENS7_ILi96EEENS7_ILi192EEEEEELi128ENS_6half_tEfNS_4arch4Sm90ELb0ELb0ELb1ELb1ELb1ELb1ELb0ELb1ELb1ELb1ELb0ELb0EEENS1_21CollectiveEpilogueFwdINS6_IJSA_SA_SB_EEES9_SE_SG_Li256ELb1ELb1ELb0ELb0EEENS1_36VarlenDynamicPersistentTileSchedulerILi128ELi96ELi256ELi128ELb0ELb1ELb1ELb0ELb1ELb1EEEEEEEEEvNT_6ParamsE)
        .other          _ZN7cutlass13device_kernelIN5flash11enable_sm90INS1_16FlashAttnFwdSm90INS1_25CollectiveMainloopFwdSm90ILi2EN4cute5tupleIJNS5_1CILi1EEES8_S8_EEENS6_IJNS7_ILi128EEENS7_ILi96EEENS7_ILi192EEEEEELi128ENS_6half_tEfNS_4arch4Sm90ELb0ELb0ELb1ELb1ELb1ELb1ELb0ELb1ELb1ELb1ELb0ELb0EEENS1_21CollectiveEpilogueFwdINS6_IJSA_SA_SB_EEES9_SE_SG_Li256ELb1ELb1ELb0ELb0EEENS1_36VarlenDynamicPersistentTileSchedulerILi128ELi96ELi256ELi128ELb0ELb1ELb1ELb0ELb1ELb1EEEEEEEEEvNT_6ParamsE,@"STO_CUDA_ENTRY STV_DEFAULT"
_ZN7cutlass13device_kernelIN5flash11enable_sm90INS1_16FlashAttnFwdSm90INS1_25CollectiveMainloopFwdSm90ILi2EN4cute5tupleIJNS5_1CILi1EEES8_S8_EEENS6_IJNS7_ILi128EEENS7_ILi96EEENS7_ILi192EEEEEELi128ENS_6half_tEfNS_4arch4Sm90ELb0ELb0ELb1ELb1ELb1ELb1ELb0ELb1ELb1ELb1ELb0ELb0EEENS1_21CollectiveEpilogueFwdINS6_IJSA_SA_SB_EEES9_SE_SG_Li256ELb1ELb1ELb0ELb0EEENS1_36VarlenDynamicPersistentTileSchedulerILi128ELi96ELi256ELi128ELb0ELb1ELb1ELb0ELb1ELb1EEEEEEEEEvNT_6ParamsE:
[----:B------:R-:W0:Y:S02]  /*0000*/  LDC R1, c[0x0][0x28] ;  /* 0x00000a00ff017b82 */ /* 0x000e240000000800 */
[----:B0-----:R-:W-:Y:S01]  /*0010*/  VIADD R1, R1, 0xffffffa8 ;  /* 0xffffffa801017836 */ /* 0x001fe20000000000 */
[----:B------:R-:W0:Y:S01]  /*0020*/  S2R R0, SR_TID.X ;  /* 0x0000000000007919 */ /* 0x000e220000002100 */
[----:B------:R-:W-:Y:S01]  /*0030*/  ELECT P0, URZ, PT ;  /* 0x00000000003f782f */ /* 0x000fe20003800000 */
[----:B------:R-:W-:Y:S01]  /*0040*/  BSSY B0, `(.L_x_438) ;  /* 0x000000e000007945 */ /* 0x000fe20003800000 */
[----:B0-----:R-:W-:-:S05]  /*0050*/  SHF.R.U32.HI R2, RZ, 0x5, R0 ;  /* 0x00000005ff027819 */ /* 0x001fca0000011600 */
[----:B------:R-:W0:Y:S02]  /*0060*/  SHFL.IDX PT, R3, R2, RZ, 0x1f ;  /* 0x00001fff02037589 */ /* 0x000e2400000e0000 */
[----:B0-----:R-:W-:Y:S02]  /*0070*/  ISETP.EQ.AND P0, PT, R3, RZ, P0 ;  /* 0x000000ff0300720c */ /* 0x001fe40000702270 */
[----:B------:R-:W-:-:S11]  /*0080*/  SHF.R.U32.HI R3, RZ, 0x7, R0 ;  /* 0x00000007ff037819 */ /* 0x000fd60000011600 */
[----:B------:R-:W-:Y:S05]  /*0090*/  @!P0 BRA `(.L_x_439) ;  /* 0x0000000000208947 */ /* 0x000fea0003800000 */
[----:B------:R-:W-:Y:S02]  /*00a0*/  ULDC.64 UR4, c[0x0][0x198] ;  /* 0x0000660000047ab9 */ /* 0x000fe40000000a00 */
[----:B------:R-:W-:Y:S02]  /*00b0*/  UIADD3 UR6, UP0, UR4, 0x570, URZ ;  /* 0x0000057004067890 */ /* 0x000fe4000ff1e03f */
[----:B------:R-:W-:Y:S02]  /*00c0*/  UIADD3 UR4, UP1, UR4, 0x670, URZ ;  /* 0x0000067004047890 */ /* 0x000fe4000ff3e03f */
[----:B------:R-:W-:Y:S02]  /*00d0*/  UIADD3.X UR7, URZ, UR5, URZ, UP0, !UPT ;  /* 0x000000053f077290 */ /* 0x000fe400087fe43f */
[----:B------:R-:W-:-:S07]  /*00e0*/  UIADD3.X UR5, URZ, UR5, URZ, UP1, !UPT ;  /* 0x000000053f057290 */ /* 0x000fce0008ffe43f */
[----:B------:R0:W-:Y:S02]  /*00f0*/  UTMACCTL.PF [UR6] ;  /* 0x00000000060079b9 */ /* 0x0001e40008040000 */
[----:B------:R0:W-:Y:S02]  /*0100*/  UTMACCTL.PF [UR4] ;  /* 0x00000000040079b9 */ /* 0x0001e40008040000 */
[----:B0-----:R-:W-:Y:S01]  /*0110*/  NOP ;  /* 0x0000000000007918 */ /* 0x001fe20000000000 */
.L_x_439:
[----:B------:R-:W-:Y:S05]  /*0120*/  BSYNC B0 ;  /* 0x0000000000007941 */ /* 0x000fea0003800000 */
.L_x_438:
[----:B------:R-:W-:Y:S01]  /*0130*/  VOTEU.ANY UP0, P0 ;  /* 0x00000000003f7886 */ /* 0x000fe20000000100 */
[----:B------:R-:W0:Y:S01]  /*0140*/  SHFL.IDX PT, R3, R3, RZ, 0x1f ;  /* 0x00001fff03037589 */ /* 0x000e2200000e0000 */
[----:B------:R-:W-:Y:S01]  /*0150*/  UMOV UR4, 0x80 ;  /* 0x0000008000047882 */ /* 0x000fe20000000000 */
[----:B------:R-:W-:Y:S01]  /*0160*/  UMOV UR7, 0x100 ;  /* 0x0000010000077882 */ /* 0x000fe20000000000 */
[----:B------:R-:W-:Y:S01]  /*0170*/  VOTEU.ANY UP1, P0 ;  /* 0x00000000003f7886 */ /* 0x000fe20000020100 */
[----:B------:R-:W1:Y:S01]  /*0180*/  @UP0 S2UR UR8, SR_CgaCtaId ;  /* 0x00000000000809c3 */ /* 0x000e620000008800 */
[----:B------:R-:W2:Y:S01]  /*0190*/  SHFL.IDX PT, R4, R2, RZ, 0x1f ;  /* 0x00001fff02047589 */ /* 0x000ea200000e0000 */
[----:B------:R-:W-:Y:S01]  /*01a0*/  @UP0 UMOV UR6, 0x400 ;  /* 0x0000040000060882 */ /* 0x000fe20000000000 */
[----:B------:R-:W-:-:S04]  /*01b0*/  @UP0 UIADD3 UR4, -UR4, 0x100000, URZ ;  /* 0x0010000004040890 */ /* 0x000fc8000fffe13f */
[----:B------:R-:W-:Y:S02]  /*01c0*/  @UP0 USHF.L.U32 UR5, UR4, 0xb, URZ ;  /* 0x0000000b04050899 */ /* 0x000fe4000800063f */
[----:B------:R-:W-:Y:S01]  /*01d0*/  @UP0 USHF.L.U32 UR4, UR4, 0x1, URZ ;  /* 0x0000000104040899 */ /* 0x000fe2000800063f */
[----:B------:R-:W-:Y:S01]  /*01e0*/  VOTEU.ANY UP2, P0 ;  /* 0x00000000003f7886 */ /* 0x000fe20000040100 */
[----:B0-----:R-:W-:Y:S01]  /*01f0*/  R2UR UR9, R3 ;  /* 0x00000000030972ca */ /* 0x001fe200000e0000 */
[----:B-1----:R-:W-:Y:S01]  /*0200*/  @UP0 ULEA UR8, UR8, UR6, 0x18 ;  /* 0x0000000608080291 */ /* 0x002fe2000f8ec03f */
[----:B--2---:R-:W-:Y:S01]  /*0210*/  ISETP.NE.AND P1, PT, R4, RZ, PT ;  /* 0x000000ff0400720c */ /* 0x004fe20003f25270 */
[----:B------:R-:W-:-:S04]  /*0220*/  @UP0 UIADD3 UR6, -UR7, 0x100000, URZ ;  /* 0x0010000007060890 */ /* 0x000fc8000fffe13f */
[----:B------:R-:W-:Y:S02]  /*0230*/  @UP0 USHF.L.U32 UR7, UR6, 0xb, URZ ;  /* 0x0000000b06070899 */ /* 0x000fe4000800063f */
[----:B------:R-:W-:-:S04]  /*0240*/  @UP0 USHF.L.U32 UR6, UR6, 0x1, URZ ;  /* 0x0000000106060899 */ /* 0x000fc8000800063f */
[----:B------:R-:W-:Y:S01]  /*0250*/  UISETP.NE.AND UP0, UPT, UR9, URZ, UPT ;  /* 0x0000003f0900728c */ /* 0x000fe2000bf05270 */
[----:B------:R-:W0:Y:S02]  /*0260*/  FENCE.VIEW.ASYNC.S ;  /* 0x00000000000073c6 */ /* 0x000e240000000000 */
[----:B0-----:R0:W1:Y:S05]  /*0270*/  @UP1 SYNCS.EXCH.64 URZ, [UR8+0x2a800], UR4 ;  /* 0x02a80004083f15b2 */ /* 0x00106a0008000100 */
[----:B------:R0:W2:Y:S01]  /*0280*/  @UP2 SYNCS.EXCH.64 URZ, [UR8+0x2a820], UR6 ;  /* 0x02a82006083f25b2 */ /* 0x0000a20008000100 */
        /* <DEDUP_REMOVED lines=14> */
[----:B0-----:R3:W4:Y:S08]  /*0370*/  SYNCS.EXCH.64 URZ, [UR8+0x2a830], UR4 ;  /* 0x02a83004083f75b2 */ /* 0x0017300008000100 */
[----:B------:R3:W0:Y:S01]  /*0380*/  SYNCS.EXCH.64 URZ, [UR8+0x2a840], UR6 ;  /* 0x02a84006083f75b2 */ /* 0x0006220008000100 */
[----:B------:R3:W0:Y:S01]  /*0390*/  SYNCS.EXCH.64 URZ, [UR8+0x2a838], UR4 ;  /* 0x02a83804083f75b2 */ /* 0x0006220008000100 */
[----:B------:R3:W0:Y:S02]  /*03a0*/  SYNCS.EXCH.64 URZ, [UR8+0x2a848], UR6 ;  /* 0x02a84806083f75b2 */ /* 0x0006240008000100 */
[----:B---3--:R-:W-:Y:S01]  /*03b0*/  NOP ;  /* 0x0000000000007918 */ /* 0x008fe20000000000 */
.L_x_440:
[----:B------:R-:W3:Y:S01]  /*03c0*/  SHFL.IDX PT, R3, R2, RZ, 0x1f ;  /* 0x00001fff02037589 */ /* 0x000ee200000e0000 */
[----:B------:R-:W-:Y:S01]  /*03d0*/  NOP ;  /* 0x0000000000007918 */ /* 0x000fe20000000000 */
[----:B---3--:R-:W-:-:S13]  /*03e0*/  ISETP.NE.AND P0, PT, R3, RZ, PT ;  /* 0x000000ff0300720c */ /* 0x008fda0003f05270 */
        /* <DEDUP_REMOVED lines=17> */
[----:B------:R3:W0:Y:S02]  /*0500*/  SYNCS.EXCH.64 URZ, [UR8+0x2a868], UR6 ;  /* 0x02a86806083f75b2 */ /* 0x0006240008000100 */
[----:B---3--:R-:W-:Y:S01]  /*0510*/  NOP ;  /* 0x0000000000007918 */ /* 0x008fe20000000000 */
.L_x_441:
[----:B------:R-:W3:Y:S01]  /*0520*/  SHFL.IDX PT, R3, R2, RZ, 0x1f ;  /* 0x00001fff02037589 */ /* 0x000ee200000e0000 */
[----:B------:R-:W-:Y:S01]  /*0530*/  NOP ;  /* 0x0000000000007918 */ /* 0x000fe20000000000 */
[----:B---3--:R-:W-:-:S13]  /*0540*/  ISETP.NE.AND P0, PT, R3, RZ, PT ;  /* 0x000000ff0300720c */ /* 0x008fda0003f05270 */
        /* <DEDUP_REMOVED lines=13> */
[----:B------:R3:W0:Y:S02]  /*0620*/  SYNCS.EXCH.64 URZ, [UR6+0x2a888], UR4 ;  /* 0x02a88804063f75b2 */ /* 0x0006240008000100 */
[----:B---3--:R-:W-:Y:S01]  /*0630*/  NOP ;  /* 0x0000000000007918 */ /* 0x008fe20000000000 */
.L_x_442:
        /* <DEDUP_REMOVED lines=22> */
.L_x_443:
        /* <DEDUP_REMOVED lines=22> */
.L_x_444:
[----:B0-----:R-:W-:Y:S01]  /*0900*/  UMOV UR4, 0x1 ;  /* 0x0000000100047882 */ /* 0x001fe20000000000 */
[----:B------:R-:W-:Y:S01]  /*0910*/  PLOP3.LUT P0, PT, PT, PT, UP0, 0x80, 0x0 ;  /* 0x000000000000781c */ /* 0x000fe20003f0f008 */
[----:B------:R-:W-:Y:S01]  /*0920*/  USEL UR4, UR4, 0x2, !UP0 ;  /* 0x0000000204047887 */ /* 0x000fe2000c000000 */
[----:B------:R-:W-:Y:S01]  /*0930*/  NOP ;  /* 0x0000000000007918 */ /* 0x000fe20000000000 */
[----:B------:R-:W-:Y:S01]  /*0940*/  ULDC.64 UR60, c[0x0][0x208] ;  /* 0x00008200003c7ab9 */ /* 0x000fe20000000a00 */
[----:B------:R-:W-:Y:S03]  /*0950*/  BSSY B9, `(.L_x_445) ;  /* 0x0001e51000097945 */ /* 0x000fe60003800000 */
[----:B------:R-:W-:-:S05]  /*0960*/  IMAD.U32 R3, RZ, RZ, UR4 ;  /* 0x00000004ff037e24 */ /* 0x000fca000f8e00ff */
[----:B------:R0:W-:Y:S01]  /*0970*/  STL [R1+0x40], R3 ;  /* 0x0000400301007387 */ /* 0x0001e20000100800 */
[----:B-12-4-:R-:W-:Y:S06]  /*0980*/  BAR.SYNC.DEFER_BLOCKING 0x0 ;  /* 0x0000000000007b1d */ /* 0x016fec0000010000 */
[----:B------:R-:W-:Y:S05]  /*0990*/  @!P0 BRA `(.L_x_446) ;  /* 0x0000017c00248947 */ /* 0x000fea0003800000 */
.L_x_447:
[----:B------:R-:W-:-:S08]  /*09a0*/  NOP ;  /* 0x0000000000007918 */ /* 0x000fd00000000000 */
[----:B------:R-:W1:Y:S02]  /*09b0*/  USETMAXREG.TRY_ALLOC.CTAPOOL UP0, 0xe8 ;  /* 0x000000e8000079c8 */ /* 0x000e640008000600 */
[----:B-1----:R-:W-:-:S13]  /*09c0*/  PLOP3.LUT P0, PT, PT, PT, UP0, 0x80, 0x0 ;  /* 0x000000000000781c */ /* 0x002fda0003f0f008 */
[----:B------:R-:W-:Y:S05]  /*09d0*/  @!P0 BRA `(.L_x_447) ;  /* 0xfffffffc00f08947 */ /* 0x000fea000383ffff */
[----:B------:R-:W1:Y:S08]  /*09e0*/  S2UR UR4, SR_CgaCtaId ;  /* 0x00000000000479c3 */ /* 0x000e700000008800 */
[----:B------:R-:W-:Y:S06]  /*09f0*/  BAR.ARV 0x8, 0x180 ;  /* 0x0206000000007b1d */ /* 0x000fec0000002000 */
[----:B------:R-:W-:-:S02]  /*0a00*/  MOV R2, 0x400 ;  /* 0x0000040000027802 */ /* 0x000fc40000000f00 */
[----:B------:R-:W-:Y:S01]  /*0a10*/  BAR.SYNC.DEFER_BLOCKING 0x5, 0x180 ;  /* 0x0146000000007b1d */ /* 0x000fe20000010000 */
[----:B-1----:R-:W-:-:S05]  /*0a20*/  MOV R181, UR4 ;  /* 0x0000000400b57c02 */ /* 0x002fca0008000f00 */
[----:B------:R-:W-:Y:S01]  /*0a30*/  ULDC UR4, c[0x0][0xc3c] ;  /* 0x00030f0000047ab9 */ /* 0x000fe20000000800 */
[----:B------:R-:W-:-:S05]  /*0a40*/  LEA R2, R181, R2, 0x18 ;  /* 0x00000002b5027211 */ /* 0x000fca00078ec0ff */
[----:B------:R-:W1:Y:S01]  /*0a50*/  LDS.128 R28, [R2+0x2a8d0] ;  /* 0x02a8d000021c7984 */ /* 0x000e620000000c00 */
[----:B------:R-:W-:Y:S06]  /*0a60*/  BAR.ARV 0x4, 0x180 ;  /* 0x0106000000007b1d */ /* 0x000fec0000002000 */
[----:B-1----:R-:W-:-:S13]  /*0a70*/  ISETP.GE.AND P0, PT, R31, UR4, PT ;  /* 0x000000041f007c0c */ /* 0x002fda000bf06270 */
[----:B------:R-:W-:Y:S05]  /*0a80*/  @P0 BRA `(.L_x_448) ;  /* 0x000001e000f40947 */ /* 0x000fea0003800000 */
[----:B0-----:R-:W2:Y:S01]  /*0a90*/  LDL R3, [R1+0x40] ;  /* 0x0000400001037983 */ /* 0x001ea20000100800 */
[----:B------:R-:W-:Y:S01]  /*0aa0*/  VIADD R15, R0, 0xffffff80 ;  /* 0xffffff80000f7836 */ /* 0x000fe20000000000 */
[----:B------:R-:W-:Y:S01]  /*0ab0*/  R2UR UR4, R2 ;  /* 0x00000000020472ca */ /* 0x000fe200000e0000 */
[----:B------:R-:W-:Y:S01]  /*0ac0*/  IMAD.MOV.U32 R228, RZ, RZ, -0x2 ;  /* 0xfffffffeffe47424 */ /* 0x000fe200078e00ff */
[----:B------:R-:W-:Y:S01]  /*0ad0*/  MOV R189, RZ ;  /* 0x000000ff00bd7202 */ /* 0x000fe20000000f00 */
[----:B------:R-:W-:Y:S01]  /*0ae0*/  IMAD.MOV.U32 R18, RZ, RZ, RZ ;  /* 0x000000ffff127224 */ /* 0x000fe200078e00ff */
[----:B------:R-:W-:Y:S01]  /*0af0*/  SHF.R.S32.HI R0, RZ, 0x1f, R15 ;  /* 0x0000001fff007819 */ /* 0x000fe2000001140f */
[----:B------:R-:W-:Y:S01]  /*0b00*/  IMAD.MOV.U32 R180, RZ, RZ, RZ ;  /* 0x000000ffffb47224 */ /* 0x000fe200078e00ff */
[----:B------:R-:W-:Y:S01]  /*0b10*/  MOV R166, RZ ;  /* 0x000000ff00a67202 */ /* 0x000fe20000000f00 */
[----:B------:R-:W-:Y:S01]  /*0b20*/  IMAD.MOV.U32 R173, RZ, RZ, RZ ;  /* 0x000000ffffad7224 */ /* 0x000fe200078e00ff */
[----:B------:R-:W-:-:S02]  /*0b30*/  LEA.HI R4, R0, R15, RZ, 0x4 ;  /* 0x0000000f00047211 */ /* 0x000fc400078f20ff */
[----:B------:R-:W-:Y:S02]  /*0b40*/  LEA.HI R10, R0, R15, RZ, 0x2 ;  /* 0x0000000f000a7211 */ /* 0x000fe400078f10ff */
[----:B------:R-:W-:Y:S01]  /*0b50*/  SHF.R.S32.HI R5, RZ, 0x4, R4 ;  /* 0x00000004ff057819 */ /* 0x000fe20000011404 */
[----:B------:R-:W-:Y:S01]  /*0b60*/  UIADD3 UR4, UR4, 0xc400, URZ ;  /* 0x0000c40004047890 */ /* 0x000fe2000fffe03f */
[----:B------:R-:W-:Y:S02]  /*0b70*/  LOP3.LUT R191, R10, 0xfffffffc, RZ, 0xc0, !PT ;  /* 0xfffffffc0abf7812 */ /* 0x000fe400078ec0ff */
[C---:B------:R-:W-:Y:S02]  /*0b80*/  LEA.HI R6, R4.reuse, R5, RZ, 0x1 ;  /* 0x0000000504067211 */ /* 0x040fe400078f08ff */
[----:B------:R-:W-:Y:S01]  /*0b90*/  LOP3.LUT R4, R4, 0x3fffff0, RZ, 0xc0, !PT ;  /* 0x03fffff004047812 */ /* 0x000fe200078ec0ff */
[----:B------:R-:W-:Y:S01]  /*0ba0*/  IMAD.IADD R191, R15, 0x1, -R191 ;  /* 0x000000010fbf7824 */ /* 0x000fe200078e0abf */
[----:B------:R-:W-:-:S02]  /*0bb0*/  LOP3.LUT R6, R6, 0x1ffffffe, RZ, 0xc0, !PT ;  /* 0x1ffffffe06067812 */ /* 0x000fc400078ec0ff */
[----:B------:R-:W-:Y:S01]  /*0bc0*/  SHF.R.S32.HI R165, RZ, 0x2, R10 ;  /* 0x00000002ffa57819 */ /* 0x000fe2000001140a */
[----:B------:R-:W-:Y:S01]  /*0bd0*/  IMAD.IADD R4, R15, 0x1, -R4 ;  /* 0x000000010f047824 */ /* 0x000fe200078e0a04 */
[----:B------:R-:W-:Y:S01]  /*0be0*/  IADD3 R6, R5, -R6, RZ ;  /* 0x8000000605067210 */ /* 0x000fe20007ffe0ff */
[----:B------:R-:W-:Y:S01]  /*0bf0*/  IMAD.SHL.U32 R16, R191, 0x8, RZ ;  /* 0x00000008bf107824 */ /* 0x000fe200078e00ff */
[----:B------:R-:W-:Y:S01]  /*0c00*/  LEA.HI R5, R0, R15, RZ, 0x5 ;  /* 0x0000000f00057211 */ /* 0x000fe200078f28ff */
[----:B------:R-:W-:Y:S01]  /*0c10*/  VIADD R225, R165, 0x40 ;  /* 0x00000040a5e17836 */ /* 0x000fe20000000000 */
[----:B------:R-:W-:Y:S01]  /*0c20*/  SHF.L.U32 R160, R191, 0x2, RZ ;  /* 0x00000002bfa07819 */ /* 0x000fe200000006ff */
[----:B------:R-:W-:Y:S01]  /*0c30*/  VIADD R19, R16, 0x60 ;  /* 0x0000006010137836 */ /* 0x000fe20000000000 */
[----:B------:R-:W-:Y:S01]  /*0c40*/  SHF.R.S32.HI R5, RZ, 0x5, R5 ;  /* 0x00000005ff057819 */ /* 0x000fe20000011405 */
[----:B------:R-:W-:Y:S01]  /*0c50*/  IMAD.SHL.U32 R167, R225, 0x40, RZ ;  /* 0x00000040e1a77824 */ /* 0x000fe200078e00ff */
[----:B------:R-:W-:Y:S01]  /*0c60*/  SHF.R.S32.HI R10, RZ, 0x1f, R10 ;  /* 0x0000001fff0a7819 */ /* 0x000fe2000001140a */
[C---:B------:R-:W-:Y:S01]  /*0c70*/  VIADD R170, R160.reuse, 0x40 ;  /* 0x00000040a0aa7836 */ /* 0x040fe20000000000 */
[----:B------:R-:W-:Y:S01]  /*0c80*/  IADD3 R168, R160, 0x20, RZ ;  /* 0x00000020a0a87810 */ /* 0x000fe20007ffe0ff */
[----:B------:R-:W-:Y:S01]  /*0c90*/  IMAD R13, R5, 0x10, R4 ;  /* 0x00000010050d7824 */ /* 0x000fe200078e0204 */
[----:B------:R-:W-:Y:S01]  /*0ca0*/  LEA.HI R10, R10, R165, RZ, 0x3 ;  /* 0x000000a50a0a7211 */ /* 0x000fe200078f18ff */
[C---:B------:R-:W-:Y:S01]  /*0cb0*/  VIADD R169, R160.reuse, 0x10 ;  /* 0x00000010a0a97836 */ /* 0x040fe20000000000 */
[----:B------:R-:W-:Y:S01]  /*0cc0*/  IADD3 R11, R160, R168, RZ ;  /* 0x000000a8a00b7210 */ /* 0x000fe20007ffe0ff */
[----:B------:R-:W-:Y:S01]  /*0cd0*/  IMAD R14, R13, 0x8, R6 ;  /* 0x000000080d0e7824 */ /* 0x000fe200078e0206 */
[----:B------:R-:W-:Y:S01]  /*0ce0*/  LOP3.LUT R10, R10, 0xfffffff8, RZ, 0xc0, !PT ;  /* 0xfffffff80a0a7812 */ /* 0x000fe200078ec0ff */
[C---:B------:R-:W-:Y:S01]  /*0cf0*/  IMAD.IADD R6, R160.reuse, 0x1, R170 ;  /* 0x00000001a0067824 */ /* 0x040fe200078e02aa */
[----:B------:R-:W-:Y:S01]  /*0d00*/  SHF.R.S32.HI R12, RZ, 0x1f, R11 ;  /* 0x0000001fff0c7819 */ /* 0x000fe2000001140b */
[----:B------:R-:W-:Y:S01]  /*0d10*/  VIADD R171, R160, 0x30 ;  /* 0x00000030a0ab7836 */ /* 0x000fe20000000000 */
[----:B------:R-:W-:Y:S01]  /*0d20*/  IADD3 R195, R165, -R10, RZ ;  /* 0x8000000aa5c37210 */ /* 0x000fe20007ffe0ff */
[----:B------:R-:W-:Y:S01]  /*0d30*/  VIADD R22, R16, 0x80 ;  /* 0x0000008010167836 */ /* 0x000fe20000000000 */
[----:B------:R-:W-:Y:S01]  /*0d40*/  SHF.R.S32.HI R13, RZ, 0x1f, R6 ;  /* 0x0000001fff0d7819 */ /* 0x000fe20000011406 */
[----:B------:R-:W-:Y:S01]  /*0d50*/  IMAD.SHL.U32 R200, R168, 0x2, RZ ;  /* 0x00000002a8c87824 */ /* 0x000fe200078e00ff */
[----:B------:R-:W-:Y:S01]  /*0d60*/  SHF.L.U32 R176, R195, 0x6, RZ ;  /* 0x00000006c3b07819 */ /* 0x000fe200000006ff */
[----:B------:R-:W-:Y:S01]  /*0d70*/  IMAD.SHL.U32 R202, R171, 0x2, RZ ;  /* 0x00000002abca7824 */ /* 0x000fe200078e00ff */
[----:B------:R-:W-:-:S02]  /*0d80*/  LEA.HI R163, R13, R6, RZ, 0x3 ;  /* 0x000000060da37211 */ /* 0x000fc400078f18ff */
[----:B------:R-:W-:Y:S02]  /*0d90*/  LEA.HI R13, R13, R6, RZ, 0x6 ;  /* 0x000000060d0d7211 */ /* 0x000fe400078f30ff */
[----:B------:R-:W-:Y:S02]  /*0da0*/  SHF.R.S32.HI R6, RZ, 0x1f, R225 ;  /* 0x0000001fff067819 */ /* 0x000fe400000114e1 */
[----:B------:R-:W-:Y:S01]  /*0db0*/  LOP3.LUT R176, R176, 0x1c0, RZ, 0xc0, !PT ;  /* 0x000001c0b0b07812 */ /* 0x000fe200078ec0ff */
[----:B------:R-:W-:Y:S01]  /*0dc0*/  IMAD.SHL.U32 R13, R13, 0x80, RZ ;  /* 0x000000800d0d7824 */ /* 0x000fe200078e00ff */
[----:B------:R-:W-:Y:S02]  /*0dd0*/  LEA.HI R6, R6, R225, RZ, 0x3 ;  /* 0x000000e106067211 */ /* 0x000fe400078f18ff */
[CC--:B------:R-:W-:Y:S02]  /*0de0*/  LEA.HI R162, R12.reuse, R11.reuse, RZ, 0x3 ;  /* 0x0000000b0ca27211 */ /* 0x0c0fe400078f18ff */
[----:B------:R-:W-:Y:S01]  /*0df0*/  LEA.HI R11, R12, R11, RZ, 0x6 ;  /* 0x0000000b0c0b7211 */ /* 0x000fe200078f30ff */
[----:B------:R-:W-:Y:S01]  /*0e00*/  IMAD.SHL.U32 R6, R6, 0x40, RZ ;  /* 0x0000004006067824 */ /* 0x000fe200078e00ff */
[----:B------:R-:W-:-:S02]  /*0e10*/  SHF.R.U32.HI R177, RZ, 0x3, R176 ;  /* 0x00000003ffb17819 */ /* 0x000fc400000116b0 */
[----:B------:R-:W-:Y:S01]  /*0e20*/  LOP3.LUT R167, R167, 0x1c0, RZ, 0xc0, !PT ;  /* 0x000001c0a7a77812 */ /* 0x000fe200078ec0ff */
[----:B------:R-:W-:Y:S01]  /*0e30*/  IMAD.SHL.U32 R11, R11, 0x80, RZ ;  /* 0x000000800b0b7824 */ /* 0x000fe200078e00ff */
[----:B------:R-:W-:Y:S02]  /*0e40*/  LOP3.LUT R179, R6, 0xfffffe00, RZ, 0xc0, !PT ;  /* 0xfffffe0006b37812 */ /* 0x000fe400078ec0ff */
[----:B------:R-:W-:Y:S02]  /*0e50*/  LOP3.LUT R6, R176, 0x38, R163, 0xf8, !PT ;  /* 0x00000038b0067812 */ /* 0x000fe400078ef8a3 */
[----:B------:R-:W-:Y:S02]  /*0e60*/  SHF.L.U32 R178, R5, 0x9, RZ ;  /* 0x0000000905b27819 */ /* 0x000fe400000006ff */
[----:B------:R-:W-:Y:S02]  /*0e70*/  LOP3.LUT R13, R13, 0xffffe000, RZ, 0xc0, !PT ;  /* 0xffffe0000d0d7812 */ /* 0x000fe400078ec0ff */
[----:B------:R-:W-:-:S02]  /*0e80*/  LOP3.LUT R6, R6, R177, RZ, 0x3c, !PT ;  /* 0x000000b106067212 */ /* 0x000fc400078e3cff */
[----:B------:R-:W-:Y:S02]  /*0e90*/  SHF.R.U32.HI R223, RZ, 0x3, R167 ;  /* 0x00000003ffdf7819 */ /* 0x000fe400000116a7 */
[----:B------:R-:W-:Y:S02]  /*0ea0*/  LOP3.LUT R10, R167, 0x38, R163, 0xf8, !PT ;  /* 0x00000038a70a7812 */ /* 0x000fe400078ef8a3 */
[----:B------:R-:W-:Y:S02]  /*0eb0*/  IADD3 R220, R6, R13, R178 ;  /* 0x0000000d06dc7210 */ /* 0x000fe40007ffe0b2 */
[----:B------:R-:W-:Y:S02]  /*0ec0*/  LOP3.LUT R11, R11, 0xffffe000, RZ, 0xc0, !PT ;  /* 0xffffe0000b0b7812 */ /* 0x000fe400078ec0ff */
[----:B------:R-:W-:Y:S02]  /*0ed0*/  LOP3.LUT R10, R10, R223, RZ, 0x3c, !PT ;  /* 0x000000df0a0a7212 */ /* 0x000fe400078e3cff */
[----:B------:R-:W-:-:S02]  /*0ee0*/  IADD3 R172, R160, 0x50, RZ ;  /* 0x00000050a0ac7810 */ /* 0x000fc40007ffe0ff */
[----:B------:R-:W-:Y:S02]  /*0ef0*/  LOP3.LUT R6, R167, 0x38, R16, 0xf8, !PT ;  /* 0x00000038a7067812 */ /* 0x000fe400078ef810 */
[----:B------:R-:W-:Y:S01]  /*0f00*/  IADD3 R10, R10, R13, R179 ;  /* 0x0000000d0a0a7210 */ /* 0x000fe20007ffe0b3 */
[----:B------:R-:W-:Y:S01]  /*0f10*/  IMAD.SHL.U32 R217, R172, 0x2, RZ ;  /* 0x00000002acd97824 */ /* 0x000fe200078e00ff */
[----:B------:R-:W-:Y:S02]  /*0f20*/  IADD3 R23, R16, 0xa0, RZ ;  /* 0x000000a010177810 */ /* 0x000fe40007ffe0ff */
[----:B------:R-:W-:Y:S02]  /*0f30*/  SHF.R.S32.HI R12, RZ, 0x1f, R169 ;  /* 0x0000001fff0c7819 */ /* 0x000fe400000114a9 */
[----:B------:R-:W-:Y:S02]  /*0f40*/  SHF.R.S32.HI R199, RZ, 0x1f, R168 ;  /* 0x0000001fffc77819 */ /* 0x000fe400000114a8 */
[----:B------:R-:W-:-:S02]  /*0f50*/  SHF.R.S32.HI R20, RZ, 0x1f, R171 ;  /* 0x0000001fff147819 */ /* 0x000fc400000114ab */
[----:B------:R-:W-:Y:S02]  /*0f60*/  SHF.R.S32.HI R5, RZ, 0x1f, R172 ;  /* 0x0000001fff057819 */ /* 0x000fe400000114ac */
[----:B------:R-:W-:Y:S02]  /*0f70*/  LOP3.LUT R6, R179, R6, R223, 0xf6, !PT ;  /* 0x00000006b3067212 */ /* 0x000fe400078ef6df */
[----:B------:R-:W-:Y:S02]  /*0f80*/  SHF.R.S32.HI R17, RZ, 0x1f, R16 ;  /* 0x0000001fff117819 */ /* 0x000fe40000011410 */
[----:B------:R-:W-:Y:S02]  /*0f90*/  SHF.R.S32.HI R164, RZ, 0x1f, R19 ;  /* 0x0000001fffa47819 */ /* 0x000fe40000011413 */
[----:B------:R-:W-:Y:S02]  /*0fa0*/  SHF.R.S32.HI R175, RZ, 0x1f, R22 ;  /* 0x0000001fffaf7819 */ /* 0x000fe40000011416 */
[----:B------:R-:W-:-:S02]  /*0fb0*/  SHF.R.S32.HI R174, RZ, 0x1f, R23 ;  /* 0x0000001fffae7819 */ /* 0x000fc40000011417 */
[C---:B------:R-:W-:Y:S02]  /*0fc0*/  SHF.L.U32 R198, R169.reuse, 0x1, RZ ;  /* 0x00000001a9c67819 */ /* 0x040fe400000006ff */
[----:B------:R-:W-:Y:S02]  /*0fd0*/  SHF.L.U32 R215, R170, 0x1, RZ ;  /* 0x00000001aad77819 */ /* 0x000fe400000006ff */
[----:B------:R-:W-:Y:S02]  /*0fe0*/  SHF.L.U64.HI R197, R169, 0x1, R12 ;  /* 0x00000001a9c57819 */ /* 0x000fe4000001020c */
[----:B------:R-:W-:Y:S02]  /*0ff0*/  SHF.L.U64.HI R199, R168, 0x1, R199 ;  /* 0x00000001a8c77819 */ /* 0x000fe400000102c7 */
[----:B------:R-:W-:Y:S02]  /*1000*/  SHF.L.U64.HI R201, R171, 0x1, R20 ;  /* 0x00000001abc97819 */ /* 0x000fe40000010214 */
[----:B------:R-:W-:-:S02]  /*1010*/  SHF.L.U64.HI R216, R172, 0x1, R5 ;  /* 0x00000001acd87819 */ /* 0x000fc40000010205 */
[----:B------:R-:W-:Y:S02]  /*1020*/  SHF.R.S32.HI R163, RZ, 0x3, R163 ;  /* 0x00000003ffa37819 */ /* 0x000fe400000114a3 */
[----:B------:R-:W-:Y:S02]  /*1030*/  LEA R221, R6, UR4, 0x1 ;  /* 0x0000000406dd7c11 */ /* 0x000fe4000f8e08ff */
[----:B------:R-:W-:Y:S02]  /*1040*/  LEA R220, R220, UR4, 0x1 ;  /* 0x00000004dcdc7c11 */ /* 0x000fe4000f8e08ff */
[----:B------:R-:W-:Y:S02]  /*1050*/  LEA R218, R10, UR4, 0x1 ;  /* 0x000000040ada7c11 */ /* 0x000fe4000f8e08ff */
[----:B--2---:R-:W-:Y:S02]  /*1060*/  R2UR UR5, R3 ;  /* 0x00000000030572ca */ /* 0x004fe400000e0000 */
[----:B------:R-:W-:-:S02]  /*1070*/  LEA.HI R3, R0, R15, RZ, 0x7 ;  /* 0x0000000f00037211 */ /* 0x000fc400078f38ff */
[----:B------:R-:W-:Y:S02]  /*1080*/  LEA.HI R0, R0, R15, RZ, 0x3 ;  /* 0x0000000f00007211 */ /* 0x000fe400078f18ff */
[----:B------:R-:W-:Y:S02]  /*1090*/  LOP3.LUT R196, R3, 0xffffff80, RZ, 0xc0, !PT ;  /* 0xffffff8003c47812 */ /* 0x000fe400078ec0ff */
[----:B------:R-:W-:Y:S02]  /*10a0*/  SHF.R.S32.HI R226, RZ, 0x7, R3 ;  /* 0x00000007ffe27819 */ /* 0x000fe40000011403 */
[----:B------:R-:W-:Y:S01]  /*10b0*/  LOP3.LUT R184, R0, 0xfffffff8, RZ, 0xc0, !PT ;  /* 0xfffffff800b87812 */ /* 0x000fe200078ec0ff */
[----:B------:R-:W-:Y:S01]  /*10c0*/  IMAD.IADD R196, R15, 0x1, -R196 ;  /* 0x000000010fc47824 */ /* 0x000fe200078e0ac4 */
[----:B------:R-:W-:Y:S01]  /*10d0*/  LEA.HI R3, R3, R226, RZ, 0x1 ;  /* 0x000000e203037211 */ /* 0x000fe200078f08ff */
[----:B------:R-:W-:Y:S01]  /*10e0*/  ULOP3.LUT UR5, UR5, 0x1, URZ, 0xfc, !UPT ;  /* 0x0000000105057892 */ /* 0x000fe2000f8efc3f */
[----:B------:R-:W-:-:S02]  /*10f0*/  IADD3 R184, R15, -R184, RZ ;  /* 0x800000b80fb87210 */ /* 0x000fc40007ffe0ff */
[----:B------:R-:W-:Y:S02]  /*1100*/  SHF.R.S32.HI R7, RZ, 0x1f, R196 ;  /* 0x0000001fff077819 */ /* 0x000fe400000114c4 */
[----:B------:R-:W-:Y:S02]  /*1110*/  LOP3.LUT R3, R3, 0x3fffffe, RZ, 0xc0, !PT ;  /* 0x03fffffe03037812 */ /* 0x000fe400078ec0ff */
[CC--:B------:R-:W-:Y:S02]  /*1120*/  LEA.HI R8, R7.reuse, R196.reuse, RZ, 0x2 ;  /* 0x000000c407087211 */ /* 0x0c0fe400078f10ff */
[----:B------:R-:W-:Y:S01]  /*1130*/  LEA.HI R7, R7, R196, RZ, 0x5 ;  /* 0x000000c407077211 */ /* 0x000fe200078f28ff */
[----:B------:R-:W-:Y:S01]  /*1140*/  IMAD.IADD R3, R226, 0x1, -R3 ;  /* 0x00000001e2037824 */ /* 0x000fe200078e0a03 */
[----:B------:R-:W-:Y:S02]  /*1150*/  LOP3.LUT R9, R8, 0x7ffffffc, RZ, 0xc0, !PT ;  /* 0x7ffffffc08097812 */ /* 0x000fe400078ec0ff */
[----:B------:R-:W-:-:S02]  /*1160*/  SHF.R.S32.HI R4, RZ, 0x2, R8 ;  /* 0x00000002ff047819 */ /* 0x000fc40000011408 */
[----:B------:R-:W-:Y:S01]  /*1170*/  SHF.R.S32.HI R7, RZ, 0x5, R7 ;  /* 0x00000005ff077819 */ /* 0x000fe20000011407 */
[----:B------:R-:W-:Y:S01]  /*1180*/  IMAD.IADD R9, R196, 0x1, -R9 ;  /* 0x00000001c4097824 */ /* 0x000fe200078e0a09 */
[----:B------:R-:W-:Y:S02]  /*1190*/  SHF.L.U32 R182, R184, 0x3, RZ ;  /* 0x00000003b8b67819 */ /* 0x000fe400000006ff */
[----:B------:R-:W-:Y:S01]  /*11a0*/  SHF.R.S32.HI R192, RZ, 0x3, R0 ;  /* 0x00000003ffc07819 */ /* 0x000fe20000011400 */
[----:B------:R-:W-:Y:S01]  /*11b0*/  IMAD R228, R9, R228, 0x60 ;  /* 0x0000006009e47424 */ /* 0x000fe200078e02e4 */
[----:B------:R-:W-:Y:S01]  /*11c0*/  SHF.R.S32.HI R9, RZ, 0x1f, R8 ;  /* 0x0000001fff097819 */ /* 0x000fe20000011408 */
[----:B------:R-:W-:Y:S01]  /*11d0*/  VIADD R183, R182, 0x40 ;  /* 0x00000040b6b77836 */ /* 0x000fe20000000000 */
[----:B------:R-:W-:Y:S01]  /*11e0*/  LOP3.LUT R8, R167, 0x38, R162, 0xf8, !PT ;  /* 0x00000038a7087812 */ /* 0x000fe200078ef8a2 */
[----:B------:R-:W-:Y:S01]  /*11f0*/  IMAD.U32 R0, RZ, RZ, UR4 ;  /* 0x00000004ff007e24 */ /* 0x000fe2000f8e00ff */
[----:B------:R-:W-:-:S02]  /*1200*/  LEA.HI R9, R9, R4, RZ, 0x3 ;  /* 0x0000000409097211 */ /* 0x000fc400078f18ff */
[----:B------:R-:W-:Y:S02]  /*1210*/  LOP3.LUT R8, R8, R223, RZ, 0x3c, !PT ;  /* 0x000000df08087212 */ /* 0x000fe400078e3cff */
[----:B------:R-:W-:Y:S02]  /*1220*/  LOP3.LUT R9, R9, 0xfffffff8, RZ, 0xc0, !PT ;  /* 0xfffffff809097812 */ /* 0x000fe400078ec0ff */
[----:B------:R-:W-:Y:S02]  /*1230*/  IADD3 R8, R8, R11, R179 ;  /* 0x0000000b08087210 */ /* 0x000fe40007ffe0b3 */
[----:B------:R-:W-:Y:S02]  /*1240*/  IADD3 R4, R4, -R9, RZ ;  /* 0x8000000904047210 */ /* 0x000fe40007ffe0ff */
[----:B------:R-:W-:-:S03]  /*1250*/  LEA R219, R8, UR4, 0x1 ;  /* 0x0000000408db7c11 */ /* 0x000fc6000f8e08ff */
[----:B------:R-:W-:Y:S01]  /*1260*/  IMAD R4, R7, 0x10, R4 ;  /* 0x0000001007047824 */ /* 0x000fe200078e0204 */
[----:B------:R-:W-:Y:S01]  /*1270*/  SHF.R.S32.HI R7, RZ, 0x1f, R183 ;  /* 0x0000001fff077819 */ /* 0x000fe200000114b7 */
[----:B------:R-:W-:Y:S02]  /*1280*/  IMAD.SHL.U32 R7, R14, 0x8, RZ ;  /* 0x000000080e077824 */ /* 0x000fe400078e00ff */
[----:B------:R-:W-:Y:S01]  /*1290*/  IMAD R227, R3, 0x40, R4 ;  /* 0x0000004003e37824 */ /* 0x000fe200078e0204 */
[--C-:B------:R-:W-:Y:S01]  /*12a0*/  LOP3.LUT R4, R176, 0x38, R162.reuse, 0xf8, !PT ;  /* 0x00000038b0047812 */ /* 0x100fe200078ef8a2 */
[----:B------:R-:W-:Y:S01]  /*12b0*/  IMAD.U32 R3, RZ, RZ, UR5 ;  /* 0x00000005ff037e24 */ /* 0x000fe2000f8e00ff */
[----:B------:R-:W-:Y:S02]  /*12c0*/  SHF.R.S32.HI R162, RZ, 0x3, R162 ;  /* 0x00000003ffa27819 */ /* 0x000fe400000114a2 */
[----:B------:R-:W-:Y:S02]  /*12d0*/  LOP3.LUT R4, R4, R177, RZ, 0x3c, !PT ;  /* 0x000000b104047212 */ /* 0x000fe400078e3cff */
[----:B------:R0:W-:Y:S02]  /*12e0*/  STL [R1+0x30], R3 ;  /* 0x0000300301007387 */ /* 0x0001e40000100800 */
[----:B------:R-:W-:-:S02]  /*12f0*/  IADD3 R4, R4, R11, R178 ;  /* 0x0000000b04047210 */ /* 0x000fc40007ffe0b2 */
[----:B------:R1:W-:Y:S02]  /*1300*/  STL [R1+0x34], R0 ;  /* 0x0000340001007387 */ /* 0x0003e40000100800 */
[----:B------:R-:W-:Y:S02]  /*1310*/  LEA R222, R4, UR4, 0x1 ;  /* 0x0000000404de7c11 */ /* 0x000fe4000f8e08ff */
[----:B------:R2:W-:Y:S01]  /*1320*/  STL [R1+0x38], R7 ;  /* 0x0000380701007387 */ /* 0x0005e20000100800 */
[----:B0-----:R-:W-:-:S04]  /*1330*/  LEA.HI R3, R191, R191, RZ, 0x1 ;  /* 0x000000bfbf037211 */ /* 0x001fc800078f08ff */
[----:B-1----:R-:W-:Y:S02]  /*1340*/  LOP3.LUT R0, R3, 0x1ffffffe, RZ, 0xc0, !PT ;  /* 0x1ffffffe03007812 */ /* 0x002fe400078ec0ff */
[----:B------:R-:W-:Y:S02]  /*1350*/  SHF.R.S32.HI R3, RZ, 0x1f, R182 ;  /* 0x0000001fff037819 */ /* 0x000fe400000114b6 */
[----:B------:R-:W-:Y:S01]  /*1360*/  SHF.R.S32.HI R3, RZ, 0x1f, R170 ;  /* 0x0000001fff037819 */ /* 0x000fe200000114aa */
[----:B------:R-:W-:-:S03]  /*1370*/  IMAD.IADD R0, R191, 0x1, -R0 ;  /* 0x00000001bf007824 */ /* 0x000fc600078e0a00 */
[----:B------:R-:W-:Y:S02]  /*1380*/  SHF.L.U64.HI R214, R170, 0x1, R3 ;  /* 0x00000001aad67819 */ /* 0x000fe40000010203 */
[----:B--2---:R-:W-:-:S07]  /*1390*/  LEA R229, R0, R227, 0x3 ;  /* 0x000000e300e57211 */ /* 0x004fce00078e18ff */
.L_x_663:
[----:B0--3--:R-:W0:Y:S01]  /*13a0*/  LDC.64 R4, c[0x0][0xc88] ;  /* 0x00032200ff047b82 */ /* 0x009e220000000a00 */
[----:B------:R-:W-:Y:S01]  /*13b0*/  ULDC.64 UR4, c[0x0][0xa28] ;  /* 0x00028a0000047ab9 */ /* 0x000fe20000000a00 */
[----:B------:R-:W-:Y:S01]  /*13c0*/  ULDC.64 UR8, c[0x0][0xa18] ;  /* 0x0002860000087ab9 */ /* 0x000fe20000000a00 */
[----:B------:R-:W-:Y:S01]  /*13d0*/  ULDC.64 UR6, c[0x0][0xa08] ;  /* 0x0002820000067ab9 */ /* 0x000fe20000000a00 */
[----:B0-----:R-:W-:-:S05]  /*13e0*/  IMAD.WIDE R4, R31, 0x4, R4 ;  /* 0x000000041f047825 */ /* 0x001fca00078e0204 */
[----:B--2---:R-:W2:Y:S01]  /*13f0*/  LDG.E R188, desc[UR60][R4.64] ;  /* 0x0000003c04bc7981 */ /* 0x004ea2000c1e1900 */
[----:B------:R-:W-:Y:S01]  /*1400*/  ISETP.NE.U32.AND P2, PT, RZ, UR4, PT ;  /* 0x00000004ff007c0c */ /* 0x000fe2000bf45070 */
[----:B------:R-:W-:Y:S01]  /*1410*/  IMAD.MOV.U32 R3, RZ, RZ, RZ ;  /* 0x000000ffff037224 */ /* 0x000fe200078e00ff */
[----:B------:R-:W-:Y:S02]  /*1420*/  ISETP.NE.U32.AND P1, PT, RZ, UR8, PT ;  /* 0x00000008ff007c0c */ /* 0x000fe4000bf25070 */
[----:B------:R-:W-:Y:S02]  /*1430*/  ISETP.NE.AND.EX P2, PT, RZ, UR5, PT, P2 ;  /* 0x00000005ff007c0c */ /* 0x000fe4000bf45320 */
[----:B------:R-:W-:Y:S02]  /*1440*/  ISETP.NE.AND.EX P1, PT, RZ, UR9, PT, P1 ;  /* 0x00000009ff007c0c */ /* 0x000fe4000bf25310 */
[----:B------:R-:W-:Y:S02]  /*1450*/  ISETP.NE.U32.AND P0, PT, RZ, UR6, PT ;  /* 0x00000006ff007c0c */ /* 0x000fe4000bf05070 */
[----:B------:R-:W-:-:S02]  /*1460*/  MOV R133, RZ ;  /* 0x000000ff00857202 */ /* 0x000fc40000000f00 */
[----:B------:R-:W-:Y:S02]  /*1470*/  ISETP.NE.AND.EX P0, PT, RZ, UR7, PT, P0 ;  /* 0x00000007ff007c0c */ /* 0x000fe4000bf05300 */
[----:B--2---:R-:W-:Y:S01]  /*1480*/  SHF.R.S32.HI R193, RZ, 0x1f, R188 ;  /* 0x0000001fffc17819 */ /* 0x004fe200000114bc */
[C---:B------:R-:W-:Y:S02]  /*1490*/  IMAD.SHL.U32 R186, R188.reuse, 0x4, RZ ;  /* 0x00000004bcba7824 */ /* 0x040fe400078e00ff */
[C---:B------:R-:W-:Y:S02]  /*14a0*/  @P2 LEA R4, P3, R188.reuse, UR4, 0x2 ;  /* 0x00000004bc042c11 */ /* 0x040fe4000f8610ff */
[C-C-:B------:R-:W-:Y:S02]  /*14b0*/  SHF.L.U64.HI R187, R188.reuse, 0x2, R193.reuse ;  /* 0x00000002bcbb7819 */ /* 0x140fe400000102c1 */
[----:B------:R-:W-:Y:S01]  /*14c0*/  @P2 LEA.HI.X R5, R188, UR5, R193, 0x2, P3 ;  /* 0x00000005bc052c11 */ /* 0x000fe200098f14c1 */
[----:B------:R-:W-:Y:S01]  /*14d0*/  ULDC UR4, c[0x0][0x288] ;  /* 0x0000a20000047ab9 */ /* 0x000fe20000000800 */
[----:B------:R-:W-:-:S03]  /*14e0*/  IADD3 R8, P4, R186, UR6, RZ ;  /* 0x00000006ba087c10 */ /* 0x000fc6000ff9e0ff */
[----:B------:R0:W5:Y:S01]  /*14f0*/  @P2 LDG.E R3, desc[UR60][R4.64] ;  /* 0x0000003c04032981 */ /* 0x000162000c1e1900 */
[----:B------:R-:W-:Y:S01]  /*1500*/  @P1 IADD3 R6, P2, R186, UR8, RZ ;  /* 0x00000008ba061c10 */ /* 0x000fe2000ff5e0ff */
[----:B------:R-:W-:Y:S01]  /*1510*/  IMAD.U32 R146, RZ, RZ, UR4 ;  /* 0x00000004ff927e24 */ /* 0x000fe2000f8e00ff */
[C---:B------:R-:W-:Y:S01]  /*1520*/  IADD3.X R9, R187.reuse, UR7, RZ, P4, !PT ;  /* 0x00000007bb097c10 */ /* 0x040fe2000a7fe4ff */
[----:B------:R-:W-:Y:S01]  /*1530*/  ULDC.64 UR4, c[0x0][0x418] ;  /* 0x0001060000047ab9 */ /* 0x000fe20000000a00 */
[----:B------:R-:W-:-:S03]  /*1540*/  @P1 IADD3.X R7, R187, UR9, RZ, P2, !PT ;  /* 0x00000009bb071c10 */ /* 0x000fc600097fe4ff */
[----:B------:R0:W5:Y:S01]  /*1550*/  @P0 LDG.E R133, desc[UR60][R8.64] ;  /* 0x0000003c08850981 */ /* 0x000162000c1e1900 */
[----:B------:R-:W-:Y:S01]  /*1560*/  UISETP.NE.U32.AND UP0, UPT, UR4, URZ, UPT ;  /* 0x0000003f0400728c */ /* 0x000fe2000bf05070 */
[----:B------:R-:W-:Y:S02]  /*1570*/  ULDC.64 UR8, c[0x0][0xa20] ;  /* 0x0002880000087ab9 */ /* 0x000fe40000000a00 */
[----:B------:R0:W5:Y:S01]  /*1580*/  @P1 LDG.E R146, desc[UR60][R6.64] ;  /* 0x0000003c06921981 */ /* 0x000162000c1e1900 */
[----:B------:R-:W-:Y:S01]  /*1590*/  UISETP.NE.AND.EX UP0, UPT, UR5, URZ, UPT, UP0 ;  /* 0x0000003f0500728c */ /* 0x000fe2000bf05300 */
[----:B------:R-:W-:Y:S01]  /*15a0*/  ULDC UR4, c[0x0][0x424] ;  /* 0x0001090000047ab9 */ /* 0x000fe20000000800 */
[----:B------:R-:W-:Y:S02]  /*15b0*/  ISETP.NE.U32.AND P2, PT, RZ, UR8, PT ;  /* 0x00000008ff007c0c */ /* 0x000fe4000bf45070 */
[----:B------:R-:W-:Y:S01]  /*15c0*/  USEL UR4, UR4, 0x1, UP0 ;  /* 0x0000000104047887 */ /* 0x000fe20008000000 */
[----:B------:R-:W-:Y:S01]  /*15d0*/  ULDC UR5, c[0x0][0x2f0] ;  /* 0x0000bc0000057ab9 */ /* 0x000fe20000000800 */
[----:B------:R-:W-:-:S02]  /*15e0*/  ISETP.NE.AND.EX P2, PT, RZ, UR9, PT, P2 ;  /* 0x00000009ff007c0c */ /* 0x000fc4000bf45320 */
[----:B------:R-:W-:-:S03]  /*15f0*/  UIMAD UR4, UR4, UR5, URZ ;  /* 0x00000005040472a4 */ /* 0x000fc6000f8e023f */
[----:B------:R-:W-:Y:S01]  /*1600*/  ULDC UR5, c[0x0][0x348] ;  /* 0x0000d20000057ab9 */ /* 0x000fe20000000800 */
[----:B------:R-:W-:Y:S01]  /*1610*/  IMAD.MOV.U32 R190, RZ, RZ, R29 ;  /* 0x000000ffffbe7224 */ /* 0x000fe200078e001d */
[----:B------:R-:W-:Y:S01]  /*1620*/  MOV R185, R30 ;  /* 0x0000001e00b97202 */ /* 0x000fe20000000f00 */
[----:B------:R-:W-:Y:S01]  /*1630*/  IMAD.MOV.U32 R102, RZ, RZ, R188 ;  /* 0x000000ffff667224 */ /* 0x000fe200078e00bc */
[----:B0---4-:R-:W-:Y:S06]  /*1640*/  @P1 BRA `(.L_x_449) ;  /* 0x0000000000241947 */ /* 0x011fec0003800000 */
[----:B------:R-:W-:Y:S02]  /*1650*/  ULDC.64 UR6, c[0x0][0xa00] ;  /* 0x0002800000067ab9 */ /* 0x000fe40000000a00 */
[----:B------:R-:W-:-:S04]  /*1660*/  ISETP.NE.U32.AND P1, PT, RZ, UR6, PT ;  /* 0x00000006ff007c0c */ /* 0x000fc8000bf25070 */
[----:B------:R-:W-:-:S13]  /*1670*/  ISETP.NE.AND.EX P1, PT, RZ, UR7, PT, P1 ;  /* 0x00000007ff007c0c */ /* 0x000fda000bf25310 */
[----:B------:R-:W-:Y:S05]  /*1680*/  @!P1 BRA `(.L_x_449) ;  /* 0x0000000000149947 */ /* 0x000fea0003800000 */
[----:B------:R-:W0:Y:S02]  /*1690*/  LDC.64 R4, c[0x0][0xa00] ;  /* 0x00028000ff047b82 */ /* 0x000e240000000a00 */
[----:B0-----:R-:W-:-:S05]  /*16a0*/  IMAD.WIDE R4, R102, 0x4, R4 ;  /* 0x0000000466047825 */ /* 0x001fca00078e0204 */
[----:B-----5:R-:W2:Y:S04]  /*16b0*/  LDG.E R146, desc[UR60][R4.64] ;  /* 0x0000003c04927981 */ /* 0x020ea8000c1e1900 */
[----:B------:R-:W2:Y:S02]  /*16c0*/  LDG.E R7, desc[UR60][R4.64+0x4] ;  /* 0x0000043c04077981 */ /* 0x000ea4000c1e1900 */
[----:B--2---:R-:W-:-:S07]  /*16d0*/  IMAD.IADD R146, R7, 0x1, -R146 ;  /* 0x0000000107927824 */ /* 0x004fce00078e0a92 */
.L_x_449:
[----:B------:R-:W-:Y:S01]  /*16e0*/  MOV R25, UR5 ;  /* 0x0000000500197c02 */ /* 0x000fe20008000f00 */
[----:B------:R-:W-:Y:S01]  /*16f0*/  IMAD.U32 R26, RZ, RZ, UR4 ;  /* 0x00000004ff1a7e24 */ /* 0x000fe2000f8e00ff */
[----:B------:R-:W-:Y:S06]  /*1700*/  @!P2 BRA `(.L_x_450) ;  /* 0x000000000010a947 */ /* 0x000fec0003800000 */
[----:B------:R-:W-:-:S04]  /*1710*/  IADD3 R4, P0, R186, UR8, RZ ;  /* 0x00000008ba047c10 */ /* 0x000fc8000ff1e0ff */
[----:B------:R-:W-:-:S05]  /*1720*/  IADD3.X R5, R187, UR9, RZ, P0, !PT ;  /* 0x00000009bb057c10 */ /* 0x000fca00087fe4ff */
[----:B------:R0:W5:Y:S01]  /*1730*/  LDG.E R26, desc[UR60][R4.64] ;  /* 0x0000003c041a7981 */ /* 0x000162000c1e1900 */
[----:B------:R-:W-:Y:S05]  /*1740*/  BRA `(.L_x_451) ;  /* 0x0000000000107947 */ /* 0x000fea0003800000 */
.L_x_450:
[----:B------:R-:W-:Y:S05]  /*1750*/  @!P0 BRA `(.L_x_451) ;  /* 0x00000000000c8947 */ /* 0x000fea0003800000 */
[----:B------:R-:W2:Y:S04]  /*1760*/  LDG.E R5, desc[UR60][R8.64] ;  /* 0x0000003c08057981 */ /* 0x000ea8000c1e1900 */
[----:B------:R-:W2:Y:S02]  /*1770*/  LDG.E R26, desc[UR60][R8.64+0x4] ;  /* 0x0000043c081a7981 */ /* 0x000ea4000c1e1900 */
[----:B--2---:R-:W-:-:S07]  /*1780*/  IMAD.IADD R26, R26, 0x1, -R5 ;  /* 0x000000011a1a7824 */ /* 0x004fce00078e0a05 */
.L_x_451:
[----:B------:R-:W-:Y:S02]  /*1790*/  ULDC.64 UR4, c[0x0][0xa10] ;  /* 0x0002840000047ab9 */ /* 0x000fe40000000a00 */
[----:B------:R-:W-:-:S04]  /*17a0*/  ISETP.NE.U32.AND P0, PT, RZ, UR4, PT ;  /* 0x00000004ff007c0c */ /* 0x000fc8000bf05070 */
[----:B------:R-:W-:Y:S01]  /*17b0*/  ISETP.NE.AND.EX P0, PT, RZ, UR5, PT, P0 ;  /* 0x00000005ff007c0c */ /* 0x000fe2000bf05300 */
[----:B-----5:R-:W-:Y:S01]  /*17c0*/  IMAD.IADD R8, R26, 0x1, -R3 ;  /* 0x000000011a087824 */ /* 0x020fe200078e0a03 */
[----:B------:R-:W-:-:S11]  /*17d0*/  ULDC.64 UR4, c[0x0][0xa30] ;  /* 0x00028c0000047ab9 */ /* 0x000fd60000000a00 */
[----:B0-----:R-:W0:Y:S02]  /*17e0*/  @P0 LDC.64 R4, c[0x0][0xa10] ;  /* 0x00028400ff040b82 */ /* 0x001e240000000a00 */
[----:B0-----:R-:W-:-:S05]  /*17f0*/  @P0 IMAD.WIDE R4, R102, 0x4, R4 ;  /* 0x0000000466040825 */ /* 0x001fca00078e0204 */
[----:B------:R-:W2:Y:S04]  /*1800*/  @P0 LDG.E R0, desc[UR60][R4.64] ;  /* 0x0000003c04000981 */ /* 0x000ea8000c1e1900 */
[----:B------:R-:W2:Y:S01]  /*1810*/  @P0 LDG.E R9, desc[UR60][R4.64+0x4] ;  /* 0x0000043c04090981 */ /* 0x000ea2000c1e1900 */
[----:B------:R-:W-:Y:S01]  /*1820*/  IMAD.MOV R130, RZ, RZ, -R8 ;  /* 0x000000ffff827224 */ /* 0x000fe200078e0a08 */
[----:B------:R-:W-:Y:S02]  /*1830*/  ISETP.NE.U32.AND P1, PT, RZ, UR4, PT ;  /* 0x00000004ff007c0c */ /* 0x000fe4000bf25070 */
[----:B------:R-:W-:Y:S02]  /*1840*/  MOV R145, R26 ;  /* 0x0000001a00917202 */ /* 0x000fe40000000f00 */
[----:B------:R-:W-:-:S02]  /*1850*/  VIMNMX R130, RZ, R130, !PT ;  /* 0x00000082ff827248 */ /* 0x000fc40007fe0100 */
[----:B------:R-:W-:-:S13]  /*1860*/  ISETP.NE.AND.EX P1, PT, RZ, UR5, PT, P1 ;  /* 0x00000005ff007c0c */ /* 0x000fda000bf25310 */
[----:B------:R-:W-:-:S04]  /*1870*/  @P1 IADD3 R6, P2, R186, UR4, RZ ;  /* 0x00000004ba061c10 */ /* 0x000fc8000ff5e0ff */
[----:B------:R-:W-:-:S05]  /*1880*/  @P1 IADD3.X R7, R187, UR5, RZ, P2, !PT ;  /* 0x00000005bb071c10 */ /* 0x000fca00097fe4ff */
[----:B------:R0:W5:Y:S01]  /*1890*/  @P1 LDG.E R145, desc[UR60][R6.64] ;  /* 0x0000003c06911981 */ /* 0x000162000c1e1900 */
[----:B--2---:R-:W-:-:S05]  /*18a0*/  @P0 IMAD.IADD R25, R9, 0x1, -R0 ;  /* 0x0000000109190824 */ /* 0x004fca00078e0a00 */
[----:B------:R-:W-:-:S05]  /*18b0*/  IADD3 R147, R8, R25, RZ ;  /* 0x0000001908937210 */ /* 0x000fca0007ffe0ff */
[----:B------:R-:W-:-:S04]  /*18c0*/  VIADD R0, R147, 0x5f ;  /* 0x0000005f93007836 */ /* 0x000fc80000000000 */
[----:B------:R-:W-:-:S05]  /*18d0*/  IMAD.HI R0, R0, 0x2aaaaaab, RZ ;  /* 0x2aaaaaab00007827 */ /* 0x000fca00078e02ff */
[----:B------:R-:W-:-:S04]  /*18e0*/  SHF.R.U32.HI R3, RZ, 0x1f, R0 ;  /* 0x0000001fff037819 */ /* 0x000fc80000011600 */
[----:B------:R-:W-:-:S05]  /*18f0*/  LEA.HI.SX32 R194, R0, R3, 0x1c ;  /* 0x0000000300c27211 */ /* 0x000fca00078fe2ff */
[----:B------:R-:W-:-:S05]  /*1900*/  IMAD R0, R194, 0x60, -R8 ;  /* 0x00000060c2007824 */ /* 0x000fca00078e0a08 */
[----:B------:R-:W-:-:S04]  /*1910*/  VIMNMX R3, R0, R25, PT ;  /* 0x0000001900037248 */ /* 0x000fc80003fe0100 */
[----:B------:R-:W-:Y:S01]  /*1920*/  ISETP.GT.AND P0, PT, R3, R130, PT ;  /* 0x000000820300720c */ /* 0x000fe20003f04270 */
[----:B------:R-:W-:-:S05]  /*1930*/  IMAD.WIDE.U32 R130, R130, -0x55555555, RZ ;  /* 0xaaaaaaab82827825 */ /* 0x000fca00078e00ff */
[----:B------:R-:W-:-:S05]  /*1940*/  SHF.R.U32.HI R130, RZ, 0x6, R131 ;  /* 0x00000006ff827819 */ /* 0x000fca0000011683 */
[----:B------:R-:W-:Y:S02]  /*1950*/  IMAD.MOV.U32 R24, RZ, RZ, R130 ;  /* 0x000000ffff187224 */ /* 0x000fe400078e0082 */
[----:B------:R-:W-:-:S05]  /*1960*/  @P0 IADD3 R0, R3, 0x5f, RZ ;  /* 0x0000005f03000810 */ /* 0x000fca0007ffe0ff */
[----:B------:R-:W-:-:S05]  /*1970*/  @P0 IMAD.HI R0, R0, 0x2aaaaaab, RZ ;  /* 0x2aaaaaab00000827 */ /* 0x000fca00078e02ff */
[----:B------:R-:W-:-:S04]  /*1980*/  @P0 SHF.R.U32.HI R3, RZ, 0x1f, R0 ;  /* 0x0000001fff030819 */ /* 0x000fc80000011600 */
[----:B------:R-:W-:Y:S02]  /*1990*/  @P0 LEA.HI.SX32 R24, R0, R3, 0x1c ;  /* 0x0000000300180211 */ /* 0x000fe400078fe2ff */
[----:B------:R-:W-:Y:S02]  /*19a0*/  PLOP3.LUT P0, PT, PT, PT, PT, 0x80, 0x0 ;  /* 0x000000000000781c */ /* 0x000fe40003f0f070 */
[----:B------:R-:W-:-:S13]  /*19b0*/  ISETP.GT.AND P1, PT, R24, R130, PT ;  /* 0x000000821800720c */ /* 0x000fda0003f24270 */
[----:B0-----:R-:W-:Y:S05]  /*19c0*/  @!P1 BRA `(.L_x_452) ;  /* 0x0000009000089947 */ /* 0x001fea0003800000 */
[----:B------:R-:W-:Y:S01]  /*19d0*/  VIADD R126, R2, 0x18400 ;  /* 0x00018400027e7836 */ /* 0x000fe20000000000 */
[----:B------:R-:W-:Y:S04]  /*19e0*/  BSSY B6, `(.L_x_453) ;  /* 0x0000013000067945 */ /* 0x000fe80003800000 */
[----:B------:R-:W-:-:S13]  /*19f0*/  LOP3.LUT P0, RZ, R126, 0x3ff, RZ, 0xc0, !PT ;  /* 0x000003ff7eff7812 */ /* 0x000fda000780c0ff */
[----:B------:R-:W-:Y:S05]  /*1a00*/  @!P0 BRA `(.L_x_454) ;  /* 0x0000000000408947 */ /* 0x000fea0003800000 */
[----:B------:R-:W-:Y:S01]  /*1a10*/  MOV R0, 0x0 ;  /* 0x0000000000007802 */ /* 0x000fe20000000f00 */
[----:B------:R-:W-:Y:S01]  /*1a20*/  ULDC.64 UR4, c[0x4][0x90] ;  /* 0x0100240000047ab9 */ /* 0x000fe20000000a00 */
[----:B------:R-:W-:Y:S01]  /*1a30*/  ULDC.64 UR6, c[0x4][0x28] ;  /* 0x01000a0000067ab9 */ /* 0x000fe20000000a00 */
[----:B------:R-:W-:Y:S01]  /*1a40*/  MOV R4, UR4 ;  /* 0x0000000400047c02 */ /* 0x000fe20008000f00 */
[----:B------:R0:W1:Y:S01]  /*1a50*/  LDC.64 R14, c[0x4][R0] ;  /* 0x01000000000e7b82 */ /* 0x0000620000000a00 */
[----:B------:R-:W-:Y:S01]  /*1a60*/  IMAD.U32 R5, RZ, RZ, UR5 ;  /* 0x00000005ff057e24 */ /* 0x000fe2000f8e00ff */
        /* <DEDUP_REMOVED lines=10> */
.L_x_454:
[----:B------:R-:W-:Y:S05]  /*1b10*/  BSYNC B6 ;  /* 0x0000000000067941 */ /* 0x000fea0003800000 */
.L_x_453:
[----:B------:R-:W-:Y:S01]  /*1b20*/  IADD3 R125, R2, 0x400, RZ ;  /* 0x00000400027d7810 */ /* 0x000fe20007ffe0ff */
[----:B------:R-:W-:Y:S03]  /*1b30*/  BSSY B6, `(.L_x_455) ;  /* 0x0000013000067945 */ /* 0x000fe60003800000 */
[----:B------:R-:W-:-:S13]  /*1b40*/  LOP3.LUT P0, RZ, R125, 0x3ff, RZ, 0xc0, !PT ;  /* 0x000003ff7dff7812 */ /* 0x000fda000780c0ff */
[----:B------:R-:W-:Y:S05]  /*1b50*/  @!P0 BRA `(.L_x_456) ;  /* 0x0000000000408947 */ /* 0x000fea0003800000 */
[----:B------:R-:W-:Y:S01]  /*1b60*/  MOV R0, 0x0 ;  /* 0x0000000000007802 */ /* 0x000fe20000000f00 */
[----:B------:R-:W-:Y:S01]  /*1b70*/  ULDC.64 UR4, c[0x4][0x90] ;  /* 0x0100240000047ab9 */ /* 0x000fe20000000a00 */
[----:B------:R-:W-:Y:S01]  /*1b80*/  ULDC.64 UR6, c[0x4][0x98] ;  /* 0x0100260000067ab9 */ /* 0x000fe20000000a00 */
[----:B------:R-:W-:Y:S01]  /*1b90*/  IMAD.U32 R4, RZ, RZ, UR4 ;  /* 0x00000004ff047e24 */ /* 0x000fe2000f8e00ff */
[----:B------:R0:W1:Y:S01]  /*1ba0*/  LDC.64 R14, c[0x4][R0] ;  /* 0x01000000000e7b82 */ /* 0x0000620000000a00 */
[----:B------:R-:W-:Y:S01]  /*1bb0*/  IMAD.U32 R5, RZ, RZ, UR5 ;  /* 0x00000005ff057e24 */ /* 0x000fe2000f8e00ff */
[----:B------:R-:W-:Y:S01]  /*1bc0*/  ULDC.64 UR4, c[0x4][0x18] ;  /* 0x0100060000047ab9 */ /* 0x000fe20000000a00 */
[----:B------:R-:W-:Y:S01]  /*1bd0*/  MOV R6, UR6 ;  /* 0x0000000600067c02 */ /* 0x000fe20008000f00 */
[----:B------:R-:W-:Y:S01]  /*1be0*/  IMAD.U32 R7, RZ, RZ, UR7 ;  /* 0x00000007ff077e24 */ /* 0x000fe2000f8e00ff */
[----:B------:R-:W-:Y:S01]  /*1bf0*/  MOV R11, UR5 ;  /* 0x00000005000b7c02 */ /* 0x000fe20008000f00 */
[----:B------:R-:W-:Y:S01]  /*1c00*/  IMAD.U32 R10, RZ, RZ, UR4 ;  /* 0x00000004ff0a7e24 */ /* 0x000fe2000f8e00ff */
[----:B------:R-:W-:Y:S01]  /*1c10*/  MOV R13, RZ ;  /* 0x000000ff000d7202 */ /* 0x000fe20000000f00 */
[----:B------:R-:W-:-:S02]  /*1c20*/  IMAD.MOV.U32 R8, RZ, RZ, 0x70 ;  /* 0x00000070ff087424 */ /* 0x000fc400078e00ff */
[----:B0-----:R-:W-:-:S07]  /*1c30*/  IMAD.MOV.U32 R12, RZ, RZ, 0x1 ;  /* 0x00000001ff0c7424 */ /* 0x001fce00078e00ff */
[----:B------:R-:W-:-:S07]  /*1c40*/  LEPC R20, `(.L_x_456) ;  /* 0x000000001014794e */ /* 0x000fce0000000000 */
[----:B-1---5:R-:W-:Y:S05]  /*1c50*/  CALL.ABS.NOINC R14 ;  /* 0x000000000e007343 */ /* 0x022fea0003c00000 */
.L_x_456:
[----:B------:R-:W-:Y:S05]  /*1c60*/  BSYNC B6 ;  /* 0x0000000000067941 */ /* 0x000fea0003800000 */
.L_x_455:
[----:B------:R-:W-:Y:S01]  /*1c70*/  ULDC.64 UR4, c[0x0][0x9f8] ;  /* 0x00027e0000047ab9 */ /* 0x000fe20000000a00 */
[----:B------:R-:W-:Y:S01]  /*1c80*/  VIADD R0, R16, 0x20 ;  /* 0x0000002010007836 */ /* 0x000fe20000000000 */
[----:B------:R-:W-:Y:S01]  /*1c90*/  ISETP.NE.U32.AND P0, PT, RZ, UR4, PT ;  /* 0x00000004ff007c0c */ /* 0x000fe2000bf05070 */
[----:B------:R-:W0:Y:S03]  /*1ca0*/  LDC.64 R96, c[0x0][0x3f8] ;  /* 0x0000fe00ff607b82 */ /* 0x000e260000000a00 */
[----:B------:R-:W-:-:S05]  /*1cb0*/  ISETP.NE.AND.EX P0, PT, RZ, UR5, PT, P0 ;  /* 0x00000005ff007c0c */ /* 0x000fca000bf05300 */
[----:B------:R-:W1:Y:S08]  /*1cc0*/  LDC R129, c[0x0][0x3f4] ;  /* 0x0000fd00ff817b82 */ /* 0x000e700000000800 */
[----:B------:R-:W-:Y:S01]  /*1cd0*/  @P0 IADD3 R4, P1, R186, UR4, RZ ;  /* 0x00000004ba040c10 */ /* 0x000fe2000ff3e0ff */
[----:B------:R-:W-:Y:S01]  /*1ce0*/  ULDC UR4, c[0x0][0x2f4] ;  /* 0x0000bd0000047ab9 */ /* 0x000fe20000000800 */
[----:B------:R-:W2:Y:S02]  /*1cf0*/  LDC.64 R90, c[0x0][0x408] ;  /* 0x00010200ff5a7b82 */ /* 0x000ea40000000a00 */
[----:B------:R-:W-:Y:S01]  /*1d00*/  @P0 IADD3.X R5, R187, UR5, RZ, P1, !PT ;  /* 0x00000005bb050c10 */ /* 0x000fe20008ffe4ff */
[----:B------:R-:W-:-:S04]  /*1d10*/  ULDC UR5, c[0x0][0x320] ;  /* 0x0000c80000057ab9 */ /* 0x000fc80000000800 */
[----:B------:R3:W4:Y:S01]  /*1d20*/  @P0 LDG.E R102, desc[UR60][R4.64] ;  /* 0x0000003c04660981 */ /* 0x000722000c1e1900 */
[----:B------:R-:W-:Y:S01]  /*1d30*/  ISETP.GE.AND P1, PT, R0, UR4, PT ;  /* 0x0000000400007c0c */ /* 0x000fe2000bf26270 */
[----:B0-----:R-:W-:Y:S01]  /*1d40*/  IMAD.WIDE.U32 R98, R165, R96, R16 ;  /* 0x00000060a5627225 */ /* 0x001fe200078e0010 */
[----:B------:R-:W-:Y:S01]  /*1d50*/  ISETP.GE.AND P0, PT, R16, UR4, PT ;  /* 0x0000000410007c0c */ /* 0x000fe2000bf06270 */
[----:B------:R-:W0:Y:S01]  /*1d60*/  S2R R148, SR_TID.X ;  /* 0x0000000000947919 */ /* 0x000e220000002100 */
[----:B------:R-:W-:Y:S01]  /*1d70*/  SEL R6, RZ, 0xffffffff, P1 ;  /* 0xffffffffff067807 */ /* 0x000fe20000800000 */
[----:B------:R-:W-:Y:S01]  /*1d80*/  IMAD.SHL.U32 R111, R96, 0x40, RZ ;  /* 0x00000040606f7824 */ /* 0x000fe200078e00ff */
[----:B------:R-:W-:Y:S01]  /*1d90*/  SEL R3, RZ, 0x1, P0 ;  /* 0x00000001ff037807 */ /* 0x000fe20000000000 */
[----:B------:R-:W-:Y:S01]  /*1da0*/  IMAD R117, R191, 0x40, R165 ;  /* 0x00000040bf757824 */ /* 0x000fe200078e02a5 */
[----:B------:R-:W-:Y:S01]  /*1db0*/  ISETP.GE.AND P0, PT, R0, UR5, PT ;  /* 0x0000000500007c0c */ /* 0x000fe2000bf06270 */
[----:B------:R-:W-:Y:S01]  /*1dc0*/  IMAD.SHL.U32 R6, R6, 0x2, RZ ;  /* 0x0000000206067824 */ /* 0x000fe200078e00ff */
[----:B------:R-:W-:-:S02]  /*1dd0*/  ISETP.GE.AND P1, PT, R19, UR4, PT ;  /* 0x0000000413007c0c */ /* 0x000fc4000bf26270 */
[----:B---3--:R-:W-:Y:S02]  /*1de0*/  SEL R4, RZ, 0xffffffff, P0 ;  /* 0xffffffffff047807 */ /* 0x008fe40000000000 */
[----:B------:R-:W-:Y:S02]  /*1df0*/  LOP3.LUT R6, R6, 0x2, R3, 0xe2, !PT ;  /* 0x0000000206067812 */ /* 0x000fe400078ee203 */
[----:B------:R-:W-:Y:S01]  /*1e00*/  IADD3 R3, R16, 0x40, RZ ;  /* 0x0000004010037810 */ /* 0x000fe20007ffe0ff */
[----:B------:R-:W-:Y:S01]  /*1e10*/  IMAD.SHL.U32 R8, R4, 0x2, RZ ;  /* 0x0000000204087824 */ /* 0x000fe200078e00ff */
[----:B------:R-:W-:Y:S01]  /*1e20*/  SHF.R.S32.HI R9, RZ, 0x1f, R165 ;  /* 0x0000001fff097819 */ /* 0x000fe200000114a5 */
[----:B--2---:R-:W-:Y:S01]  /*1e30*/  IMAD.WIDE.U32 R92, R165, R90, R16 ;  /* 0x0000005aa55c7225 */ /* 0x004fe200078e0010 */
[----:B------:R-:W-:Y:S02]  /*1e40*/  ISETP.GE.AND P0, PT, R3, UR4, PT ;  /* 0x0000000403007c0c */ /* 0x000fe4000bf06270 */
[----:B------:R-:W-:Y:S01]  /*1e50*/  SEL R4, RZ, 0x8, P1 ;  /* 0x00000008ff047807 */ /* 0x000fe20000800000 */
[----:B------:R-:W-:Y:S01]  /*1e60*/  IMAD.SHL.U32 R113, R90, 0x40, RZ ;  /* 0x000000405a717824 */ /* 0x000fe200078e00ff */
[----:B------:R-:W-:-:S02]  /*1e70*/  SEL R5, RZ, 0x4, P0 ;  /* 0x00000004ff057807 */ /* 0x000fc40000000000 */
[--C-:B------:R-:W-:Y:S02]  /*1e80*/  SHF.R.S32.HI R161, RZ, 0x1f, R160.reuse ;  /* 0x0000001fffa17819 */ /* 0x100fe400000114a0 */
[----:B------:R-:W-:Y:S01]  /*1e90*/  LOP3.LUT R4, R4, R6, R5, 0xfe, !PT ;  /* 0x0000000604047212 */ /* 0x000fe200078efe05 */
[-C--:B------:R-:W-:Y:S01]  /*1ea0*/  IMAD R6, R9, R96.reuse, RZ ;  /* 0x0000006009067224 */ /* 0x080fe200078e02ff */
[----:B------:R-:W-:Y:S01]  /*1eb0*/  ISETP.GE.AND P0, PT, R22, UR4, PT ;  /* 0x0000000416007c0c */ /* 0x000fe2000bf06270 */
[C---:B------:R-:W-:Y:S01]  /*1ec0*/  IMAD.WIDE.U32 R100, R165.reuse, R96, R160 ;  /* 0x00000060a5647225 */ /* 0x040fe200078e00a0 */
[----:B------:R-:W-:Y:S02]  /*1ed0*/  ISETP.GE.AND P2, PT, R16, UR5, PT ;  /* 0x0000000510007c0c */ /* 0x000fe4000bf46270 */
[----:B------:R-:W-:Y:S01]  /*1ee0*/  SEL R5, RZ, 0x10, P0 ;  /* 0x00000010ff057807 */ /* 0x000fe20000000000 */
[C---:B------:R-:W-:Y:S01]  /*1ef0*/  IMAD R11, R165.reuse, R97, R6 ;  /* 0x00000061a50b7224 */ /* 0x040fe200078e0206 */
[----:B------:R-:W-:Y:S01]  /*1f00*/  SEL R7, RZ, 0x1, P2 ;  /* 0x00000001ff077807 */ /* 0x000fe20001000000 */
[----:B------:R-:W-:Y:S01]  /*1f10*/  IMAD.WIDE.U32 R94, R165, R90, R160 ;  /* 0x0000005aa55e7225 */ /* 0x000fe200078e00a0 */
[----:B-1----:R-:W-:-:S02]  /*1f20*/  ISETP.GE.AND P2, PT, R0, R129, PT ;  /* 0x000000810000720c */ /* 0x002fc40003f46270 */
[----:B------:R-:W-:Y:S01]  /*1f30*/  ISETP.GE.AND P1, PT, R3, UR5, PT ;  /* 0x0000000503007c0c */ /* 0x000fe2000bf26270 */
[----:B------:R-:W-:Y:S01]  /*1f40*/  IMAD.IADD R101, R101, 0x1, R11 ;  /* 0x0000000165657824 */ /* 0x000fe200078e020b */
[----:B------:R-:W-:Y:S01]  /*1f50*/  ISETP.GE.AND P3, PT, R16, R129, PT ;  /* 0x000000811000720c */ /* 0x000fe20003f66270 */
[----:B------:R-:W-:Y:S01]  /*1f60*/  IMAD.IADD R99, R11, 0x1, R99 ;  /* 0x000000010b637824 */ /* 0x000fe200078e0263 */
[----:B------:R-:W-:Y:S01]  /*1f70*/  LOP3.LUT R11, R4, R5, RZ, 0xfc, !PT ;  /* 0x00000005040b7212 */ /* 0x000fe200078efcff */
[----:B------:R-:W-:Y:S01]  /*1f80*/  IMAD R4, R9, R90, RZ ;  /* 0x0000005a09047224 */ /* 0x000fe200078e02ff */
[----:B------:R-:W-:Y:S01]  /*1f90*/  SEL R9, R129, RZ, P2 ;  /* 0x000000ff81097207 */ /* 0x000fe20001000000 */
[----:B-----5:R-:W-:Y:S01]  /*1fa0*/  IMAD.WIDE.U32 R100, R145, R96, R100 ;  /* 0x0000006091647225 */ /* 0x020fe200078e0064 */
[----:B------:R-:W-:Y:S02]  /*1fb0*/  SEL R6, RZ, 0x4, P1 ;  /* 0x00000004ff067807 */ /* 0x000fe40000800000 */
[----:B------:R-:W-:Y:S01]  /*1fc0*/  SEL R5, R129, RZ, P3 ;  /* 0x000000ff81057207 */ /* 0x000fe20001800000 */
[----:B------:R-:W-:Y:S01]  /*1fd0*/  IMAD.IADD R9, R0, 0x1, R9 ;  /* 0x0000000100097824 */ /* 0x000fe200078e0209 */
[----:B------:R-:W-:Y:S01]  /*1fe0*/  ISETP.GE.AND P1, PT, R3, R129, PT ;  /* 0x000000810300720c */ /* 0x000fe20003f26270 */
[----:B------:R-:W-:Y:S01]  /*1ff0*/  IMAD R13, R165, R91, R4 ;  /* 0x0000005ba50d7224 */ /* 0x000fe200078e0204 */
[----:B------:R-:W-:Y:S01]  /*2000*/  LOP3.LUT R7, R8, 0x2, R7, 0xe2, !PT ;  /* 0x0000000208077812 */ /* 0x000fe200078ee207 */
[----:B------:R-:W-:Y:S01]  /*2010*/  IMAD.IADD R5, R16, 0x1, R5 ;  /* 0x0000000110057824 */ /* 0x000fe200078e0205 */
[----:B------:R-:W-:Y:S01]  /*2020*/  SEL R4, R129, RZ, P1 ;  /* 0x000000ff81047207 */ /* 0x000fe20000800000 */
[----:B------:R-:W-:Y:S01]  /*2030*/  IMAD.IADD R95, R95, 0x1, R13 ;  /* 0x000000015f5f7824 */ /* 0x000fe200078e020d */
[----:B------:R-:W-:Y:S01]  /*2040*/  LOP3.LUT R7, R7, R6, RZ, 0xfc, !PT ;  /* 0x0000000607077212 */ /* 0x000fe200078efcff */
[----:B------:R-:W-:Y:S01]  /*2050*/  IMAD.WIDE.U32 R98, R145, R96, R98 ;  /* 0x0000006091627225 */ /* 0x000fe200078e0062 */
[----:B------:R-:W-:-:S02]  /*2060*/  SHF.R.S32.HI R6, RZ, 0x1f, R9 ;  /* 0x0000001fff067819 */ /* 0x000fc40000011409 */
[----:B------:R-:W-:Y:S01]  /*2070*/  IADD3 R14, R3, R4, RZ ;  /* 0x00000004030e7210 */ /* 0x000fe20007ffe0ff */
[----:B------:R-:W-:Y:S01]  /*2080*/  IMAD.WIDE.U32 R94, R145, R90, R94 ;  /* 0x0000005a915e7225 */ /* 0x000fe200078e005e */
[----:B------:R-:W-:Y:S02]  /*2090*/  SHF.R.S32.HI R4, RZ, 0x1f, R5 ;  /* 0x0000001fff047819 */ /* 0x000fe40000011405 */
[----:B------:R-:W-:Y:S01]  /*20a0*/  LEA.HI R10, R6, R9, RZ, 0x6 ;  /* 0x00000009060a7211 */ /* 0x000fe200078f30ff */
[----:B------:R-:W-:Y:S01]  /*20b0*/  IMAD.SHL.U32 R129, R129, 0x2, RZ ;  /* 0x0000000281817824 */ /* 0x000fe200078e00ff */
[----:B------:R-:W-:Y:S02]  /*20c0*/  LEA.HI R8, R4, R5, RZ, 0x3 ;  /* 0x0000000504087211 */ /* 0x000fe400078f18ff */
[----:B------:R-:W-:Y:S02]  /*20d0*/  LEA.HI R9, R6, R9, RZ, 0x3 ;  /* 0x0000000906097211 */ /* 0x000fe400078f18ff */
[----:B------:R-:W-:-:S02]  /*20e0*/  LEA.HI R4, R4, R5, RZ, 0x6 ;  /* 0x0000000504047211 */ /* 0x000fc400078f30ff */
[----:B------:R-:W-:Y:S02]  /*20f0*/  SHF.R.S32.HI R10, RZ, 0x6, R10 ;  /* 0x00000006ff0a7819 */ /* 0x000fe4000001140a */
[----:B------:R-:W-:Y:S02]  /*2100*/  LOP3.LUT R6, R176, 0x38, R9, 0xf8, !PT ;  /* 0x00000038b0067812 */ /* 0x000fe400078ef809 */
[----:B------:R-:W-:Y:S01]  /*2110*/  SHF.R.S32.HI R5, RZ, 0x6, R4 ;  /* 0x00000006ff057819 */ /* 0x000fe20000011404 */
[C---:B------:R-:W-:Y:S01]  /*2120*/  IMAD R143, R10.reuse, 0x1800, R178 ;  /* 0x000018000a8f7824 */ /* 0x040fe200078e02b2 */
[----:B------:R-:W-:Y:S01]  /*2130*/  SHF.R.S32.HI R15, RZ, 0x1f, R14 ;  /* 0x0000001fff0f7819 */ /* 0x000fe2000001140e */
[--C-:B------:R-:W-:Y:S01]  /*2140*/  IMAD R140, R10, 0x1800, R179.reuse ;  /* 0x000018000a8c7824 */ /* 0x100fe200078e02b3 */
[----:B------:R-:W-:Y:S01]  /*2150*/  LOP3.LUT R4, R176, 0x38, R8, 0xf8, !PT ;  /* 0x00000038b0047812 */ /* 0x000fe200078ef808 */
[C---:B------:R-:W-:Y:S01]  /*2160*/  IMAD R144, R5.reuse, 0x1800, R178 ;  /* 0x0000180005907824 */ /* 0x040fe200078e02b2 */
[----:B------:R-:W-:Y:S01]  /*2170*/  LOP3.LUT R6, R6, R177, RZ, 0x3c, !PT ;  /* 0x000000b106067212 */ /* 0x000fe200078e3cff */
[----:B------:R-:W-:Y:S01]  /*2180*/  IMAD R142, R5, 0x1800, R179 ;  /* 0x00001800058e7824 */ /* 0x000fe200078e02b3 */
[----:B------:R-:W-:-:S02]  /*2190*/  LEA.HI R20, R15, R14, RZ, 0x3 ;  /* 0x0000000e0f147211 */ /* 0x000fc400078f18ff */
[----:B------:R-:W-:Y:S02]  /*21a0*/  LOP3.LUT R5, R4, R177, RZ, 0x3c, !PT ;  /* 0x000000b104057212 */ /* 0x000fe400078e3cff */
[----:B------:R-:W-:Y:S02]  /*21b0*/  LEA.HI R14, R15, R14, RZ, 0x6 ;  /* 0x0000000e0f0e7211 */ /* 0x000fe400078f30ff */
[----:B------:R-:W-:Y:S01]  /*21c0*/  IADD3 R143, R143, R6, RZ ;  /* 0x000000068f8f7210 */ /* 0x000fe20007ffe0ff */
[----:B------:R-:W-:Y:S01]  /*21d0*/  IMAD.IADD R144, R144, 0x1, R5 ;  /* 0x0000000190907824 */ /* 0x000fe200078e0205 */
[----:B------:R-:W-:Y:S02]  /*21e0*/  SHF.R.S32.HI R15, RZ, 0x1f, R145 ;  /* 0x0000001fff0f7819 */ /* 0x000fe40000011491 */
[----:B------:R-:W-:Y:S02]  /*21f0*/  LOP3.LUT R6, R167, 0x38, R9, 0xf8, !PT ;  /* 0x00000038a7067812 */ /* 0x000fe400078ef809 */
[----:B------:R-:W-:-:S02]  /*2200*/  SHF.R.S32.HI R14, RZ, 0x6, R14 ;  /* 0x00000006ff0e7819 */ /* 0x000fc4000001140e */
[----:B------:R-:W-:Y:S01]  /*2210*/  LOP3.LUT R5, R6, R223, RZ, 0x3c, !PT ;  /* 0x000000df06057212 */ /* 0x000fe200078e3cff */
[----:B------:R-:W-:Y:S01]  /*2220*/  IMAD R6, R15, R96, RZ ;  /* 0x000000600f067224 */ /* 0x000fe200078e02ff */
[----:B------:R-:W-:Y:S01]  /*2230*/  LOP3.LUT R4, R176, 0x38, R20, 0xf8, !PT ;  /* 0x00000038b0047812 */ /* 0x000fe200078ef814 */
[----:B------:R-:W-:Y:S01]  /*2240*/  IMAD R141, R14, 0x1800, R178 ;  /* 0x000018000e8d7824 */ /* 0x000fe200078e02b2 */
[----:B------:R-:W-:Y:S01]  /*2250*/  LOP3.LUT R12, R167, 0x38, R8, 0xf8, !PT ;  /* 0x00000038a70c7812 */ /* 0x000fe200078ef808 */
[----:B------:R-:W-:Y:S01]  /*2260*/  IMAD R107, R145, R97, R6 ;  /* 0x00000061916b7224 */ /* 0x000fe200078e0206 */
[----:B------:R-:W-:Y:S01]  /*2270*/  IADD3 R93, R13, R93, RZ ;  /* 0x0000005d0d5d7210 */ /* 0x000fe20007ffe0ff */
[----:B------:R-:W-:Y:S01]  /*2280*/  IMAD.IADD R140, R140, 0x1, R5 ;  /* 0x000000018c8c7824 */ /* 0x000fe200078e0205 */
[----:B------:R-:W-:Y:S01]  /*2290*/  LOP3.LUT R4, R4, R177, RZ, 0x3c, !PT ;  /* 0x000000b104047212 */ /* 0x000fe200078e3cff */
[----:B------:R-:W-:Y:S01]  /*22a0*/  IMAD R138, R14, 0x1800, R179 ;  /* 0x000018000e8a7824 */ /* 0x000fe200078e02b3 */
[----:B------:R-:W-:Y:S01]  /*22b0*/  LOP3.LUT R6, R176, 0x18, R16, 0xf8, !PT ;  /* 0x00000018b0067812 */ /* 0x000fe200078ef810 */
[----:B------:R-:W-:Y:S01]  /*22c0*/  IMAD.WIDE.U32 R92, R145, R90, R92 ;  /* 0x0000005a915c7225 */ /* 0x000fe200078e005c */
[----:B------:R-:W-:-:S02]  /*22d0*/  LOP3.LUT R13, R12, R223, RZ, 0x3c, !PT ;  /* 0x000000df0c0d7212 */ /* 0x000fc400078e3cff */
[----:B------:R-:W-:Y:S01]  /*22e0*/  ISETP.GE.AND P4, PT, R19, UR5, PT ;  /* 0x0000000513007c0c */ /* 0x000fe2000bf86270 */
[----:B------:R-:W-:Y:S01]  /*22f0*/  IMAD.IADD R141, R141, 0x1, R4 ;  /* 0x000000018d8d7824 */ /* 0x000fe200078e0204 */
[----:B------:R-:W-:Y:S01]  /*2300*/  LOP3.LUT R12, R167, 0x38, R20, 0xf8, !PT ;  /* 0x00000038a70c7812 */ /* 0x000fe200078ef814 */
[----:B------:R-:W-:Y:S01]  /*2310*/  IMAD.IADD R142, R142, 0x1, R13 ;  /* 0x000000018e8e7824 */ /* 0x000fe200078e020d */
[----:B------:R-:W-:Y:S01]  /*2320*/  ISETP.GE.AND P0, PT, R23, UR4, PT ;  /* 0x0000000417007c0c */ /* 0x000fe2000bf06270 */
[----:B------:R-:W-:Y:S01]  /*2330*/  IMAD R4, R15, R90, RZ ;  /* 0x0000005a0f047224 */ /* 0x000fe200078e02ff */
[----:B------:R-:W-:Y:S01]  /*2340*/  LOP3.LUT R5, R6, R177, RZ, 0x3c, !PT ;  /* 0x000000b106057212 */ /* 0x000fe200078e3cff */
[----:B------:R-:W-:Y:S01]  /*2350*/  IMAD R15, R91, 0x60, RZ ;  /* 0x000000605b0f7824 */ /* 0x000fe200078e02ff */
[----:B------:R-:W-:Y:S01]  /*2360*/  SEL R6, RZ, 0x8, P4 ;  /* 0x00000008ff067807 */ /* 0x000fe20002000000 */
[----:B------:R-:W-:Y:S01]  /*2370*/  IMAD R21, R145, R91, R4 ;  /* 0x0000005b91157224 */ /* 0x000fe200078e0204 */
[----:B------:R-:W-:Y:S01]  /*2380*/  LOP3.LUT R13, R12, R223, RZ, 0x3c, !PT ;  /* 0x000000df0c0d7212 */ /* 0x000fe200078e3cff */
[----:B------:R-:W-:Y:S01]  /*2390*/  IMAD.IADD R109, R101, 0x1, R107 ;  /* 0x00000001656d7824 */ /* 0x000fe200078e026b */
[----:B------:R-:W-:Y:S01]  /*23a0*/  IADD3 R133, R133, R26, RZ ;  /* 0x0000001a85857210 */ /* 0x000fe20007ffe0ff */
[----:B------:R-:W-:Y:S01]  /*23b0*/  IMAD.IADD R106, R21, 0x1, R93 ;  /* 0x00000001156a7824 */ /* 0x000fe200078e025d */
[----:B------:R-:W-:Y:S01]  /*23c0*/  SEL R10, RZ, 0x20, P0 ;  /* 0x00000020ff0a7807 */ /* 0x000fe20000000000 */
[----:B------:R-:W-:Y:S01]  /*23d0*/  IMAD.IADD R107, R107, 0x1, R99 ;  /* 0x000000016b6b7824 */ /* 0x000fe200078e0263 */
[----:B------:R-:W-:-:S02]  /*23e0*/  LOP3.LUT P5, RZ, R195, 0x4, RZ, 0xc0, !PT ;  /* 0x00000004c3ff7812 */ /* 0x000fc400078ac0ff */
[----:B------:R-:W-:Y:S02]  /*23f0*/  MOV R131, 0x20 ;  /* 0x0000002000837802 */ /* 0x000fe40000000f00 */
[C---:B------:R-:W-:Y:S02]  /*2400*/  LOP3.LUT R26, R7.reuse, R6, RZ, 0xfc, !PT ;  /* 0x00000006071a7212 */ /* 0x040fe400078efcff */
[----:B------:R-:W-:Y:S02]  /*2410*/  LOP3.LUT R6, R7, 0x1, RZ, 0xc0, !PT ;  /* 0x0000000107067812 */ /* 0x000fe400078ec0ff */
[----:B------:R-:W-:Y:S01]  /*2420*/  IADD3 R138, R138, R13, RZ ;  /* 0x0000000d8a8a7210 */ /* 0x000fe20007ffe0ff */
[----:B------:R-:W-:Y:S01]  /*2430*/  IMAD R13, R97, 0x60, RZ ;  /* 0x00000060610d7824 */ /* 0x000fe200078e02ff */
[----:B------:R-:W-:Y:S02]  /*2440*/  SHF.R.S32.HI R124, RZ, 0x3, R8 ;  /* 0x00000003ff7c7819 */ /* 0x000fe40000011408 */
[----:B------:R-:W-:-:S02]  /*2450*/  LOP3.LUT R7, R8, 0xfffffff8, RZ, 0xc0, !PT ;  /* 0xfffffff808077812 */ /* 0x000fc400078ec0ff */
[C---:B------:R-:W-:Y:S01]  /*2460*/  SHF.L.U64.HI R110, R96.reuse, 0x6, R97 ;  /* 0x00000006606e7819 */ /* 0x040fe20000010261 */
[----:B------:R-:W-:Y:S01]  /*2470*/  IMAD.WIDE.U32 R96, R96, 0x60, RZ ;  /* 0x0000006060607825 */ /* 0x000fe200078e00ff */
[C---:B------:R-:W-:Y:S02]  /*2480*/  SHF.L.U64.HI R112, R90.reuse, 0x6, R91 ;  /* 0x000000065a707819 */ /* 0x040fe4000001025b */
[----:B------:R-:W-:Y:S01]  /*2490*/  SHF.R.S32.HI R121, RZ, 0x3, R9 ;  /* 0x00000003ff797819 */ /* 0x000fe20000011409 */
[----:B------:R-:W-:Y:S01]  /*24a0*/  IMAD.WIDE.U32 R90, R90, 0x60, RZ ;  /* 0x000000605a5a7825 */ /* 0x000fe200078e00ff */
[----:B------:R-:W-:Y:S02]  /*24b0*/  LOP3.LUT R8, R9, 0xfffffff8, RZ, 0xc0, !PT ;  /* 0xfffffff809087812 */ /* 0x000fe400078ec0ff */
[----:B------:R-:W-:Y:S01]  /*24c0*/  LOP3.LUT R103, R11, R10, RZ, 0xfc, !PT ;  /* 0x0000000a0b677212 */ /* 0x000fe200078efcff */
[----:B------:R-:W-:Y:S01]  /*24d0*/  IMAD.IADD R134, R97, 0x1, R13 ;  /* 0x0000000161867824 */ /* 0x000fe200078e020d */
[----:B------:R-:W-:Y:S01]  /*24e0*/  SEL R131, R131, 0xffffffe0, !P5 ;  /* 0xffffffe083837807 */ /* 0x000fe20006800000 */
[----:B------:R-:W-:Y:S01]  /*24f0*/  IMAD.IADD R136, R91, 0x1, R15 ;  /* 0x000000015b887824 */ /* 0x000fe200078e020f */
[----:B------:R-:W-:-:S02]  /*2500*/  IADD3 R5, R178, R5, RZ ;  /* 0x00000005b2057210 */ /* 0x000fc40007ffe0ff */
[----:B------:R-:W-:Y:S02]  /*2510*/  LOP3.LUT R9, R20, 0xfffffff8, RZ, 0xc0, !PT ;  /* 0xfffffff814097812 */ /* 0x000fe400078ec0ff */
[----:B------:R-:W-:Y:S02]  /*2520*/  IADD3 R108, R95, R21, RZ ;  /* 0x000000155f6c7210 */ /* 0x000fe40007ffe0ff */
[----:B------:R-:W-:Y:S02]  /*2530*/  SHF.R.S32.HI R120, RZ, 0x3, R20 ;  /* 0x00000003ff787819 */ /* 0x000fe40000011414 */
[C---:B------:R-:W-:Y:S02]  /*2540*/  LOP3.LUT R20, R26.reuse, 0x2, RZ, 0xc0, !PT ;  /* 0x000000021a147812 */ /* 0x040fe400078ec0ff */
[----:B------:R-:W-:Y:S02]  /*2550*/  LOP3.LUT R21, R26, 0x4, RZ, 0xc0, !PT ;  /* 0x000000041a157812 */ /* 0x000fe400078ec0ff */
[----:B------:R-:W-:-:S02]  /*2560*/  LOP3.LUT R27, R103, 0x2, RZ, 0xc0, !PT ;  /* 0x00000002671b7812 */ /* 0x000fc400078ec0ff */
[C---:B------:R-:W-:Y:S02]  /*2570*/  LOP3.LUT R28, R103.reuse, 0x4, RZ, 0xc0, !PT ;  /* 0x00000004671c7812 */ /* 0x040fe400078ec0ff */
[C---:B------:R-:W-:Y:S02]  /*2580*/  LOP3.LUT R105, R103.reuse, 0x8, RZ, 0xc0, !PT ;  /* 0x0000000867697812 */ /* 0x040fe400078ec0ff */
[----:B------:R-:W-:Y:S02]  /*2590*/  LOP3.LUT R104, R103, 0x10, RZ, 0xc0, !PT ;  /* 0x0000001067687812 */ /* 0x000fe400078ec0ff */
[----:B------:R-:W-:Y:S02]  /*25a0*/  SHF.R.S32.HI R4, RZ, 0x1f, R30 ;  /* 0x0000001fff047819 */ /* 0x000fe4000001141e */
[----:B0-----:R-:W-:Y:S02]  /*25b0*/  LEA.HI R148, R148, 0x8, RZ, 0x19 ;  /* 0x0000000894947811 */ /* 0x001fe400078fc8ff */
[----:B------:R-:W-:-:S02]  /*25c0*/  IADD3 R137, R131, R5, RZ ;  /* 0x0000000583897210 */ /* 0x000fc40007ffe0ff */
[----:B------:R-:W-:Y:S02]  /*25d0*/  LOP3.LUT R10, R11, 0x1, RZ, 0xc0, !PT ;  /* 0x000000010b0a7812 */ /* 0x000fe400078ec0ff */
[----:B------:R-:W-:Y:S02]  /*25e0*/  LOP3.LUT R26, R26, 0x8, RZ, 0xc0, !PT ;  /* 0x000000081a1a7812 */ /* 0x000fe400078ec0ff */
[----:B------:R-:W-:Y:S02]  /*25f0*/  SHF.R.S32.HI R116, RZ, 0x1f, R7 ;  /* 0x0000001fff747819 */ /* 0x000fe40000011407 */
[----:B------:R-:W-:Y:S02]  /*2600*/  SHF.R.S32.HI R115, RZ, 0x1f, R8 ;  /* 0x0000001fff737819 */ /* 0x000fe40000011408 */
[----:B------:R-:W-:Y:S02]  /*2610*/  SHF.R.S32.HI R114, RZ, 0x1f, R9 ;  /* 0x0000001fff727819 */ /* 0x000fe40000011409 */
[----:B------:R-:W-:-:S02]  /*2620*/  LOP3.LUT R103, R103, 0x20, RZ, 0xc0, !PT ;  /* 0x0000002067677812 */ /* 0x000fc400078ec0ff */
[----:B----4-:R-:W-:-:S07]  /*2630*/  SHF.R.S32.HI R132, RZ, 0x1f, R102 ;  /* 0x0000001fff847819 */ /* 0x010fce0000011466 */
.L_x_562:
[----:B------:R-:W0:Y:S01]  /*2640*/  LDC R84, c[0x0][0x430] ;  /* 0x00010c00ff547b82 */ /* 0x000e220000000800 */
[----:B------:R-:W-:Y:S01]  /*2650*/  VIADD R24, R24, 0xffffffff ;  /* 0xffffffff18187836 */ /* 0x000fe20000000000 */
[----:B------:R-:W-:-:S03]  /*2660*/  MOV R31, RZ ;  /* 0x000000ff001f7202 */ /* 0x000fc60000000f00 */
[----:B-1----:R-:W-:-:S03]  /*2670*/  IMAD R12, R24, 0x60, R117 ;  /* 0x00000060180c7824 */ /* 0x002fc600078e0275 */
[----:B------:R-:W1:Y:S02]  /*2680*/  LDC R128, c[0x0][0x3f4] ;  /* 0x0000fd00ff807b82 */ /* 0x000e640000000800 */
[----:B------:R-:W-:Y:S02]  /*2690*/  ISETP.GE.AND P0, PT, R12, R25, PT ;  /* 0x000000190c00720c */ /* 0x000fe40003f06270 */
[----:B------:R-:W-:Y:S02]  /*26a0*/  IADD3 R36, R133, R12, RZ ;  /* 0x0000000c85247210 */ /* 0x000fe40007ffe0ff */
[----:B------:R-:W-:-:S03]  /*26b0*/  ISETP.GT.OR P0, PT, R117, 0x5f, P0 ;  /* 0x0000005f7500780c */ /* 0x000fc60000704670 */
[----:B--2---:R-:W-:Y:S01]  /*26c0*/  IMAD.MOV.U32 R32, RZ, RZ, R36 ;  /* 0x000000ffff207224 */ /* 0x004fe200078e0024 */
[----:B0-----:R-:W-:-:S09]  /*26d0*/  ISETP.NE.AND P4, PT, R84, 0x1, PT ;  /* 0x000000015400780c */ /* 0x001fd20003f85270 */
[----:B------:R-:W0:Y:S08]  /*26e0*/  @!P0 LDC.64 R14, c[0x0][0x428] ;  /* 0x00010a00ff0e8b82 */ /* 0x000e300000000a00 */
[----:B------:R-:W2:Y:S08]  /*26f0*/  @!P0 LDC.64 R12, c[0x0][0x418] ;  /* 0x00010600ff0c8b82 */ /* 0x000eb00000000a00 */
[----:B------:R-:W3:Y:S08]  /*2700*/  @P4 LDC R11, c[0x0][0x434] ;  /* 0x00010d00ff0b4b82 */ /* 0x000ef00000000800 */
[----:B----4-:R-:W4:Y:S01]  /*2710*/  @P4 LDC R34, c[0x0][0x438] ;  /* 0x00010e00ff224b82 */ /* 0x010f220000000800 */
[----:B---3--:R-:W-:-:S05]  /*2720*/  @P4 IMAD.HI.U32 R11, R36, R11, RZ ;  /* 0x0000000b240b4227 */ /* 0x008fca00078e00ff */
[----:B----4-:R-:W-:Y:S01]  /*2730*/  @P4 SHF.R.U32.HI R32, RZ, R34, R11 ;  /* 0x00000022ff204219 */ /* 0x010fe2000001160b */
[----:B0-----:R-:W-:-:S03]  /*2740*/  @!P0 IMAD R11, R132, R14, RZ ;  /* 0x0000000e840b8224 */ /* 0x001fc600078e02ff */
[--C-:B------:R-:W-:Y:S01]  /*2750*/  @!P0 SHF.R.S32.HI R33, RZ, 0x1f, R32.reuse ;  /* 0x0000001fff218819 */ /* 0x100fe20000011420 */
[C---:B------:R-:W-:Y:S02]  /*2760*/  @!P0 IMAD R11, R102.reuse, R15, R11 ;  /* 0x0000000f660b8224 */ /* 0x040fe400078e020b */
[----:B------:R-:W-:-:S04]  /*2770*/  @!P0 IMAD.WIDE.U32 R14, R102, R14, R32 ;  /* 0x0000000e660e8225 */ /* 0x000fc800078e0020 */
[----:B------:R-:W-:Y:S01]  /*2780*/  @!P0 IMAD.IADD R11, R15, 0x1, R11 ;  /* 0x000000010f0b8824 */ /* 0x000fe200078e020b */
[----:B--2---:R-:W-:-:S04]  /*2790*/  @!P0 LEA R12, P4, R14, R12, 0x2 ;  /* 0x0000000c0e0c8211 */ /* 0x004fc800078810ff */
[----:B------:R-:W-:-:S05]  /*27a0*/  @!P0 LEA.HI.X R13, R14, R13, R11, 0x2, P4 ;  /* 0x0000000d0e0d8211 */ /* 0x000fca00020f140b */
[----:B------:R0:W5:Y:S01]  /*27b0*/  @!P0 LDG.E R31, desc[UR60][R12.64] ;  /* 0x0000003c0c1f8981 */ /* 0x000162000c1e1900 */
[----:B-1----:R-:W-:Y:S01]  /*27c0*/  ISETP.GE.AND P0, PT, R128, 0x1, PT ;  /* 0x000000018000780c */ /* 0x002fe20003f06270 */
[----:B------:R-:W-:Y:S01]  /*27d0*/  IMAD.MOV R11, RZ, RZ, -R32 ;  /* 0x000000ffff0b7224 */ /* 0x000fe200078e0a20 */
[----:B------:R-:W-:Y:S01]  /*27e0*/  ISETP.GT.AND P4, PT, R24, R130, PT ;  /* 0x000000821800720c */ /* 0x000fe20003f84270 */
[----:B------:R-:W-:Y:S01]  /*27f0*/  IMAD R33, R18, 0x4800, R5 ;  /* 0x0000480012217824 */ /* 0x000fe200078e0205 */
[----:B------:R-:W-:Y:S05]  /*2800*/  YIELD ;  /* 0x0000000000007946 */ /* 0x000fea0003800000 */
[----:B------:R-:W-:Y:S01]  /*2810*/  IMAD R84, R84, R11, R36 ;  /* 0x0000000b54547224 */ /* 0x000fe200078e0224 */
[----:B------:R-:W-:Y:S01]  /*2820*/  BSSY B0, `(.L_x_457) ;  /* 0x00007a9000007945 */ /* 0x000fe20003800000 */
[----:B------:R-:W-:Y:S01]  /*2830*/  IMAD R11, R18, 0x4800, R137 ;  /* 0x00004800120b7824 */ /* 0x000fe200078e0289 */
[----:B------:R-:W-:Y:S01]  /*2840*/  P2R R127, PR, RZ, 0x10 ;  /* 0x00000010ff7f7803 */ /* 0x000fe20000000000 */
[----:B------:R-:W-:-:S03]  /*2850*/  IMAD R33, R33, 0x2, R126 ;  /* 0x0000000221217824 */ /* 0x000fc600078e027e */
[----:B------:R-:W-:Y:S01]  /*2860*/  LEA R32, R11, R126, 0x1 ;  /* 0x0000007e0b207211 */ /* 0x000fe200078e08ff */
[----:B0-----:R-:W-:Y:S06]  /*2870*/  @!P0 BRA `(.L_x_458) ;  /* 0x0000007000b08947 */ /* 0x001fec0003800000 */
[----:B------:R-:W-:Y:S01]  /*2880*/  SHF.R.S32.HI R85, RZ, 0x1f, R84 ;  /* 0x0000001fff557819 */ /* 0x000fe20000011454 */
[----:B------:R-:W-:Y:S01]  /*2890*/  ULDC.64 UR4, c[0x0][0x300] ;  /* 0x0000c00000047ab9 */ /* 0x000fe20000000a00 */
[----:B-----5:R-:W-:Y:S01]  /*28a0*/  SHF.R.S32.HI R86, RZ, 0x1f, R31 ;  /* 0x0000001fff567819 */ /* 0x020fe2000001141f */
[----:B------:R-:W-:Y:S01]  /*28b0*/  IMAD.WIDE.U32 R12, R84, UR4, RZ ;  /* 0x00000004540c7c25 */ /* 0x000fe2000f8e00ff */
[----:B------:R-:W-:Y:S02]  /*28c0*/  ULDC.U8 UR6, c[0x0][0x410] ;  /* 0x0001040000067ab9 */ /* 0x000fe40000000000 */
[----:B------:R-:W-:Y:S01]  /*28d0*/  ISETP.NE.AND P0, PT, RZ, UR6, PT ;  /* 0x00000006ff007c0c */ /* 0x000fe2000bf05270 */
[----:B------:R-:W-:Y:S02]  /*28e0*/  IMAD R11, R85, UR4, RZ ;  /* 0x00000004550b7c24 */ /* 0x000fe4000f8e02ff */
[----:B------:R-:W-:Y:S02]  /*28f0*/  IMAD R34, R136, R24, RZ ;  /* 0x0000001888227224 */ /* 0x000fe400078e02ff */
[----:B------:R-:W-:Y:S01]  /*2900*/  IMAD R11, R84, UR5, R11 ;  /* 0x00000005540b7c24 */ /* 0x000fe2000f8e020b */
[----:B------:R-:W-:Y:S01]  /*2910*/  ULDC.64 UR4, c[0x0][0x310] ;  /* 0x0000c40000047ab9 */ /* 0x000fe20000000a00 */
[----:B------:R-:W-:-:S02]  /*2920*/  IMAD R87, R24, -0x60, R25 ;  /* 0xffffffa018577824 */ /* 0x000fc400078e0219 */
[----:B------:R-:W-:Y:S02]  /*2930*/  IMAD R14, R86, UR4, RZ ;  /* 0x00000004560e7c24 */ /* 0x000fe4000f8e02ff */
[----:B------:R-:W-:Y:S01]  /*2940*/  IMAD.IADD R13, R13, 0x1, R11 ;  /* 0x000000010d0d7824 */ /* 0x000fe200078e020b */
[----:B------:R-:W-:Y:S01]  /*2950*/  SHF.R.S32.HI R11, RZ, 0x1f, R24 ;  /* 0x0000001fff0b7819 */ /* 0x000fe20000011418 */
[----:B------:R-:W-:Y:S01]  /*2960*/  IMAD R15, R31, UR5, R14 ;  /* 0x000000051f0f7c24 */ /* 0x000fe2000f8e020e */
[----:B------:R-:W-:Y:S01]  /*2970*/  VIMNMX R87, R87, 0x60, PT ;  /* 0x0000006057577848 */ /* 0x000fe20003fe0100 */
[----:B------:R-:W-:Y:S01]  /*2980*/  IMAD.WIDE.U32 R12, R31, UR4, R12 ;  /* 0x000000041f0c7c25 */ /* 0x000fe2000f8e000c */
[----:B------:R-:W-:-:S03]  /*2990*/  ULDC.64 UR4, c[0x0][0x308] ;  /* 0x0000c20000047ab9 */ /* 0x000fc60000000a00 */
[----:B------:R-:W-:Y:S02]  /*29a0*/  IMAD R14, R134, R24, RZ ;  /* 0x00000018860e7224 */ /* 0x000fe400078e02ff */
[----:B------:R-:W-:Y:S02]  /*29b0*/  IMAD.IADD R13, R13, 0x1, R15 ;  /* 0x000000010d0d7824 */ /* 0x000fe400078e020f */
[----:B------:R-:W-:Y:S02]  /*29c0*/  IMAD R15, R4, UR4, RZ ;  /* 0x00000004040f7c24 */ /* 0x000fe4000f8e02ff */
[C---:B------:R-:W-:Y:S02]  /*29d0*/  IMAD R35, R11.reuse, R96, R14 ;  /* 0x000000600b237224 */ /* 0x040fe400078e020e */
[----:B------:R-:W-:Y:S02]  /*29e0*/  IMAD R37, R11, R90, R34 ;  /* 0x0000005a0b257224 */ /* 0x000fe400078e0222 */
[----:B------:R-:W-:-:S02]  /*29f0*/  IMAD R11, R30, UR5, R15 ;  /* 0x000000051e0b7c24 */ /* 0x000fc4000f8e020f */
[----:B------:R-:W-:Y:S01]  /*2a00*/  IMAD.WIDE.U32 R118, R30, UR4, R12 ;  /* 0x000000041e767c25 */ /* 0x000fe2000f8e000c */
[----:B------:R-:W-:-:S03]  /*2a10*/  ULDC.64 UR4, c[0x0][0x2e8] ;  /* 0x0000ba0000047ab9 */ /* 0x000fc60000000a00 */
[-C--:B------:R-:W-:Y:S01]  /*2a20*/  IMAD.WIDE.U32 R14, R96, R24.reuse, RZ ;  /* 0x00000018600e7225 */ /* 0x080fe200078e00ff */
[----:B------:R-:W-:Y:S02]  /*2a30*/  IADD3 R11, R119, R11, RZ ;  /* 0x0000000b770b7210 */ /* 0x000fe40007ffe0ff */
[----:B------:R-:W-:Y:S01]  /*2a40*/  LEA R119, P4, R118, UR4, 0x1 ;  /* 0x0000000476777c11 */ /* 0x000fe2000f8808ff */
[----:B------:R-:W-:-:S03]  /*2a50*/  IMAD.WIDE.U32 R12, R90, R24, RZ ;  /* 0x000000185a0c7225 */ /* 0x000fc600078e00ff */
[----:B------:R-:W-:Y:S01]  /*2a60*/  LEA.HI.X R118, R118, UR5, R11, 0x1, P4 ;  /* 0x0000000576767c11 */ /* 0x000fe2000a0f0c0b */
[----:B------:R-:W-:Y:S02]  /*2a70*/  IMAD.IADD R11, R15, 0x1, R35 ;  /* 0x000000010f0b7824 */ /* 0x000fe400078e0223 */
[----:B------:R-:W-:Y:S01]  /*2a80*/  IMAD.IADD R82, R13, 0x1, R37 ;  /* 0x000000010d527824 */ /* 0x000fe200078e0225 */
[----:B------:R-:W-:Y:S06]  /*2a90*/  @!P0 BRA `(.L_x_459) ;  /* 0x0000003400b08947 */ /* 0x000fec0003800000 */
[----:B------:R-:W-:Y:S01]  /*2aa0*/  ISETP.GE.AND P4, PT, R165, R87, PT ;  /* 0x00000057a500720c */ /* 0x000fe20003f86270 */
[----:B------:R-:W-:Y:S01]  /*2ab0*/  BSSY B1, `(.L_x_460) ;  /* 0x0000037000017945 */ /* 0x000fe20003800000 */
        /* <DEDUP_REMOVED lines=13> */
[----:B------:R-:W-:Y:S06]  /*2b90*/  @P4 BRA `(.L_x_461) ;  /* 0x0000000000a04947 */ /* 0x000fec0003800000 */
[----:B------:R-:W-:Y:S01]  /*2ba0*/  IADD3 R37, P5, R100, R14, RZ ;  /* 0x0000000e64257210 */ /* 0x000fe20007fbe0ff */
[----:B------:R-:W-:Y:S01]  /*2bb0*/  ULDC.64 UR4, c[0x0][0x3e8] ;  /* 0x0000fa0000047ab9 */ /* 0x000fe20000000a00 */
[----:B------:R-:W-:Y:S01]  /*2bc0*/  IADD3 R39, P0, R94, R12, RZ ;  /* 0x0000000c5e277210 */ /* 0x000fe20007f1e0ff */
[----:B------:R-:W-:Y:S01]  /*2bd0*/  ULDC.64 UR6, c[0x0][0x400] ;  /* 0x0001000000067ab9 */ /* 0x000fe20000000a00 */
[----:B------:R-:W-:Y:S02]  /*2be0*/  IADD3.X R38, R11, R109, RZ, P5, !PT ;  /* 0x0000006d0b267210 */ /* 0x000fe40002ffe4ff */
[----:B------:R-:W-:Y:S02]  /*2bf0*/  CS2R R78, SRZ ;  /* 0x00000000004e7805 */ /* 0x000fe4000001ff00 */
[----:B------:R-:W-:Y:S01]  /*2c00*/  LEA R36, P5, R37, UR4, 0x1 ;  /* 0x0000000425247c11 */ /* 0x000fe2000f8a08ff */
[----:B------:R-:W-:Y:S01]  /*2c10*/  IMAD.X R40, R82, 0x1, R108, P0 ;  /* 0x0000000152287824 */ /* 0x000fe200000e066c */
[----:B------:R-:W-:-:S02]  /*2c20*/  ISETP.GE.AND P0, PT, R160, R128, PT ;  /* 0x00000080a000720c */ /* 0x000fc40003f06270 */
[----:B------:R-:W-:Y:S02]  /*2c30*/  CS2R R74, SRZ ;  /* 0x00000000004a7805 */ /* 0x000fe4000001ff00 */
[----:B------:R-:W-:Y:S02]  /*2c40*/  LEA.HI.X R37, R37, UR5, R38, 0x1, P5 ;  /* 0x0000000525257c11 */ /* 0x000fe4000a8f0c26 */
[----:B------:R-:W-:Y:S02]  /*2c50*/  CS2R R80, SRZ ;  /* 0x0000000000507805 */ /* 0x000fe4000001ff00 */
[C---:B------:R-:W-:Y:S02]  /*2c60*/  LEA R38, P5, R39.reuse, UR6, 0x1 ;  /* 0x0000000627267c11 */ /* 0x040fe4000f8a08ff */
[----:B------:R-:W-:Y:S02]  /*2c70*/  CS2R R76, SRZ ;  /* 0x00000000004c7805 */ /* 0x000fe4000001ff00 */
[----:B------:R-:W-:-:S02]  /*2c80*/  LEA.HI.X R39, R39, UR7, R40, 0x1, P5 ;  /* 0x0000000727277c11 */ /* 0x000fc4000a8f0c28 */
[-C--:B------:R-:W-:Y:S01]  /*2c90*/  ISETP.GE.AND P5, PT, R169, R128.reuse, PT ;  /* 0x00000080a900720c */ /* 0x080fe20003fa6270 */
[----:B------:R0:W5:Y:S04]  /*2ca0*/  @!P0 LDG.E.64 R78, desc[UR60][R36.64] ;  /* 0x0000003c244e8981 */ /* 0x000168000c1e1b00 */
[----:B------:R0:W5:Y:S01]  /*2cb0*/  @!P0 LDG.E.64 R80, desc[UR60][R38.64] ;  /* 0x0000003c26508981 */ /* 0x000162000c1e1b00 */
[----:B------:R-:W-:-:S07]  /*2cc0*/  ISETP.GE.AND P0, PT, R168, R128, PT ;  /* 0x00000080a800720c */ /* 0x000fce0003f06270 */
[----:B------:R0:W5:Y:S04]  /*2cd0*/  @!P5 LDG.E.64 R74, desc[UR60][R36.64+0x20] ;  /* 0x0000203c244ad981 */ /* 0x000168000c1e1b00 */
[----:B------:R0:W5:Y:S01]  /*2ce0*/  @!P5 LDG.E.64 R76, desc[UR60][R38.64+0x20] ;  /* 0x0000203c264cd981 */ /* 0x000162000c1e1b00 */
[----:B------:R-:W-:Y:S02]  /*2cf0*/  ISETP.GE.AND P5, PT, R171, R128, PT ;  /* 0x00000080ab00720c */ /* 0x000fe40003fa6270 */
[----:B------:R-:W-:Y:S02]  /*2d00*/  CS2R R70, SRZ ;  /* 0x0000000000467805 */ /* 0x000fe4000001ff00 */
[----:B------:R-:W-:Y:S02]  /*2d10*/  CS2R R72, SRZ ;  /* 0x0000000000487805 */ /* 0x000fe4000001ff00 */
[----:B------:R-:W-:-:S02]  /*2d20*/  CS2R R66, SRZ ;  /* 0x0000000000427805 */ /* 0x000fc4000001ff00 */
[----:B------:R-:W-:Y:S01]  /*2d30*/  CS2R R68, SRZ ;  /* 0x0000000000447805 */ /* 0x000fe2000001ff00 */
[----:B------:R0:W5:Y:S04]  /*2d40*/  @!P0 LDG.E.64 R70, desc[UR60][R36.64+0x40] ;  /* 0x0000403c24468981 */ /* 0x000168000c1e1b00 */
[----:B------:R0:W5:Y:S01]  /*2d50*/  @!P0 LDG.E.64 R72, desc[UR60][R38.64+0x40] ;  /* 0x0000403c26488981 */ /* 0x000162000c1e1b00 */
[----:B------:R-:W-:-:S03]  /*2d60*/  ISETP.GE.AND P0, PT, R170, R128, PT ;  /* 0x00000080aa00720c */ /* 0x000fc60003f06270 */
        /* <DEDUP_REMOVED lines=8> */
[----:B------:R0:W5:Y:S04]  /*2df0*/  @!P0 LDG.E.64 R64, desc[UR60][R38.64+0x80] ;  /* 0x0000803c26408981 */ /* 0x000168000c1e1b00 */
[----:B------:R0:W5:Y:S04]  /*2e00*/  @!P5 LDG.E.64 R58, desc[UR60][R36.64+0xa0] ;  /* 0x0000a03c243ad981 */ /* 0x000168000c1e1b00 */
[----:B------:R0:W5:Y:S02]  /*2e10*/  @!P5 LDG.E.64 R60, desc[UR60][R38.64+0xa0] ;  /* 0x0000a03c263cd981 */ /* 0x000164000c1e1b00 */
.L_x_461:
[----:B------:R-:W-:Y:S05]  /*2e20*/  BSYNC B1 ;  /* 0x0000000000017941 */ /* 0x000fea0003800000 */
.L_x_460:
[----:B------:R-:W-:Y:S01]  /*2e30*/  ISETP.GE.AND P5, PT, R225, R87, PT ;  /* 0x00000057e100720c */ /* 0x000fe20003fa6270 */
[----:B------:R-:W-:Y:S01]  /*2e40*/  BSSY B1, `(.L_x_462) ;  /* 0x0000037000017945 */ /* 0x000fe20003800000 */
[----:B0-----:R-:W-:Y:S02]  /*2e50*/  CS2R R38, SRZ ;  /* 0x0000000000267805 */ /* 0x001fe4000001ff00 */
        /* <DEDUP_REMOVED lines=8> */
[----:B------:R-:W-:Y:S01]  /*2ee0*/  CS2R R52, SRZ ;  /* 0x0000000000347805 */ /* 0x000fe2000001ff00 */
[----:B-----5:R-:W-:Y:S01]  /*2ef0*/  IMAD.MOV.U32 R88, RZ, RZ, R58 ;  /* 0x000000ffff587224 */ /* 0x020fe200078e003a */
[----:B------:R-:W-:-:S02]  /*2f00*/  MOV R83, R59 ;  /* 0x0000003b00537202 */ /* 0x000fc40000000f00 */
[----:B------:R-:W-:Y:S01]  /*2f10*/  CS2R R56, SRZ ;  /* 0x0000000000387805 */ /* 0x000fe2000001ff00 */
[----:B------:R-:W-:Y:S06]  /*2f20*/  @P5 BRA `(.L_x_463) ;  /* 0x0000000000a05947 */ /* 0x000fec0003800000 */
[----:B------:R-:W-:Y:S01]  /*2f30*/  IADD3 R14, P0, P6, R100, R14, R111 ;  /* 0x0000000e640e7210 */ /* 0x000fe20007e1e06f */
[----:B------:R-:W-:Y:S01]  /*2f40*/  ULDC.64 UR4, c[0x0][0x3e8] ;  /* 0x0000fa0000047ab9 */ /* 0x000fe20000000a00 */
[----:B------:R-:W-:Y:S01]  /*2f50*/  ULDC.64 UR6, c[0x0][0x400] ;  /* 0x0001000000067ab9 */ /* 0x000fe20000000a00 */
[----:B------:R-:W-:Y:S02]  /*2f60*/  CS2R R54, SRZ ;  /* 0x0000000000367805 */ /* 0x000fe4000001ff00 */
[----:B------:R-:W-:Y:S02]  /*2f70*/  IADD3.X R13, R109, R11, R110, P0, P6 ;  /* 0x0000000b6d0d7210 */ /* 0x000fe400007ec46e */
[----:B------:R-:W-:Y:S02]  /*2f80*/  CS2R R56, SRZ ;  /* 0x0000000000387805 */ /* 0x000fe4000001ff00 */
[----:B------:R-:W-:-:S04]  /*2f90*/  IADD3 R11, P0, P6, R94, R12, R113 ;  /* 0x0000000c5e0b7210 */ /* 0x000fc80007e1e071 */
[----:B------:R-:W-:Y:S02]  /*2fa0*/  IADD3.X R82, R108, R82, R112, P0, P6 ;  /* 0x000000526c527210 */ /* 0x000fe400007ec470 */
[----:B------:R-:W-:-:S04]  /*2fb0*/  LEA R12, P0, R14, UR4, 0x1 ;  /* 0x000000040e0c7c11 */ /* 0x000fc8000f8008ff */
[----:B------:R-:W-:Y:S02]  /*2fc0*/  LEA.HI.X R13, R14, UR5, R13, 0x1, P0 ;  /* 0x000000050e0d7c11 */ /* 0x000fe400080f0c0d */
[----:B------:R-:W-:-:S04]  /*2fd0*/  LEA R14, P0, R11, UR6, 0x1 ;  /* 0x000000060b0e7c11 */ /* 0x000fc8000f8008ff */
[----:B------:R-:W-:Y:S02]  /*2fe0*/  LEA.HI.X R15, R11, UR7, R82, 0x1, P0 ;  /* 0x000000070b0f7c11 */ /* 0x000fe400080f0c52 */
[----:B------:R-:W-:Y:S02]  /*2ff0*/  ISETP.GE.AND P0, PT, R160, R128, PT ;  /* 0x00000080a000720c */ /* 0x000fe40003f06270 */
[----:B------:R-:W-:Y:S02]  /*3000*/  CS2R R50, SRZ ;  /* 0x0000000000327805 */ /* 0x000fe4000001ff00 */
[----:B------:R-:W-:-:S09]  /*3010*/  CS2R R52, SRZ ;  /* 0x0000000000347805 */ /* 0x000fd2000001ff00 */
[----:B------:R0:W5:Y:S04]  /*3020*/  @!P0 LDG.E.64 R54, desc[UR60][R12.64] ;  /* 0x0000003c0c368981 */ /* 0x000168000c1e1b00 */
[----:B------:R0:W5:Y:S01]  /*3030*/  @!P0 LDG.E.64 R56, desc[UR60][R14.64] ;  /* 0x0000003c0e388981 */ /* 0x000162000c1e1b00 */
        /* <DEDUP_REMOVED lines=20> */
[----:B------:R-:W-:-:S13]  /*3180*/  ISETP.GE.AND P0, PT, R172, R128, PT ;  /* 0x00000080ac00720c */ /* 0x000fda0003f06270 */
[----:B------:R0:W5:Y:S04]  /*3190*/  @!P0 LDG.E.64 R34, desc[UR60][R12.64+0xa0] ;  /* 0x0000a03c0c228981 */ /* 0x000168000c1e1b00 */
[----:B------:R0:W5:Y:S02]  /*31a0*/  @!P0 LDG.E.64 R36, desc[UR60][R14.64+0xa0] ;  /* 0x0000a03c0e248981 */ /* 0x000164000c1e1b00 */
.L_x_463:
[----:B------:R-:W-:Y:S05]  /*31b0*/  BSYNC B1 ;  /* 0x0000000000017941 */ /* 0x000fea0003800000 */
.L_x_462:
[----:B------:R-:W2:Y:S01]  /*31c0*/  LDL R11, [R1+0x30] ;  /* 0x00003000010b7983 */ /* 0x000ea20000100800 */
[----:B0-----:R-:W-:Y:S01]  /*31d0*/  IMAD.MOV.U32 R12, RZ, RZ, R63 ;  /* 0x000000ffff0c7224 */ /* 0x001fe200078e003f */
[----:B------:R-:W-:Y:S01]  /*31e0*/  MOV R14, R71 ;  /* 0x00000047000e7202 */ /* 0x000fe20000000f00 */
[----:B------:R-:W-:Y:S01]  /*31f0*/  IMAD.MOV.U32 R13, RZ, RZ, R70 ;  /* 0x000000ffff0d7224 */ /* 0x000fe200078e0046 */
[----:B------:R-:W-:-:S04]  /*3200*/  PRMT R159, R88, 0x5410, R83 ;  /* 0x00005410589f7816 */ /* 0x000fc80000000053 */
[----:B------:R-:W-:Y:S01]  /*3210*/  PRMT R208, R13, 0x5410, R14 ;  /* 0x000054100dd07816 */ /* 0x000fe2000000000e */
[----:B------:R-:W-:Y:S01]  /*3220*/  IMAD.MOV.U32 R14, RZ, RZ, R79 ;  /* 0x000000ffff0e7224 */ /* 0x000fe200078e004f */
[----:B------:R-:W-:-:S04]  /*3230*/  MOV R13, R78 ;  /* 0x0000004e000d7202 */ /* 0x000fc80000000f00 */
[----:B------:R-:W-:Y:S01]  /*3240*/  PRMT R156, R13, 0x5410, R14 ;  /* 0x000054100d9c7816 */ /* 0x000fe2000000000e */
[----:B------:R-:W-:Y:S01]  /*3250*/  IMAD.MOV.U32 R14, RZ, RZ, R60 ;  /* 0x000000ffff0e7224 */ /* 0x000fe200078e003c */
[----:B------:R-:W-:-:S04]  /*3260*/  MOV R13, R61 ;  /* 0x0000003d000d7202 */ /* 0x000fc80000000f00 */
[----:B------:R-:W-:Y:S01]  /*3270*/  PRMT R203, R14, 0x5410, R13 ;  /* 0x000054100ecb7816 */ /* 0x000fe2000000000d */
[----:B------:R-:W-:Y:S01]  /*3280*/  IMAD.MOV.U32 R13, RZ, RZ, R69 ;  /* 0x000000ffff0d7224 */ /* 0x000fe200078e0045 */
[----:B------:R-:W-:Y:S02]  /*3290*/  MOV R14, R68 ;  /* 0x00000044000e7202 */ /* 0x000fe40000000f00 */
[----:B--2---:R-:W-:Y:S01]  /*32a0*/  R2UR UR4, R11 ;  /* 0x000000000b0472ca */ /* 0x004fe200000e0000 */
[----:B------:R-:W-:-:S05]  /*32b0*/  IMAD.MOV.U32 R11, RZ, RZ, R62 ;  /* 0x000000ffff0b7224 */ /* 0x000fca00078e003e */
[----:B------:R-:W-:Y:S01]  /*32c0*/  PRMT R204, R12, 0x5410, R11 ;  /* 0x000054100ccc7816 */ /* 0x000fe2000000000b */
[----:B------:R-:W-:Y:S01]  /*32d0*/  IMAD.MOV.U32 R12, RZ, RZ, R67 ;  /* 0x000000ffff0c7224 */ /* 0x000fe200078e0043 */
[----:B------:R-:W-:-:S04]  /*32e0*/  MOV R11, R66 ;  /* 0x00000042000b7202 */ /* 0x000fc80000000f00 */
[----:B------:R-:W-:Y:S01]  /*32f0*/  PRMT R207, R11, 0x7610, R207 ;  /* 0x000076100bcf7816 */ /* 0x000fe200000000cf */
[----:B------:R-:W-:Y:S01]  /*3300*/  IMAD.MOV.U32 R11, RZ, RZ, R74 ;  /* 0x000000ffff0b7224 */ /* 0x000fe200078e004a */
[----:B------:R-:W-:Y:S01]  /*3310*/  PRMT R206, R12, 0x7610, R206 ;  /* 0x000076100cce7816 */ /* 0x000fe200000000ce */
[----:B------:R-:W-:Y:S01]  /*3320*/  IMAD.MOV.U32 R12, RZ, RZ, R75 ;  /* 0x000000ffff0c7224 */ /* 0x000fe200078e004b */
[----:B------:R-:W-:Y:S01]  /*3330*/  UISETP.NE.AND UP0, UPT, UR4, 0x3, UPT ;  /* 0x000000030400788c */ /* 0x000fe2000bf05270 */
[----:B------:R-:W-:Y:S01]  /*3340*/  PRMT R207, R207, 0x5410, R14 ;  /* 0x00005410cfcf7816 */ /* 0x000fe2000000000e */
[----:B------:R-:W-:Y:S01]  /*3350*/  IMAD.MOV.U32 R14, RZ, RZ, R81 ;  /* 0x000000ffff0e7224 */ /* 0x000fe200078e0051 */
[----:B------:R-:W-:Y:S02]  /*3360*/  PRMT R206, R206, 0x5410, R13 ;  /* 0x00005410cece7816 */ /* 0x000fe4000000000d */
[----:B------:R-:W-:Y:S01]  /*3370*/  PRMT R209, R11, 0x5410, R12 ;  /* 0x000054100bd17816 */ /* 0x000fe2000000000c */
[----:B------:R-:W-:Y:S01]  /*3380*/  IMAD.MOV.U32 R12, RZ, RZ, R64 ;  /* 0x000000ffff0c7224 */ /* 0x000fe200078e0040 */
[----:B------:R-:W-:Y:S01]  /*3390*/  PLOP3.LUT P0, PT, PT, PT, UP0, 0x80, 0x0 ;  /* 0x000000000000781c */ /* 0x000fe20003f0f008 */
[----:B------:R-:W-:Y:S01]  /*33a0*/  IMAD.MOV.U32 R11, RZ, RZ, R65 ;  /* 0x000000ffff0b7224 */ /* 0x000fe200078e0041 */
[----:B------:R-:W-:-:S04]  /*33b0*/  MOV R13, R80 ;  /* 0x00000050000d7202 */ /* 0x000fc80000000f00 */
[----:B------:R-:W-:Y:S01]  /*33c0*/  PRMT R205, R11, 0x5410, R12 ;  /* 0x000054100bcd7816 */ /* 0x000fe2000000000c */
[----:B------:R-:W-:Y:S01]  /*33d0*/  IMAD.MOV.U32 R11, RZ, RZ, R72 ;  /* 0x000000ffff0b7224 */ /* 0x000fe200078e0048 */
[----:B------:R-:W-:Y:S02]  /*33e0*/  MOV R12, R73 ;  /* 0x00000049000c7202 */ /* 0x000fe40000000f00 */
[----:B------:R-:W-:Y:S01]  /*33f0*/  PRMT R212, R13, 0x5410, R14 ;  /* 0x000054100dd47816 */ /* 0x000fe2000000000e */
[----:B-----5:R-:W-:Y:S01]  /*3400*/  IMAD.MOV.U32 R14, RZ, RZ, R34 ;  /* 0x000000ffff0e7224 */ /* 0x020fe200078e0022 */
[----:B------:R-:W-:Y:S01]  /*3410*/  PRMT R210, R11, 0x5410, R12 ;  /* 0x000054100bd27816 */ /* 0x000fe2000000000c */
[----:B------:R-:W-:Y:S01]  /*3420*/  IMAD.MOV.U32 R11, RZ, RZ, R76 ;  /* 0x000000ffff0b7224 */ /* 0x000fe200078e004c */
[----:B------:R-:W-:Y:S01]  /*3430*/  MOV R13, R35 ;  /* 0x00000023000d7202 */ /* 0x000fe20000000f00 */
[----:B------:R-:W-:-:S03]  /*3440*/  IMAD.MOV.U32 R12, RZ, RZ, R77 ;  /* 0x000000ffff0c7224 */ /* 0x000fc600078e004d */
[----:B------:R-:W-:Y:S02]  /*3450*/  PRMT R83, R14, 0x5410, R13 ;  /* 0x000054100e537816 */ /* 0x000fe4000000000d */
[----:B------:R-:W-:Y:S01]  /*3460*/  PRMT R211, R11, 0x5410, R12 ;  /* 0x000054100bd37816 */ /* 0x000fe2000000000c */
[----:B------:R-:W-:Y:S02]  /*3470*/  IMAD.MOV.U32 R12, RZ, RZ, R38 ;  /* 0x000000ffff0c7224 */ /* 0x000fe400078e0026 */
[----:B------:R-:W-:-:S05]  /*3480*/  IMAD.MOV.U32 R11, RZ, RZ, R39 ;  /* 0x000000ffff0b7224 */ /* 0x000fca00078e0027 */
[----:B------:R-:W-:Y:S01]  /*3490*/  PRMT R123, R12, 0x5410, R11 ;  /* 0x000054100c7b7816 */ /* 0x000fe2000000000b */
[----:B------:R-:W-:Y:S01]  /*34a0*/  IMAD.MOV.U32 R11, RZ, RZ, R43 ;  /* 0x000000ffff0b7224 */ /* 0x000fe200078e002b */
[----:B------:R-:W-:-:S04]  /*34b0*/  MOV R12, R42 ;  /* 0x0000002a000c7202 */ /* 0x000fc80000000f00 */
[----:B------:R-:W-:Y:S01]  /*34c0*/  PRMT R139, R12, 0x5410, R11 ;  /* 0x000054100c8b7816 */ /* 0x000fe2000000000b */
[----:B------:R-:W-:Y:S01]  /*34d0*/  IMAD.MOV.U32 R12, RZ, RZ, R46 ;  /* 0x000000ffff0c7224 */ /* 0x000fe200078e002e */
[----:B------:R-:W-:-:S04]  /*34e0*/  MOV R11, R47 ;  /* 0x0000002f000b7202 */ /* 0x000fc80000000f00 */
        /* <DEDUP_REMOVED lines=25> */
[----:B------:R-:W-:Y:S06]  /*3680*/  @!P0 BRA `(.L_x_464) ;  /* 0x0000000000048947 */ /* 0x000fec0003800000 */
[----:B------:R-:W-:Y:S01]  /*3690*/  BPT.TRAP 0x1 ;  /* 0x000000040000795c */ /* 0x000fe20000300000 */
.L_x_464:
[----:B------:R-:W-:Y:S01]  /*36a0*/  IMAD R88, R18, 0x8, R2 ;  /* 0x0000000812587824 */ /* 0x000fe200078e0202 */
[----:B------:R-:W-:Y:S01]  /*36b0*/  SHF.L.U32 R89, R166, 0x1f, RZ ;  /* 0x0000001fa6597819 */ /* 0x000fe200000006ff */
[----:B------:R-:W-:Y:S03]  /*36c0*/  BSSY B1, `(.L_x_465) ;  /* 0x0000003000017945 */ /* 0x000fe60003800000 */
[----:B------:R-:W0:Y:S02]  /*36d0*/  SYNCS.PHASECHK.TRANS64.TRYWAIT P6, [R88+URZ+0x2a890], R89 ;  /* 0x02a89059580075a7 */ /* 0x000e2400080c017f */
[----:B0-----:R-:W-:Y:S05]  /*36e0*/  @!P6 BRA `(.L_x_466) ;  /* 0x000001b400e4e947 */ /* 0x001fea0003800000 */
.L_x_786:
[----:B------:R-:W-:Y:S05]  /*36f0*/  BSYNC B1 ;  /* 0x0000000000017941 */ /* 0x000fea0003800000 */
.L_x_465:
[----:B------:R-:W-:-:S03]  /*3700*/  UMOV UR4, 0xffffffff ;  /* 0xffffffff00047882 */ /* 0x000fc60000000000 */
[----:B------:R-:W-:Y:S05]  /*3710*/  BRA.DIV UR4, `(.L_x_467) ;  /* 0x000001b604ec7947 */ /* 0x000fea000b800000 */
[----:B------:R1:W2:Y:S04]  /*3720*/  SHFL.IDX PT, R82, R118, RZ, 0x1c1f ;  /* 0x001c1fff76527589 */ /* 0x0002a800000e0000 */
[----:B------:R1:W3:Y:S02]  /*3730*/  SHFL.IDX PT, R11, R119, RZ, 0x1c1f ;  /* 0x001c1fff770b7589 */ /* 0x0002e400000e0000 */
.L_x_790:
[----:B------:R-:W-:Y:S04]  /*3740*/  BSSY B1, `(.L_x_468) ;  /* 0x000015c000017945 */ /* 0x000fe80003800000 */
[----:B------:R-:W-:Y:S05]  /*3750*/  @P4 BRA `(.L_x_469) ;  /* 0x0000001400684947 */ /* 0x000fea0003800000 */
[----:B------:R-:W-:Y:S01]  /*3760*/  ISETP.NE.AND P4, PT, R10, RZ, PT ;  /* 0x000000ff0a00720c */ /* 0x000fe20003f85270 */
[----:B------:R-:W-:-:S12]  /*3770*/  BSSY B2, `(.L_x_470) ;  /* 0x0000035000027945 */ /* 0x000fd80003800000 */
[----:B------:R-:W-:Y:S05]  /*3780*/  @!P4 BRA `(.L_x_471) ;  /* 0x0000000000ccc947 */ /* 0x000fea0003800000 */
[----:B------:R4:W0:Y:S01]  /*3790*/  LDS.128 R12, [R33] ;  /* 0x00000000210c7984 */ /* 0x0008220000000c00 */
[----:B------:R-:W-:Y:S01]  /*37a0*/  ISETP.GE.AND P4, PT, R160, R128, PT ;  /* 0x00000080a000720c */ /* 0x000fe20003f86270 */
[----:B------:R-:W-:-:S12]  /*37b0*/  BSSY B3, `(.L_x_472) ;  /* 0x000002d000037945 */ /* 0x000fd80003800000 */
[----:B----4-:R-:W-:Y:S05]  /*37c0*/  @P4 BRA `(.L_x_473) ;  /* 0x0000000000ac4947 */ /* 0x010fea0003800000 */
[--C-:B------:R-:W-:Y:S02]  /*37d0*/  SHF.R.U64 R154, R78, 0x10, R79.reuse ;  /* 0x000000104e9a7819 */ /* 0x100fe4000000124f */
[----:B------:R-:W-:Y:S02]  /*37e0*/  SHF.R.U32.HI R78, RZ, 0x10, R79 ;  /* 0x00000010ff4e7819 */ /* 0x000fe4000001164f */
[--C-:B------:R-:W-:Y:S01]  /*37f0*/  SHF.R.U64 R155, R80, 0x10, R81.reuse ;  /* 0x00000010509b7819 */ /* 0x100fe20000001251 */
[----:B------:R-:W-:Y:S01]  /*3800*/  HADD2.F32 R154, -RZ, R154.H0_H0 ;  /* 0x2000009aff9a7230 */ /* 0x000fe20000004100 */
[----:B0-----:R-:W-:Y:S02]  /*3810*/  MOV R79, R13 ;  /* 0x0000000d004f7202 */ /* 0x001fe40000000f00 */
[----:B------:R-:W-:Y:S01]  /*3820*/  SHF.R.U32.HI R80, RZ, 0x10, R81 ;  /* 0x00000010ff507819 */ /* 0x000fe20000011651 */
[----:B------:R-:W-:Y:S02]  /*3830*/  HADD2.F32 R13, -RZ, R155.H0_H0 ;  /* 0x2000009bff0d7230 */ /* 0x000fe40000004100 */
[----:B------:R-:W-:-:S02]  /*3840*/  HADD2.F32 R81, -RZ, R79.H1_H1 ;  /* 0x3000004fff517230 */ /* 0x000fc40000004100 */
[----:B------:R-:W-:Y:S02]  /*3850*/  HADD2.F32 R155, -RZ, R79.H0_H0 ;  /* 0x2000004fff9b7230 */ /* 0x000fe40000004100 */
[----:B------:R-:W-:Y:S02]  /*3860*/  HADD2.F32 R80, -RZ, R80.H0_H0 ;  /* 0x20000050ff507230 */ /* 0x000fe40000004100 */
[-C--:B------:R-:W-:Y:S01]  /*3870*/  FMUL.FTZ R79, R81, R13.reuse ;  /* 0x0000000d514f7220 */ /* 0x080fe20000410000 */
[----:B------:R-:W-:-:S03]  /*3880*/  FMUL.FTZ R13, R155, R13 ;  /* 0x0000000d9b0d7220 */ /* 0x000fc60000410000 */
[-C--:B------:R-:W-:Y:S01]  /*3890*/  FFMA.FTZ R79, R155, R154.reuse, -R79 ;  /* 0x0000009a9b4f7223 */ /* 0x080fe2000001084f */
[----:B------:R-:W-:Y:S02]  /*38a0*/  IMAD.MOV.U32 R155, RZ, RZ, R12 ;  /* 0x000000ffff9b7224 */ /* 0x000fe400078e000c */
[----:B------:R-:W-:Y:S01]  /*38b0*/  FFMA.FTZ R13, R81, R154, R13 ;  /* 0x0000009a510d7223 */ /* 0x000fe2000001000d */
[----:B------:R-:W-:Y:S02]  /*38c0*/  IMAD.MOV.U32 R81, RZ, RZ, R15 ;  /* 0x000000ffff517224 */ /* 0x000fe400078e000f */
[----:B------:R-:W-:Y:S02]  /*38d0*/  HADD2.F32 R154, -RZ, R78.H0_H0 ;  /* 0x2000004eff9a7230 */ /* 0x000fe40000004100 */
[----:B------:R-:W-:Y:S01]  /*38e0*/  HADD2.F32 R12, -RZ, R155.H1_H1 ;  /* 0x3000009bff0c7230 */ /* 0x000fe20000004100 */
[----:B------:R-:W-:Y:S01]  /*38f0*/  F2FP.F16.F32.PACK_AB R13, R13, R79 ;  /* 0x0000004f0d0d723e */ /* 0x000fe200000000ff */
[----:B------:R-:W-:-:S02]  /*3900*/  HADD2.F32 R15, -RZ, R81.H1_H1 ;  /* 0x30000051ff0f7230 */ /* 0x000fc40000004100 */
[----:B------:R-:W-:Y:S02]  /*3910*/  HADD2.F32 R81, -RZ, R81.H0_H0 ;  /* 0x20000051ff517230 */ /* 0x000fe40000004100 */
[----:B------:R-:W-:Y:S02]  /*3920*/  HADD2.F32 R155, -RZ, R155.H0_H0 ;  /* 0x2000009bff9b7230 */ /* 0x000fe40000004100 */
[-C--:B------:R-:W-:Y:S01]  /*3930*/  FMUL.FTZ R78, R15, R80.reuse ;  /* 0x000000500f4e7220 */ /* 0x080fe20000410000 */
[----:B------:R-:W-:-:S03]  /*3940*/  FMUL.FTZ R80, R81, R80 ;  /* 0x0000005051507220 */ /* 0x000fc60000410000 */
[-C--:B------:R-:W-:Y:S01]  /*3950*/  FFMA.FTZ R78, R81, R154.reuse, -R78 ;  /* 0x0000009a514e7223 */ /* 0x080fe2000001084e */
[----:B------:R-:W-:Y:S01]  /*3960*/  FFMA.FTZ R15, R15, R154, R80 ;  /* 0x0000009a0f0f7223 */ /* 0x000fe20000010050 */
[----:B------:R-:W-:Y:S02]  /*3970*/  HADD2.F32 R154, -RZ, R212.H0_H0 ;  /* 0x200000d4ff9a7230 */ /* 0x000fe40000004100 */
[----:B------:R-:W-:Y:S02]  /*3980*/  HADD2.F32 R80, -RZ, R156.H0_H0 ;  /* 0x2000009cff507230 */ /* 0x000fe40000004100 */
[----:B------:R-:W-:Y:S01]  /*3990*/  F2FP.F16.F32.PACK_AB R15, R15, R78 ;  /* 0x0000004e0f0f723e */ /* 0x000fe200000000ff */
[-C--:B------:R-:W-:Y:S01]  /*39a0*/  FMUL.FTZ R81, R12, R154.reuse ;  /* 0x0000009a0c517220 */ /* 0x080fe20000410000 */
[----:B------:R-:W-:-:S03]  /*39b0*/  FMUL.FTZ R154, R155, R154 ;  /* 0x0000009a9b9a7220 */ /* 0x000fc60000410000 */
[-C--:B------:R-:W-:Y:S01]  /*39c0*/  FFMA.FTZ R81, R155, R80.reuse, -R81 ;  /* 0x000000509b517223 */ /* 0x080fe20000010851 */
[----:B------:R-:W-:Y:S01]  /*39d0*/  FFMA.FTZ R12, R12, R80, R154 ;  /* 0x000000500c0c7223 */ /* 0x000fe2000001009a */
[----:B------:R-:W-:Y:S02]  /*39e0*/  HADD2.F32 R80, -RZ, R212.H1_H1 ;  /* 0x300000d4ff507230 */ /* 0x000fe40000004100 */
[----:B------:R-:W-:Y:S02]  /*39f0*/  HADD2.F32 R154, -RZ, R14.H1_H1 ;  /* 0x3000000eff9a7230 */ /* 0x000fe40000004100 */
[----:B------:R-:W-:Y:S01]  /*3a00*/  HADD2.F32 R155, -RZ, R156.H1_H1 ;  /* 0x3000009cff9b7230 */ /* 0x000fe20000004100 */
[----:B------:R-:W-:Y:S01]  /*3a10*/  F2FP.F16.F32.PACK_AB R12, R12, R81 ;  /* 0x000000510c0c723e */ /* 0x000fe200000000ff */
[----:B------:R-:W-:Y:S02]  /*3a20*/  HADD2.F32 R14, -RZ, R14.H0_H0 ;  /* 0x2000000eff0e7230 */ /* 0x000fe40000004100 */
[----:B------:R-:W-:-:S04]  /*3a30*/  FMUL.FTZ R156, R154, R80 ;  /* 0x000000509a9c7220 */ /* 0x000fc80000410000 */
[C---:B------:R-:W-:Y:S01]  /*3a40*/  FFMA.FTZ R156, R14.reuse, R155, -R156 ;  /* 0x0000009b0e9c7223 */ /* 0x040fe2000001089c */
[----:B------:R-:W-:-:S04]  /*3a50*/  FMUL.FTZ R14, R14, R80 ;  /* 0x000000500e0e7220 */ /* 0x000fc80000410000 */
[----:B------:R-:W-:-:S05]  /*3a60*/  FFMA.FTZ R14, R154, R155, R14 ;  /* 0x0000009b9a0e7223 */ /* 0x000fca000001000e */
[----:B------:R-:W-:-:S07]  /*3a70*/  F2FP.F16.F32.PACK_AB R14, R14, R156 ;  /* 0x0000009c0e0e723e */ /* 0x000fce00000000ff */
.L_x_473:
[----:B------:R-:W-:Y:S05]  /*3a80*/  BSYNC B3 ;  /* 0x0000000000037941 */ /* 0x000fea0003800000 */
.L_x_472:
[----:B---3--:R-:W-:-:S04]  /*3a90*/  LEA R78, P4, R16, R11, 0x1 ;  /* 0x0000000b104e7211 */ /* 0x008fc800078808ff */
[----:B--2---:R-:W-:-:S05]  /*3aa0*/  LEA.HI.X R79, R16, R82, R17, 0x1, P4 ;  /* 0x00000052104f7211 */ /* 0x004fca00020f0c11 */
[----:B0-----:R4:W-:Y:S04]  /*3ab0*/  ST.E.128 desc[UR60][R78.64], R12 ;  /* 0x0000000c4e007985 */ /* 0x0019e8000c101d3c */
.L_x_471:
[----:B------:R-:W-:Y:S05]  /*3ac0*/  BSYNC B2 ;  /* 0x0000000000027941 */ /* 0x000fea0003800000 */
.L_x_470:
[----:B------:R-:W-:Y:S01]  /*3ad0*/  ISETP.NE.AND P4, PT, R27, RZ, PT ;  /* 0x000000ff1b00720c */ /* 0x000fe20003f85270 */
[----:B------:R-:W-:-:S12]  /*3ae0*/  BSSY B2, `(.L_x_474) ;  /* 0x000003c000027945 */ /* 0x000fd80003800000 */
[----:B------:R-:W-:Y:S05]  /*3af0*/  @!P4 BRA `(.L_x_475) ;  /* 0x0000000000e8c947 */ /* 0x000fea0003800000 */
[----:B----4-:R4:W0:Y:S01]  /*3b00*/  LDS.128 R12, [R32] ;  /* 0x00000000200c7984 */ /* 0x0108220000000c00 */
[----:B------:R-:W-:Y:S01]  /*3b10*/  ISETP.GE.AND P4, PT, R169, R128, PT ;  /* 0x00000080a900720c */ /* 0x000fe20003f86270 */
[----:B------:R-:W-:-:S12]  /*3b20*/  BSSY B3, `(.L_x_476) ;  /* 0x0000032000037945 */ /* 0x000fd80003800000 */
[----:B----4-:R-:W-:Y:S05]  /*3b30*/  @P4 BRA `(.L_x_477) ;  /* 0x0000000000c04947 */ /* 0x010fea0003800000 */
[----:B------:R-:W-:Y:S01]  /*3b40*/  SHF.R.U64 R78, R76, 0x10, R77 ;  /* 0x000000104c4e7819 */ /* 0x000fe2000000124d */
[----:B------:R-:W-:Y:S01]  /*3b50*/  HADD2.F32 R80, -RZ, R211.H1_H1 ;  /* 0x300000d3ff507230 */ /* 0x000fe20000004100 */
[----:B0-----:R-:W-:Y:S02]  /*3b60*/  MOV R76, R13 ;  /* 0x0000000d004c7202 */ /* 0x001fe40000000f00 */
[--C-:B------:R-:W-:Y:S01]  /*3b70*/  SHF.R.U64 R74, R74, 0x10, R75.reuse ;  /* 0x000000104a4a7819 */ /* 0x100fe2000000124b */
[----:B------:R-:W-:Y:S01]  /*3b80*/  HADD2.F32 R78, -RZ, R78.H0_H0 ;  /* 0x2000004eff4e7230 */ /* 0x000fe20000004100 */
[----:B------:R-:W-:Y:S01]  /*3b90*/  SHF.R.U32.HI R75, RZ, 0x10, R75 ;  /* 0x00000010ff4b7819 */ /* 0x000fe2000001164b */
[--C-:B------:R-:W-:Y:S02]  /*3ba0*/  HADD2.F32 R13, -RZ, R76.reuse.H1_H1 ;  /* 0x3000004cff0d7230 */ /* 0x100fe40000004100 */
[----:B------:R-:W-:Y:S02]  /*3bb0*/  HADD2.F32 R76, -RZ, R76.H0_H0 ;  /* 0x2000004cff4c7230 */ /* 0x000fe40000004100 */
[----:B------:R-:W-:-:S02]  /*3bc0*/  HADD2.F32 R74, -RZ, R74.H0_H0 ;  /* 0x2000004aff4a7230 */ /* 0x000fc40000004100 */
[CC--:B------:R-:W-:Y:S01]  /*3bd0*/  FMUL.FTZ R79, R13.reuse, R78.reuse ;  /* 0x0000004e0d4f7220 */ /* 0x0c0fe20000410000 */
[----:B------:R-:W-:Y:S02]  /*3be0*/  HADD2.F32 R75, -RZ, R75.H0_H0 ;  /* 0x2000004bff4b7230 */ /* 0x000fe40000004100 */
[C---:B------:R-:W-:Y:S01]  /*3bf0*/  FMUL.FTZ R78, R76.reuse, R78 ;  /* 0x0000004e4c4e7220 */ /* 0x040fe20000410000 */
[-C--:B------:R-:W-:Y:S01]  /*3c00*/  FFMA.FTZ R79, R76, R74.reuse, -R79 ;  /* 0x0000004a4c4f7223 */ /* 0x080fe2000001084f */
[----:B------:R-:W-:Y:S02]  /*3c10*/  SHF.R.U32.HI R76, RZ, 0x10, R77 ;  /* 0x00000010ff4c7819 */ /* 0x000fe4000001164d */
[----:B------:R-:W-:Y:S01]  /*3c20*/  FFMA.FTZ R78, R13, R74, R78 ;  /* 0x0000004a0d4e7223 */ /* 0x000fe2000001004e */
[----:B------:R-:W-:Y:S02]  /*3c30*/  IMAD.MOV.U32 R74, RZ, RZ, R12 ;  /* 0x000000ffff4a7224 */ /* 0x000fe400078e000c */
[----:B------:R-:W-:-:S02]  /*3c40*/  IMAD.MOV.U32 R12, RZ, RZ, R15 ;  /* 0x000000ffff0c7224 */ /* 0x000fc400078e000f */
[----:B------:R-:W-:Y:S01]  /*3c50*/  HADD2.F32 R15, -RZ, R76.H0_H0 ;  /* 0x2000004cff0f7230 */ /* 0x000fe20000004100 */
[----:B------:R-:W-:Y:S02]  /*3c60*/  F2FP.F16.F32.PACK_AB R78, R78, R79 ;  /* 0x0000004f4e4e723e */ /* 0x000fe400000000ff */
[--C-:B------:R-:W-:Y:S02]  /*3c70*/  HADD2.F32 R13, -RZ, R12.reuse.H1_H1 ;  /* 0x3000000cff0d7230 */ /* 0x100fe40000004100 */
[----:B------:R-:W-:-:S03]  /*3c80*/  HADD2.F32 R12, -RZ, R12.H0_H0 ;  /* 0x2000000cff0c7230 */ /* 0x000fc60000004100 */
[CC--:B------:R-:W-:Y:S02]  /*3c90*/  FMUL.FTZ R76, R13.reuse, R15.reuse ;  /* 0x0000000f0d4c7220 */ /* 0x0c0fe40000410000 */
[C---:B------:R-:W-:Y:S02]  /*3ca0*/  FMUL.FTZ R15, R12.reuse, R15 ;  /* 0x0000000f0c0f7220 */ /* 0x040fe40000410000 */
[-C--:B------:R-:W-:Y:S01]  /*3cb0*/  FFMA.FTZ R12, R12, R75.reuse, -R76 ;  /* 0x0000004b0c0c7223 */ /* 0x080fe2000001084c */
[----:B------:R-:W-:Y:S02]  /*3cc0*/  HADD2.F32 R76, -RZ, R211.H0_H0 ;  /* 0x200000d3ff4c7230 */ /* 0x000fe40000004100 */
[----:B------:R-:W-:Y:S01]  /*3cd0*/  FFMA.FTZ R13, R13, R75, R15 ;  /* 0x0000004b0d0d7223 */ /* 0x000fe2000001000f */
[----:B------:R-:W-:Y:S01]  /*3ce0*/  MOV R75, R14 ;  /* 0x0000000e004b7202 */ /* 0x000fe20000000f00 */
[--C-:B------:R-:W-:Y:S02]  /*3cf0*/  HADD2.F32 R14, -RZ, R74.reuse.H1_H1 ;  /* 0x3000004aff0e7230 */ /* 0x100fe40000004100 */
[----:B------:R-:W-:-:S02]  /*3d00*/  HADD2.F32 R15, -RZ, R74.H0_H0 ;  /* 0x2000004aff0f7230 */ /* 0x000fc40000004100 */
[----:B------:R-:W-:Y:S02]  /*3d10*/  HADD2.F32 R74, -RZ, R209.H0_H0 ;  /* 0x200000d1ff4a7230 */ /* 0x000fe40000004100 */
[-C--:B------:R-:W-:Y:S01]  /*3d20*/  FMUL.FTZ R77, R14, R76.reuse ;  /* 0x0000004c0e4d7220 */ /* 0x080fe20000410000 */
[----:B------:R-:W-:-:S03]  /*3d30*/  FMUL.FTZ R76, R15, R76 ;  /* 0x0000004c0f4c7220 */ /* 0x000fc60000410000 */
[-C--:B------:R-:W-:Y:S01]  /*3d40*/  FFMA.FTZ R15, R15, R74.reuse, -R77 ;  /* 0x0000004a0f0f7223 */ /* 0x080fe2000001084d */
[----:B------:R-:W-:Y:S01]  /*3d50*/  FFMA.FTZ R14, R14, R74, R76 ;  /* 0x0000004a0e0e7223 */ /* 0x000fe2000001004c */
[--C-:B------:R-:W-:Y:S02]  /*3d60*/  HADD2.F32 R74, -RZ, R75.reuse.H1_H1 ;  /* 0x3000004bff4a7230 */ /* 0x100fe40000004100 */
[----:B------:R-:W-:Y:S02]  /*3d70*/  HADD2.F32 R76, -RZ, R75.H0_H0 ;  /* 0x2000004bff4c7230 */ /* 0x000fe40000004100 */
[----:B------:R-:W-:Y:S02]  /*3d80*/  HADD2.F32 R75, -RZ, R209.H1_H1 ;  /* 0x300000d1ff4b7230 */ /* 0x000fe40000004100 */
[-C--:B------:R-:W-:Y:S01]  /*3d90*/  FMUL.FTZ R77, R74, R80.reuse ;  /* 0x000000504a4d7220 */ /* 0x080fe20000410000 */
[----:B------:R-:W-:Y:S01]  /*3da0*/  F2FP.F16.F32.PACK_AB R14, R14, R15 ;  /* 0x0000000f0e0e723e */ /* 0x000fe200000000ff */
[----:B------:R-:W-:-:S02]  /*3db0*/  FMUL.FTZ R80, R76, R80 ;  /* 0x000000504c507220 */ /* 0x000fc40000410000 */
[-C--:B------:R-:W-:Y:S02]  /*3dc0*/  FFMA.FTZ R77, R76, R75.reuse, -R77 ;  /* 0x0000004b4c4d7223 */ /* 0x080fe4000001084d */
[----:B------:R-:W-:Y:S01]  /*3dd0*/  FFMA.FTZ R80, R74, R75, R80 ;  /* 0x0000004b4a507223 */ /* 0x000fe20000010050 */
[----:B------:R-:W-:Y:S01]  /*3de0*/  F2FP.F16.F32.PACK_AB R74, R13, R12 ;  /* 0x0000000c0d4a723e */ /* 0x000fe200000000ff */
[----:B------:R-:W-:Y:S02]  /*3df0*/  IMAD.MOV.U32 R12, RZ, RZ, R14 ;  /* 0x000000ffff0c7224 */ /* 0x000fe400078e000e */
[----:B------:R-:W-:Y:S01]  /*3e00*/  IMAD.MOV.U32 R13, RZ, RZ, R78 ;  /* 0x000000ffff0d7224 */ /* 0x000fe200078e004e */
[----:B------:R-:W-:Y:S01]  /*3e10*/  F2FP.F16.F32.PACK_AB R77, R80, R77 ;  /* 0x0000004d504d723e */ /* 0x000fe200000000ff */
[----:B------:R-:W-:-:S03]  /*3e20*/  IMAD.MOV.U32 R15, RZ, RZ, R74 ;  /* 0x000000ffff0f7224 */ /* 0x000fc600078e004a */
[----:B------:R-:W-:-:S07]  /*3e30*/  MOV R14, R77 ;  /* 0x0000004d000e7202 */ /* 0x000fce0000000f00 */
.L_x_477:
[----:B------:R-:W-:Y:S05]  /*3e40*/  BSYNC B3 ;  /* 0x0000000000037941 */ /* 0x000fea0003800000 */
.L_x_476:
[----:B---3--:R-:W-:Y:S01]  /*3e50*/  MOV R74, R11 ;  /* 0x0000000b004a7202 */ /* 0x008fe20000000f00 */
[----:B------:R-:W-:Y:S02]  /*3e60*/  IMAD.SHL.U32 R76, R162, 0x8, RZ ;  /* 0x00000008a24c7824 */ /* 0x000fe400078e00ff */
[----:B--2---:R-:W-:Y:S02]  /*3e70*/  IMAD.MOV.U32 R75, RZ, RZ, R82 ;  /* 0x000000ffff4b7224 */ /* 0x004fe400078e0052 */
[----:B------:R-:W-:-:S05]  /*3e80*/  IMAD.WIDE R74, R76, 0x2, R74 ;  /* 0x000000024c4a7825 */ /* 0x000fca00078e024a */
[----:B0-----:R0:W-:Y:S02]  /*3e90*/  ST.E.128 desc[UR60][R74.64], R12 ;  /* 0x0000000c4a007985 */ /* 0x0011e4000c101d3c */
.L_x_475:
[----:B------:R-:W-:Y:S05]  /*3ea0*/  BSYNC B2 ;  /* 0x0000000000027941 */ /* 0x000fea0003800000 */
.L_x_474:
[----:B------:R-:W-:Y:S01]  /*3eb0*/  ISETP.NE.AND P4, PT, R28, RZ, PT ;  /* 0x000000ff1c00720c */ /* 0x000fe20003f85270 */
[----:B------:R-:W-:-:S12]  /*3ec0*/  BSSY B2, `(.L_x_478) ;  /* 0x000003c000027945 */ /* 0x000fd80003800000 */
[----:B------:R-:W-:Y:S05]  /*3ed0*/  @!P4 BRA `(.L_x_479) ;  /* 0x0000000000e8c947 */ /* 0x000fea0003800000 */
[----:B0---4-:R0:W4:Y:S01]  /*3ee0*/  LDS.128 R12, [R33+0x3000] ;  /* 0x00300000210c7984 */ /* 0x0111220000000c00 */
[----:B------:R-:W-:Y:S01]  /*3ef0*/  ISETP.GE.AND P4, PT, R168, R128, PT ;  /* 0x00000080a800720c */ /* 0x000fe20003f86270 */
[----:B------:R-:W-:-:S12]  /*3f00*/  BSSY B3, `(.L_x_480) ;  /* 0x0000032000037945 */ /* 0x000fd80003800000 */
[----:B0-----:R-:W-:Y:S05]  /*3f10*/  @P4 BRA `(.L_x_481) ;  /* 0x0000000000c04947 */ /* 0x001fea0003800000 */
[----:B------:R-:W-:Y:S01]  /*3f20*/  SHF.R.U64 R75, R72, 0x10, R73 ;  /* 0x00000010484b7819 */ /* 0x000fe20000001249 */
[----:B----4-:R-:W-:Y:S01]  /*3f30*/  IMAD.MOV.U32 R72, RZ, RZ, R13 ;  /* 0x000000ffff487224 */ /* 0x010fe200078e000d */
[----:B------:R-:W-:Y:S01]  /*3f40*/  SHF.R.U64 R70, R70, 0x10, R71 ;  /* 0x0000001046467819 */ /* 0x000fe20000001247 */
[----:B------:R-:W-:Y:S02]  /*3f50*/  HADD2.F32 R76, -RZ, R210.H1_H1 ;  /* 0x300000d2ff4c7230 */ /* 0x000fe40000004100 */
[----:B------:R-:W-:Y:S02]  /*3f60*/  HADD2.F32 R75, -RZ, R75.H0_H0 ;  /* 0x2000004bff4b7230 */ /* 0x000fe40000004100 */
[--C-:B------:R-:W-:Y:S02]  /*3f70*/  HADD2.F32 R13, -RZ, R72.reuse.H1_H1 ;  /* 0x30000048ff0d7230 */ /* 0x100fe40000004100 */
[----:B------:R-:W-:Y:S02]  /*3f80*/  HADD2.F32 R72, -RZ, R72.H0_H0 ;  /* 0x20000048ff487230 */ /* 0x000fe40000004100 */
[----:B------:R-:W-:-:S02]  /*3f90*/  HADD2.F32 R70, -RZ, R70.H0_H0 ;  /* 0x20000046ff467230 */ /* 0x000fc40000004100 */
[-C--:B------:R-:W-:Y:S01]  /*3fa0*/  FMUL.FTZ R74, R13, R75.reuse ;  /* 0x0000004b0d4a7220 */ /* 0x080fe20000410000 */
[----:B------:R-:W-:-:S03]  /*3fb0*/  FMUL.FTZ R75, R72, R75 ;  /* 0x0000004b484b7220 */ /* 0x000fc60000410000 */
[-C--:B------:R-:W-:Y:S01]  /*3fc0*/  FFMA.FTZ R74, R72, R70.reuse, -R74 ;  /* 0x00000046484a7223 */ /* 0x080fe2000001084a */
[----:B------:R-:W-:Y:S01]  /*3fd0*/  SHF.R.U32.HI R72, RZ, 0x10, R73 ;  /* 0x00000010ff487819 */ /* 0x000fe20000011649 */
[----:B------:R-:W-:Y:S01]  /*3fe0*/  FFMA.FTZ R75, R13, R70, R75 ;  /* 0x000000460d4b7223 */ /* 0x000fe2000001004b */
[----:B------:R-:W-:Y:S02]  /*3ff0*/  SHF.R.U32.HI R70, RZ, 0x10, R71 ;  /* 0x00000010ff467819 */ /* 0x000fe40000011647 */
[----:B------:R-:W-:Y:S01]  /*4000*/  MOV R71, R12 ;  /* 0x0000000c00477202 */ /* 0x000fe20000000f00 */
[----:B------:R-:W-:Y:S01]  /*4010*/  IMAD.MOV.U32 R12, RZ, RZ, R15 ;  /* 0x000000ffff0c7224 */ /* 0x000fe200078e000f */
[----:B------:R-:W-:Y:S01]  /*4020*/  F2FP.F16.F32.PACK_AB R74, R75, R74 ;  /* 0x0000004a4b4a723e */ /* 0x000fe200000000ff */
[----:B------:R-:W-:Y:S02]  /*4030*/  HADD2.F32 R15, -RZ, R72.H0_H0 ;  /* 0x20000048ff0f7230 */ /* 0x000fe40000004100 */
[----:B------:R-:W-:-:S02]  /*4040*/  HADD2.F32 R70, -RZ, R70.H0_H0 ;  /* 0x20000046ff467230 */ /* 0x000fc40000004100 */
[--C-:B------:R-:W-:Y:S02]  /*4050*/  HADD2.F32 R13, -RZ, R12.reuse.H1_H1 ;  /* 0x3000000cff0d7230 */ /* 0x100fe40000004100 */
[----:B------:R-:W-:-:S03]  /*4060*/  HADD2.F32 R12, -RZ, R12.H0_H0 ;  /* 0x2000000cff0c7230 */ /* 0x000fc60000004100 */
[CC--:B------:R-:W-:Y:S02]  /*4070*/  FMUL.FTZ R72, R13.reuse, R15.reuse ;  /* 0x0000000f0d487220 */ /* 0x0c0fe40000410000 */
[C---:B------:R-:W-:Y:S02]  /*4080*/  FMUL.FTZ R15, R12.reuse, R15 ;  /* 0x0000000f0c0f7220 */ /* 0x040fe40000410000 */
[-C--:B------:R-:W-:Y:S01]  /*4090*/  FFMA.FTZ R12, R12, R70.reuse, -R72 ;  /* 0x000000460c0c7223 */ /* 0x080fe20000010848 */
[----:B------:R-:W-:Y:S02]  /*40a0*/  HADD2.F32 R72, -RZ, R210.H0_H0 ;  /* 0x200000d2ff487230 */ /* 0x000fe40000004100 */
[----:B------:R-:W-:Y:S01]  /*40b0*/  FFMA.FTZ R13, R13, R70, R15 ;  /* 0x000000460d0d7223 */ /* 0x000fe2000001000f */
[----:B------:R-:W-:Y:S02]  /*40c0*/  IMAD.MOV.U32 R70, RZ, RZ, R14 ;  /* 0x000000ffff467224 */ /* 0x000fe400078e000e */
[----:B------:R-:W-:-:S02]  /*40d0*/  HADD2.F32 R14, -RZ, R71.H1_H1 ;  /* 0x30000047ff0e7230 */ /* 0x000fc40000004100 */
[----:B------:R-:W-:Y:S02]  /*40e0*/  HADD2.F32 R15, -RZ, R71.H0_H0 ;  /* 0x20000047ff0f7230 */ /* 0x000fe40000004100 */
[----:B------:R-:W-:Y:S02]  /*40f0*/  HADD2.F32 R71, -RZ, R208.H0_H0 ;  /* 0x200000d0ff477230 */ /* 0x000fe40000004100 */
[-C--:B------:R-:W-:Y:S01]  /*4100*/  FMUL.FTZ R73, R14, R72.reuse ;  /* 0x000000480e497220 */ /* 0x080fe20000410000 */
[----:B------:R-:W-:-:S03]  /*4110*/  FMUL.FTZ R72, R15, R72 ;  /* 0x000000480f487220 */ /* 0x000fc60000410000 */
[-C--:B------:R-:W-:Y:S01]  /*4120*/  FFMA.FTZ R15, R15, R71.reuse, -R73 ;  /* 0x000000470f0f7223 */ /* 0x080fe20000010849 */
[----:B------:R-:W-:Y:S01]  /*4130*/  FFMA.FTZ R14, R14, R71, R72 ;  /* 0x000000470e0e7223 */ /* 0x000fe20000010048 */
[--C-:B------:R-:W-:Y:S02]  /*4140*/  HADD2.F32 R72, -RZ, R70.reuse.H0_H0 ;  /* 0x20000046ff487230 */ /* 0x100fe40000004100 */
[----:B------:R-:W-:Y:S02]  /*4150*/  HADD2.F32 R70, -RZ, R70.H1_H1 ;  /* 0x30000046ff467230 */ /* 0x000fe40000004100 */
[----:B------:R-:W-:Y:S01]  /*4160*/  HADD2.F32 R71, -RZ, R208.H1_H1 ;  /* 0x300000d0ff477230 */ /* 0x000fe20000004100 */
[----:B------:R-:W-:Y:S02]  /*4170*/  F2FP.F16.F32.PACK_AB R14, R14, R15 ;  /* 0x0000000f0e0e723e */ /* 0x000fe400000000ff */
[-C--:B------:R-:W-:Y:S01]  /*4180*/  FMUL.FTZ R73, R70, R76.reuse ;  /* 0x0000004c46497220 */ /* 0x080fe20000410000 */
[----:B------:R-:W-:-:S03]  /*4190*/  FMUL.FTZ R76, R72, R76 ;  /* 0x0000004c484c7220 */ /* 0x000fc60000410000 */
[-C--:B------:R-:W-:Y:S01]  /*41a0*/  FFMA.FTZ R73, R72, R71.reuse, -R73 ;  /* 0x0000004748497223 */ /* 0x080fe20000010849 */
[----:B------:R-:W-:Y:S01]  /*41b0*/  FFMA.FTZ R76, R70, R71, R76 ;  /* 0x00000047464c7223 */ /* 0x000fe2000001004c */
[----:B------:R-:W-:Y:S01]  /*41c0*/  F2FP.F16.F32.PACK_AB R70, R13, R12 ;  /* 0x0000000c0d46723e */ /* 0x000fe200000000ff */
[----:B------:R-:W-:Y:S01]  /*41d0*/  IMAD.MOV.U32 R13, RZ, RZ, R74 ;  /* 0x000000ffff0d7224 */ /* 0x000fe200078e004a */
[----:B------:R-:W-:Y:S02]  /*41e0*/  MOV R12, R14 ;  /* 0x0000000e000c7202 */ /* 0x000fe40000000f00 */
[----:B------:R-:W-:Y:S02]  /*41f0*/  F2FP.F16.F32.PACK_AB R73, R76, R73 ;  /* 0x000000494c49723e */ /* 0x000fe400000000ff */
[----:B------:R-:W-:-:S03]  /*4200*/  MOV R15, R70 ;  /* 0x00000046000f7202 */ /* 0x000fc60000000f00 */
[----:B------:R-:W-:-:S07]  /*4210*/  IMAD.MOV.U32 R14, RZ, RZ, R73 ;  /* 0x000000ffff0e7224 */ /* 0x000fce00078e0049 */
.L_x_481:
[----:B------:R-:W-:Y:S05]  /*4220*/  BSYNC B3 ;  /* 0x0000000000037941 */ /* 0x000fea0003800000 */
.L_x_480:
[----:B--2---:R-:W-:Y:S01]  /*4230*/  MOV R71, R82 ;  /* 0x0000005200477202 */ /* 0x004fe20000000f00 */
[----:B------:R-:W-:Y:S02]  /*4240*/  IMAD.SHL.U32 R72, R163, 0x8, RZ ;  /* 0x00000008a3487824 */ /* 0x000fe400078e00ff */
[----:B---3--:R-:W-:-:S04]  /*4250*/  IMAD.MOV.U32 R70, RZ, RZ, R11 ;  /* 0x000000ffff467224 */ /* 0x008fc800078e000b */
[----:B------:R-:W-:-:S05]  /*4260*/  IMAD.WIDE R70, R72, 0x2, R70 ;  /* 0x0000000248467825 */ /* 0x000fca00078e0246 */
[----:B----4-:R0:W-:Y:S02]  /*4270*/  ST.E.128 desc[UR60][R70.64], R12 ;  /* 0x0000000c46007985 */ /* 0x0101e4000c101d3c */
.L_x_479:
[----:B------:R-:W-:Y:S05]  /*4280*/  BSYNC B2 ;  /* 0x0000000000027941 */ /* 0x000fea0003800000 */
.L_x_478:
[----:B------:R-:W-:Y:S01]  /*4290*/  ISETP.NE.AND P4, PT, R105, RZ, PT ;  /* 0x000000ff6900720c */ /* 0x000fe20003f85270 */
[----:B------:R-:W-:-:S12]  /*42a0*/  BSSY B2, `(.L_x_482) ;  /* 0x0000039000027945 */ /* 0x000fd80003800000 */
[----:B------:R-:W-:Y:S05]  /*42b0*/  @!P4 BRA `(.L_x_483) ;  /* 0x0000000000dcc947 */ /* 0x000fea0003800000 */
[----:B0---4-:R0:W4:Y:S01]  /*42c0*/  LDS.128 R12, [R32+0x3000] ;  /* 0x00300000200c7984 */ /* 0x0111220000000c00 */
[C---:B---3--:R-:W-:Y:S01]  /*42d0*/  LEA R70, P4, R19.reuse, R11, 0x1 ;  /* 0x0000000b13467211 */ /* 0x048fe200078808ff */
[----:B------:R-:W-:Y:S03]  /*42e0*/  BSSY B3, `(.L_x_484) ;  /* 0x0000033000037945 */ /* 0x000fe60003800000 */
[----:B--2---:R-:W-:Y:S02]  /*42f0*/  LEA.HI.X R71, R19, R82, R164, 0x1, P4 ;  /* 0x0000005213477211 */ /* 0x004fe400020f0ca4 */
[----:B------:R-:W-:-:S13]  /*4300*/  ISETP.GE.AND P4, PT, R171, R128, PT ;  /* 0x00000080ab00720c */ /* 0x000fda0003f86270 */
[----:B0-----:R-:W-:Y:S05]  /*4310*/  @P4 BRA `(.L_x_485) ;  /* 0x0000000000bc4947 */ /* 0x001fea0003800000 */
[----:B------:R-:W-:Y:S01]  /*4320*/  SHF.R.U64 R73, R68, 0x10, R69 ;  /* 0x0000001044497819 */ /* 0x000fe20000001245 */
[----:B----4-:R-:W-:Y:S01]  /*4330*/  IMAD.MOV.U32 R68, RZ, RZ, R13 ;  /* 0x000000ffff447224 */ /* 0x010fe200078e000d */
[--C-:B------:R-:W-:Y:S02]  /*4340*/  SHF.R.U64 R66, R66, 0x10, R67.reuse ;  /* 0x0000001042427819 */ /* 0x100fe40000001243 */
[----:B------:R-:W-:Y:S01]  /*4350*/  SHF.R.U32.HI R67, RZ, 0x10, R67 ;  /* 0x00000010ff437819 */ /* 0x000fe20000011643 */
[----:B------:R-:W-:Y:S02]  /*4360*/  HADD2.F32 R73, -RZ, R73.H0_H0 ;  /* 0x20000049ff497230 */ /* 0x000fe40000004100 */
        /* <DEDUP_REMOVED lines=9> */
[----:B------:R-:W-:Y:S01]  /*4400*/  MOV R13, R15 ;  /* 0x0000000f000d7202 */ /* 0x000fe20000000f00 */
[----:B------:R-:W-:Y:S02]  /*4410*/  IMAD.MOV.U32 R66, RZ, RZ, R12 ;  /* 0x000000ffff427224 */ /* 0x000fe400078e000c */
[----:B------:R-:W-:Y:S01]  /*4420*/  HADD2.F32 R15, -RZ, R68.H0_H0 ;  /* 0x20000044ff0f7230 */ /* 0x000fe20000004100 */
[----:B------:R-:W-:Y:S01]  /*4430*/  F2FP.F16.F32.PACK_AB R72, R73, R72 ;  /* 0x000000484948723e */ /* 0x000fe200000000ff */
[----:B------:R-:W-:-:S02]  /*4440*/  HADD2.F32 R12, -RZ, R13.H1_H1 ;  /* 0x3000000dff0c7230 */ /* 0x000fc40000004100 */
[----:B------:R-:W-:-:S03]  /*4450*/  HADD2.F32 R13, -RZ, R13.H0_H0 ;  /* 0x2000000dff0d7230 */ /* 0x000fc60000004100 */
[CC--:B------:R-:W-:Y:S02]  /*4460*/  FMUL.FTZ R68, R12.reuse, R15.reuse ;  /* 0x0000000f0c447220 */ /* 0x0c0fe40000410000 */
[C---:B------:R-:W-:Y:S02]  /*4470*/  FMUL.FTZ R15, R13.reuse, R15 ;  /* 0x0000000f0d0f7220 */ /* 0x040fe40000410000 */
[-C--:B------:R-:W-:Y:S01]  /*4480*/  FFMA.FTZ R13, R13, R67.reuse, -R68 ;  /* 0x000000430d0d7223 */ /* 0x080fe20000010844 */
[--C-:B------:R-:W-:Y:S02]  /*4490*/  HADD2.F32 R68, -RZ, R66.reuse.H0_H0 ;  /* 0x20000042ff447230 */ /* 0x100fe40000004100 */
[----:B------:R-:W-:Y:S01]  /*44a0*/  FFMA.FTZ R12, R12, R67, R15 ;  /* 0x000000430c0c7223 */ /* 0x000fe2000001000f */
[----:B------:R-:W-:Y:S02]  /*44b0*/  HADD2.F32 R15, -RZ, R207.H1_H1 ;  /* 0x300000cfff0f7230 */ /* 0x000fe40000004100 */
[----:B------:R-:W-:-:S02]  /*44c0*/  HADD2.F32 R67, -RZ, R66.H1_H1 ;  /* 0x30000042ff437230 */ /* 0x000fc40000004100 */
[----:B------:R-:W-:Y:S02]  /*44d0*/  HADD2.F32 R66, -RZ, R207.H0_H0 ;  /* 0x200000cfff427230 */ /* 0x000fe40000004100 */
[-C--:B------:R-:W-:Y:S01]  /*44e0*/  FMUL.FTZ R74, R68, R15.reuse ;  /* 0x0000000f444a7220 */ /* 0x080fe20000410000 */
[----:B------:R-:W-:-:S04]  /*44f0*/  FMUL.FTZ R69, R67, R15 ;  /* 0x0000000f43457220 */ /* 0x000fc80000410000 */
[-C--:B------:R-:W-:Y:S01]  /*4500*/  FFMA.FTZ R15, R68, R66.reuse, -R69 ;  /* 0x00000042440f7223 */ /* 0x080fe20000010845 */
[----:B------:R-:W-:Y:S01]  /*4510*/  FFMA.FTZ R66, R67, R66, R74 ;  /* 0x0000004243427223 */ /* 0x000fe2000001004a */
[----:B------:R-:W-:Y:S02]  /*4520*/  HADD2.F32 R68, -RZ, R206.H1_H1 ;  /* 0x300000ceff447230 */ /* 0x000fe40000004100 */
[--C-:B------:R-:W-:Y:S02]  /*4530*/  HADD2.F32 R67, -RZ, R14.reuse.H1_H1 ;  /* 0x3000000eff437230 */ /* 0x100fe40000004100 */
[----:B------:R-:W-:Y:S01]  /*4540*/  HADD2.F32 R69, -RZ, R14.H0_H0 ;  /* 0x2000000eff457230 */ /* 0x000fe20000004100 */
[----:B------:R-:W-:Y:S01]  /*4550*/  F2FP.F16.F32.PACK_AB R15, R66, R15 ;  /* 0x0000000f420f723e */ /* 0x000fe200000000ff */
[----:B------:R-:W-:Y:S02]  /*4560*/  HADD2.F32 R14, -RZ, R206.H0_H0 ;  /* 0x200000ceff0e7230 */ /* 0x000fe40000004100 */
[-C--:B------:R-:W-:Y:S01]  /*4570*/  FMUL.FTZ R74, R67, R68.reuse ;  /* 0x00000044434a7220 */ /* 0x080fe20000410000 */
[----:B------:R-:W-:-:S03]  /*4580*/  FMUL.FTZ R68, R69, R68 ;  /* 0x0000004445447220 */ /* 0x000fc60000410000 */
[-C--:B------:R-:W-:Y:S01]  /*4590*/  FFMA.FTZ R74, R69, R14.reuse, -R74 ;  /* 0x0000000e454a7223 */ /* 0x080fe2000001084a */
[----:B------:R-:W-:Y:S01]  /*45a0*/  FFMA.FTZ R68, R67, R14, R68 ;  /* 0x0000000e43447223 */ /* 0x000fe20000010044 */
[----:B------:R-:W-:Y:S01]  /*45b0*/  F2FP.F16.F32.PACK_AB R14, R12, R13 ;  /* 0x0000000d0c0e723e */ /* 0x000fe200000000ff */
[----:B------:R-:W-:Y:S02]  /*45c0*/  IMAD.MOV.U32 R12, RZ, RZ, R15 ;  /* 0x000000ffff0c7224 */ /* 0x000fe400078e000f */
[----:B------:R-:W-:Y:S01]  /*45d0*/  IMAD.MOV.U32 R13, RZ, RZ, R72 ;  /* 0x000000ffff0d7224 */ /* 0x000fe200078e0048 */
[----:B------:R-:W-:Y:S02]  /*45e0*/  F2FP.F16.F32.PACK_AB R68, R68, R74 ;  /* 0x0000004a4444723e */ /* 0x000fe400000000ff */
[----:B------:R-:W-:-:S03]  /*45f0*/  MOV R15, R14 ;  /* 0x0000000e000f7202 */ /* 0x000fc60000000f00 */
[----:B------:R-:W-:-:S07]  /*4600*/  IMAD.MOV.U32 R14, RZ, RZ, R68 ;  /* 0x000000ffff0e7224 */ /* 0x000fce00078e0044 */
.L_x_485:
[----:B------:R-:W-:Y:S05]  /*4610*/  BSYNC B3 ;  /* 0x0000000000037941 */ /* 0x000fea0003800000 */
.L_x_484:
[----:B----4-:R0:W-:Y:S02]  /*4620*/  ST.E.128 desc[UR60][R70.64], R12 ;  /* 0x0000000c46007985 */ /* 0x0101e4000c101d3c */
.L_x_483:
[----:B------:R-:W-:Y:S05]  /*4630*/  BSYNC B2 ;  /* 0x0000000000027941 */ /* 0x000fea0003800000 */
.L_x_482:
        /* <DEDUP_REMOVED lines=9> */
[--C-:B------:R-:W-:Y:S01]  /*46d0*/  SHF.R.U64 R64, R64, 0x10, R65.reuse ;  /* 0x0000001040407819 */ /* 0x100fe20000001241 */
[--C-:B----4-:R-:W-:Y:S01]  /*46e0*/  HADD2.F32 R68, -RZ, R13.reuse.H1_H1 ;  /* 0x3000000dff447230 */ /* 0x110fe20000004100 */
[----:B------:R-:W-:Y:S01]  /*46f0*/  SHF.R.U32.HI R65, RZ, 0x10, R65 ;  /* 0x00000010ff417819 */ /* 0x000fe20000011641 */
[----:B------:R-:W-:Y:S01]  /*4700*/  HADD2.F32 R13, -RZ, R13.H0_H0 ;  /* 0x2000000dff0d7230 */ /* 0x000fe20000004100 */
[--C-:B------:R-:W-:Y:S01]  /*4710*/  SHF.R.U64 R62, R62, 0x10, R63.reuse ;  /* 0x000000103e3e7819 */ /* 0x100fe2000000123f */
[----:B------:R-:W-:Y:S01]  /*4720*/  HADD2.F32 R64, -RZ, R64.H0_H0 ;  /* 0x20000040ff407230 */ /* 0x000fe20000004100 */
[----:B------:R-:W-:Y:S01]  /*4730*/  SHF.R.U32.HI R63, RZ, 0x10, R63 ;  /* 0x00000010ff3f7819 */ /* 0x000fe2000001163f */
[----:B------:R-:W-:Y:S02]  /*4740*/  HADD2.F32 R65, -RZ, R65.H0_H0 ;  /* 0x20000041ff417230 */ /* 0x000fe40000004100 */
[----:B------:R-:W-:Y:S02]  /*4750*/  HADD2.F32 R69, -RZ, R15.H1_H1 ;  /* 0x3000000fff457230 */ /* 0x000fe40000004100 */
[----:B------:R-:W-:Y:S01]  /*4760*/  FMUL.FTZ R71, R13, R64 ;  /* 0x000000400d477220 */ /* 0x000fe20000410000 */
[----:B------:R-:W-:-:S02]  /*4770*/  HADD2.F32 R62, -RZ, R62.H0_H0 ;  /* 0x2000003eff3e7230 */ /* 0x000fc40000004100 */
[----:B------:R-:W-:Y:S02]  /*4780*/  HADD2.F32 R70, -RZ, R63.H0_H0 ;  /* 0x2000003fff467230 */ /* 0x000fe40000004100 */
[C---:B------:R-:W-:Y:S01]  /*4790*/  FMUL.FTZ R63, R68.reuse, R64 ;  /* 0x00000040443f7220 */ /* 0x040fe20000410000 */
[----:B------:R-:W-:Y:S02]  /*47a0*/  HADD2.F32 R15, -RZ, R15.H0_H0 ;  /* 0x2000000fff0f7230 */ /* 0x000fe40000004100 */
[-C--:B------:R-:W-:Y:S01]  /*47b0*/  FMUL.FTZ R64, R69, R65.reuse ;  /* 0x0000004145407220 */ /* 0x080fe20000410000 */
[-C--:B------:R-:W-:Y:S01]  /*47c0*/  FFMA.FTZ R71, R68, R62.reuse, R71 ;  /* 0x0000003e44477223 */ /* 0x080fe20000010047 */
[----:B------:R-:W-:Y:S01]  /*47d0*/  FFMA.FTZ R63, R13, R62, -R63 ;  /* 0x0000003e0d3f7223 */ /* 0x000fe2000001083f */
[--C-:B------:R-:W-:Y:S02]  /*47e0*/  HADD2.F32 R62, -RZ, R12.reuse.H1_H1 ;  /* 0x3000000cff3e7230 */ /* 0x100fe40000004100 */
[C---:B------:R-:W-:Y:S01]  /*47f0*/  FMUL.FTZ R65, R15.reuse, R65 ;  /* 0x000000410f417220 */ /* 0x040fe20000410000 */
[----:B------:R-:W-:Y:S01]  /*4800*/  FFMA.FTZ R64, R15, R70, -R64 ;  /* 0x000000460f407223 */ /* 0x000fe20000010840 */
[----:B------:R-:W-:Y:S01]  /*4810*/  HADD2.F32 R15, -RZ, R205.H1_H1 ;  /* 0x300000cdff0f7230 */ /* 0x000fe20000004100 */
[----:B------:R-:W-:Y:S01]  /*4820*/  F2FP.F16.F32.PACK_AB R63, R71, R63 ;  /* 0x0000003f473f723e */ /* 0x000fe200000000ff */
[----:B------:R-:W-:-:S02]  /*4830*/  HADD2.F32 R12, -RZ, R12.H0_H0 ;  /* 0x2000000cff0c7230 */ /* 0x000fc40000004100 */
[----:B------:R-:W-:Y:S01]  /*4840*/  FFMA.FTZ R65, R69, R70, R65 ;  /* 0x0000004645417223 */ /* 0x000fe20000010041 */
[----:B------:R-:W-:Y:S02]  /*4850*/  HADD2.F32 R205, -RZ, R205.H0_H0 ;  /* 0x200000cdffcd7230 */ /* 0x000fe40000004100 */
[-C--:B------:R-:W-:Y:S01]  /*4860*/  FMUL.FTZ R69, R62, R15.reuse ;  /* 0x0000000f3e457220 */ /* 0x080fe20000410000 */
[--C-:B------:R-:W-:Y:S02]  /*4870*/  HADD2.F32 R68, -RZ, R14.reuse.H1_H1 ;  /* 0x3000000eff447230 */ /* 0x100fe40000004100 */
[----:B------:R-:W-:Y:S01]  /*4880*/  FMUL.FTZ R70, R12, R15 ;  /* 0x0000000f0c467220 */ /* 0x000fe20000410000 */
[----:B------:R-:W-:Y:S01]  /*4890*/  HADD2.F32 R14, -RZ, R14.H0_H0 ;  /* 0x2000000eff0e7230 */ /* 0x000fe20000004100 */
[----:B------:R-:W-:Y:S01]  /*48a0*/  F2FP.F16.F32.PACK_AB R64, R65, R64 ;  /* 0x000000404140723e */ /* 0x000fe200000000ff */
[--C-:B------:R-:W-:Y:S02]  /*48b0*/  HADD2.F32 R13, -RZ, R204.reuse.H1_H1 ;  /* 0x300000ccff0d7230 */ /* 0x100fe40000004100 */
[----:B------:R-:W-:Y:S01]  /*48c0*/  FMUL.FTZ R15, R68, R205 ;  /* 0x000000cd440f7220 */ /* 0x000fe20000410000 */
[----:B------:R-:W-:-:S02]  /*48d0*/  HADD2.F32 R204, -RZ, R204.H0_H0 ;  /* 0x200000ccffcc7230 */ /* 0x000fc40000004100 */
[----:B------:R-:W-:Y:S01]  /*48e0*/  FMUL.FTZ R205, R14, R205 ;  /* 0x000000cd0ecd7220 */ /* 0x000fe20000410000 */
[-C--:B------:R-:W-:Y:S01]  /*48f0*/  FFMA.FTZ R69, R12, R13.reuse, -R69 ;  /* 0x0000000d0c457223 */ /* 0x080fe20000010845 */
[----:B------:R-:W-:Y:S01]  /*4900*/  FFMA.FTZ R70, R62, R13, R70 ;  /* 0x0000000d3e467223 */ /* 0x000fe20000010046 */
[-C--:B------:R-:W-:Y:S01]  /*4910*/  FFMA.FTZ R15, R14, R204.reuse, -R15 ;  /* 0x000000cc0e0f7223 */ /* 0x080fe2000001080f */
[----:B------:R-:W-:Y:S01]  /*4920*/  FFMA.FTZ R205, R68, R204, R205 ;  /* 0x000000cc44cd7223 */ /* 0x000fe200000100cd */
[----:B------:R-:W-:Y:S02]  /*4930*/  MOV R13, R63 ;  /* 0x0000003f000d7202 */ /* 0x000fe40000000f00 */
[----:B------:R-:W-:Y:S02]  /*4940*/  F2FP.F16.F32.PACK_AB R69, R70, R69 ;  /* 0x000000454645723e */ /* 0x000fe400000000ff */
[----:B------:R-:W-:-:S03]  /*4950*/  F2FP.F16.F32.PACK_AB R15, R205, R15 ;  /* 0x0000000fcd0f723e */ /* 0x000fc600000000ff */
[----:B------:R-:W-:Y:S02]  /*4960*/  IMAD.MOV.U32 R12, RZ, RZ, R69 ;  /* 0x000000ffff0c7224 */ /* 0x000fe400078e0045 */
[----:B------:R-:W-:Y:S02]  /*4970*/  IMAD.MOV.U32 R14, RZ, RZ, R15 ;  /* 0x000000ffff0e7224 */ /* 0x000fe400078e000f */
[----:B------:R-:W-:-:S07]  /*4980*/  IMAD.MOV.U32 R15, RZ, RZ, R64 ;  /* 0x000000ffff0f7224 */ /* 0x000fce00078e0040 */
.L_x_489:
[----:B------:R-:W-:Y:S05]  /*4990*/  BSYNC B3 ;  /* 0x0000000000037941 */ /* 0x000fea0003800000 */
.L_x_488:
[----:B----4-:R0:W-:Y:S02]  /*49a0*/  ST.E.128 desc[UR60][R66.64], R12 ;  /* 0x0000000c42007985 */ /* 0x0101e4000c101d3c */
.L_x_487:
[----:B------:R-:W-:Y:S05]  /*49b0*/  BSYNC B2 ;  /* 0x0000000000027941 */ /* 0x000fea0003800000 */
.L_x_486:
[----:B------:R-:W-:-:S13]  /*49c0*/  ISETP.NE.AND P4, PT, R103, RZ, PT ;  /* 0x000000ff6700720c */ /* 0x000fda0003f85270 */
        /* <DEDUP_REMOVED lines=14> */
[----:B------:R-:W-:Y:S02]  /*4ab0*/  HADD2.F32 R61, -RZ, R13.H1_H1 ;  /* 0x3000000dff3d7230 */ /* 0x000fe40000004100 */
[----:B------:R-:W-:Y:S02]  /*4ac0*/  HADD2.F32 R59, -RZ, R59.H0_H0 ;  /* 0x2000003bff3b7230 */ /* 0x000fe40000004100 */
[----:B------:R-:W-:-:S02]  /*4ad0*/  HADD2.F32 R13, -RZ, R13.H0_H0 ;  /* 0x2000000dff0d7230 */ /* 0x000fc40000004100 */
[----:B------:R-:W-:Y:S02]  /*4ae0*/  HADD2.F32 R60, -RZ, R60.H0_H0 ;  /* 0x2000003cff3c7230 */ /* 0x000fe40000004100 */
[----:B------:R-:W-:Y:S02]  /*4af0*/  HADD2.F32 R65, -RZ, R58.H0_H0 ;  /* 0x2000003aff417230 */ /* 0x000fe40000004100 */
[-C--:B------:R-:W-:Y:S01]  /*4b00*/  FMUL.FTZ R58, R61, R59.reuse ;  /* 0x0000003b3d3a7220 */ /* 0x080fe20000410000 */
[----:B------:R-:W-:Y:S01]  /*4b10*/  FMUL.FTZ R66, R13, R59 ;  /* 0x0000003b0d427220 */ /* 0x000fe20000410000 */
[-C--:B------:R-:W-:Y:S01]  /*4b20*/  FMUL.FTZ R59, R64, R60.reuse ;  /* 0x0000003c403b7220 */ /* 0x080fe20000410000 */
[----:B------:R-:W-:Y:S01]  /*4b30*/  FMUL.FTZ R60, R15, R60 ;  /* 0x0000003c0f3c7220 */ /* 0x000fe20000410000 */
[----:B------:R-:W-:Y:S01]  /*4b40*/  FFMA.FTZ R58, R13, R11, -R58 ;  /* 0x0000000b0d3a7223 */ /* 0x000fe2000001083a */
[----:B------:R-:W-:Y:S02]  /*4b50*/  HADD2.F32 R13, -RZ, R203.H0_H0 ;  /* 0x200000cbff0d7230 */ /* 0x000fe40000004100 */
[----:B------:R-:W-:Y:S01]  /*4b60*/  FFMA.FTZ R59, R15, R65, -R59 ;  /* 0x000000410f3b7223 */ /* 0x000fe2000001083b */
[----:B------:R-:W-:-:S02]  /*4b70*/  HADD2.F32 R15, -RZ, R12.H1_H1 ;  /* 0x3000000cff0f7230 */ /* 0x000fc40000004100 */
[----:B------:R-:W-:Y:S01]  /*4b80*/  FFMA.FTZ R66, R61, R11, R66 ;  /* 0x0000000b3d427223 */ /* 0x000fe20000010042 */
[----:B------:R-:W-:Y:S02]  /*4b90*/  HADD2.F32 R12, -RZ, R12.H0_H0 ;  /* 0x2000000cff0c7230 */ /* 0x000fe40000004100 */
[----:B------:R-:W-:Y:S01]  /*4ba0*/  FFMA.FTZ R60, R64, R65, R60 ;  /* 0x00000041403c7223 */ /* 0x000fe2000001003c */
[----:B------:R-:W-:Y:S02]  /*4bb0*/  HADD2.F32 R203, -RZ, R203.H1_H1 ;  /* 0x300000cbffcb7230 */ /* 0x000fe40000004100 */
[-C--:B------:R-:W-:Y:S01]  /*4bc0*/  FMUL.FTZ R64, R15, R13.reuse ;  /* 0x0000000d0f407220 */ /* 0x080fe20000410000 */
[--C-:B------:R-:W-:Y:S02]  /*4bd0*/  HADD2.F32 R61, -RZ, R14.reuse.H1_H1 ;  /* 0x3000000eff3d7230 */ /* 0x100fe40000004100 */
[----:B------:R-:W-:Y:S01]  /*4be0*/  FMUL.FTZ R65, R12, R13 ;  /* 0x0000000d0c417220 */ /* 0x000fe20000410000 */
[----:B------:R-:W-:Y:S01]  /*4bf0*/  HADD2.F32 R14, -RZ, R14.H0_H0 ;  /* 0x2000000eff0e7230 */ /* 0x000fe20000004100 */
[----:B------:R-:W-:Y:S01]  /*4c00*/  F2FP.F16.F32.PACK_AB R58, R66, R58 ;  /* 0x0000003a423a723e */ /* 0x000fe200000000ff */
[----:B------:R-:W-:-:S02]  /*4c10*/  HADD2.F32 R11, -RZ, R159.H0_H0 ;  /* 0x2000009fff0b7230 */ /* 0x000fc40000004100 */
[-C--:B------:R-:W-:Y:S01]  /*4c20*/  FMUL.FTZ R13, R61, R203.reuse ;  /* 0x000000cb3d0d7220 */ /* 0x080fe20000410000 */
[----:B------:R-:W-:Y:S02]  /*4c30*/  HADD2.F32 R159, -RZ, R159.H1_H1 ;  /* 0x3000009fff9f7230 */ /* 0x000fe40000004100 */
[----:B------:R-:W-:Y:S01]  /*4c40*/  FMUL.FTZ R203, R14, R203 ;  /* 0x000000cb0ecb7220 */ /* 0x000fe20000410000 */
[-C--:B------:R-:W-:Y:S01]  /*4c50*/  FFMA.FTZ R64, R12, R11.reuse, -R64 ;  /* 0x0000000b0c407223 */ /* 0x080fe20000010840 */
[----:B------:R-:W-:Y:S01]  /*4c60*/  FFMA.FTZ R65, R15, R11, R65 ;  /* 0x0000000b0f417223 */ /* 0x000fe20000010041 */
[-C--:B------:R-:W-:Y:S01]  /*4c70*/  FFMA.FTZ R13, R14, R159.reuse, -R13 ;  /* 0x0000009f0e0d7223 */ /* 0x080fe2000001080d */
[----:B------:R-:W-:Y:S01]  /*4c80*/  FFMA.FTZ R12, R61, R159, R203 ;  /* 0x0000009f3d0c7223 */ /* 0x000fe200000100cb */
[----:B------:R-:W-:Y:S02]  /*4c90*/  F2FP.F16.F32.PACK_AB R15, R60, R59 ;  /* 0x0000003b3c0f723e */ /* 0x000fe400000000ff */
[----:B------:R-:W-:-:S02]  /*4ca0*/  F2FP.F16.F32.PACK_AB R65, R65, R64 ;  /* 0x000000404141723e */ /* 0x000fc400000000ff */
[----:B------:R-:W-:Y:S01]  /*4cb0*/  F2FP.F16.F32.PACK_AB R14, R12, R13 ;  /* 0x0000000d0c0e723e */ /* 0x000fe200000000ff */
[----:B------:R-:W-:Y:S01]  /*4cc0*/  IMAD.MOV.U32 R13, RZ, RZ, R58 ;  /* 0x000000ffff0d7224 */ /* 0x000fe200078e003a */
[----:B------:R-:W-:-:S07]  /*4cd0*/  MOV R12, R65 ;  /* 0x00000041000c7202 */ /* 0x000fce0000000f00 */
.L_x_491:
[----:B------:R-:W-:Y:S05]  /*4ce0*/  BSYNC B2 ;  /* 0x0000000000027941 */ /* 0x000fea0003800000 */
.L_x_490:
[----:B----4-:R0:W-:Y:S02]  /*4cf0*/  ST.E.128 desc[UR60][R62.64], R12 ;  /* 0x0000000c3e007985 */ /* 0x0101e4000c101d3c */
.L_x_469:
[----:B------:R-:W-:Y:S05]  /*4d00*/  BSYNC B1 ;  /* 0x0000000000017941 */ /* 0x000fea0003800000 */
.L_x_468:
[----:B------:R-:W-:-:S03]  /*4d10*/  UMOV UR4, 0xffffffff ;  /* 0xffffffff00047882 */ /* 0x000fc60000000000 */
[----:B------:R-:W-:Y:S05]  /*4d20*/  BRA.DIV UR4, `(.L_x_492) ;  /* 0x000001a204b47947 */ /* 0x000fea000b800000 */
[----:B-1----:R-:W1:Y:S04]  /*4d30*/  SHFL.IDX PT, R118, R118, 0x1, 0x1c1f ;  /* 0x003c1f0076767f89 */ /* 0x002e6800000e0000 */
[----:B------:R-:W0:Y:S02]  /*4d40*/  SHFL.IDX PT, R119, R119, 0x1, 0x1c1f ;  /* 0x003c1f0077777f89 */ /* 0x000e2400000e0000 */
.L_x_794:
[----:B------:R-:W-:Y:S05]  /*4d50*/  @P5 BRA `(.L_x_493) ;  /* 0x0000005400545947 */ /* 0x000fea0003800000 */
[----:B------:R-:W-:Y:S01]  /*4d60*/  ISETP.NE.AND P4, PT, R10, RZ, PT ;  /* 0x000000ff0a00720c */ /* 0x000fe20003f85270 */
[----:B------:R-:W-:-:S12]  /*4d70*/  BSSY B1, `(.L_x_494) ;  /* 0x0000035000017945 */ /* 0x000fd80003800000 */
[----:B------:R-:W-:Y:S05]  /*4d80*/  @!P4 BRA `(.L_x_495) ;  /* 0x0000000000ccc947 */ /* 0x000fea0003800000 */
[----:B0---4-:R0:W4:Y:S01]  /*4d90*/  LDS.128 R12, [R33+0x2000] ;  /* 0x00200000210c7984 */ /* 0x0111220000000c00 */
[----:B------:R-:W-:Y:S01]  /*4da0*/  ISETP.GE.AND P5, PT, R160, R128, PT ;  /* 0x00000080a000720c */ /* 0x000fe20003fa6270 */
[----:B------:R-:W-:Y:S01]  /*4db0*/  BSSY B2, `(.L_x_496) ;  /* 0x000002f000027945 */ /* 0x000fe20003800000 */
[----:B------:R-:W-:-:S04]  /*4dc0*/  LEA R58, P4, R16, R119, 0x1 ;  /* 0x00000077103a7211 */ /* 0x000fc800078808ff */
[----:B-1----:R-:W-:-:S07]  /*4dd0*/  LEA.HI.X R59, R16, R118, R17, 0x1, P4 ;  /* 0x00000076103b7211 */ /* 0x002fce00020f0c11 */
[----:B0-----:R-:W-:Y:S05]  /*4de0*/  @P5 BRA `(.L_x_497) ;  /* 0x0000000000ac5947 */ /* 0x001fea0003800000 */
[----:B------:R-:W-:Y:S01]  /*4df0*/  SHF.R.U64 R60, R54, 0x10, R55 ;  /* 0x00000010363c7819 */ /* 0x000fe20000001237 */
[----:B---34-:R-:W-:Y:S01]  /*4e00*/  IMAD.MOV.U32 R11, RZ, RZ, R13 ;  /* 0x000000ffff0b7224 */ /* 0x018fe200078e000d */
[----:B------:R-:W-:Y:S01]  /*4e10*/  SHF.R.U32.HI R54, RZ, 0x10, R55 ;  /* 0x00000010ff367819 */ /* 0x000fe20000011637 */
[--C-:B------:R-:W-:Y:S01]  /*4e20*/  HADD2.F32 R62, -RZ, R15.reuse.H0_H0 ;  /* 0x2000000fff3e7230 */ /* 0x100fe20000004100 */
[--C-:B------:R-:W-:Y:S01]  /*4e30*/  SHF.R.U64 R64, R56, 0x10, R57.reuse ;  /* 0x0000001038407819 */ /* 0x100fe20000001239 */
[----:B------:R-:W-:Y:S01]  /*4e40*/  HADD2.F32 R56, -RZ, R15.H1_H1 ;  /* 0x3000000fff387230 */ /* 0x000fe20000004100 */
[----:B------:R-:W-:Y:S01]  /*4e50*/  SHF.R.U32.HI R55, RZ, 0x10, R57 ;  /* 0x00000010ff377819 */ /* 0x000fe20000011639 */
[----:B------:R-:W-:Y:S02]  /*4e60*/  HADD2.F32 R13, -RZ, R11.H1_H1 ;  /* 0x3000000bff0d7230 */ /* 0x000fe40000004100 */
[----:B------:R-:W-:Y:S02]  /*4e70*/  HADD2.F32 R64, -RZ, R64.H0_H0 ;  /* 0x20000040ff407230 */ /* 0x000fe40000004100 */
[----:B------:R-:W-:-:S02]  /*4e80*/  HADD2.F32 R55, -RZ, R55.H0_H0 ;  /* 0x20000037ff377230 */ /* 0x000fc40000004100 */
[----:B------:R-:W-:Y:S02]  /*4e90*/  HADD2.F32 R11, -RZ, R11.H0_H0 ;  /* 0x2000000bff0b7230 */ /* 0x000fe40000004100 */
[----:B------:R-:W-:Y:S02]  /*4ea0*/  HADD2.F32 R60, -RZ, R60.H0_H0 ;  /* 0x2000003cff3c7230 */ /* 0x000fe40000004100 */
[-C--:B------:R-:W-:Y:S01]  /*4eb0*/  FMUL.FTZ R57, R56, R55.reuse ;  /* 0x0000003738397220 */ /* 0x080fe20000410000 */
[----:B------:R-:W-:Y:S02]  /*4ec0*/  HADD2.F32 R15, -RZ, R54.H0_H0 ;  /* 0x20000036ff0f7230 */ /* 0x000fe40000004100 */
[-C--:B------:R-:W-:Y:S01]  /*4ed0*/  FMUL.FTZ R54, R13, R64.reuse ;  /* 0x000000400d367220 */ /* 0x080fe20000410000 */
[C---:B------:R-:W-:Y:S01]  /*4ee0*/  FMUL.FTZ R64, R11.reuse, R64 ;  /* 0x000000400b407220 */ /* 0x040fe20000410000 */
[C---:B------:R-:W-:Y:S02]  /*4ef0*/  FMUL.FTZ R55, R62.reuse, R55 ;  /* 0x000000373e377220 */ /* 0x040fe40000410000 */
[-C--:B------:R-:W-:Y:S01]  /*4f00*/  FFMA.FTZ R11, R11, R60.reuse, -R54 ;  /* 0x0000003c0b0b7223 */ /* 0x080fe20000010836 */
[----:B------:R-:W-:Y:S01]  /*4f10*/  FFMA.FTZ R54, R13, R60, R64 ;  /* 0x0000003c0d367223 */ /* 0x000fe20000010040 */
[-C--:B------:R-:W-:Y:S01]  /*4f20*/  FFMA.FTZ R13, R62, R15.reuse, -R57 ;  /* 0x0000000f3e0d7223 */ /* 0x080fe20000010839 */
[----:B------:R-:W-:Y:S01]  /*4f30*/  FFMA.FTZ R56, R56, R15, R55 ;  /* 0x0000000f38387223 */ /* 0x000fe20000010037 */
[----:B------:R-:W-:-:S02]  /*4f40*/  HADD2.F32 R55, -RZ, R158.H0_H0 ;  /* 0x2000009eff377230 */ /* 0x000fc40000004100 */
[--C-:B------:R-:W-:Y:S01]  /*4f50*/  HADD2.F32 R62, -RZ, R12.reuse.H1_H1 ;  /* 0x3000000cff3e7230 */ /* 0x100fe20000004100 */
[----:B------:R-:W-:Y:S01]  /*4f60*/  F2FP.F16.F32.PACK_AB R11, R54, R11 ;  /* 0x0000000b360b723e */ /* 0x000fe200000000ff */
[----:B------:R-:W-:Y:S02]  /*4f70*/  HADD2.F32 R60, -RZ, R12.H0_H0 ;  /* 0x2000000cff3c7230 */ /* 0x000fe40000004100 */
[----:B------:R-:W-:Y:S02]  /*4f80*/  HADD2.F32 R57, -RZ, R158.H1_H1 ;  /* 0x3000009eff397230 */ /* 0x000fe40000004100 */
[-C--:B------:R-:W-:Y:S01]  /*4f90*/  FMUL.FTZ R61, R62, R55.reuse ;  /* 0x000000373e3d7220 */ /* 0x080fe20000410000 */
[--C-:B------:R-:W-:Y:S02]  /*4fa0*/  HADD2.F32 R12, -RZ, R14.reuse.H1_H1 ;  /* 0x3000000eff0c7230 */ /* 0x100fe40000004100 */
[----:B------:R-:W-:Y:S01]  /*4fb0*/  FMUL.FTZ R55, R60, R55 ;  /* 0x000000373c377220 */ /* 0x000fe20000410000 */
[----:B------:R-:W-:-:S02]  /*4fc0*/  HADD2.F32 R14, -RZ, R14.H0_H0 ;  /* 0x2000000eff0e7230 */ /* 0x000fc40000004100 */
[--C-:B------:R-:W-:Y:S02]  /*4fd0*/  HADD2.F32 R15, -RZ, R157.reuse.H0_H0 ;  /* 0x2000009dff0f7230 */ /* 0x100fe40000004100 */
[-C--:B------:R-:W-:Y:S01]  /*4fe0*/  FMUL.FTZ R63, R12, R57.reuse ;  /* 0x000000390c3f7220 */ /* 0x080fe20000410000 */
[----:B------:R-:W-:Y:S02]  /*4ff0*/  HADD2.F32 R157, -RZ, R157.H1_H1 ;  /* 0x3000009dff9d7230 */ /* 0x000fe40000004100 */
[----:B------:R-:W-:Y:S01]  /*5000*/  FMUL.FTZ R57, R14, R57 ;  /* 0x000000390e397220 */ /* 0x000fe20000410000 */
[-C--:B------:R-:W-:Y:S01]  /*5010*/  FFMA.FTZ R61, R60, R15.reuse, -R61 ;  /* 0x0000000f3c3d7223 */ /* 0x080fe2000001083d */
[----:B------:R-:W-:Y:S01]  /*5020*/  FFMA.FTZ R62, R62, R15, R55 ;  /* 0x0000000f3e3e7223 */ /* 0x000fe20000010037 */
[-C--:B------:R-:W-:Y:S01]  /*5030*/  FFMA.FTZ R63, R14, R157.reuse, -R63 ;  /* 0x0000009d0e3f7223 */ /* 0x080fe2000001083f */
[----:B------:R-:W-:Y:S01]  /*5040*/  FFMA.FTZ R12, R12, R157, R57 ;  /* 0x0000009d0c0c7223 */ /* 0x000fe20000010039 */
[----:B------:R-:W-:Y:S01]  /*5050*/  F2FP.F16.F32.PACK_AB R15, R56, R13 ;  /* 0x0000000d380f723e */ /* 0x000fe200000000ff */
[----:B------:R-:W-:Y:S01]  /*5060*/  IMAD.MOV.U32 R13, RZ, RZ, R11 ;  /* 0x000000ffff0d7224 */ /* 0x000fe200078e000b */
[----:B------:R-:W-:-:S02]  /*5070*/  F2FP.F16.F32.PACK_AB R62, R62, R61 ;  /* 0x0000003d3e3e723e */ /* 0x000fc400000000ff */
[----:B------:R-:W-:Y:S02]  /*5080*/  F2FP.F16.F32.PACK_AB R14, R12, R63 ;  /* 0x0000003f0c0e723e */ /* 0x000fe400000000ff */
[----:B------:R-:W-:-:S07]  /*5090*/  MOV R12, R62 ;  /* 0x0000003e000c7202 */ /* 0x000fce0000000f00 */
.L_x_497:
[----:B------:R-:W-:Y:S05]  /*50a0*/  BSYNC B2 ;  /* 0x0000000000027941 */ /* 0x000fea0003800000 */
.L_x_496:
[----:B----4-:R0:W-:Y:S02]  /*50b0*/  ST.E.128 desc[UR60][R58.64], R12 ;  /* 0x0000000c3a007985 */ /* 0x0101e4000c101d3c */
.L_x_495:
[----:B------:R-:W-:Y:S05]  /*50c0*/  BSYNC B1 ;  /* 0x0000000000017941 */ /* 0x000fea0003800000 */
.L_x_494:
[----:B------:R-:W-:Y:S01]  /*50d0*/  ISETP.NE.AND P4, PT, R27, RZ, PT ;  /* 0x000000ff1b00720c */ /* 0x000fe20003f85270 */
[----:B------:R-:W-:-:S12]  /*50e0*/  BSSY B1, `(.L_x_498) ;  /* 0x0000036000017945 */ /* 0x000fd80003800000 */
[----:B------:R-:W-:Y:S05]  /*50f0*/  @!P4 BRA `(.L_x_499) ;  /* 0x0000000000d0c947 */ /* 0x000fea0003800000 */
[----:B0---4-:R0:W4:Y:S01]  /*5100*/  LDS.128 R12, [R32+0x2000] ;  /* 0x00200000200c7984 */ /* 0x0111220000000c00 */
[----:B------:R-:W-:Y:S01]  /*5110*/  ISETP.GE.AND P4, PT, R169, R128, PT ;  /* 0x00000080a900720c */ /* 0x000fe20003f86270 */
[----:B---3--:R-:W-:Y:S01]  /*5120*/  IMAD.SHL.U32 R11, R162, 0x8, RZ ;  /* 0x00000008a20b7824 */ /* 0x008fe200078e00ff */
[----:B------:R-:W-:Y:S01]  /*5130*/  MOV R54, R119 ;  /* 0x0000007700367202 */ /* 0x000fe20000000f00 */
[----:B-1----:R-:W-:Y:S01]  /*5140*/  IMAD.MOV.U32 R55, RZ, RZ, R118 ;  /* 0x000000ffff377224 */ /* 0x002fe200078e0076 */
[----:B------:R-:W-:Y:S03]  /*5150*/  BSSY B2, `(.L_x_500) ;  /* 0x000002d000027945 */ /* 0x000fe60003800000 */
[----:B------:R-:W-:-:S06]  /*5160*/  IMAD.WIDE R54, R11, 0x2, R54 ;  /* 0x000000020b367825 */ /* 0x000fcc00078e0236 */
[----:B0-----:R-:W-:Y:S05]  /*5170*/  @P4 BRA `(.L_x_501) ;  /* 0x0000000000a84947 */ /* 0x001fea0003800000 */
[--C-:B------:R-:W-:Y:S02]  /*5180*/  SHF.R.U64 R11, R52, 0x10, R53.reuse ;  /* 0x00000010340b7819 */ /* 0x100fe40000001235 */
[----:B------:R-:W-:Y:S02]  /*5190*/  SHF.R.U32.HI R58, RZ, 0x10, R53 ;  /* 0x00000010ff3a7819 */ /* 0x000fe40000011635 */
[--C-:B------:R-:W-:Y:S01]  /*51a0*/  SHF.R.U64 R57, R50, 0x10, R51.reuse ;  /* 0x0000001032397819 */ /* 0x100fe20000001233 */
[----:B----4-:R-:W-:Y:S01]  /*51b0*/  IMAD.MOV.U32 R50, RZ, RZ, R12 ;  /* 0x000000ffff327224 */ /* 0x010fe200078e000c */
[----:B------:R-:W-:Y:S01]  /*51c0*/  SHF.R.U32.HI R56, RZ, 0x10, R51 ;  /* 0x00000010ff387819 */ /* 0x000fe20000011633 */
[----:B------:R-:W-:Y:S02]  /*51d0*/  HADD2.F32 R53, -RZ, R11.H0_H0 ;  /* 0x2000000bff357230 */ /* 0x000fe40000004100 */
[----:B------:R-:W-:Y:S02]  /*51e0*/  HADD2.F32 R58, -RZ, R58.H0_H0 ;  /* 0x2000003aff3a7230 */ /* 0x000fe40000004100 */
[----:B------:R-:W-:-:S02]  /*51f0*/  HADD2.F32 R12, -RZ, R13.H1_H1 ;  /* 0x3000000dff0c7230 */ /* 0x000fc40000004100 */
[----:B------:R-:W-:Y:S02]  /*5200*/  HADD2.F32 R11, -RZ, R13.H0_H0 ;  /* 0x2000000dff0b7230 */ /* 0x000fe40000004100 */
[--C-:B------:R-:W-:Y:S02]  /*5210*/  HADD2.F32 R51, -RZ, R15.reuse.H1_H1 ;  /* 0x3000000fff337230 */ /* 0x100fe40000004100 */
[-C--:B------:R-:W-:Y:S01]  /*5220*/  FMUL.FTZ R60, R12, R53.reuse ;  /* 0x000000350c3c7220 */ /* 0x080fe20000410000 */
[----:B------:R-:W-:Y:S02]  /*5230*/  HADD2.F32 R13, -RZ, R15.H0_H0 ;  /* 0x2000000fff0d7230 */ /* 0x000fe40000004100 */
[----:B------:R-:W-:Y:S01]  /*5240*/  FMUL.FTZ R53, R11, R53 ;  /* 0x000000350b357220 */ /* 0x000fe20000410000 */
[----:B------:R-:W-:Y:S02]  /*5250*/  HADD2.F32 R52, -RZ, R57.H0_H0 ;  /* 0x20000039ff347230 */ /* 0x000fe40000004100 */
[----:B------:R-:W-:Y:S01]  /*5260*/  FMUL.FTZ R62, R51, R58 ;  /* 0x0000003a333e7220 */ /* 0x000fe20000410000 */
[----:B------:R-:W-:-:S02]  /*5270*/  HADD2.F32 R56, -RZ, R56.H0_H0 ;  /* 0x20000038ff387230 */ /* 0x000fc40000004100 */
[----:B------:R-:W-:Y:S01]  /*5280*/  FMUL.FTZ R58, R13, R58 ;  /* 0x0000003a0d3a7220 */ /* 0x000fe20000410000 */
[--C-:B------:R-:W-:Y:S02]  /*5290*/  HADD2.F32 R15, -RZ, R50.reuse.H1_H1 ;  /* 0x30000032ff0f7230 */ /* 0x100fe40000004100 */
[-C--:B------:R-:W-:Y:S01]  /*52a0*/  FFMA.FTZ R11, R11, R52.reuse, -R60 ;  /* 0x000000340b0b7223 */ /* 0x080fe2000001083c */
[----:B------:R-:W-:Y:S01]  /*52b0*/  FFMA.FTZ R12, R12, R52, R53 ;  /* 0x000000340c0c7223 */ /* 0x000fe20000010035 */
[-C--:B------:R-:W-:Y:S01]  /*52c0*/  FFMA.FTZ R60, R51, R56.reuse, R58 ;  /* 0x00000038333c7223 */ /* 0x080fe2000001003a */
[----:B------:R-:W-:Y:S02]  /*52d0*/  HADD2.F32 R53, -RZ, R153.H0_H0 ;  /* 0x20000099ff357230 */ /* 0x000fe40000004100 */
[----:B------:R-:W-:Y:S01]  /*52e0*/  FFMA.FTZ R13, R13, R56, -R62 ;  /* 0x000000380d0d7223 */ /* 0x000fe2000001083e */
[----:B------:R-:W-:Y:S01]  /*52f0*/  HADD2.F32 R50, -RZ, R50.H0_H0 ;  /* 0x20000032ff327230 */ /* 0x000fe20000004100 */
[----:B------:R-:W-:Y:S01]  /*5300*/  F2FP.F16.F32.PACK_AB R11, R12, R11 ;  /* 0x0000000b0c0b723e */ /* 0x000fe200000000ff */
[----:B------:R-:W-:-:S02]  /*5310*/  HADD2.F32 R51, -RZ, R14.H1_H1 ;  /* 0x3000000eff337230 */ /* 0x000fc40000004100 */
[-C--:B------:R-:W-:Y:S01]  /*5320*/  FMUL.FTZ R57, R15, R53.reuse ;  /* 0x000000350f397220 */ /* 0x080fe20000410000 */
[----:B------:R-:W-:Y:S02]  /*5330*/  HADD2.F32 R153, -RZ, R153.H1_H1 ;  /* 0x30000099ff997230 */ /* 0x000fe40000004100 */
[----:B------:R-:W-:Y:S01]  /*5340*/  FMUL.FTZ R56, R50, R53 ;  /* 0x0000003532387220 */ /* 0x000fe20000410000 */
[----:B------:R-:W-:Y:S02]  /*5350*/  HADD2.F32 R14, -RZ, R14.H0_H0 ;  /* 0x2000000eff0e7230 */ /* 0x000fe40000004100 */
        /* <DEDUP_REMOVED lines=8> */
[----:B------:R-:W-:-:S02]  /*53e0*/  F2FP.F16.F32.PACK_AB R15, R60, R13 ;  /* 0x0000000d3c0f723e */ /* 0x000fc400000000ff */
[----:B------:R-:W-:Y:S02]  /*53f0*/  F2FP.F16.F32.PACK_AB R12, R56, R57 ;  /* 0x00000039380c723e */ /* 0x000fe400000000ff */
[----:B------:R-:W-:Y:S02]  /*5400*/  F2FP.F16.F32.PACK_AB R14, R58, R53 ;  /* 0x000000353a0e723e */ /* 0x000fe400000000ff */
[----:B------:R-:W-:-:S07]  /*5410*/  MOV R13, R11 ;  /* 0x0000000b000d7202 */ /* 0x000fce0000000f00 */
.L_x_501:
[----:B------:R-:W-:Y:S05]  /*5420*/  BSYNC B2 ;  /* 0x0000000000027941 */ /* 0x000fea0003800000 */
.L_x_500:
[----:B----4-:R0:W-:Y:S02]  /*5430*/  ST.E.128 desc[UR60][R54.64], R12 ;  /* 0x0000000c36007985 */ /* 0x0101e4000c101d3c */
.L_x_499:
[----:B------:R-:W-:Y:S05]  /*5440*/  BSYNC B1 ;  /* 0x0000000000017941 */ /* 0x000fea0003800000 */
.L_x_498:
[----:B------:R-:W-:Y:S01]  /*5450*/  ISETP.NE.AND P4, PT, R28, RZ, PT ;  /* 0x000000ff1c00720c */ /* 0x000fe20003f85270 */
[----:B------:R-:W-:-:S12]  /*5460*/  BSSY B1, `(.L_x_502) ;  /* 0x0000034000017945 */ /* 0x000fd80003800000 */
[----:B------:R-:W-:Y:S05]  /*5470*/  @!P4 BRA `(.L_x_503) ;  /* 0x0000000000c8c947 */ /* 0x000fea0003800000 */
[----:B0---4-:R0:W4:Y:S01]  /*5480*/  LDS.128 R12, [R33+0x5000] ;  /* 0x00500000210c7984 */ /* 0x0111220000000c00 */
[----:B------:R-:W-:Y:S01]  /*5490*/  ISETP.GE.AND P4, PT, R168, R128, PT ;  /* 0x00000080a800720c */ /* 0x000fe20003f86270 */
[----:B---3--:R-:W-:Y:S01]  /*54a0*/  IMAD.SHL.U32 R11, R163, 0x8, RZ ;  /* 0x00000008a30b7824 */ /* 0x008fe200078e00ff */
[----:B-1----:R-:W-:Y:S01]  /*54b0*/  MOV R51, R118 ;  /* 0x0000007600337202 */ /* 0x002fe20000000f00 */
[----:B------:R-:W-:Y:S01]  /*54c0*/  IMAD.MOV.U32 R50, RZ, RZ, R119 ;  /* 0x000000ffff327224 */ /* 0x000fe200078e0077 */
[----:B------:R-:W-:Y:S03]  /*54d0*/  BSSY B2, `(.L_x_504) ;  /* 0x000002b000027945 */ /* 0x000fe60003800000 */
[----:B------:R-:W-:-:S06]  /*54e0*/  IMAD.WIDE R50, R11, 0x2, R50 ;  /* 0x000000020b327825 */ /* 0x000fcc00078e0232 */
[----:B0-----:R-:W-:Y:S05]  /*54f0*/  @P4 BRA `(.L_x_505) ;  /* 0x0000000000a04947 */ /* 0x001fea0003800000 */
[----:B------:R-:W-:Y:S01]  /*5500*/  SHF.R.U64 R11, R46, 0x10, R47 ;  /* 0x000000102e0b7819 */ /* 0x000fe2000000122f */
[--C-:B----4-:R-:W-:Y:S01]  /*5510*/  HADD2.F32 R46, -RZ, R15.reuse.H1_H1 ;  /* 0x3000000fff2e7230 */ /* 0x110fe20000004100 */
[--C-:B------:R-:W-:Y:S01]  /*5520*/  SHF.R.U64 R52, R48, 0x10, R49.reuse ;  /* 0x0000001030347819 */ /* 0x100fe20000001231 */
[----:B------:R-:W-:Y:S01]  /*5530*/  HADD2.F32 R15, -RZ, R15.H0_H0 ;  /* 0x2000000fff0f7230 */ /* 0x000fe20000004100 */
[----:B------:R-:W-:Y:S01]  /*5540*/  SHF.R.U32.HI R49, RZ, 0x10, R49 ;  /* 0x00000010ff317819 */ /* 0x000fe20000011631 */
[----:B------:R-:W-:Y:S01]  /*5550*/  HADD2.F32 R48, -RZ, R11.H0_H0 ;  /* 0x2000000bff307230 */ /* 0x000fe20000004100 */
[----:B------:R-:W-:Y:S01]  /*5560*/  SHF.R.U32.HI R47, RZ, 0x10, R47 ;  /* 0x00000010ff2f7819 */ /* 0x000fe2000001162f */
[----:B------:R-:W-:Y:S02]  /*5570*/  HADD2.F32 R52, -RZ, R52.H0_H0 ;  /* 0x20000034ff347230 */ /* 0x000fe40000004100 */
[----:B------:R-:W-:Y:S02]  /*5580*/  HADD2.F32 R11, -RZ, R13.H1_H1 ;  /* 0x3000000dff0b7230 */ /* 0x000fe40000004100 */
[----:B------:R-:W-:-:S02]  /*5590*/  HADD2.F32 R49, -RZ, R49.H0_H0 ;  /* 0x20000031ff317230 */ /* 0x000fc40000004100 */
[----:B------:R-:W-:Y:S02]  /*55a0*/  HADD2.F32 R13, -RZ, R13.H0_H0 ;  /* 0x2000000dff0d7230 */ /* 0x000fe40000004100 */
[-C--:B------:R-:W-:Y:S01]  /*55b0*/  FMUL.FTZ R54, R11, R52.reuse ;  /* 0x000000340b367220 */ /* 0x080fe20000410000 */
[----:B------:R-:W-:Y:S02]  /*55c0*/  HADD2.F32 R47, -RZ, R47.H0_H0 ;  /* 0x2000002fff2f7230 */ /* 0x000fe40000004100 */
[-C--:B------:R-:W-:Y:S01]  /*55d0*/  FMUL.FTZ R53, R15, R49.reuse ;  /* 0x000000310f357220 */ /* 0x080fe20000410000 */
[C---:B------:R-:W-:Y:S01]  /*55e0*/  FMUL.FTZ R56, R46.reuse, R49 ;  /* 0x000000312e387220 */ /* 0x040fe20000410000 */
[C---:B------:R-:W-:Y:S01]  /*55f0*/  FMUL.FTZ R52, R13.reuse, R52 ;  /* 0x000000340d347220 */ /* 0x040fe20000410000 */
[----:B------:R-:W-:Y:S01]  /*5600*/  FFMA.FTZ R54, R13, R48, -R54 ;  /* 0x000000300d367223 */ /* 0x000fe20000010836 */
[----:B------:R-:W-:Y:S01]  /*5610*/  FFMA.FTZ R55, R46, R47, R53 ;  /* 0x0000002f2e377223 */ /* 0x000fe20000010035 */
[----:B------:R-:W-:-:S02]  /*5620*/  HADD2.F32 R46, -RZ, R151.H0_H0 ;  /* 0x20000097ff2e7230 */ /* 0x000fc40000004100 */
[----:B------:R-:W-:Y:S01]  /*5630*/  FFMA.FTZ R49, R11, R48, R52 ;  /* 0x000000300b317223 */ /* 0x000fe20000010034 */
[----:B------:R-:W-:Y:S02]  /*5640*/  HADD2.F32 R11, -RZ, R12.H1_H1 ;  /* 0x3000000cff0b7230 */ /* 0x000fe40000004100 */
[----:B------:R-:W-:Y:S01]  /*5650*/  FFMA.FTZ R56, R15, R47, -R56 ;  /* 0x0000002f0f387223 */ /* 0x000fe20000010838 */
[----:B------:R-:W-:Y:S02]  /*5660*/  HADD2.F32 R13, -RZ, R14.H1_H1 ;  /* 0x3000000eff0d7230 */ /* 0x000fe40000004100 */
[----:B------:R-:W-:Y:S02]  /*5670*/  HADD2.F32 R151, -RZ, R151.H1_H1 ;  /* 0x30000097ff977230 */ /* 0x000fe40000004100 */
[----:B------:R-:W-:Y:S01]  /*5680*/  FMUL.FTZ R47, R11, R46 ;  /* 0x0000002e0b2f7220 */ /* 0x000fe20000410000 */
[----:B------:R-:W-:Y:S02]  /*5690*/  HADD2.F32 R12, -RZ, R12.H0_H0 ;  /* 0x2000000cff0c7230 */ /* 0x000fe40000004100 */
[----:B------:R-:W-:-:S02]  /*56a0*/  HADD2.F32 R14, -RZ, R14.H0_H0 ;  /* 0x2000000eff0e7230 */ /* 0x000fc40000004100 */
[-C--:B------:R-:W-:Y:S01]  /*56b0*/  FMUL.FTZ R53, R13, R151.reuse ;  /* 0x000000970d357220 */ /* 0x080fe20000410000 */
[--C-:B------:R-:W-:Y:S02]  /*56c0*/  HADD2.F32 R15, -RZ, R150.reuse.H0_H0 ;  /* 0x20000096ff0f7230 */ /* 0x100fe40000004100 */
[----:B------:R-:W-:Y:S01]  /*56d0*/  FMUL.FTZ R46, R12, R46 ;  /* 0x0000002e0c2e7220 */ /* 0x000fe20000410000 */
        /* <DEDUP_REMOVED lines=9> */
[----:B------:R-:W-:-:S07]  /*5770*/  F2FP.F16.F32.PACK_AB R14, R48, R53 ;  /* 0x00000035300e723e */ /* 0x000fce00000000ff */
.L_x_505:
[----:B------:R-:W-:Y:S05]  /*5780*/  BSYNC B2 ;  /* 0x0000000000027941 */ /* 0x000fea0003800000 */
.L_x_504:
[----:B----4-:R0:W-:Y:S02]  /*5790*/  ST.E.128 desc[UR60][R50.64], R12 ;  /* 0x0000000c32007985 */ /* 0x0101e4000c101d3c */
.L_x_503:
[----:B------:R-:W-:Y:S05]  /*57a0*/  BSYNC B1 ;  /* 0x0000000000017941 */ /* 0x000fea0003800000 */
.L_x_502:
        /* <DEDUP_REMOVED lines=9> */
[----:B---3--:R-:W-:Y:S01]  /*5840*/  SHF.R.U64 R11, R42, 0x10, R43 ;  /* 0x000000102a0b7819 */ /* 0x008fe2000000122b */
        /* <DEDUP_REMOVED lines=39> */
.L_x_509:
[----:B------:R-:W-:Y:S05]  /*5ac0*/  BSYNC B2 ;  /* 0x0000000000027941 */ /* 0x000fea0003800000 */
.L_x_508:
[----:B----4-:R0:W-:Y:S02]  /*5ad0*/  ST.E.128 desc[UR60][R46.64], R12 ;  /* 0x0000000c2e007985 */ /* 0x0101e4000c101d3c */
.L_x_507:
[----:B------:R-:W-:Y:S05]  /*5ae0*/  BSYNC B1 ;  /* 0x0000000000017941 */ /* 0x000fea0003800000 */
.L_x_506:
        /* <DEDUP_REMOVED lines=9> */
[--C-:B------:R-:W-:Y:S01]  /*5b80*/  SHF.R.U64 R44, R40, 0x10, R41.reuse ;  /* 0x00000010282c7819 */ /* 0x100fe20000001229 */
[--C-:B---34-:R-:W-:Y:S01]  /*5b90*/  HADD2.F32 R11, -RZ, R13.reuse.H1_H1 ;  /* 0x3000000dff0b7230 */ /* 0x118fe20000004100 */
[----:B------:R-:W-:Y:S01]  /*5ba0*/  SHF.R.U32.HI R46, RZ, 0x10, R41 ;  /* 0x00000010ff2e7819 */ /* 0x000fe20000011629 */
[----:B------:R-:W-:Y:S01]  /*5bb0*/  HADD2.F32 R13, -RZ, R13.H0_H0 ;  /* 0x2000000dff0d7230 */ /* 0x000fe20000004100 */
[--C-:B------:R-:W-:Y:S01]  /*5bc0*/  SHF.R.U64 R38, R38, 0x10, R39.reuse ;  /* 0x0000001026267819 */ /* 0x100fe20000001227 */
[----:B------:R-:W-:Y:S01]  /*5bd0*/  HADD2.F32 R44, -RZ, R44.H0_H0 ;  /* 0x2000002cff2c7230 */ /* 0x000fe20000004100 */
[----:B------:R-:W-:Y:S01]  /*5be0*/  SHF.R.U32.HI R39, RZ, 0x10, R39 ;  /* 0x00000010ff277819 */ /* 0x000fe20000011627 */
[----:B------:R-:W-:Y:S02]  /*5bf0*/  HADD2.F32 R46, -RZ, R46.H0_H0 ;  /* 0x2000002eff2e7230 */ /* 0x000fe40000004100 */
[--C-:B------:R-:W-:Y:S02]  /*5c00*/  HADD2.F32 R33, -RZ, R15.reuse.H1_H1 ;  /* 0x3000000fff217230 */ /* 0x100fe40000004100 */
[----:B------:R-:W-:Y:S01]  /*5c10*/  FMUL.FTZ R48, R11, R44 ;  /* 0x0000002c0b307220 */ /* 0x000fe20000410000 */
[----:B------:R-:W-:-:S02]  /*5c20*/  HADD2.F32 R15, -RZ, R15.H0_H0 ;  /* 0x2000000fff0f7230 */ /* 0x000fc40000004100 */
[----:B------:R-:W-:Y:S01]  /*5c30*/  FMUL.FTZ R44, R13, R44 ;  /* 0x0000002c0d2c7220 */ /* 0x000fe20000410000 */
[----:B------:R-:W-:Y:S02]  /*5c40*/  HADD2.F32 R38, -RZ, R38.H0_H0 ;  /* 0x20000026ff267230 */ /* 0x000fe40000004100 */
[-C--:B------:R-:W-:Y:S01]  /*5c50*/  FMUL.FTZ R50, R33, R46.reuse ;  /* 0x0000002e21327220 */ /* 0x080fe20000410000 */
[----:B------:R-:W-:Y:S02]  /*5c60*/  HADD2.F32 R40, -RZ, R39.H0_H0 ;  /* 0x20000027ff287230 */ /* 0x000fe40000004100 */
[----:B------:R-:W-:Y:S01]  /*5c70*/  FMUL.FTZ R46, R15, R46 ;  /* 0x0000002e0f2e7220 */ /* 0x000fe20000410000 */
[-C--:B------:R-:W-:Y:S01]  /*5c80*/  FFMA.FTZ R41, R11, R38.reuse, R44 ;  /* 0x000000260b297223 */ /* 0x080fe2000001002c */
[----:B------:R-:W-:Y:S02]  /*5c90*/  FFMA.FTZ R48, R13, R38, -R48 ;  /* 0x000000260d307223 */ /* 0x000fe40000010830 */
[----:B------:R-:W-:Y:S01]  /*5ca0*/  FFMA.FTZ R45, R33, R40, R46 ;  /* 0x00000028212d7223 */ /* 0x000fe2000001002e */
[----:B------:R-:W-:-:S02]  /*5cb0*/  HADD2.F32 R11, -RZ, R12.H1_H1 ;  /* 0x3000000cff0b7230 */ /* 0x000fc40000004100 */
[----:B------:R-:W-:Y:S01]  /*5cc0*/  FFMA.FTZ R50, R15, R40, -R50 ;  /* 0x000000280f327223 */ /* 0x000fe20000010832 */
[--C-:B------:R-:W-:Y:S02]  /*5cd0*/  HADD2.F32 R33, -RZ, R135.reuse.H0_H0 ;  /* 0x20000087ff217230 */ /* 0x100fe40000004100 */
[----:B------:R-:W-:Y:S02]  /*5ce0*/  HADD2.F32 R12, -RZ, R12.H0_H0 ;  /* 0x2000000cff0c7230 */ /* 0x000fe40000004100 */
[--C-:B------:R-:W-:Y:S02]  /*5cf0*/  HADD2.F32 R13, -RZ, R14.reuse.H1_H1 ;  /* 0x3000000eff0d7230 */ /* 0x100fe40000004100 */
[-C--:B------:R-:W-:Y:S01]  /*5d00*/  FMUL.FTZ R39, R11, R33.reuse ;  /* 0x000000210b277220 */ /* 0x080fe20000410000 */
[----:B------:R-:W-:Y:S02]  /*5d10*/  HADD2.F32 R135, -RZ, R135.H1_H1 ;  /* 0x30000087ff877230 */ /* 0x000fe40000004100 */
        /* <DEDUP_REMOVED lines=14> */
.L_x_513:
[----:B------:R-:W-:Y:S05]  /*5e00*/  BSYNC B2 ;  /* 0x0000000000027941 */ /* 0x000fea0003800000 */
.L_x_512:
[----:B----4-:R0:W-:Y:S02]  /*5e10*/  ST.E.128 desc[UR60][R42.64], R12 ;  /* 0x0000000c2a007985 */ /* 0x0101e4000c101d3c */
.L_x_511:
[----:B------:R-:W-:Y:S05]  /*5e20*/  BSYNC B1 ;  /* 0x0000000000017941 */ /* 0x000fea0003800000 */
.L_x_510:
[----:B------:R-:W-:-:S13]  /*5e30*/  ISETP.NE.AND P4, PT, R103, RZ, PT ;  /* 0x000000ff6700720c */ /* 0x000fda0003f85270 */
        /* <DEDUP_REMOVED lines=8> */
[----:B----4-:R-:W-:Y:S01]  /*5ec0*/  HADD2.F32 R32, -RZ, R15.H1_H1 ;  /* 0x3000000fff207230 */ /* 0x010fe20000004100 */
[----:B------:R-:W-:Y:S01]  /*5ed0*/  SHF.R.U32.HI R33, RZ, 0x10, R35 ;  /* 0x00000010ff217819 */ /* 0x000fe20000011623 */
[----:B---3--:R-:W-:Y:S01]  /*5ee0*/  HADD2.F32 R11, -RZ, R13.H1_H1 ;  /* 0x3000000dff0b7230 */ /* 0x008fe20000004100 */
[--C-:B------:R-:W-:Y:S01]  /*5ef0*/  SHF.R.U64 R36, R36, 0x10, R37.reuse ;  /* 0x0000001024247819 */ /* 0x100fe20000001225 */
[----:B------:R-:W-:Y:S01]  /*5f00*/  HADD2.F32 R15, -RZ, R15.H0_H0 ;  /* 0x2000000fff0f7230 */ /* 0x000fe20000004100 */
[----:B------:R-:W-:Y:S01]  /*5f10*/  SHF.R.U32.HI R35, RZ, 0x10, R37 ;  /* 0x00000010ff237819 */ /* 0x000fe20000011625 */
[----:B------:R-:W-:Y:S02]  /*5f20*/  HADD2.F32 R13, -RZ, R13.H0_H0 ;  /* 0x2000000dff0d7230 */ /* 0x000fe40000004100 */
[----:B------:R-:W-:Y:S02]  /*5f30*/  HADD2.F32 R36, -RZ, R36.H0_H0 ;  /* 0x20000024ff247230 */ /* 0x000fe40000004100 */
[----:B------:R-:W-:-:S02]  /*5f40*/  HADD2.F32 R35, -RZ, R35.H0_H0 ;  /* 0x20000023ff237230 */ /* 0x000fc40000004100 */
[----:B------:R-:W-:Y:S02]  /*5f50*/  HADD2.F32 R33, -RZ, R33.H0_H0 ;  /* 0x20000021ff217230 */ /* 0x000fe40000004100 */
[-C--:B------:R-:W-:Y:S01]  /*5f60*/  FMUL.FTZ R40, R11, R36.reuse ;  /* 0x000000240b287220 */ /* 0x080fe20000410000 */
[----:B------:R-:W-:Y:S02]  /*5f70*/  HADD2.F32 R34, -RZ, R34.H0_H0 ;  /* 0x20000022ff227230 */ /* 0x000fe40000004100 */
[-C--:B------:R-:W-:Y:S01]  /*5f80*/  FMUL.FTZ R37, R15, R35.reuse ;  /* 0x000000230f257220 */ /* 0x080fe20000410000 */
[C---:B------:R-:W-:Y:S01]  /*5f90*/  FMUL.FTZ R36, R13.reuse, R36 ;  /* 0x000000240d247220 */ /* 0x040fe20000410000 */
[C---:B------:R-:W-:Y:S02]  /*5fa0*/  FMUL.FTZ R42, R32.reuse, R35 ;  /* 0x00000023202a7220 */ /* 0x040fe40000410000 */
[----:B------:R-:W-:Y:S01]  /*5fb0*/  FFMA.FTZ R41, R32, R33, R37 ;  /* 0x0000002120297223 */ /* 0x000fe20000010025 */
[-C--:B------:R-:W-:Y:S01]  /*5fc0*/  FFMA.FTZ R40, R13, R34.reuse, -R40 ;  /* 0x000000220d287223 */ /* 0x080fe20000010828 */
[----:B------:R-:W-:Y:S01]  /*5fd0*/  FFMA.FTZ R35, R11, R34, R36 ;  /* 0x000000220b237223 */ /* 0x000fe20000010024 */
[----:B------:R-:W-:-:S02]  /*5fe0*/  HADD2.F32 R32, -RZ, R122.H0_H0 ;  /* 0x2000007aff207230 */ /* 0x000fc40000004100 */
[----:B------:R-:W-:Y:S01]  /*5ff0*/  FFMA.FTZ R42, R15, R33, -R42 ;  /* 0x000000210f2a7223 */ /* 0x000fe2000001082a */
[----:B------:R-:W-:Y:S02]  /*6000*/  HADD2.F32 R122, -RZ, R122.H1_H1 ;  /* 0x3000007aff7a7230 */ /* 0x000fe40000004100 */
[----:B------:R-:W-:Y:S02]  /*6010*/  HADD2.F32 R11, -RZ, R12.H1_H1 ;  /* 0x3000000cff0b7230 */ /* 0x000fe40000004100 */
[----:B------:R-:W-:Y:S02]  /*6020*/  HADD2.F32 R13, -RZ, R14.H1_H1 ;  /* 0x3000000eff0d7230 */ /* 0x000fe40000004100 */
[----:B------:R-:W-:Y:S02]  /*6030*/  HADD2.F32 R12, -RZ, R12.H0_H0 ;  /* 0x2000000cff0c7230 */ /* 0x000fe40000004100 */
[----:B------:R-:W-:Y:S01]  /*6040*/  FMUL.FTZ R33, R11, R32 ;  /* 0x000000200b217220 */ /* 0x000fe20000410000 */
[----:B------:R-:W-:-:S02]  /*6050*/  HADD2.F32 R14, -RZ, R14.H0_H0 ;  /* 0x2000000eff0e7230 */ /* 0x000fc40000004100 */
[----:B------:R-:W-:Y:S01]  /*6060*/  FMUL.FTZ R37, R13, R122 ;  /* 0x0000007a0d257220 */ /* 0x000fe20000410000 */
        /* <DEDUP_REMOVED lines=12> */
.L_x_515:
[----:B------:R-:W-:Y:S05]  /*6130*/  BSYNC B1 ;  /* 0x0000000000017941 */ /* 0x000fea0003800000 */
.L_x_514:
[----:B----4-:R0:W-:Y:S01]  /*6140*/  ST.E.128 desc[UR60][R38.64], R12 ;  /* 0x0000000c26007985 */ /* 0x0101e2000c101d3c */
[----:B------:R-:W-:Y:S05]  /*6150*/  BRA `(.L_x_493) ;  /* 0x0000004000547947 */ /* 0x000fea0003800000 */
.L_x_459:
        /* <DEDUP_REMOVED lines=18> */
[----:B------:R-:W-:Y:S02]  /*6280*/  IADD3 R32, P5, R92, R12, RZ ;  /* 0x0000000c5c207210 */ /* 0x000fe40007fbe0ff */
[----:B------:R-:W-:Y:S02]  /*6290*/  CS2R R42, SRZ ;  /* 0x00000000002a7805 */ /* 0x000fe4000001ff00 */
[----:B------:R-:W-:Y:S01]  /*62a0*/  CS2R R40, SRZ ;  /* 0x0000000000287805 */ /* 0x000fe2000001ff00 */
[----:B------:R-:W-:Y:S01]  /*62b0*/  IMAD.X R34, R11, 0x1, R107, P0 ;  /* 0x000000010b227824 */ /* 0x000fe200000e066b */
[----:B------:R-:W-:Y:S02]  /*62c0*/  LEA R56, P0, R33, UR4, 0x1 ;  /* 0x0000000421387c11 */ /* 0x000fe4000f8008ff */
[----:B------:R-:W-:-:S02]  /*62d0*/  CS2R R54, SRZ ;  /* 0x0000000000367805 */ /* 0x000fc4000001ff00 */
[----:B------:R-:W-:Y:S02]  /*62e0*/  CS2R R52, SRZ ;  /* 0x0000000000347805 */ /* 0x000fe4000001ff00 */
[----:B------:R-:W-:Y:S01]  /*62f0*/  LEA.HI.X R57, R33, UR5, R34, 0x1, P0 ;  /* 0x0000000521397c11 */ /* 0x000fe200080f0c22 */
[----:B------:R-:W-:Y:S01]  /*6300*/  ULDC.64 UR4, c[0x0][0x400] ;  /* 0x0001000000047ab9 */ /* 0x000fe20000000a00 */
[----:B------:R-:W-:Y:S01]  /*6310*/  ISETP.GE.AND P0, PT, R16, R128, PT ;  /* 0x000000801000720c */ /* 0x000fe20003f06270 */
[----:B------:R-:W-:Y:S01]  /*6320*/  IMAD.X R33, R82, 0x1, R106, P5 ;  /* 0x0000000152217824 */ /* 0x000fe200028e066a */
[----:B------:R-:W-:-:S04]  /*6330*/  LEA R60, P5, R32, UR4, 0x1 ;  /* 0x00000004203c7c11 */ /* 0x000fc8000f8a08ff */
[----:B------:R-:W-:Y:S02]  /*6340*/  LEA.HI.X R61, R32, UR5, R33, 0x1, P5 ;  /* 0x00000005203d7c11 */ /* 0x000fe4000a8f0c21 */
[----:B------:R-:W-:-:S05]  /*6350*/  ISETP.GE.AND P5, PT, R0, R128, PT ;  /* 0x000000800000720c */ /* 0x000fca0003fa6270 */
[----:B------:R0:W5:Y:S04]  /*6360*/  @!P0 LDG.E.128 R40, desc[UR60][R56.64] ;  /* 0x0000003c38288981 */ /* 0x000168000c1e1d00 */
[----:B------:R0:W5:Y:S01]  /*6370*/  @!P0 LDG.E.128 R52, desc[UR60][R60.64] ;  /* 0x0000003c3c348981 */ /* 0x000162000c1e1d00 */
[----:B------:R-:W-:Y:S02]  /*6380*/  ISETP.GE.AND P0, PT, R3, R128, PT ;  /* 0x000000800300720c */ /* 0x000fe40003f06270 */
        /* <DEDUP_REMOVED lines=8> */
[----:B------:R0:W5:Y:S04]  /*6410*/  @!P5 LDG.E.128 R36, desc[UR60][R56.64+0x40] ;  /* 0x0000403c3824d981 */ /* 0x000168000c1e1d00 */
[----:B------:R0:W5:Y:S04]  /*6420*/  @!P0 LDG.E.128 R32, desc[UR60][R56.64+0x80] ;  /* 0x0000803c38208981 */ /* 0x000168000c1e1d00 */
[----:B------:R0:W5:Y:S04]  /*6430*/  @!P5 LDG.E.128 R48, desc[UR60][R60.64+0x40] ;  /* 0x0000403c3c30d981 */ /* 0x000168000c1e1d00 */
[----:B------:R0:W5:Y:S02]  /*6440*/  @!P0 LDG.E.128 R44, desc[UR60][R60.64+0x80] ;  /* 0x0000803c3c2c8981 */ /* 0x000164000c1e1d00 */
.L_x_517:
[----:B------:R-:W-:Y:S05]  /*6450*/  BSYNC B1 ;  /* 0x0000000000017941 */ /* 0x000fea0003800000 */
.L_x_516:
        /* <DEDUP_REMOVED lines=12> */
[----:B-----5:R-:W-:Y:S01]  /*6520*/  MOV R81, R34 ;  /* 0x0000002200517202 */ /* 0x020fe20000000f00 */
[----:B------:R-:W-:Y:S01]  /*6530*/  IMAD.MOV.U32 R80, RZ, RZ, R35 ;  /* 0x000000ffff507224 */ /* 0x000fe200078e0023 */
        /* <DEDUP_REMOVED lines=8> */
[----:B------:R-:W-:Y:S02]  /*65c0*/  IADD3 R11, P0, P6, R92, R12, R113 ;  /* 0x0000000c5c0b7210 */ /* 0x000fe40007e1e071 */
[----:B------:R-:W-:-:S02]  /*65d0*/  CS2R R78, SRZ ;  /* 0x00000000004e7805 */ /* 0x000fc4000001ff00 */
[----:B------:R-:W-:Y:S02]  /*65e0*/  CS2R R76, SRZ ;  /* 0x00000000004c7805 */ /* 0x000fe4000001ff00 */
[----:B------:R-:W-:Y:S02]  /*65f0*/  IADD3.X R82, R106, R82, R112, P0, P6 ;  /* 0x000000526a527210 */ /* 0x000fe400007ec470 */
[----:B------:R-:W-:-:S04]  /*6600*/  LEA R12, P0, R14, UR4, 0x1 ;  /* 0x000000040e0c7c11 */ /* 0x000fc8000f8008ff */
[----:B------:R-:W-:Y:S02]  /*6610*/  LEA.HI.X R13, R14, UR5, R13, 0x1, P0 ;  /* 0x000000050e0d7c11 */ /* 0x000fe400080f0c0d */
[----:B------:R-:W-:-:S04]  /*6620*/  LEA R14, P0, R11, UR6, 0x1 ;  /* 0x000000060b0e7c11 */ /* 0x000fc8000f8008ff */
[----:B------:R-:W-:Y:S02]  /*6630*/  LEA.HI.X R15, R11, UR7, R82, 0x1, P0 ;  /* 0x000000070b0f7c11 */ /* 0x000fe400080f0c52 */
[----:B------:R-:W-:Y:S02]  /*6640*/  ISETP.GE.AND P0, PT, R16, R128, PT ;  /* 0x000000801000720c */ /* 0x000fe40003f06270 */
[----:B------:R-:W-:Y:S02]  /*6650*/  CS2R R62, SRZ ;  /* 0x00000000003e7805 */ /* 0x000fe4000001ff00 */
[----:B------:R-:W-:Y:S02]  /*6660*/  CS2R R60, SRZ ;  /* 0x00000000003c7805 */ /* 0x000fe4000001ff00 */
[----:B------:R-:W-:Y:S02]  /*6670*/  CS2R R74, SRZ ;  /* 0x00000000004a7805 */ /* 0x000fe4000001ff00 */
[----:B------:R-:W-:-:S05]  /*6680*/  CS2R R72, SRZ ;  /* 0x0000000000487805 */ /* 0x000fca000001ff00 */
[----:B------:R0:W5:Y:S04]  /*6690*/  @!P0 LDG.E.128 R64, desc[UR60][R12.64] ;  /* 0x0000003c0c408981 */ /* 0x000168000c1e1d00 */
[----:B------:R0:W5:Y:S01]  /*66a0*/  @!P0 LDG.E.128 R76, desc[UR60][R14.64] ;  /* 0x0000003c0e4c8981 */ /* 0x000162000c1e1d00 */
[----:B------:R-:W-:Y:S02]  /*66b0*/  ISETP.GE.AND P0, PT, R0, R128, PT ;  /* 0x000000800000720c */ /* 0x000fe40003f06270 */
[----:B------:R-:W-:Y:S02]  /*66c0*/  CS2R R58, SRZ ;  /* 0x00000000003a7805 */ /* 0x000fe4000001ff00 */
[----:B------:R-:W-:Y:S02]  /*66d0*/  CS2R R56, SRZ ;  /* 0x0000000000387805 */ /* 0x000fe4000001ff00 */
[----:B------:R-:W-:-:S02]  /*66e0*/  CS2R R70, SRZ ;  /* 0x0000000000467805 */ /* 0x000fc4000001ff00 */
[----:B------:R-:W-:-:S05]  /*66f0*/  CS2R R68, SRZ ;  /* 0x0000000000447805 */ /* 0x000fca000001ff00 */
[----:B------:R0:W5:Y:S04]  /*6700*/  @!P0 LDG.E.128 R60, desc[UR60][R12.64+0x40] ;  /* 0x0000403c0c3c8981 */ /* 0x000168000c1e1d00 */
[----:B------:R0:W5:Y:S01]  /*6710*/  @!P0 LDG.E.128 R72, desc[UR60][R14.64+0x40] ;  /* 0x0000403c0e488981 */ /* 0x000162000c1e1d00 */
[----:B------:R-:W-:-:S13]  /*6720*/  ISETP.GE.AND P0, PT, R3, R128, PT ;  /* 0x000000800300720c */ /* 0x000fda0003f06270 */
[----:B------:R0:W5:Y:S04]  /*6730*/  @!P0 LDG.E.128 R56, desc[UR60][R12.64+0x80] ;  /* 0x0000803c0c388981 */ /* 0x000168000c1e1d00 */
[----:B------:R0:W5:Y:S02]  /*6740*/  @!P0 LDG.E.128 R68, desc[UR60][R14.64+0x80] ;  /* 0x0000803c0e448981 */ /* 0x000164000c1e1d00 */
.L_x_519:
[----:B------:R-:W-:Y:S05]  /*6750*/  BSYNC B1 ;  /* 0x0000000000017941 */ /* 0x000fea0003800000 */
.L_x_518:
[----:B------:R-:W2:Y:S01]  /*6760*/  LDL R11, [R1+0x30] ;  /* 0x00003000010b7983 */ /* 0x000ea20000100800 */
[----:B0-----:R-:W-:Y:S01]  /*6770*/  MOV R12, R33 ;  /* 0x00000021000c7202 */ /* 0x001fe20000000f00 */
[----:B------:R-:W-:Y:S01]  /*6780*/  IMAD.MOV.U32 R14, RZ, RZ, R37 ;  /* 0x000000ffff0e7224 */ /* 0x000fe200078e0025 */
[----:B------:R-:W-:Y:S02]  /*6790*/  MOV R13, R36 ;  /* 0x00000024000d7202 */ /* 0x000fe40000000f00 */
[----:B------:R-:W-:Y:S02]  /*67a0*/  PRMT R210, R81, 0x5410, R80 ;  /* 0x0000541051d27816 */ /* 0x000fe40000000050 */
[----:B--2---:R-:W-:Y:S01]  /*67b0*/  R2UR UR4, R11 ;  /* 0x000000000b0472ca */ /* 0x004fe200000e0000 */
[----:B------:R-:W-:-:S05]  /*67c0*/  IMAD.MOV.U32 R11, RZ, RZ, R32 ;  /* 0x000000ffff0b7224 */ /* 0x000fca00078e0020 */
[----:B------:R-:W-:Y:S01]  /*67d0*/  PRMT R211, R11, 0x5410, R12 ;  /* 0x000054100bd37816 */ /* 0x000fe2000000000c */
[----:B------:R-:W-:Y:S02]  /*67e0*/  IMAD.MOV.U32 R11, RZ, RZ, R38 ;  /* 0x000000ffff0b7224 */ /* 0x000fe400078e0026 */
[----:B------:R-:W-:-:S03]  /*67f0*/  IMAD.MOV.U32 R12, RZ, RZ, R39 ;  /* 0x000000ffff0c7224 */ /* 0x000fc600078e0027 */
[----:B------:R-:W-:Y:S01]  /*6800*/  PRMT R224, R11, 0x7610, R224 ;  /* 0x000076100be07816 */ /* 0x000fe200000000e0 */
[----:B------:R-:W-:Y:S01]  /*6810*/  IMAD.MOV.U32 R11, RZ, RZ, R42 ;  /* 0x000000ffff0b7224 */ /* 0x000fe200078e002a */
[----:B------:R0:W-:Y:S01]  /*6820*/  STL.S16 [R1+0x44], R12 ;  /* 0x0000440c01007387 */ /* 0x0001e20000100600 */
[----:B------:R-:W-:-:S03]  /*6830*/  UISETP.NE.AND UP0, UPT, UR4, 0x3, UPT ;  /* 0x000000030400788c */ /* 0x000fc6000bf05270 */
[----:B------:R1:W-:Y:S03]  /*6840*/  STL.S16 [R1+0x3c], R13 ;  /* 0x00003c0d01007387 */ /* 0x0003e60000100600 */
[----:B------:R-:W-:Y:S01]  /*6850*/  PLOP3.LUT P0, PT, PT, PT, UP0, 0x80, 0x0 ;  /* 0x000000000000781c */ /* 0x000fe20003f0f008 */
[----:B------:R2:W-:Y:S01]  /*6860*/  STL.S16 [R1+0x48], R14 ;  /* 0x0000480e01007387 */ /* 0x0005e20000100600 */
[----:B0-----:R-:W-:-:S03]  /*6870*/  MOV R12, R43 ;  /* 0x0000002b000c7202 */ /* 0x001fc60000000f00 */
[----:B------:R0:W-:Y:S01]  /*6880*/  STL.S16 [R1+0x4a], R11 ;  /* 0x00004a0b01007387 */ /* 0x0001e20000100600 */
[----:B-1----:R-:W-:-:S03]  /*6890*/  IMAD.MOV.U32 R13, RZ, RZ, R40 ;  /* 0x000000ffff0d7224 */ /* 0x002fc600078e0028 */
[----:B------:R1:W-:Y:S01]  /*68a0*/  STL.S16 [R1+0x4c], R12 ;  /* 0x00004c0c01007387 */ /* 0x0003e20000100600 */
[----:B--2---:R-:W-:-:S03]  /*68b0*/  IMAD.MOV.U32 R14, RZ, RZ, R41 ;  /* 0x000000ffff0e7224 */ /* 0x004fc600078e0029 */
[----:B------:R2:W-:Y:S01]  /*68c0*/  STL.S16 [R1+0x4e], R13 ;  /* 0x00004e0d01007387 */ /* 0x0005e20000100600 */
[----:B0-----:R-:W-:Y:S02]  /*68d0*/  MOV R11, R45 ;  /* 0x0000002d000b7202 */ /* 0x001fe40000000f00 */
[----:B------:R-:W-:Y:S01]  /*68e0*/  PRMT R203, R14, 0x7610, R203 ;  /* 0x000076100ecb7816 */ /* 0x000fe200000000cb */
[----:B------:R-:W-:Y:S01]  /*68f0*/  IMAD.MOV.U32 R14, RZ, RZ, R44 ;  /* 0x000000ffff0e7224 */ /* 0x000fe200078e002c */
[----:B-1----:R-:W-:Y:S01]  /*6900*/  MOV R12, R46 ;  /* 0x0000002e000c7202 */ /* 0x002fe20000000f00 */
[----:B--2---:R-:W-:-:S03]  /*6910*/  IMAD.MOV.U32 R13, RZ, RZ, R47 ;  /* 0x000000ffff0d7224 */ /* 0x004fc600078e002f */
[----:B------:R-:W-:Y:S01]  /*6920*/  PRMT R213, R14, 0x5410, R11 ;  /* 0x000054100ed57816 */ /* 0x000fe2000000000b */
[----:B------:R-:W-:Y:S02]  /*6930*/  IMAD.MOV.U32 R11, RZ, RZ, R49 ;  /* 0x000000ffff0b7224 */ /* 0x000fe400078e0031 */
[----:B------:R-:W-:Y:S01]  /*6940*/  IMAD.MOV.U32 R14, RZ, RZ, R50 ;  /* 0x000000ffff0e7224 */ /* 0x000fe200078e0032 */
[----:B------:R-:W-:Y:S01]  /*6950*/  PRMT R212, R12, 0x5410, R13 ;  /* 0x000054100cd47816 */ /* 0x000fe2000000000d */
[----:B------:R-:W-:Y:S01]  /*6960*/  IMAD.MOV.U32 R13, RZ, RZ, R51 ;  /* 0x000000ffff0d7224 */ /* 0x000fe200078e0033 */
[----:B------:R-:W-:Y:S02]  /*6970*/  MOV R12, R48 ;  /* 0x00000030000c7202 */ /* 0x000fe40000000f00 */
[----:B------:R-:W-:Y:S01]  /*6980*/  PRMT R224, R224, 0x5410, R14 ;  /* 0x00005410e0e07816 */ /* 0x000fe2000000000e */
[----:B------:R-:W-:Y:S01]  /*6990*/  IMAD.MOV.U32 R14, RZ, RZ, R53 ;  /* 0x000000ffff0e7224 */ /* 0x000fe200078e0035 */
[----:B------:R0:W-:Y:S04]  /*69a0*/  STL.S16 [R1+0x46], R13 ;  /* 0x0000460d01007387 */ /* 0x0001e80000100600 */
[----:B------:R1:W-:Y:S01]  /*69b0*/  STL.S16 [R1+0x3e], R12 ;  /* 0x00003e0c01007387 */ /* 0x0003e20000100600 */
[----:B------:R-:W-:-:S02]  /*69c0*/  PRMT R159, R14, 0x7610, R159 ;  /* 0x000076100e9f7816 */ /* 0x000fc4000000009f */
[----:B-----5:R-:W-:Y:S01]  /*69d0*/  MOV R14, R58 ;  /* 0x0000003a000e7202 */ /* 0x020fe20000000f00 */
[----:B------:R2:W-:Y:S01]  /*69e0*/  STL.S16 [R1+0x50], R11 ;  /* 0x0000500b01007387 */ /* 0x0005e20000100600 */
[----:B0-----:R-:W-:Y:S01]  /*69f0*/  IMAD.MOV.U32 R13, RZ, RZ, R52 ;  /* 0x000000ffff0d7224 */ /* 0x001fe200078e0034 */
[----:B-1----:R-:W-:Y:S01]  /*6a00*/  MOV R12, R55 ;  /* 0x00000037000c7202 */ /* 0x002fe20000000f00 */
[----:B--2---:R-:W-:-:S05]  /*6a10*/  IMAD.MOV.U32 R11, RZ, RZ, R54 ;  /* 0x000000ffff0b7224 */ /* 0x004fca00078e0036 */
[----:B------:R0:W-:Y:S04]  /*6a20*/  STL.S16 [R1+0x52], R11 ;  /* 0x0000520b01007387 */ /* 0x0001e80000100600 */
[----:B------:R1:W-:Y:S04]  /*6a30*/  STL.S16 [R1+0x54], R12 ;  /* 0x0000540c01007387 */ /* 0x0003e80000100600 */
[----:B------:R2:W-:Y:S01]  /*6a40*/  STL.S16 [R1+0x56], R13 ;  /* 0x0000560d01007387 */ /* 0x0005e20000100600 */
[----:B0-----:R-:W-:Y:S01]  /*6a50*/  MOV R11, R57 ;  /* 0x00000039000b7202 */ /* 0x001fe20000000f00 */
[----:B-1----:R-:W-:-:S02]  /*6a60*/  IMAD.MOV.U32 R12, RZ, RZ, R56 ;  /* 0x000000ffff0c7224 */ /* 0x002fc400078e0038 */
[----:B--2---:R-:W-:-:S03]  /*6a70*/  IMAD.MOV.U32 R13, RZ, RZ, R59 ;  /* 0x000000ffff0d7224 */ /* 0x004fc600078e003b */
[----:B------:R-:W-:Y:S01]  /*6a80*/  PRMT R150, R12, 0x5410, R11 ;  /* 0x000054100c967816 */ /* 0x000fe2000000000b */
[----:B------:R-:W-:Y:S01]  /*6a90*/  IMAD.MOV.U32 R11, RZ, RZ, R61 ;  /* 0x000000ffff0b7224 */ /* 0x000fe200078e003d */
[----:B------:R-:W-:Y:S02]  /*6aa0*/  MOV R12, R60 ;  /* 0x0000003c000c7202 */ /* 0x000fe40000000f00 */
[----:B------:R-:W-:Y:S01]  /*6ab0*/  PRMT R149, R14, 0x5410, R13 ;  /* 0x000054100e957816 */ /* 0x000fe2000000000d */
[----:B------:R-:W-:Y:S01]  /*6ac0*/  IMAD.MOV.U32 R14, RZ, RZ, R62 ;  /* 0x000000ffff0e7224 */ /* 0x000fe200078e003e */
[----:B------:R-:W-:Y:S01]  /*6ad0*/  PRMT R154, R12, 0x5410, R11 ;  /* 0x000054100c9a7816 */ /* 0x000fe2000000000b */
[----:B------:R-:W-:Y:S01]  /*6ae0*/  IMAD.MOV.U32 R12, RZ, RZ, R66 ;  /* 0x000000ffff0c7224 */ /* 0x000fe200078e0042 */
[----:B------:R-:W-:Y:S01]  /*6af0*/  MOV R11, R67 ;  /* 0x00000043000b7202 */ /* 0x000fe20000000f00 */
[----:B------:R-:W-:-:S03]  /*6b00*/  IMAD.MOV.U32 R13, RZ, RZ, R63 ;  /* 0x000000ffff0d7224 */ /* 0x000fc600078e003f */
[----:B------:R-:W-:Y:S01]  /*6b10*/  PRMT R206, R12, 0x5410, R11 ;  /* 0x000054100cce7816 */ /* 0x000fe2000000000b */
[----:B------:R-:W-:Y:S01]  /*6b20*/  IMAD.MOV.U32 R12, RZ, RZ, R64 ;  /* 0x000000ffff0c7224 */ /* 0x000fe200078e0040 */
[----:B------:R-:W-:Y:S01]  /*6b30*/  PRMT R153, R14, 0x5410, R13 ;  /* 0x000054100e997816 */ /* 0x000fe2000000000d */
        /* <DEDUP_REMOVED lines=20> */
[----:B------:R-:W-:Y:S06]  /*6c80*/  @!P0 BRA `(.L_x_520) ;  /* 0x0000000000048947 */ /* 0x000fec0003800000 */
[----:B------:R-:W-:Y:S01]  /*6c90*/  BPT.TRAP 0x1 ;  /* 0x000000040000795c */ /* 0x000fe20000300000 */
.L_x_520:
[----:B------:R-:W-:Y:S01]  /*6ca0*/  LEA R88, R18, R2, 0x3 ;  /* 0x0000000212587211 */ /* 0x000fe200078e18ff */
[----:B------:R-:W0:Y:S01]  /*6cb0*/  LDC R135, c[0x0][0x2f4] ;  /* 0x0000bd00ff877b82 */ /* 0x000e220000000800 */
[----:B------:R-:W-:Y:S01]  /*6cc0*/  SHF.L.U32 R89, R166, 0x1f, RZ ;  /* 0x0000001fa6597819 */ /* 0x000fe200000006ff */
[----:B------:R-:W-:Y:S03]  /*6cd0*/  BSSY B1, `(.L_x_521) ;  /* 0x0000003000017945 */ /* 0x000fe60003800000 */
[----:B------:R-:W1:Y:S02]  /*6ce0*/  SYNCS.PHASECHK.TRANS64.TRYWAIT P6, [R88+URZ+0x2a890], R89 ;  /* 0x02a89059580075a7 */ /* 0x000e6400080c017f */
[----:B-1----:R-:W-:Y:S05]  /*6cf0*/  @!P6 BRA `(.L_x_522) ;  /* 0x00000184000ce947 */ /* 0x002fea0003800000 */
.L_x_795:
[----:B------:R-:W-:Y:S05]  /*6d00*/  BSYNC B1 ;  /* 0x0000000000017941 */ /* 0x000fea0003800000 */
.L_x_521:
[----:B------:R-:W-:Y:S01]  /*6d10*/  UMOV UR4, 0xffffffff ;  /* 0xffffffff00047882 */ /* 0x000fe20000000000 */
[----:B0-----:R-:W-:Y:S02]  /*6d20*/  IMAD.IADD R139, R135, 0x1, -R129 ;  /* 0x00000001878b7824 */ /* 0x001fe400078e0a81 */
[----:B------:R-:W-:Y:S05]  /*6d30*/  BRA.DIV UR4, `(.L_x_523) ;  /* 0x0000018604107947 */ /* 0x000fea000b800000 */
[----:B------:R0:W2:Y:S04]  /*6d40*/  SHFL.IDX PT, R123, R118, RZ, 0x1c1f ;  /* 0x001c1fff767b7589 */ /* 0x0000a800000e0000 */
[----:B------:R0:W3:Y:S02]  /*6d50*/  SHFL.IDX PT, R11, R119, RZ, 0x1c1f ;  /* 0x001c1fff770b7589 */ /* 0x0000e400000e0000 */
.L_x_799:
[----:B------:R-:W-:Y:S04]  /*6d60*/  BSSY B1, `(.L_x_524) ;  /* 0x0000178000017945 */ /* 0x000fe80003800000 */
[----:B------:R-:W-:Y:S05]  /*6d70*/  @P4 BRA `(.L_x_525) ;  /* 0x0000001400d84947 */ /* 0x000fea0003800000 */
[----:B------:R-:W-:Y:S01]  /*6d80*/  ISETP.NE.AND P4, PT, R10, RZ, PT ;  /* 0x000000ff0a00720c */ /* 0x000fe20003f85270 */
[----:B------:R-:W-:Y:S01]  /*6d90*/  BSSY B2, `(.L_x_526) ;  /* 0x000007e000027945 */ /* 0x000fe20003800000 */
[----:B---3--:R-:W-:-:S11]  /*6da0*/  IMAD.MOV.U32 R122, RZ, RZ, R11 ;  /* 0x000000ffff7a7224 */ /* 0x008fd600078e000b */
[----:B------:R-:W-:Y:S05]  /*6db0*/  @!P4 BRA `(.L_x_527) ;  /* 0x0000000400ecc947 */ /* 0x000fea0003800000 */
[----:B------:R-:W-:Y:S01]  /*6dc0*/  SEL R12, R129, R139, !P3 ;  /* 0x0000008b810c7207 */ /* 0x000fe20005800000 */
[----:B------:R-:W-:Y:S01]  /*6dd0*/  BSSY B3, `(.L_x_528) ;  /* 0x0000073000037945 */ /* 0x000fe20003800000 */
[----:B------:R-:W-:Y:S02]  /*6de0*/  ISETP.GE.AND P4, PT, R16, R128, PT ;  /* 0x000000801000720c */ /* 0x000fe40003f86270 */
[----:B------:R-:W-:-:S04]  /*6df0*/  SHF.R.S32.HI R13, RZ, 0x1f, R12 ;  /* 0x0000001fff0d7819 */ /* 0x000fc8000001140c */
[----:B------:R-:W-:-:S04]  /*6e00*/  LEA.HI R13, R13, R12, RZ, 0x4 ;  /* 0x0000000c0d0d7211 */ /* 0x000fc800078f20ff */
[----:B------:R-:W-:-:S04]  /*6e10*/  LEA.HI.SX32 R156, R13, R124, 0x1c ;  /* 0x0000007c0d9c7211 */ /* 0x000fc800078fe2ff */
[----:B------:R-:W-:-:S04]  /*6e20*/  SHF.R.S32.HI R13, RZ, 0x1f, R156 ;  /* 0x0000001fff0d7819 */ /* 0x000fc8000001149c */
[----:B------:R-:W-:Y:S02]  /*6e30*/  LEA.HI R13, R13, R156, RZ, 0x3 ;  /* 0x0000009c0d0d7211 */ /* 0x000fe400078f18ff */
[----:B------:R-:W-:Y:S02]  /*6e40*/  SHF.L.U32 R156, R156, 0x3, RZ ;  /* 0x000000039c9c7819 */ /* 0x000fe400000006ff */
[----:B------:R-:W-:Y:S02]  /*6e50*/  SHF.R.S32.HI R13, RZ, 0x3, R13 ;  /* 0x00000003ff0d7819 */ /* 0x000fe4000001140d */
[----:B------:R-:W-:-:S03]  /*6e60*/  LOP3.LUT R12, R176, 0x38, R156, 0xf8, !PT ;  /* 0x00000038b00c7812 */ /* 0x000fc600078ef89c */
[----:B------:R-:W-:Y:S01]  /*6e70*/  IMAD R13, R13, 0x1800, R178 ;  /* 0x000018000d0d7824 */ /* 0x000fe200078e02b2 */
[----:B------:R-:W-:-:S05]  /*6e80*/  LOP3.LUT R12, R12, R177, RZ, 0x3c, !PT ;  /* 0x000000b10c0c7212 */ /* 0x000fca00078e3cff */
[----:B------:R-:W-:-:S04]  /*6e90*/  IMAD.IADD R12, R13, 0x1, R12 ;  /* 0x000000010d0c7824 */ /* 0x000fc800078e020c */
[C---:B------:R-:W-:Y:S02]  /*6ea0*/  IMAD R80, R18.reuse, 0x4800, R12 ;  /* 0x0000480012507824 */ /* 0x040fe400078e020c */
[----:B------:R-:W-:-:S03]  /*6eb0*/  IMAD R12, R18, 0x4800, R144 ;  /* 0x00004800120c7824 */ /* 0x000fc600078e0290 */
[----:B------:R-:W-:Y:S01]  /*6ec0*/  LEA R80, R80, R2, 0x1 ;  /* 0x0000000250507211 */ /* 0x000fe200078e08ff */
[----:B------:R-:W-:-:S05]  /*6ed0*/  IMAD R12, R12, 0x2, R2 ;  /* 0x000000020c0c7824 */ /* 0x000fca00078e0202 */
[----:B------:R-:W3:Y:S04]  /*6ee0*/  LDS.128 R80, [R80+0x18400] ;  /* 0x0184000050507984 */ /* 0x000ee80000000c00 */
[----:B------:R-:W4:Y:S01]  /*6ef0*/  LDS.128 R12, [R12+0x18400] ;  /* 0x018400000c0c7984 */ /* 0x000f220000000c00 */
[----:B------:R-:W-:Y:S05]  /*6f00*/  @P4 BRA `(.L_x_529) ;  /* 0x00000004007c4947 */ /* 0x000fea0003800000 */
[----:B---3--:R-:W-:Y:S02]  /*6f10*/  IMAD.MOV.U32 R158, RZ, RZ, R81 ;  /* 0x000000ffff9e7224 */ /* 0x008fe400078e0051 */
[----:B----4-:R-:W-:Y:S02]  /*6f20*/  IMAD.MOV.U32 R157, RZ, RZ, R13 ;  /* 0x000000ffff9d7224 */ /* 0x010fe400078e000d */
[----:B------:R-:W-:Y:S02]  /*6f30*/  HADD2.F32 R159, -RZ, R159.H0_H0 ;  /* 0x2000009fff9f7230 */ /* 0x000fe40000004100 */
[----:B------:R-:W-:Y:S02]  /*6f40*/  HADD2.F32 R13, -RZ, R158.H0_H0 ;  /* 0x2000009eff0d7230 */ /* 0x000fe40000004100 */
[----:B------:R-:W-:Y:S02]  /*6f50*/  HADD2.F32 R204, -RZ, R157.H0_H0 ;  /* 0x2000009dffcc7230 */ /* 0x000fe40000004100 */
[----:B------:R-:W-:-:S02]  /*6f60*/  HADD2.F32 R203, -RZ, R203.H0_H0 ;  /* 0x200000cbffcb7230 */ /* 0x000fc40000004100 */
[-C--:B------:R-:W-:Y:S01]  /*6f70*/  FMUL.FTZ R81, R13, R159.reuse ;  /* 0x0000009f0d517220 */ /* 0x080fe20000410000 */
[----:B------:R-:W-:-:S03]  /*6f80*/  FMUL.FTZ R159, R204, R159 ;  /* 0x0000009fcc9f7220 */ /* 0x000fc60000410000 */
[-C--:B------:R-:W-:Y:S01]  /*6f90*/  FFMA.FTZ R81, R204, R203.reuse, -R81 ;  /* 0x000000cbcc517223 */ /* 0x080fe20000010851 */
[----:B------:R-:W-:Y:S01]  /*6fa0*/  FFMA.FTZ R13, R13, R203, R159 ;  /* 0x000000cb0d0d7223 */ /* 0x000fe2000001009f */
[----:B------:R-:W3:Y:S04]  /*6fb0*/  LDL.S16 R204, [R1+0x4c] ;  /* 0x00004c0001cc7983 */ /* 0x000ee80000100600 */
[----:B------:R-:W4:Y:S01]  /*6fc0*/  LDL.S16 R203, [R1+0x54] ;  /* 0x0000540001cb7983 */ /* 0x000f220000100600 */
[----:B------:R-:W-:Y:S01]  /*6fd0*/  SHF.R.U32.HI R159, RZ, 0x10, R53 ;  /* 0x00000010ff9f7819 */ /* 0x000fe20000011635 */
[----:B------:R-:W-:Y:S01]  /*6fe0*/  HADD2.F32 R158, -RZ, R158.H1_H1 ;  /* 0x3000009eff9e7230 */ /* 0x000fe20000004100 */
[--C-:B------:R-:W-:Y:S02]  /*6ff0*/  SHF.R.U64 R40, R40, 0x10, R41.reuse ;  /* 0x0000001028287819 */ /* 0x100fe40000001229 */
[----:B------:R-:W-:Y:S01]  /*7000*/  SHF.R.U32.HI R41, RZ, 0x10, R41 ;  /* 0x00000010ff297819 */ /* 0x000fe20000011629 */
[----:B------:R-:W-:Y:S01]  /*7010*/  HADD2.F32 R159, -RZ, R159.H0_H0 ;  /* 0x2000009fff9f7230 */ /* 0x000fe20000004100 */
[----:B------:R-:W-:Y:S01]  /*7020*/  SHF.R.U64 R53, R52, 0x10, R53 ;  /* 0x0000001034357819 */ /* 0x000fe20000001235 */
[----:B------:R-:W-:-:S02]  /*7030*/  HADD2.F32 R52, -RZ, R157.H1_H1 ;  /* 0x3000009dff347230 */ /* 0x000fc40000004100 */
[----:B------:R-:W-:Y:S02]  /*7040*/  HADD2.F32 R41, -RZ, R41.H0_H0 ;  /* 0x20000029ff297230 */ /* 0x000fe40000004100 */
[-C--:B------:R-:W-:Y:S01]  /*7050*/  FMUL.FTZ R157, R158, R159.reuse ;  /* 0x0000009f9e9d7220 */ /* 0x080fe20000410000 */
[----:B------:R-:W-:-:S03]  /*7060*/  FMUL.FTZ R159, R52, R159 ;  /* 0x0000009f349f7220 */ /* 0x000fc60000410000 */
[-C--:B------:R-:W-:Y:S01]  /*7070*/  FFMA.FTZ R52, R52, R41.reuse, -R157 ;  /* 0x0000002934347223 */ /* 0x080fe2000001089d */
[----:B------:R-:W-:Y:S02]  /*7080*/  HADD2.F32 R157, -RZ, R83.H0_H0 ;  /* 0x20000053ff9d7230 */ /* 0x000fe40000004100 */
[----:B------:R-:W-:Y:S01]  /*7090*/  FFMA.FTZ R41, R158, R41, R159 ;  /* 0x000000299e297223 */ /* 0x000fe2000001009f */
[----:B------:R-:W-:Y:S02]  /*70a0*/  HADD2.F32 R159, -RZ, R15.H0_H0 ;  /* 0x2000000fff9f7230 */ /* 0x000fe40000004100 */
[----:B---3--:R-:W-:Y:S02]  /*70b0*/  HADD2.F32 R158, -RZ, R204.H0_H0 ;  /* 0x200000ccff9e7230 */ /* 0x008fe40000004100 */
[----:B----4-:R-:W-:-:S05]  /*70c0*/  HADD2.F32 R203, -RZ, R203.H0_H0 ;  /* 0x200000cbffcb7230 */ /* 0x010fca0000004100 */
[----:B------:R-:W-:-:S04]  /*70d0*/  FMUL.FTZ R204, R157, R203 ;  /* 0x000000cb9dcc7220 */ /* 0x000fc80000410000 */
[CC--:B------:R-:W-:Y:S01]  /*70e0*/  FFMA.FTZ R204, R159.reuse, R158.reuse, -R204 ;  /* 0x0000009e9fcc7223 */ /* 0x0c0fe200000108cc */
[----:B------:R-:W-:Y:S02]  /*70f0*/  FMUL.FTZ R159, R159, R203 ;  /* 0x000000cb9f9f7220 */ /* 0x000fe40000410000 */
[----:B------:R-:W3:Y:S02]  /*7100*/  LDL.LU.S16 R203, [R1+0x56] ;  /* 0x0000560001cb7983 */ /* 0x000ee40000300600 */
[----:B------:R-:W-:Y:S02]  /*7110*/  FFMA.FTZ R159, R157, R158, R159 ;  /* 0x0000009e9d9f7223 */ /* 0x000fe4000001009f */
[----:B------:R-:W4:Y:S01]  /*7120*/  LDL.LU.S16 R158, [R1+0x4e] ;  /* 0x00004e00019e7983 */ /* 0x000f220000300600 */
[--C-:B------:R-:W-:Y:S01]  /*7130*/  SHF.R.U64 R42, R42, 0x10, R43.reuse ;  /* 0x000000102a2a7819 */ /* 0x100fe2000000122b */
[----:B------:R-:W-:Y:S01]  /*7140*/  HADD2.F32 R15, -RZ, R15.H1_H1 ;  /* 0x3000000fff0f7230 */ /* 0x000fe20000004100 */
[----:B------:R-:W-:-:S02]  /*7150*/  SHF.R.U32.HI R157, RZ, 0x10, R43 ;  /* 0x00000010ff9d7819 */ /* 0x000fc4000001162b */
[--C-:B------:R-:W-:Y:S01]  /*7160*/  SHF.R.U64 R43, R54, 0x10, R55.reuse ;  /* 0x00000010362b7819 */ /* 0x100fe20000001237 */
[----:B------:R-:W-:Y:S01]  /*7170*/  HADD2.F32 R54, -RZ, R83.H1_H1 ;  /* 0x30000053ff367230 */ /* 0x000fe20000004100 */
[----:B------:R-:W-:Y:S01]  /*7180*/  SHF.R.U32.HI R55, RZ, 0x10, R55 ;  /* 0x00000010ff377819 */ /* 0x000fe20000011637 */
[----:B------:R-:W-:-:S04]  /*7190*/  HADD2.F32 R157, -RZ, R157.H0_H0 ;  /* 0x2000009dff9d7230 */ /* 0x000fc80000004100 */
[----:B------:R-:W-:-:S05]  /*71a0*/  HADD2.F32 R55, -RZ, R55.H0_H0 ;  /* 0x20000037ff377230 */ /* 0x000fca0000004100 */
[----:B------:R-:W-:-:S04]  /*71b0*/  FMUL.FTZ R83, R54, R55 ;  /* 0x0000003736537220 */ /* 0x000fc80000410000 */
[C---:B------:R-:W-:Y:S01]  /*71c0*/  FFMA.FTZ R83, R15.reuse, R157, -R83 ;  /* 0x0000009d0f537223 */ /* 0x040fe20000010853 */
[----:B------:R-:W-:-:S04]  /*71d0*/  FMUL.FTZ R15, R15, R55 ;  /* 0x000000370f0f7220 */ /* 0x000fc80000410000 */
[----:B------:R-:W-:Y:S01]  /*71e0*/  FFMA.FTZ R15, R54, R157, R15 ;  /* 0x0000009d360f7223 */ /* 0x000fe2000001000f */
[----:B------:R-:W-:Y:S02]  /*71f0*/  HADD2.F32 R54, -RZ, R80.H0_H0 ;  /* 0x20000050ff367230 */ /* 0x000fe40000004100 */
[----:B------:R-:W-:Y:S02]  /*7200*/  HADD2.F32 R157, -RZ, R12.H0_H0 ;  /* 0x2000000cff9d7230 */ /* 0x000fe40000004100 */
[----:B------:R-:W-:Y:S02]  /*7210*/  HADD2.F32 R53, -RZ, R53.H0_H0 ;  /* 0x20000035ff357230 */ /* 0x000fe40000004100 */
[----:B------:R-:W-:Y:S02]  /*7220*/  HADD2.F32 R80, -RZ, R80.H1_H1 ;  /* 0x30000050ff507230 */ /* 0x000fe40000004100 */
[----:B------:R-:W-:Y:S02]  /*7230*/  HADD2.F32 R12, -RZ, R12.H1_H1 ;  /* 0x3000000cff0c7230 */ /* 0x000fe40000004100 */
[----:B------:R-:W-:-:S02]  /*7240*/  HADD2.F32 R40, -RZ, R40.H0_H0 ;  /* 0x20000028ff287230 */ /* 0x000fc40000004100 */
[----:B---3--:R-:W-:Y:S02]  /*7250*/  HADD2.F32 R203, -RZ, R203.H0_H0 ;  /* 0x200000cbffcb7230 */ /* 0x008fe40000004100 */
[----:B----4-:R-:W-:-:S03]  /*7260*/  HADD2.F32 R55, -RZ, R158.H0_H0 ;  /* 0x2000009eff377230 */ /* 0x010fc60000004100 */
[-C--:B------:R-:W-:Y:S01]  /*7270*/  FMUL.FTZ R158, R54, R203.reuse ;  /* 0x000000cb369e7220 */ /* 0x080fe20000410000 */
[----:B------:R-:W-:-:S03]  /*7280*/  FMUL.FTZ R203, R157, R203 ;  /* 0x000000cb9dcb7220 */ /* 0x000fc60000410000 */
[-C--:B------:R-:W-:Y:S01]  /*7290*/  FFMA.FTZ R158, R157, R55.reuse, -R158 ;  /* 0x000000379d9e7223 */ /* 0x080fe2000001089e */
[----:B------:R-:W-:Y:S01]  /*72a0*/  FFMA.FTZ R203, R54, R55, R203 ;  /* 0x0000003736cb7223 */ /* 0x000fe200000100cb */
[-C--:B------:R-:W-:Y:S01]  /*72b0*/  FMUL.FTZ R54, R80, R53.reuse ;  /* 0x0000003550367220 */ /* 0x080fe20000410000 */
[----:B------:R-:W3:Y:S01]  /*72c0*/  LDL.S16 R157, [R1+0x52] ;  /* 0x00005200019d7983 */ /* 0x000ee20000100600 */
[C---:B------:R-:W-:Y:S02]  /*72d0*/  FMUL.FTZ R53, R12.reuse, R53 ;  /* 0x000000350c357220 */ /* 0x040fe40000410000 */
[-C--:B------:R-:W-:Y:S02]  /*72e0*/  FFMA.FTZ R12, R12, R40.reuse, -R54 ;  /* 0x000000280c0c7223 */ /* 0x080fe40000010836 */
[----:B------:R-:W4:Y:S01]  /*72f0*/  LDL.S16 R54, [R1+0x4a] ;  /* 0x00004a0001367983 */ /* 0x000f220000100600 */
[----:B------:R-:W-:Y:S01]  /*7300*/  FFMA.FTZ R40, R80, R40, R53 ;  /* 0x0000002850287223 */ /* 0x000fe20000010035 */
[----:B------:R-:W-:Y:S01]  /*7310*/  HADD2.F32 R53, -RZ, R82.H0_H0 ;  /* 0x20000052ff357230 */ /* 0x000fe20000004100 */
[----:B------:R-:W-:Y:S01]  /*7320*/  F2FP.F16.F32.PACK_AB R83, R83, R204 ;  /* 0x000000cc5353723e */ /* 0x000fe200000000ff */
[----:B------:R-:W-:Y:S01]  /*7330*/  HADD2.F32 R55, -RZ, R14.H0_H0 ;  /* 0x2000000eff377230 */ /* 0x000fe20000004100 */
[----:B------:R-:W-:Y:S01]  /*7340*/  F2FP.F16.F32.PACK_AB R41, R41, R13 ;  /* 0x0000000d2929723e */ /* 0x000fe200000000ff */
[----:B------:R-:W-:Y:S01]  /*7350*/  HADD2.F32 R43, -RZ, R43.H0_H0 ;  /* 0x2000002bff2b7230 */ /* 0x000fe20000004100 */
[----:B------:R-:W-:Y:S01]  /*7360*/  F2FP.F16.F32.PACK_AB R40, R40, R203 ;  /* 0x000000cb2828723e */ /* 0x000fe200000000ff */
[----:B------:R-:W-:Y:S01]  /*7370*/  HADD2.F32 R82, -RZ, R82.H1_H1 ;  /* 0x30000052ff527230 */ /* 0x000fe20000004100 */
[----:B------:R-:W-:Y:S01]  /*7380*/  F2FP.F16.F32.PACK_AB R52, R52, R81 ;  /* 0x000000513434723e */ /* 0x000fe200000000ff */
[----:B------:R-:W-:Y:S01]  /*7390*/  HADD2.F32 R14, -RZ, R14.H1_H1 ;  /* 0x3000000eff0e7230 */ /* 0x000fe20000004100 */
[----:B------:R-:W-:Y:S01]  /*73a0*/  F2FP.F16.F32.PACK_AB R159, R15, R159 ;  /* 0x0000009f0f9f723e */ /* 0x000fe200000000ff */
[----:B------:R-:W-:Y:S01]  /*73b0*/  HADD2.F32 R42, -RZ, R42.H0_H0 ;  /* 0x2000002aff2a7230 */ /* 0x000fe20000004100 */
[----:B------:R-:W-:Y:S01]  /*73c0*/  F2FP.F16.F32.PACK_AB R12, R12, R158 ;  /* 0x0000009e0c0c723e */ /* 0x000fe200000000ff */
[----:B------:R-:W-:Y:S01]  /*73d0*/  IMAD.MOV.U32 R15, RZ, RZ, R83 ;  /* 0x000000ffff0f7224 */ /* 0x000fe200078e0053 */
[----:B------:R-:W-:Y:S01]  /*73e0*/  MOV R13, R52 ;  /* 0x00000034000d7202 */ /* 0x000fe20000000f00 */
[----:B------:R-:W-:Y:S01]  /*73f0*/  IMAD.MOV.U32 R81, RZ, RZ, R41 ;  /* 0x000000ffff517224 */ /* 0x000fe200078e0029 */
[----:B------:R-:W-:Y:S01]  /*7400*/  MOV R83, R159 ;  /* 0x0000009f00537202 */ /* 0x000fe20000000f00 */
[----:B---3--:R-:W-:-:S02]  /*7410*/  HADD2.F32 R157, -RZ, R157.H0_H0 ;  /* 0x2000009dff9d7230 */ /* 0x008fc40000004100 */
[----:B----4-:R-:W-:-:S03]  /*7420*/  HADD2.F32 R54, -RZ, R54.H0_H0 ;  /* 0x20000036ff367230 */ /* 0x010fc60000004100 */
[-C--:B------:R-:W-:Y:S01]  /*7430*/  FMUL.FTZ R80, R53, R157.reuse ;  /* 0x0000009d35507220 */ /* 0x080fe20000410000 */
[----:B------:R-:W-:-:S03]  /*7440*/  FMUL.FTZ R157, R55, R157 ;  /* 0x0000009d379d7220 */ /* 0x000fc60000410000 */
[-C--:B------:R-:W-:Y:S01]  /*7450*/  FFMA.FTZ R80, R55, R54.reuse, -R80 ;  /* 0x0000003637507223 */ /* 0x080fe20000010850 */
[----:B------:R-:W-:Y:S01]  /*7460*/  FFMA.FTZ R157, R53, R54, R157 ;  /* 0x00000036359d7223 */ /* 0x000fe2000001009d */
[-C--:B------:R-:W-:Y:S01]  /*7470*/  FMUL.FTZ R53, R82, R43.reuse ;  /* 0x0000002b52357220 */ /* 0x080fe20000410000 */
[----:B------:R-:W-:-:S03]  /*7480*/  FMUL.FTZ R43, R14, R43 ;  /* 0x0000002b0e2b7220 */ /* 0x000fc60000410000 */
[-C--:B------:R-:W-:Y:S01]  /*7490*/  FFMA.FTZ R53, R14, R42.reuse, -R53 ;  /* 0x0000002a0e357223 */ /* 0x080fe20000010835 */
[----:B------:R-:W-:-:S04]  /*74a0*/  FFMA.FTZ R43, R82, R42, R43 ;  /* 0x0000002a522b7223 */ /* 0x000fc8000001002b */
[----:B------:R-:W-:Y:S01]  /*74b0*/  F2FP.F16.F32.PACK_AB R53, R53, R80 ;  /* 0x000000503535723e */ /* 0x000fe200000000ff */
[----:B------:R-:W-:Y:S01]  /*74c0*/  IMAD.MOV.U32 R80, RZ, RZ, R40 ;  /* 0x000000ffff507224 */ /* 0x000fe200078e0028 */
[----:B------:R-:W-:Y:S02]  /*74d0*/  F2FP.F16.F32.PACK_AB R43, R43, R157 ;  /* 0x0000009d2b2b723e */ /* 0x000fe400000000ff */
[----:B------:R-:W-:-:S03]  /*74e0*/  MOV R14, R53 ;  /* 0x00000035000e7202 */ /* 0x000fc60000000f00 */
[----:B------:R-:W-:-:S07]  /*74f0*/  IMAD.MOV.U32 R82, RZ, RZ, R43 ;  /* 0x000000ffff527224 */ /* 0x000fce00078e002b */
.L_x_529:
[----:B------:R-:W-:Y:S05]  /*7500*/  BSYNC B3 ;  /* 0x0000000000037941 */ /* 0x000fea0003800000 */
.L_x_528:
[----:B------:R-:W-:-:S04]  /*7510*/  LEA R40, P4, R7, R11, 0x1 ;  /* 0x0000000b07287211 */ /* 0x000fc800078808ff */
[----:B--2---:R-:W-:Y:S02]  /*7520*/  LEA.HI.X R41, R7, R123, R116, 0x1, P4 ;  /* 0x0000007b07297211 */ /* 0x004fe400020f0c74 */
[----:B------:R-:W-:-:S03]  /*7530*/  ISETP.GE.AND P4, PT, R156, R135, PT ;  /* 0x000000879c00720c */ /* 0x000fc60003f86270 */
[----:B----4-:R2:W-:Y:S10]  /*7540*/  ST.E.128 desc[UR60][R40.64], R12 ;  /* 0x0000000c28007985 */ /* 0x0105f4000c101d3c */
[----:B--2---:R-:W-:-:S05]  /*7550*/  @!P4 IMAD.WIDE R12, R156, 0x2, R122 ;  /* 0x000000029c0cc825 */ /* 0x004fca00078e027a */
[----:B---3--:R3:W-:Y:S02]  /*7560*/  @!P4 ST.E.128 desc[UR60][R12.64], R80 ;  /* 0x000000500c00c985 */ /* 0x0087e4000c101d3c */
.L_x_527:
[----:B------:R-:W-:Y:S05]  /*7570*/  BSYNC B2 ;  /* 0x0000000000027941 */ /* 0x000fea0003800000 */
.L_x_526:
[----:B------:R-:W-:Y:S01]  /*7580*/  ISETP.NE.AND P4, PT, R27, RZ, PT ;  /* 0x000000ff1b00720c */ /* 0x000fe20003f85270 */
[----:B------:R-:W-:-:S12]  /*7590*/  BSSY B2, `(.L_x_530) ;  /* 0x000007d000027945 */ /* 0x000fd80003800000 */
[----:B------:R-:W-:Y:S05]  /*75a0*/  @!P4 BRA `(.L_x_531) ;  /* 0x0000000400ecc947 */ /* 0x000fea0003800000 */
[----:B---3--:R-:W-:Y:S01]  /*75b0*/  SEL R12, R129, R139, !P2 ;  /* 0x0000008b810c7207 */ /* 0x008fe20005000000 */
[----:B------:R-:W-:Y:S01]  /*75c0*/  BSSY B3, `(.L_x_532) ;  /* 0x0000073000037945 */ /* 0x000fe20003800000 */
[----:B------:R-:W-:Y:S02]  /*75d0*/  ISETP.GE.AND P4, PT, R0, R128, PT ;  /* 0x000000800000720c */ /* 0x000fe40003f86270 */
[----:B------:R-:W-:-:S04]  /*75e0*/  SHF.R.S32.HI R13, RZ, 0x1f, R12 ;  /* 0x0000001fff0d7819 */ /* 0x000fc8000001140c */
[----:B------:R-:W-:-:S04]  /*75f0*/  LEA.HI R13, R13, R12, RZ, 0x4 ;  /* 0x0000000c0d0d7211 */ /* 0x000fc800078f20ff */
[----:B------:R-:W-:-:S04]  /*7600*/  LEA.HI.SX32 R52, R13, R121, 0x1c ;  /* 0x000000790d347211 */ /* 0x000fc800078fe2ff */
[----:B------:R-:W-:-:S04]  /*7610*/  SHF.R.S32.HI R13, RZ, 0x1f, R52 ;  /* 0x0000001fff0d7819 */ /* 0x000fc80000011434 */
[----:B------:R-:W-:Y:S01]  /*7620*/  LEA.HI R13, R13, R52, RZ, 0x3 ;  /* 0x000000340d0d7211 */ /* 0x000fe200078f18ff */
[----:B------:R-:W-:-:S03]  /*7630*/  IMAD.SHL.U32 R52, R52, 0x8, RZ ;  /* 0x0000000834347824 */ /* 0x000fc600078e00ff */
[----:B------:R-:W-:Y:S02]  /*7640*/  SHF.R.S32.HI R13, RZ, 0x3, R13 ;  /* 0x00000003ff0d7819 */ /* 0x000fe4000001140d */
[----:B------:R-:W-:-:S03]  /*7650*/  LOP3.LUT R12, R176, 0x38, R52, 0xf8, !PT ;  /* 0x00000038b00c7812 */ /* 0x000fc600078ef834 */
[----:B------:R-:W-:Y:S01]  /*7660*/  IMAD R13, R13, 0x1800, R178 ;  /* 0x000018000d0d7824 */ /* 0x000fe200078e02b2 */
[----:B------:R-:W-:-:S05]  /*7670*/  LOP3.LUT R12, R12, R177, RZ, 0x3c, !PT ;  /* 0x000000b10c0c7212 */ /* 0x000fca00078e3cff */
[----:B------:R-:W-:-:S04]  /*7680*/  IMAD.IADD R12, R13, 0x1, R12 ;  /* 0x000000010d0c7824 */ /* 0x000fc800078e020c */
[C---:B------:R-:W-:Y:S02]  /*7690*/  IMAD R40, R18.reuse, 0x4800, R12 ;  /* 0x0000480012287824 */ /* 0x040fe400078e020c */
[----:B------:R-:W-:Y:S02]  /*76a0*/  IMAD R12, R18, 0x4800, R143 ;  /* 0x00004800120c7824 */ /* 0x000fe400078e028f */
[----:B------:R-:W-:-:S03]  /*76b0*/  IMAD R40, R40, 0x2, R2 ;  /* 0x0000000228287824 */ /* 0x000fc600078e0202 */
[----:B------:R-:W-:-:S03]  /*76c0*/  LEA R12, R12, R2, 0x1 ;  /* 0x000000020c0c7211 */ /* 0x000fc600078e08ff */
[----:B------:R-:W3:Y:S04]  /*76d0*/  LDS.128 R40, [R40+0x18400] ;  /* 0x0184000028287984 */ /* 0x000ee80000000c00 */
[----:B------:R-:W4:Y:S01]  /*76e0*/  LDS.128 R12, [R12+0x18400] ;  /* 0x018400000c0c7984 */ /* 0x000f220000000c00 */
[----:B------:R-:W-:Y:S05]  /*76f0*/  @P4 BRA `(.L_x_533) ;  /* 0x00000004007c4947 */ /* 0x000fea0003800000 */
[----:B------:R-:W5:Y:S04]  /*7700*/  LDL.LU.S16 R53, [R1+0x50] ;  /* 0x0000500001357983 */ /* 0x000f680000300600 */
[----:B------:R-:W2:Y:S04]  /*7710*/  LDL.LU.S16 R80, [R1+0x48] ;  /* 0x0000480001507983 */ /* 0x000ea80000300600 */
[----:B------:R-:W2:Y:S04]  /*7720*/  LDL.S16 R157, [R1+0x46] ;  /* 0x00004600019d7983 */ /* 0x000ea80000100600 */
[----:B------:R-:W2:Y:S01]  /*7730*/  LDL.LU.S16 R156, [R1+0x44] ;  /* 0x00004400019c7983 */ /* 0x000ea20000300600 */
[----:B---3--:R-:W-:-:S03]  /*7740*/  IMAD.MOV.U32 R54, RZ, RZ, R41 ;  /* 0x000000ffff367224 */ /* 0x008fc600078e0029 */
[----:B------:R-:W3:Y:S04]  /*7750*/  LDL.S16 R83, [R1+0x3e] ;  /* 0x00003e0001537983 */ /* 0x000ee80000100600 */
[----:B------:R-:W3:Y:S01]  /*7760*/  LDL.LU.S16 R82, [R1+0x3c] ;  /* 0x00003c0001527983 */ /* 0x000ee20000300600 */
[--C-:B------:R-:W-:Y:S02]  /*7770*/  SHF.R.U64 R36, R36, 0x10, R37.reuse ;  /* 0x0000001024247819 */ /* 0x100fe40000001225 */
[----:B------:R-:W-:-:S05]  /*7780*/  SHF.R.U32.HI R37, RZ, 0x10, R37 ;  /* 0x00000010ff257819 */ /* 0x000fca0000011625 */
[----:B------:R-:W-:Y:S01]  /*7790*/  HADD2.F32 R37, -RZ, R37.H0_H0 ;  /* 0x20000025ff257230 */ /* 0x000fe20000004100 */
[----:B------:R-:W-:Y:S01]  /*77a0*/  SHF.R.U64 R38, R38, 0x10, R39 ;  /* 0x0000001026267819 */ /* 0x000fe20000001227 */
[----:B------:R-:W-:-:S04]  /*77b0*/  HADD2.F32 R36, -RZ, R36.H0_H0 ;  /* 0x20000024ff247230 */ /* 0x000fc80000004100 */
[----:B------:R-:W-:Y:S02]  /*77c0*/  HADD2.F32 R38, -RZ, R38.H0_H0 ;  /* 0x20000026ff267230 */ /* 0x000fe40000004100 */
[----:B-----5:R-:W-:Y:S01]  /*77d0*/  HADD2.F32 R55, -RZ, R53.H0_H0 ;  /* 0x20000035ff377230 */ /* 0x020fe20000004100 */
[----:B----4-:R-:W-:Y:S01]  /*77e0*/  MOV R53, R13 ;  /* 0x0000000d00357202 */ /* 0x010fe20000000f00 */
[----:B------:R-:W-:Y:S02]  /*77f0*/  HADD2.F32 R13, -RZ, R54.H0_H0 ;  /* 0x20000036ff0d7230 */ /* 0x000fe40000004100 */
[----:B--2---:R-:W-:Y:S02]  /*7800*/  HADD2.F32 R80, -RZ, R80.H0_H0 ;  /* 0x20000050ff507230 */ /* 0x004fe40000004100 */
[----:B------:R-:W-:Y:S02]  /*7810*/  HADD2.F32 R81, -RZ, R53.H0_H0 ;  /* 0x20000035ff517230 */ /* 0x000fe40000004100 */
[----:B------:R-:W-:-:S03]  /*7820*/  FMUL.FTZ R41, R13, R55 ;  /* 0x000000370d297220 */ /* 0x000fc60000410000 */
[----:B------:R-:W-:-:S04]  /*7830*/  FMUL.FTZ R55, R81, R55 ;  /* 0x0000003751377220 */ /* 0x000fc80000410000 */
[----:B------:R-:W-:Y:S01]  /*7840*/  FFMA.FTZ R13, R13, R80, R55 ;  /* 0x000000500d0d7223 */ /* 0x000fe20000010037 */
[--C-:B------:R-:W-:Y:S01]  /*7850*/  SHF.R.U32.HI R55, RZ, 0x10, R49.reuse ;  /* 0x00000010ff377819 */ /* 0x100fe20000011631 */
[----:B------:R-:W-:Y:S01]  /*7860*/  HADD2.F32 R54, -RZ, R54.H1_H1 ;  /* 0x30000036ff367230 */ /* 0x000fe20000004100 */
[----:B------:R-:W-:-:S03]  /*7870*/  SHF.R.U64 R49, R48, 0x10, R49 ;  /* 0x0000001030317819 */ /* 0x000fc60000001231 */
[----:B------:R-:W-:Y:S02]  /*7880*/  HADD2.F32 R55, -RZ, R55.H0_H0 ;  /* 0x20000037ff377230 */ /* 0x000fe40000004100 */
[----:B------:R-:W-:-:S03]  /*7890*/  HADD2.F32 R48, -RZ, R53.H1_H1 ;  /* 0x30000035ff307230 */ /* 0x000fc60000004100 */
[-C--:B------:R-:W-:Y:S01]  /*78a0*/  FMUL.FTZ R53, R54, R55.reuse ;  /* 0x0000003736357220 */ /* 0x080fe20000410000 */
[----:B------:R-:W-:Y:S01]  /*78b0*/  FFMA.FTZ R41, R81, R80, -R41 ;  /* 0x0000005051297223 */ /* 0x000fe20000010829 */
[C---:B------:R-:W-:Y:S01]  /*78c0*/  FMUL.FTZ R55, R48.reuse, R55 ;  /* 0x0000003730377220 */ /* 0x040fe20000410000 */
[----:B------:R-:W-:Y:S02]  /*78d0*/  HADD2.F32 R80, -RZ, R157.H0_H0 ;  /* 0x2000009dff507230 */ /* 0x000fe40000004100 */
[-C--:B------:R-:W-:Y:S01]  /*78e0*/  FFMA.FTZ R48, R48, R37.reuse, -R53 ;  /* 0x0000002530307223 */ /* 0x080fe20000010835 */
[----:B------:R-:W-:Y:S02]  /*78f0*/  HADD2.F32 R53, -RZ, R43.H0_H0 ;  /* 0x2000002bff357230 */ /* 0x000fe40000004100 */
[----:B------:R-:W-:Y:S01]  /*7900*/  FFMA.FTZ R37, R54, R37, R55 ;  /* 0x0000002536257223 */ /* 0x000fe20000010037 */
[----:B------:R-:W-:Y:S02]  /*7910*/  HADD2.F32 R54, -RZ, R156.H0_H0 ;  /* 0x2000009cff367230 */ /* 0x000fe40000004100 */
[----:B------:R-:W-:-:S02]  /*7920*/  HADD2.F32 R55, -RZ, R15.H0_H0 ;  /* 0x2000000fff377230 */ /* 0x000fc40000004100 */
[----:B------:R-:W-:-:S04]  /*7930*/  FMUL.FTZ R81, R53, R80 ;  /* 0x0000005035517220 */ /* 0x000fc80000410000 */
[C---:B------:R-:W-:Y:S01]  /*7940*/  FFMA.FTZ R81, R55.reuse, R54, -R81 ;  /* 0x0000003637517223 */ /* 0x040fe20000010851 */
[----:B------:R-:W-:-:S04]  /*7950*/  FMUL.FTZ R55, R55, R80 ;  /* 0x0000005037377220 */ /* 0x000fc80000410000 */
[----:B------:R-:W-:Y:S01]  /*7960*/  FFMA.FTZ R55, R53, R54, R55 ;  /* 0x0000003635377223 */ /* 0x000fe20000010037 */
[----:B------:R-:W-:Y:S02]  /*7970*/  SHF.R.U32.HI R53, RZ, 0x10, R39 ;  /* 0x00000010ff357819 */ /* 0x000fe40000011627 */
[--C-:B------:R-:W-:Y:S02]  /*7980*/  SHF.R.U64 R39, R50, 0x10, R51.reuse ;  /* 0x0000001032277819 */ /* 0x100fe40000001233 */
[----:B------:R-:W-:Y:S01]  /*7990*/  SHF.R.U32.HI R50, RZ, 0x10, R51 ;  /* 0x00000010ff327819 */ /* 0x000fe20000011633 */
[----:B------:R-:W-:-:S04]  /*79a0*/  HADD2.F32 R43, -RZ, R43.H1_H1 ;  /* 0x3000002bff2b7230 */ /* 0x000fc80000004100 */
[----:B------:R-:W-:Y:S02]  /*79b0*/  HADD2.F32 R50, -RZ, R50.H0_H0 ;  /* 0x20000032ff327230 */ /* 0x000fe40000004100 */
[----:B------:R-:W-:Y:S02]  /*79c0*/  HADD2.F32 R15, -RZ, R15.H1_H1 ;  /* 0x3000000fff0f7230 */ /* 0x000fe40000004100 */
[----:B------:R-:W-:Y:S02]  /*79d0*/  HADD2.F32 R53, -RZ, R53.H0_H0 ;  /* 0x20000035ff357230 */ /* 0x000fe40000004100 */
[----:B------:R-:W-:-:S04]  /*79e0*/  FMUL.FTZ R51, R43, R50 ;  /* 0x000000322b337220 */ /* 0x000fc80000410000 */
[C---:B------:R-:W-:Y:S01]  /*79f0*/  FFMA.FTZ R51, R15.reuse, R53, -R51 ;  /* 0x000000350f337223 */ /* 0x040fe20000010833 */
[----:B------:R-:W-:Y:S01]  /*7a00*/  FMUL.FTZ R15, R15, R50 ;  /* 0x000000320f0f7220 */ /* 0x000fe20000410000 */
[----:B---3--:R-:W-:-:S03]  /*7a10*/  HADD2.F32 R80, -RZ, R83.H0_H0 ;  /* 0x20000053ff507230 */ /* 0x008fc60000004100 */
[----:B------:R-:W-:Y:S01]  /*7a20*/  FFMA.FTZ R15, R43, R53, R15 ;  /* 0x000000352b0f7223 */ /* 0x000fe2000001000f */
[----:B------:R-:W-:Y:S02]  /*7a30*/  HADD2.F32 R43, -RZ, R40.H0_H0 ;  /* 0x20000028ff2b7230 */ /* 0x000fe40000004100 */
[----:B------:R-:W-:Y:S02]  /*7a40*/  HADD2.F32 R53, -RZ, R12.H0_H0 ;  /* 0x2000000cff357230 */ /* 0x000fe40000004100 */
[----:B------:R-:W-:Y:S02]  /*7a50*/  HADD2.F32 R50, -RZ, R82.H0_H0 ;  /* 0x20000052ff327230 */ /* 0x000fe40000004100 */
[-C--:B------:R-:W-:Y:S01]  /*7a60*/  FMUL.FTZ R54, R43, R80.reuse ;  /* 0x000000502b367220 */ /* 0x080fe20000410000 */
[----:B------:R-:W-:Y:S02]  /*7a70*/  HADD2.F32 R49, -RZ, R49.H0_H0 ;  /* 0x20000031ff317230 */ /* 0x000fe40000004100 */
[----:B------:R-:W-:Y:S01]  /*7a80*/  FMUL.FTZ R80, R53, R80 ;  /* 0x0000005035507220 */ /* 0x000fe20000410000 */
[----:B------:R-:W-:-:S02]  /*7a90*/  HADD2.F32 R40, -RZ, R40.H1_H1 ;  /* 0x30000028ff287230 */ /* 0x000fc40000004100 */
[----:B------:R-:W-:Y:S02]  /*7aa0*/  HADD2.F32 R12, -RZ, R12.H1_H1 ;  /* 0x3000000cff0c7230 */ /* 0x000fe40000004100 */
[-C--:B------:R-:W-:Y:S01]  /*7ab0*/  FFMA.FTZ R80, R43, R50.reuse, R80 ;  /* 0x000000322b507223 */ /* 0x080fe20000010050 */
[-C--:B------:R-:W-:Y:S02]  /*7ac0*/  FMUL.FTZ R43, R40, R49.reuse ;  /* 0x00000031282b7220 */ /* 0x080fe40000410000 */
[C---:B------:R-:W-:Y:S01]  /*7ad0*/  FMUL.FTZ R49, R12.reuse, R49 ;  /* 0x000000310c317220 */ /* 0x040fe20000410000 */
[----:B------:R-:W-:Y:S01]  /*7ae0*/  FFMA.FTZ R54, R53, R50, -R54 ;  /* 0x0000003235367223 */ /* 0x000fe20000010836 */
[-C--:B------:R-:W-:Y:S01]  /*7af0*/  FFMA.FTZ R12, R12, R36.reuse, -R43 ;  /* 0x000000240c0c7223 */ /* 0x080fe2000001082b */
[----:B------:R-:W-:Y:S02]  /*7b00*/  HADD2.F32 R53, -RZ, R224.H1_H1 ;  /* 0x300000e0ff357230 */ /* 0x000fe40000004100 */
[----:B------:R-:W-:Y:S01]  /*7b10*/  FFMA.FTZ R36, R40, R36, R49 ;  /* 0x0000002428247223 */ /* 0x000fe20000010031 */
[----:B------:R-:W-:-:S02]  /*7b20*/  HADD2.F32 R40, -RZ, R42.H0_H0 ;  /* 0x2000002aff287230 */ /* 0x000fc40000004100 */
[----:B------:R-:W-:Y:S02]  /*7b30*/  HADD2.F32 R49, -RZ, R14.H0_H0 ;  /* 0x2000000eff317230 */ /* 0x000fe40000004100 */
[----:B------:R-:W-:Y:S02]  /*7b40*/  HADD2.F32 R43, -RZ, R224.H0_H0 ;  /* 0x200000e0ff2b7230 */ /* 0x000fe40000004100 */
[-C--:B------:R-:W-:Y:S01]  /*7b50*/  FMUL.FTZ R50, R40, R53.reuse ;  /* 0x0000003528327220 */ /* 0x080fe20000410000 */
[----:B------:R-:W-:Y:S02]  /*7b60*/  HADD2.F32 R39, -RZ, R39.H0_H0 ;  /* 0x20000027ff277230 */ /* 0x000fe40000004100 */
[----:B------:R-:W-:Y:S01]  /*7b70*/  FMUL.FTZ R53, R49, R53 ;  /* 0x0000003531357220 */ /* 0x000fe20000410000 */
[----:B------:R-:W-:Y:S02]  /*7b80*/  HADD2.F32 R42, -RZ, R42.H1_H1 ;  /* 0x3000002aff2a7230 */ /* 0x000fe40000004100 */
[----:B------:R-:W-:-:S02]  /*7b90*/  HADD2.F32 R14, -RZ, R14.H1_H1 ;  /* 0x3000000eff0e7230 */ /* 0x000fc40000004100 */
[----:B------:R-:W-:Y:S01]  /*7ba0*/  FFMA.FTZ R53, R40, R43, R53 ;  /* 0x0000002b28357223 */ /* 0x000fe20000010035 */
[-C--:B------:R-:W-:Y:S02]  /*7bb0*/  FMUL.FTZ R40, R42, R39.reuse ;  /* 0x000000272a287220 */ /* 0x080fe40000410000 */
[C---:B------:R-:W-:Y:S01]  /*7bc0*/  FMUL.FTZ R39, R14.reuse, R39 ;  /* 0x000000270e277220 */ /* 0x040fe20000410000 */
[----:B------:R-:W-:Y:S01]  /*7bd0*/  FFMA.FTZ R50, R49, R43, -R50 ;  /* 0x0000002b31327223 */ /* 0x000fe20000010832 */
[-C--:B------:R-:W-:Y:S02]  /*7be0*/  FFMA.FTZ R40, R14, R38.reuse, -R40 ;  /* 0x000000260e287223 */ /* 0x080fe40000010828 */
[----:B------:R-:W-:Y:S01]  /*7bf0*/  FFMA.FTZ R39, R42, R38, R39 ;  /* 0x000000262a277223 */ /* 0x000fe20000010027 */
[----:B------:R-:W-:Y:S02]  /*7c00*/  F2FP.F16.F32.PACK_AB R41, R48, R41 ;  /* 0x000000293029723e */ /* 0x000fe400000000ff */
[----:B------:R-:W-:-:S02]  /*7c10*/  F2FP.F16.F32.PACK_AB R51, R51, R81 ;  /* 0x000000513333723e */ /* 0x000fc400000000ff */
[----:B------:R-:W-:Y:S02]  /*7c20*/  F2FP.F16.F32.PACK_AB R55, R15, R55 ;  /* 0x000000370f37723e */ /* 0x000fe400000000ff */
[----:B------:R-:W-:Y:S02]  /*7c30*/  F2FP.F16.F32.PACK_AB R36, R36, R80 ;  /* 0x000000502424723e */ /* 0x000fe400000000ff */
[----:B------:R-:W-:Y:S02]  /*7c40*/  F2FP.F16.F32.PACK_AB R50, R40, R50 ;  /* 0x000000322832723e */ /* 0x000fe400000000ff */
[----:B------:R-:W-:Y:S02]  /*7c50*/  F2FP.F16.F32.PACK_AB R37, R37, R13 ;  /* 0x0000000d2525723e */ /* 0x000fe400000000ff */
[----:B------:R-:W-:Y:S01]  /*7c60*/  F2FP.F16.F32.PACK_AB R39, R39, R53 ;  /* 0x000000352727723e */ /* 0x000fe200000000ff */
[----:B------:R-:W-:Y:S01]  /*7c70*/  IMAD.MOV.U32 R13, RZ, RZ, R41 ;  /* 0x000000ffff0d7224 */ /* 0x000fe200078e0029 */
[----:B------:R-:W-:Y:S01]  /*7c80*/  F2FP.F16.F32.PACK_AB R12, R12, R54 ;  /* 0x000000360c0c723e */ /* 0x000fe200000000ff */
[----:B------:R-:W-:Y:S01]  /*7c90*/  IMAD.MOV.U32 R40, RZ, RZ, R36 ;  /* 0x000000ffff287224 */ /* 0x000fe200078e0024 */
[----:B------:R-:W-:Y:S01]  /*7ca0*/  MOV R41, R37 ;  /* 0x0000002500297202 */ /* 0x000fe20000000f00 */
[----:B------:R-:W-:Y:S01]  /*7cb0*/  IMAD.MOV.U32 R14, RZ, RZ, R50 ;  /* 0x000000ffff0e7224 */ /* 0x000fe200078e0032 */
[----:B------:R-:W-:Y:S01]  /*7cc0*/  MOV R42, R39 ;  /* 0x00000027002a7202 */ /* 0x000fe20000000f00 */
[----:B------:R-:W-:-:S02]  /*7cd0*/  IMAD.MOV.U32 R15, RZ, RZ, R51 ;  /* 0x000000ffff0f7224 */ /* 0x000fc400078e0033 */
[----:B------:R-:W-:-:S07]  /*7ce0*/  IMAD.MOV.U32 R43, RZ, RZ, R55 ;  /* 0x000000ffff2b7224 */ /* 0x000fce00078e0037 */
.L_x_533:
[----:B------:R-:W-:Y:S05]  /*7cf0*/  BSYNC B3 ;  /* 0x0000000000037941 */ /* 0x000fea0003800000 */
.L_x_532:
[----:B------:R-:W-:-:S04]  /*7d00*/  LEA R36, P4, R8, R11, 0x1 ;  /* 0x0000000b08247211 */ /* 0x000fc800078808ff */
[----:B--2---:R-:W-:Y:S02]  /*7d10*/  LEA.HI.X R37, R8, R123, R115, 0x1, P4 ;  /* 0x0000007b08257211 */ /* 0x004fe400020f0c73 */
[----:B------:R-:W-:-:S03]  /*7d20*/  ISETP.GE.AND P4, PT, R52, R135, PT ;  /* 0x000000873400720c */ /* 0x000fc60003f86270 */
[----:B----4-:R2:W-:Y:S10]  /*7d30*/  ST.E.128 desc[UR60][R36.64], R12 ;  /* 0x0000000c24007985 */ /* 0x0105f4000c101d3c */
[----:B--2---:R-:W-:-:S05]  /*7d40*/  @!P4 IMAD.WIDE R12, R52, 0x2, R122 ;  /* 0x00000002340cc825 */ /* 0x004fca00078e027a */
[----:B---3--:R4:W-:Y:S02]  /*7d50*/  @!P4 ST.E.128 desc[UR60][R12.64], R40 ;  /* 0x000000280c00c985 */ /* 0x0089e4000c101d3c */
.L_x_531:
[----:B------:R-:W-:Y:S05]  /*7d60*/  BSYNC B2 ;  /* 0x0000000000027941 */ /* 0x000fea0003800000 */
.L_x_530:
[----:B------:R-:W-:-:S13]  /*7d70*/  ISETP.NE.AND P4, PT, R28, RZ, PT ;  /* 0x000000ff1c00720c */ /* 0x000fda0003f85270 */
[----:B------:R-:W-:Y:S05]  /*7d80*/  @!P4 BRA `(.L_x_525) ;  /* 0x0000000400d4c947 */ /* 0x000fea0003800000 */
[----:B---34-:R-:W-:Y:S01]  /*7d90*/  SEL R12, R129, R139, !P1 ;  /* 0x0000008b810c7207 */ /* 0x018fe20004800000 */
[----:B------:R-:W-:Y:S01]  /*7da0*/  BSSY B2, `(.L_x_534) ;  /* 0x0000071000027945 */ /* 0x000fe20003800000 */
[C---:B------:R-:W-:Y:S02]  /*7db0*/  LEA R40, P4, R9.reuse, R11, 0x1 ;  /* 0x0000000b09287211 */ /* 0x040fe400078808ff */
[----:B------:R-:W-:Y:S02]  /*7dc0*/  SHF.R.S32.HI R13, RZ, 0x1f, R12 ;  /* 0x0000001fff0d7819 */ /* 0x000fe4000001140c */
[----:B--2---:R-:W-:Y:S02]  /*7dd0*/  LEA.HI.X R41, R9, R123, R114, 0x1, P4 ;  /* 0x0000007b09297211 */ /* 0x004fe400020f0c72 */
[----:B------:R-:W-:Y:S02]  /*7de0*/  LEA.HI R12, R13, R12, RZ, 0x4 ;  /* 0x0000000c0d0c7211 */ /* 0x000fe400078f20ff */
[----:B------:R-:W-:-:S02]  /*7df0*/  ISETP.GE.AND P6, PT, R3, R128, PT ;  /* 0x000000800300720c */ /* 0x000fc40003fc6270 */
[----:B------:R-:W-:-:S04]  /*7e00*/  LEA.HI.SX32 R12, R12, R120, 0x1c ;  /* 0x000000780c0c7211 */ /* 0x000fc800078fe2ff */
[----:B------:R-:W-:-:S04]  /*7e10*/  SHF.R.S32.HI R13, RZ, 0x1f, R12 ;  /* 0x0000001fff0d7819 */ /* 0x000fc8000001140c */
[----:B------:R-:W-:Y:S01]  /*7e20*/  LEA.HI R13, R13, R12, RZ, 0x3 ;  /* 0x0000000c0d0d7211 */ /* 0x000fe200078f18ff */
[----:B------:R-:W-:-:S03]  /*7e30*/  IMAD.SHL.U32 R12, R12, 0x8, RZ ;  /* 0x000000080c0c7824 */ /* 0x000fc600078e00ff */
[----:B------:R-:W-:Y:S02]  /*7e40*/  SHF.R.S32.HI R13, RZ, 0x3, R13 ;  /* 0x00000003ff0d7819 */ /* 0x000fe4000001140d */
[----:B------:R-:W-:Y:S02]  /*7e50*/  LOP3.LUT R14, R176, 0x38, R12, 0xf8, !PT ;  /* 0x00000038b00e7812 */ /* 0x000fe400078ef80c */
[----:B------:R-:W-:Y:S01]  /*7e60*/  ISETP.GE.AND P4, PT, R12, R135, PT ;  /* 0x000000870c00720c */ /* 0x000fe20003f86270 */
[----:B------:R-:W-:Y:S01]  /*7e70*/  IMAD R13, R13, 0x1800, R178 ;  /* 0x000018000d0d7824 */ /* 0x000fe200078e02b2 */
[----:B------:R-:W-:-:S04]  /*7e80*/  LOP3.LUT R14, R14, R177, RZ, 0x3c, !PT ;  /* 0x000000b10e0e7212 */ /* 0x000fc800078e3cff */
[----:B------:R-:W-:Y:S01]  /*7e90*/  IADD3 R14, R13, R14, RZ ;  /* 0x0000000e0d0e7210 */ /* 0x000fe20007ffe0ff */
[----:B------:R-:W-:-:S04]  /*7ea0*/  IMAD R13, R18, 0x4800, R141 ;  /* 0x00004800120d7824 */ /* 0x000fc800078e028d */
[----:B------:R-:W-:Y:S02]  /*7eb0*/  IMAD R36, R18, 0x4800, R14 ;  /* 0x0000480012247824 */ /* 0x000fe400078e020e */
[--C-:B------:R-:W-:Y:S02]  /*7ec0*/  IMAD R13, R13, 0x2, R2.reuse ;  /* 0x000000020d0d7824 */ /* 0x100fe400078e0202 */
[----:B------:R-:W-:Y:S02]  /*7ed0*/  IMAD R36, R36, 0x2, R2 ;  /* 0x0000000224247824 */ /* 0x000fe400078e0202 */
[----:B------:R-:W-:Y:S02]  /*7ee0*/  @!P4 IMAD.WIDE R122, R12, 0x2, R122 ;  /* 0x000000020c7ac825 */ /* 0x000fe400078e027a */
[----:B------:R-:W2:Y:S04]  /*7ef0*/  LDS.128 R12, [R13+0x18400] ;  /* 0x018400000d0c7984 */ /* 0x000ea80000000c00 */
[----:B------:R-:W3:Y:S01]  /*7f00*/  LDS.128 R36, [R36+0x18400] ;  /* 0x0184000024247984 */ /* 0x000ee20000000c00 */
[----:B------:R-:W-:Y:S05]  /*7f10*/  @P6 BRA `(.L_x_535) ;  /* 0x0000000400646947 */ /* 0x000fea0003800000 */
[----:B--2---:R-:W-:Y:S01]  /*7f20*/  MOV R11, R13 ;  /* 0x0000000d000b7202 */ /* 0x004fe20000000f00 */
[----:B------:R-:W-:Y:S01]  /*7f30*/  HADD2.F32 R48, -RZ, R213.H1_H1 ;  /* 0x300000d5ff307230 */ /* 0x000fe20000004100 */
[----:B------:R-:W-:Y:S01]  /*7f40*/  SHF.R.U64 R44, R44, 0x10, R45 ;  /* 0x000000102c2c7819 */ /* 0x000fe2000000122d */
[----:B---3--:R-:W-:Y:S01]  /*7f50*/  HADD2.F32 R42, -RZ, R37.H0_H0 ;  /* 0x20000025ff2a7230 */ /* 0x008fe20000004100 */
[----:B------:R-:W-:Y:S01]  /*7f60*/  SHF.R.U64 R32, R32, 0x10, R33 ;  /* 0x0000001020207819 */ /* 0x000fe20000001221 */
[----:B------:R-:W-:Y:S01]  /*7f70*/  HADD2.F32 R43, -RZ, R11.H0_H0 ;  /* 0x2000000bff2b7230 */ /* 0x000fe20000004100 */
[----:B------:R-:W-:Y:S01]  /*7f80*/  SHF.R.U64 R46, R46, 0x10, R47 ;  /* 0x000000102e2e7819 */ /* 0x000fe2000000122f */
[----:B------:R-:W-:Y:S02]  /*7f90*/  HADD2.F32 R13, -RZ, R211.H1_H1 ;  /* 0x300000d3ff0d7230 */ /* 0x000fe40000004100 */
[----:B------:R-:W-:Y:S01]  /*7fa0*/  FMUL.FTZ R49, R42, R48 ;  /* 0x000000302a317220 */ /* 0x000fe20000410000 */
[----:B------:R-:W-:-:S02]  /*7fb0*/  HADD2.F32 R213, -RZ, R213.H0_H0 ;  /* 0x200000d5ffd57230 */ /* 0x000fc40000004100 */
[C---:B------:R-:W-:Y:S01]  /*7fc0*/  FMUL.FTZ R48, R43.reuse, R48 ;  /* 0x000000302b307220 */ /* 0x040fe20000410000 */
[----:B------:R-:W-:Y:S02]  /*7fd0*/  HADD2.F32 R211, -RZ, R211.H0_H0 ;  /* 0x200000d3ffd37230 */ /* 0x000fe40000004100 */
[-C--:B------:R-:W-:Y:S01]  /*7fe0*/  FFMA.FTZ R43, R43, R13.reuse, -R49 ;  /* 0x0000000d2b2b7223 */ /* 0x080fe20000010831 */
[----:B------:R-:W-:Y:S01]  /*7ff0*/  SHF.R.U32.HI R49, RZ, 0x10, R33 ;  /* 0x00000010ff317819 */ /* 0x000fe20000011621 */
[----:B------:R-:W-:Y:S01]  /*8000*/  FFMA.FTZ R42, R42, R13, R48 ;  /* 0x0000000d2a2a7223 */ /* 0x000fe20000010030 */
[----:B------:R-:W-:Y:S01]  /*8010*/  SHF.R.U32.HI R48, RZ, 0x10, R45 ;  /* 0x00000010ff307819 */ /* 0x000fe2000001162d */
[----:B------:R-:W-:Y:S01]  /*8020*/  HADD2.F32 R13, -RZ, R37.H1_H1 ;  /* 0x30000025ff0d7230 */ /* 0x000fe20000004100 */
[----:B------:R-:W-:Y:S01]  /*8030*/  SHF.R.U64 R34, R34, 0x10, R35 ;  /* 0x0000001022227819 */ /* 0x000fe20000001223 */
[----:B------:R-:W-:Y:S02]  /*8040*/  HADD2.F32 R44, -RZ, R44.H0_H0 ;  /* 0x2000002cff2c7230 */ /* 0x000fe40000004100 */
[----:B------:R-:W-:-:S02]  /*8050*/  HADD2.F32 R37, -RZ, R48.H0_H0 ;  /* 0x20000030ff257230 */ /* 0x000fc40000004100 */
[----:B------:R-:W-:Y:S02]  /*8060*/  HADD2.F32 R48, -RZ, R11.H1_H1 ;  /* 0x3000000bff307230 */ /* 0x000fe40000004100 */
[----:B------:R-:W-:Y:S02]  /*8070*/  HADD2.F32 R11, -RZ, R49.H0_H0 ;  /* 0x20000031ff0b7230 */ /* 0x000fe40000004100 */
[-C--:B------:R-:W-:Y:S01]  /*8080*/  FMUL.FTZ R49, R13, R37.reuse ;  /* 0x000000250d317220 */ /* 0x080fe20000410000 */
[----:B------:R-:W-:Y:S02]  /*8090*/  HADD2.F32 R32, -RZ, R32.H0_H0 ;  /* 0x20000020ff207230 */ /* 0x000fe40000004100 */
[C---:B------:R-:W-:Y:S01]  /*80a0*/  FMUL.FTZ R50, R48.reuse, R37 ;  /* 0x0000002530327220 */ /* 0x040fe20000410000 */
[----:B------:R-:W-:Y:S02]  /*80b0*/  HADD2.F32 R46, -RZ, R46.H0_H0 ;  /* 0x2000002eff2e7230 */ /* 0x000fe40000004100 */
[----:B------:R-:W-:Y:S01]  /*80c0*/  FFMA.FTZ R37, R48, R11, -R49 ;  /* 0x0000000b30257223 */ /* 0x000fe20000010831 */
[----:B------:R-:W-:-:S02]  /*80d0*/  HADD2.F32 R49, -RZ, R212.H1_H1 ;  /* 0x300000d4ff317230 */ /* 0x000fc40000004100 */
[----:B------:R-:W-:Y:S01]  /*80e0*/  FFMA.FTZ R11, R13, R11, R50 ;  /* 0x0000000b0d0b7223 */ /* 0x000fe20000010032 */
[----:B------:R-:W-:Y:S02]  /*80f0*/  IMAD.MOV.U32 R13, RZ, RZ, R15 ;  /* 0x000000ffff0d7224 */ /* 0x000fe400078e000f */
[----:B------:R-:W-:Y:S01]  /*8100*/  HADD2.F32 R15, -RZ, R39.H0_H0 ;  /* 0x20000027ff0f7230 */ /* 0x000fe20000004100 */
[----:B------:R-:W-:Y:S01]  /*8110*/  F2FP.F16.F32.PACK_AB R37, R37, R43 ;  /* 0x0000002b2525723e */ /* 0x000fe200000000ff */
[----:B------:R-:W-:Y:S01]  /*8120*/  HADD2.F32 R50, -RZ, R210.H1_H1 ;  /* 0x300000d2ff327230 */ /* 0x000fe20000004100 */
[----:B------:R-:W-:Y:S01]  /*8130*/  F2FP.F16.F32.PACK_AB R11, R11, R42 ;  /* 0x0000002a0b0b723e */ /* 0x000fe200000000ff */
[----:B------:R-:W-:Y:S02]  /*8140*/  HADD2.F32 R48, -RZ, R13.H0_H0 ;  /* 0x2000000dff307230 */ /* 0x000fe40000004100 */
[----:B------:R-:W-:Y:S01]  /*8150*/  FMUL.FTZ R51, R15, R49 ;  /* 0x000000310f337220 */ /* 0x000fe20000410000 */
[----:B------:R-:W-:-:S02]  /*8160*/  HADD2.F32 R212, -RZ, R212.H0_H0 ;  /* 0x200000d4ffd47230 */ /* 0x000fc40000004100 */
[----:B------:R-:W-:Y:S02]  /*8170*/  HADD2.F32 R210, -RZ, R210.H0_H0 ;  /* 0x200000d2ffd27230 */ /* 0x000fe40000004100 */
[C---:B------:R-:W-:Y:S01]  /*8180*/  FMUL.FTZ R49, R48.reuse, R49 ;  /* 0x0000003130317220 */ /* 0x040fe20000410000 */
[-C--:B------:R-:W-:Y:S01]  /*8190*/  FFMA.FTZ R51, R48, R50.reuse, -R51 ;  /* 0x0000003230337223 */ /* 0x080fe20000010833 */
[----:B------:R-:W-:Y:S01]  /*81a0*/  SHF.R.U32.HI R48, RZ, 0x10, R47 ;  /* 0x00000010ff307819 */ /* 0x000fe2000001162f */
[----:B------:R-:W-:Y:S02]  /*81b0*/  HADD2.F32 R34, -RZ, R34.H0_H0 ;  /* 0x20000022ff227230 */ /* 0x000fe40000004100 */
[----:B------:R-:W-:Y:S01]  /*81c0*/  FFMA.FTZ R49, R15, R50, R49 ;  /* 0x000000320f317223 */ /* 0x000fe20000010031 */
[----:B------:R-:W-:Y:S01]  /*81d0*/  HADD2.F32 R15, -RZ, R39.H1_H1 ;  /* 0x30000027ff0f7230 */ /* 0x000fe20000004100 */
[----:B------:R-:W-:Y:S01]  /*81e0*/  SHF.R.U32.HI R50, RZ, 0x10, R35 ;  /* 0x00000010ff327819 */ /* 0x000fe20000011623 */
[----:B------:R-:W-:-:S02]  /*81f0*/  HADD2.F32 R39, -RZ, R48.H0_H0 ;  /* 0x20000030ff277230 */ /* 0x000fc40000004100 */
[----:B------:R-:W-:Y:S02]  /*8200*/  HADD2.F32 R48, -RZ, R13.H1_H1 ;  /* 0x3000000dff307230 */ /* 0x000fe40000004100 */
[----:B------:R-:W-:Y:S02]  /*8210*/  HADD2.F32 R13, -RZ, R50.H0_H0 ;  /* 0x20000032ff0d7230 */ /* 0x000fe40000004100 */
[-C--:B------:R-:W-:Y:S01]  /*8220*/  FMUL.FTZ R50, R15, R39.reuse ;  /* 0x000000270f327220 */ /* 0x080fe20000410000 */
[----:B------:R-:W-:-:S03]  /*8230*/  FMUL.FTZ R39, R48, R39 ;  /* 0x0000002730277220 */ /* 0x000fc60000410000 */
[-C--:B------:R-:W-:Y:S01]  /*8240*/  FFMA.FTZ R50, R48, R13.reuse, -R50 ;  /* 0x0000000d30327223 */ /* 0x080fe20000010832 */
[----:B------:R-:W-:Y:S01]  /*8250*/  FFMA.FTZ R39, R15, R13, R39 ;  /* 0x0000000d0f277223 */ /* 0x000fe20000010027 */
[----:B------:R-:W-:Y:S02]  /*8260*/  HADD2.F32 R13, -RZ, R36.H0_H0 ;  /* 0x20000024ff0d7230 */ /* 0x000fe40000004100 */
[----:B------:R-:W-:Y:S01]  /*8270*/  HADD2.F32 R15, -RZ, R12.H0_H0 ;  /* 0x2000000cff0f7230 */ /* 0x000fe20000004100 */
[----:B------:R-:W-:Y:S01]  /*8280*/  F2FP.F16.F32.PACK_AB R50, R50, R51 ;  /* 0x000000333232723e */ /* 0x000fe200000000ff */
[----:B------:R-:W-:Y:S02]  /*8290*/  HADD2.F32 R36, -RZ, R36.H1_H1 ;  /* 0x30000024ff247230 */ /* 0x000fe40000004100 */
[-C--:B------:R-:W-:Y:S01]  /*82a0*/  FMUL.FTZ R48, R13, R213.reuse ;  /* 0x000000d50d307220 */ /* 0x080fe20000410000 */
[----:B------:R-:W-:Y:S02]  /*82b0*/  HADD2.F32 R12, -RZ, R12.H1_H1 ;  /* 0x3000000cff0c7230 */ /* 0x000fe40000004100 */
[----:B------:R-:W-:Y:S01]  /*82c0*/  FMUL.FTZ R213, R15, R213 ;  /* 0x000000d50fd57220 */ /* 0x000fe20000410000 */
[----:B------:R-:W-:Y:S01]  /*82d0*/  F2FP.F16.F32.PACK_AB R39, R39, R49 ;  /* 0x000000312727723e */ /* 0x000fe200000000ff */
[----:B------:R-:W-:Y:S01]  /*82e0*/  FFMA.FTZ R48, R15, R211, -R48 ;  /* 0x000000d30f307223 */ /* 0x000fe20000010830 */
[----:B------:R-:W-:-:S02]  /*82f0*/  HADD2.F32 R15, -RZ, R14.H0_H0 ;  /* 0x2000000eff0f7230 */ /* 0x000fc40000004100 */
[----:B------:R-:W-:Y:S01]  /*8300*/  FFMA.FTZ R213, R13, R211, R213 ;  /* 0x000000d30dd57223 */ /* 0x000fe200000100d5 */
[-C--:B------:R-:W-:Y:S01]  /*8310*/  FMUL.FTZ R13, R36, R44.reuse ;  /* 0x0000002c240d7220 */ /* 0x080fe20000410000 */
[C---:B------:R-:W-:Y:S01]  /*8320*/  FMUL.FTZ R44, R12.reuse, R44 ;  /* 0x0000002c0c2c7220 */ /* 0x040fe20000410000 */
[----:B------:R-:W-:Y:S02]  /*8330*/  HADD2.F32 R14, -RZ, R14.H1_H1 ;  /* 0x3000000eff0e7230 */ /* 0x000fe40000004100 */
[-C--:B------:R-:W-:Y:S01]  /*8340*/  FFMA.FTZ R13, R12, R32.reuse, -R13 ;  /* 0x000000200c0d7223 */ /* 0x080fe2000001080d */
[--C-:B------:R-:W-:Y:S02]  /*8350*/  HADD2.F32 R12, -RZ, R38.reuse.H0_H0 ;  /* 0x20000026ff0c7230 */ /* 0x100fe40000004100 */
[----:B------:R-:W-:Y:S01]  /*8360*/  FFMA.FTZ R44, R36, R32, R44 ;  /* 0x00000020242c7223 */ /* 0x000fe2000001002c */
[----:B------:R-:W-:Y:S01]  /*8370*/  HADD2.F32 R38, -RZ, R38.H1_H1 ;  /* 0x30000026ff267230 */ /* 0x000fe20000004100 */
[----:B------:R-:W-:Y:S01]  /*8380*/  F2FP.F16.F32.PACK_AB R13, R13, R48 ;  /* 0x000000300d0d723e */ /* 0x000fe200000000ff */
[-C--:B------:R-:W-:Y:S01]  /*8390*/  FMUL.FTZ R32, R12, R212.reuse ;  /* 0x000000d40c207220 */ /* 0x080fe20000410000 */
[----:B------:R-:W-:Y:S01]  /*83a0*/  FMUL.FTZ R212, R15, R212 ;  /* 0x000000d40fd47220 */ /* 0x000fe20000410000 */
[----:B------:R-:W-:-:S02]  /*83b0*/  F2FP.F16.F32.PACK_AB R44, R44, R213 ;  /* 0x000000d52c2c723e */ /* 0x000fc400000000ff */
[----:B------:R-:W-:Y:S01]  /*83c0*/  FFMA.FTZ R32, R15, R210, -R32 ;  /* 0x000000d20f207223 */ /* 0x000fe20000010820 */
[-C--:B------:R-:W-:Y:S01]  /*83d0*/  FMUL.FTZ R15, R38, R46.reuse ;  /* 0x0000002e260f7220 */ /* 0x080fe20000410000 */
[----:B------:R-:W-:Y:S01]  /*83e0*/  FMUL.FTZ R46, R14, R46 ;  /* 0x0000002e0e2e7220 */ /* 0x000fe20000410000 */
[----:B------:R-:W-:Y:S01]  /*83f0*/  FFMA.FTZ R212, R12, R210, R212 ;  /* 0x000000d20cd47223 */ /* 0x000fe200000100d4 */
[----:B------:R-:W-:Y:S02]  /*8400*/  IMAD.MOV.U32 R12, RZ, RZ, R13 ;  /* 0x000000ffff0c7224 */ /* 0x000fe400078e000d */
[-C--:B------:R-:W-:Y:S01]  /*8410*/  FFMA.FTZ R15, R14, R34.reuse, -R15 ;  /* 0x000000220e0f7223 */ /* 0x080fe2000001080f */
[----:B------:R-:W-:Y:S01]  /*8420*/  FFMA.FTZ R46, R38, R34, R46 ;  /* 0x00000022262e7223 */ /* 0x000fe2000001002e */
[----:B------:R-:W-:Y:S01]  /*8430*/  MOV R13, R37 ;  /* 0x00000025000d7202 */ /* 0x000fe20000000f00 */
[----:B------:R-:W-:Y:S02]  /*8440*/  IMAD.MOV.U32 R36, RZ, RZ, R44 ;  /* 0x000000ffff247224 */ /* 0x000fe400078e002c */
[----:B------:R-:W-:Y:S01]  /*8450*/  F2FP.F16.F32.PACK_AB R15, R15, R32 ;  /* 0x000000200f0f723e */ /* 0x000fe200000000ff */
[----:B------:R-:W-:Y:S01]  /*8460*/  IMAD.MOV.U32 R37, RZ, RZ, R11 ;  /* 0x000000ffff257224 */ /* 0x000fe200078e000b */
[----:B------:R-:W-:-:S02]  /*8470*/  F2FP.F16.F32.PACK_AB R46, R46, R212 ;  /* 0x000000d42e2e723e */ /* 0x000fc400000000ff */
[----:B------:R-:W-:Y:S01]  /*8480*/  MOV R14, R15 ;  /* 0x0000000f000e7202 */ /* 0x000fe20000000f00 */
[----:B------:R-:W-:Y:S02]  /*8490*/  IMAD.MOV.U32 R15, RZ, RZ, R50 ;  /* 0x000000ffff0f7224 */ /* 0x000fe400078e0032 */
[----:B------:R-:W-:-:S07]  /*84a0*/  IMAD.MOV.U32 R38, RZ, RZ, R46 ;  /* 0x000000ffff267224 */ /* 0x000fce00078e002e */
.L_x_535:
[----:B------:R-:W-:Y:S05]  /*84b0*/  BSYNC B2 ;  /* 0x0000000000027941 */ /* 0x000fea0003800000 */
.L_x_534:
[----:B--2---:R2:W-:Y:S04]  /*84c0*/  ST.E.128 desc[UR60][R40.64], R12 ;  /* 0x0000000c28007985 */ /* 0x0045e8000c101d3c */
[----:B---3--:R2:W-:Y:S02]  /*84d0*/  @!P4 ST.E.128 desc[UR60][R122.64], R36 ;  /* 0x000000247a00c985 */ /* 0x0085e4000c101d3c */
.L_x_525:
[----:B------:R-:W-:Y:S05]  /*84e0*/  BSYNC B1 ;  /* 0x0000000000017941 */ /* 0x000fea0003800000 */
.L_x_524:
[----:B------:R-:W-:-:S03]  /*84f0*/  UMOV UR4, 0xffffffff ;  /* 0xffffffff00047882 */ /* 0x000fc60000000000 */
[----:B------:R-:W-:Y:S05]  /*8500*/  BRA.DIV UR4, `(.L_x_536) ;  /* 0x0000016e04687947 */ /* 0x000fea000b800000 */
[----:B0-----:R-:W0:Y:S04]  /*8510*/  SHFL.IDX PT, R118, R118, 0x1, 0x1c1f ;  /* 0x003c1f0076767f89 */ /* 0x001e2800000e0000 */
[----:B------:R-:W0:Y:S02]  /*8520*/  SHFL.IDX PT, R119, R119, 0x1, 0x1c1f ;  /* 0x003c1f0077777f89 */ /* 0x000e2400000e0000 */
.L_x_803:
[----:B------:R-:W-:Y:S05]  /*8530*/  @P5 BRA `(.L_x_493) ;  /* 0x0000001c005c5947 */ /* 0x000fea0003800000 */
[----:B------:R-:W-:Y:S01]  /*8540*/  ISETP.NE.AND P4, PT, R10, RZ, PT ;  /* 0x000000ff0a00720c */ /* 0x000fe20003f85270 */
[----:B------:R-:W-:Y:S01]  /*8550*/  BSSY B1, `(.L_x_537) ;  /* 0x0000072000017945 */ /* 0x000fe20003800000 */
[----:B0-2---:R-:W-:Y:S01]  /*8560*/  MOV R36, R119 ;  /* 0x0000007700247202 */ /* 0x005fe20000000f00 */
[----:B------:R-:W-:-:S10]  /*8570*/  IMAD.MOV.U32 R37, RZ, RZ, R118 ;  /* 0x000000ffff257224 */ /* 0x000fd400078e0076 */
[----:B------:R-:W-:Y:S05]  /*8580*/  @!P4 BRA `(.L_x_538) ;  /* 0x0000000400b8c947 */ /* 0x000fea0003800000 */
[----:B---3--:R-:W-:Y:S01]  /*8590*/  SEL R11, R129, R139, !P3 ;  /* 0x0000008b810b7207 */ /* 0x008fe20005800000 */
[----:B------:R-:W-:Y:S01]  /*85a0*/  BSSY B2, `(.L_x_539) ;  /* 0x000006a000027945 */ /* 0x000fe20003800000 */
[C---:B------:R-:W-:Y:S02]  /*85b0*/  LEA R38, P5, R7.reuse, R119, 0x1 ;  /* 0x0000007707267211 */ /* 0x040fe400078a08ff */
[----:B----4-:R-:W-:Y:S02]  /*85c0*/  SHF.R.S32.HI R12, RZ, 0x1f, R11 ;  /* 0x0000001fff0c7819 */ /* 0x010fe4000001140b */
[----:B------:R-:W-:Y:S02]  /*85d0*/  LEA.HI.X R39, R7, R118, R116, 0x1, P5 ;  /* 0x0000007607277211 */ /* 0x000fe400028f0c74 */
[----:B------:R-:W-:Y:S02]  /*85e0*/  LEA.HI R11, R12, R11, RZ, 0x4 ;  /* 0x0000000b0c0b7211 */ /* 0x000fe400078f20ff */
[----:B------:R-:W-:-:S02]  /*85f0*/  ISETP.GE.AND P5, PT, R16, R128, PT ;  /* 0x000000801000720c */ /* 0x000fc40003fa6270 */
[----:B------:R-:W-:-:S04]  /*8600*/  LEA.HI.SX32 R11, R11, R124, 0x1c ;  /* 0x0000007c0b0b7211 */ /* 0x000fc800078fe2ff */
[----:B------:R-:W-:Y:S01]  /*8610*/  SHF.R.S32.HI R12, RZ, 0x1f, R11 ;  /* 0x0000001fff0c7819 */ /* 0x000fe2000001140b */
[----:B------:R-:W-:-:S03]  /*8620*/  IMAD.SHL.U32 R40, R11, 0x8, RZ ;  /* 0x000000080b287824 */ /* 0x000fc600078e00ff */
[----:B------:R-:W-:Y:S02]  /*8630*/  LEA.HI R12, R12, R11, RZ, 0x3 ;  /* 0x0000000b0c0c7211 */ /* 0x000fe400078f18ff */
[----:B------:R-:W-:Y:S02]  /*8640*/  ISETP.GE.AND P4, PT, R40, R135, PT ;  /* 0x000000872800720c */ /* 0x000fe40003f86270 */
[----:B------:R-:W-:Y:S02]  /*8650*/  SHF.R.S32.HI R14, RZ, 0x3, R12 ;  /* 0x00000003ff0e7819 */ /* 0x000fe4000001140c */
[----:B------:R-:W-:-:S03]  /*8660*/  LOP3.LUT R12, R167, 0x38, R40, 0xf8, !PT ;  /* 0x00000038a70c7812 */ /* 0x000fc600078ef828 */
[----:B------:R-:W-:Y:S01]  /*8670*/  IMAD R11, R14, 0x1800, R179 ;  /* 0x000018000e0b7824 */ /* 0x000fe200078e02b3 */
[----:B------:R-:W-:-:S04]  /*8680*/  LOP3.LUT R12, R12, R223, RZ, 0x3c, !PT ;  /* 0x000000df0c0c7212 */ /* 0x000fc800078e3cff */
[----:B------:R-:W-:Y:S01]  /*8690*/  IADD3 R13, R11, R12, RZ ;  /* 0x0000000c0b0d7210 */ /* 0x000fe20007ffe0ff */
[----:B------:R-:W-:Y:S02]  /*86a0*/  IMAD R11, R18, 0x4800, R142 ;  /* 0x00004800120b7824 */ /* 0x000fe400078e028e */
[----:B------:R-:W-:-:S04]  /*86b0*/  @!P4 IMAD.WIDE R40, R40, 0x2, R36 ;  /* 0x000000022828c825 */ /* 0x000fc800078e0224 */
[----:B------:R-:W-:Y:S02]  /*86c0*/  IMAD R13, R18, 0x4800, R13 ;  /* 0x00004800120d7824 */ /* 0x000fe400078e020d */
[--C-:B------:R-:W-:Y:S02]  /*86d0*/  IMAD R11, R11, 0x2, R2.reuse ;  /* 0x000000020b0b7824 */ /* 0x100fe400078e0202 */
[----:B------:R-:W-:-:S03]  /*86e0*/  IMAD R32, R13, 0x2, R2 ;  /* 0x000000020d207824 */ /* 0x000fc600078e0202 */
[----:B------:R0:W2:Y:S04]  /*86f0*/  LDS.128 R12, [R11+0x18400] ;  /* 0x018400000b0c7984 */ /* 0x0000a80000000c00 */
[----:B------:R-:W3:Y:S01]  /*8700*/  LDS.128 R32, [R32+0x18400] ;  /* 0x0184000020207984 */ /* 0x000ee20000000c00 */
[----:B------:R-:W-:Y:S05]  /*8710*/  @P5 BRA `(.L_x_540) ;  /* 0x0000000400485947 */ /* 0x000fea0003800000 */
[--C-:B------:R-:W-:Y:S01]  /*8720*/  SHF.R.U64 R42, R76, 0x10, R77.reuse ;  /* 0x000000104c2a7819 */ /* 0x100fe2000000124d */
[--C-:B---3--:R-:W-:Y:S01]  /*8730*/  HADD2.F32 R47, -RZ, R33.reuse.H0_H0 ;  /* 0x20000021ff2f7230 */ /* 0x108fe20000004100 */
[----:B------:R-:W-:Y:S01]  /*8740*/  SHF.R.U32.HI R76, RZ, 0x10, R77 ;  /* 0x00000010ff4c7819 */ /* 0x000fe2000001164d */
[----:B------:R-:W-:Y:S01]  /*8750*/  HADD2.F32 R48, -RZ, R33.H1_H1 ;  /* 0x30000021ff307230 */ /* 0x000fe20000004100 */
[--C-:B0-----:R-:W-:Y:S01]  /*8760*/  SHF.R.U64 R11, R64, 0x10, R65.reuse ;  /* 0x00000010400b7819 */ /* 0x101fe20000001241 */
[----:B------:R-:W-:Y:S01]  /*8770*/  HADD2.F32 R46, -RZ, R209.H1_H1 ;  /* 0x300000d1ff2e7230 */ /* 0x000fe20000004100 */
[----:B------:R-:W-:Y:S01]  /*8780*/  SHF.R.U32.HI R64, RZ, 0x10, R65 ;  /* 0x00000010ff407819 */ /* 0x000fe20000011641 */
[----:B--2---:R-:W-:Y:S01]  /*8790*/  HADD2.F32 R33, -RZ, R13.H0_H0 ;  /* 0x2000000dff217230 */ /* 0x004fe20000004100 */
[----:B------:R-:W-:Y:S01]  /*87a0*/  SHF.R.U64 R44, R78, 0x10, R79 ;  /* 0x000000104e2c7819 */ /* 0x000fe2000000124f */
[----:B------:R-:W-:Y:S02]  /*87b0*/  HADD2.F32 R45, -RZ, R207.H1_H1 ;  /* 0x300000cfff2d7230 */ /* 0x000fe40000004100 */
[----:B------:R-:W-:Y:S01]  /*87c0*/  FMUL.FTZ R49, R47, R46 ;  /* 0x0000002e2f317220 */ /* 0x000fe20000410000 */
[----:B------:R-:W-:-:S02]  /*87d0*/  HADD2.F32 R76, -RZ, R76.H0_H0 ;  /* 0x2000004cff4c7230 */ /* 0x000fc40000004100 */
[C---:B------:R-:W-:Y:S01]  /*87e0*/  FMUL.FTZ R50, R33.reuse, R46 ;  /* 0x0000002e21327220 */ /* 0x040fe20000410000 */
[----:B------:R-:W-:Y:S01]  /*87f0*/  HADD2.F32 R13, -RZ, R13.H1_H1 ;  /* 0x3000000dff0d7230 */ /* 0x000fe20000004100 */
[----:B------:R-:W-:Y:S01]  /*8800*/  SHF.R.U32.HI R78, RZ, 0x10, R79 ;  /* 0x00000010ff4e7819 */ /* 0x000fe2000001164f */
[----:B------:R-:W-:Y:S02]  /*8810*/  HADD2.F32 R64, -RZ, R64.H0_H0 ;  /* 0x20000040ff407230 */ /* 0x000fe40000004100 */
[-C--:B------:R-:W-:Y:S01]  /*8820*/  FFMA.FTZ R49, R33, R45.reuse, -R49 ;  /* 0x0000002d21317223 */ /* 0x080fe20000010831 */
[----:B------:R-:W-:Y:S01]  /*8830*/  FFMA.FTZ R50, R47, R45, R50 ;  /* 0x0000002d2f327223 */ /* 0x000fe20000010032 */
[--C-:B------:R-:W-:Y:S01]  /*8840*/  SHF.R.U64 R43, R66, 0x10, R67.reuse ;  /* 0x00000010422b7819 */ /* 0x100fe20000001243 */
[----:B------:R-:W-:Y:S01]  /*8850*/  FMUL.FTZ R46, R48, R76 ;  /* 0x0000004c302e7220 */ /* 0x000fe20000410000 */
[--C-:B------:R-:W-:Y:S01]  /*8860*/  HADD2.F32 R45, -RZ, R35.reuse.H0_H0 ;  /* 0x20000023ff2d7230 */ /* 0x100fe20000004100 */
[----:B------:R-:W-:Y:S01]  /*8870*/  SHF.R.U32.HI R66, RZ, 0x10, R67 ;  /* 0x00000010ff427819 */ /* 0x000fe20000011643 */
[----:B------:R-:W-:-:S02]  /*8880*/  HADD2.F32 R47, -RZ, R35.H1_H1 ;  /* 0x30000023ff2f7230 */ /* 0x000fc40000004100 */
[C---:B------:R-:W-:Y:S01]  /*8890*/  FMUL.FTZ R76, R13.reuse, R76 ;  /* 0x0000004c0d4c7220 */ /* 0x040fe20000410000 */
[----:B------:R-:W-:Y:S02]  /*88a0*/  HADD2.F32 R33, -RZ, R208.H1_H1 ;  /* 0x300000d0ff217230 */ /* 0x000fe40000004100 */
[-C--:B------:R-:W-:Y:S01]  /*88b0*/  FFMA.FTZ R46, R13, R64.reuse, -R46 ;  /* 0x000000400d2e7223 */ /* 0x080fe2000001082e */
[----:B------:R-:W-:Y:S02]  /*88c0*/  HADD2.F32 R35, -RZ, R15.H0_H0 ;  /* 0x2000000fff237230 */ /* 0x000fe40000004100 */
[----:B------:R-:W-:Y:S01]  /*88d0*/  FFMA.FTZ R76, R48, R64, R76 ;  /* 0x00000040304c7223 */ /* 0x000fe2000001004c */
[----:B------:R-:W-:Y:S02]  /*88e0*/  HADD2.F32 R78, -RZ, R78.H0_H0 ;  /* 0x2000004eff4e7230 */ /* 0x000fe40000004100 */
[----:B------:R-:W-:Y:S01]  /*88f0*/  FMUL.FTZ R48, R45, R33 ;  /* 0x000000212d307220 */ /* 0x000fe20000410000 */
[----:B------:R-:W-:-:S02]  /*8900*/  HADD2.F32 R13, -RZ, R206.H1_H1 ;  /* 0x300000ceff0d7230 */ /* 0x000fc40000004100 */
[----:B------:R-:W-:Y:S01]  /*8910*/  FMUL.FTZ R51, R35, R33 ;  /* 0x0000002123337220 */ /* 0x000fe20000410000 */
[----:B------:R-:W-:Y:S02]  /*8920*/  HADD2.F32 R15, -RZ, R15.H1_H1 ;  /* 0x3000000fff0f7230 */ /* 0x000fe40000004100 */
[-C--:B------:R-:W-:Y:S01]  /*8930*/  FMUL.FTZ R33, R47, R78.reuse ;  /* 0x0000004e2f217220 */ /* 0x080fe20000410000 */
[----:B------:R-:W-:Y:S02]  /*8940*/  HADD2.F32 R66, -RZ, R66.H0_H0 ;  /* 0x20000042ff427230 */ /* 0x000fe40000004100 */
[-C--:B------:R-:W-:Y:S01]  /*8950*/  FFMA.FTZ R48, R35, R13.reuse, -R48 ;  /* 0x0000000d23307223 */ /* 0x080fe20000010830 */
[----:B------:R-:W-:Y:S01]  /*8960*/  FFMA.FTZ R51, R45, R13, R51 ;  /* 0x0000000d2d337223 */ /* 0x000fe20000010033 */
[C---:B------:R-:W-:Y:S01]  /*8970*/  FMUL.FTZ R78, R15.reuse, R78 ;  /* 0x0000004e0f4e7220 */ /* 0x040fe20000410000 */
[----:B------:R-:W-:Y:S02]  /*8980*/  HADD2.F32 R42, -RZ, R42.H0_H0 ;  /* 0x2000002aff2a7230 */ /* 0x000fe40000004100 */
[----:B------:R-:W-:Y:S01]  /*8990*/  FFMA.FTZ R33, R15, R66, -R33 ;  /* 0x000000420f217223 */ /* 0x000fe20000010821 */
[----:B------:R-:W-:-:S02]  /*89a0*/  HADD2.F32 R13, -RZ, R32.H1_H1 ;  /* 0x30000020ff0d7230 */ /* 0x000fc40000004100 */
[----:B------:R-:W-:Y:S01]  /*89b0*/  FFMA.FTZ R78, R47, R66, R78 ;  /* 0x000000422f4e7223 */ /* 0x000fe2000001004e */
[----:B------:R-:W-:Y:S01]  /*89c0*/  HADD2.F32 R15, -RZ, R12.H1_H1 ;  /* 0x3000000cff0f7230 */ /* 0x000fe20000004100 */
[----:B------:R-:W-:Y:S01]  /*89d0*/  F2FP.F16.F32.PACK_AB R46, R46, R49 ;  /* 0x000000312e2e723e */ /* 0x000fe200000000ff */
[----:B------:R-:W-:Y:S02]  /*89e0*/  HADD2.F32 R54, -RZ, R32.H0_H0 ;  /* 0x20000020ff367230 */ /* 0x000fe40000004100 */
[-C--:B------:R-:W-:Y:S01]  /*89f0*/  FMUL.FTZ R32, R13, R42.reuse ;  /* 0x0000002a0d207220 */ /* 0x080fe20000410000 */
[----:B------:R-:W-:Y:S02]  /*8a00*/  HADD2.F32 R52, -RZ, R12.H0_H0 ;  /* 0x2000000cff347230 */ /* 0x000fe40000004100 */
[----:B------:R-:W-:Y:S01]  /*8a10*/  FMUL.FTZ R42, R15, R42 ;  /* 0x0000002a0f2a7220 */ /* 0x000fe20000410000 */
[----:B------:R-:W-:Y:S01]  /*8a20*/  HADD2.F32 R12, -RZ, R11.H0_H0 ;  /* 0x2000000bff0c7230 */ /* 0x000fe20000004100 */
[----:B------:R-:W-:Y:S01]  /*8a30*/  F2FP.F16.F32.PACK_AB R48, R33, R48 ;  /* 0x000000302130723e */ /* 0x000fe200000000ff */
[----:B------:R-:W-:Y:S01]  /*8a40*/  HADD2.F32 R208, -RZ, R208.H0_H0 ;  /* 0x200000d0ffd07230 */ /* 0x000fe20000004100 */
[----:B------:R-:W-:Y:S01]  /*8a50*/  F2FP.F16.F32.PACK_AB R33, R76, R50 ;  /* 0x000000324c21723e */ /* 0x000fe200000000ff */
[----:B------:R-:W-:-:S02]  /*8a60*/  HADD2.F32 R35, -RZ, R44.H0_H0 ;  /* 0x2000002cff237230 */ /* 0x000fc40000004100 */
[-C--:B------:R-:W-:Y:S01]  /*8a70*/  FFMA.FTZ R42, R13, R12.reuse, R42 ;  /* 0x0000000c0d2a7223 */ /* 0x080fe2000001002a */
[----:B------:R-:W-:Y:S01]  /*8a80*/  FFMA.FTZ R32, R15, R12, -R32 ;  /* 0x0000000c0f207223 */ /* 0x000fe20000010820 */
[----:B------:R-:W-:Y:S02]  /*8a90*/  HADD2.F32 R13, -RZ, R34.H0_H0 ;  /* 0x20000022ff0d7230 */ /* 0x000fe40000004100 */
[----:B------:R-:W-:Y:S02]  /*8aa0*/  HADD2.F32 R15, -RZ, R14.H0_H0 ;  /* 0x2000000eff0f7230 */ /* 0x000fe40000004100 */
[----:B------:R-:W-:Y:S02]  /*8ab0*/  HADD2.F32 R34, -RZ, R34.H1_H1 ;  /* 0x30000022ff227230 */ /* 0x000fe40000004100 */
[-C--:B------:R-:W-:Y:S01]  /*8ac0*/  FMUL.FTZ R12, R13, R208.reuse ;  /* 0x000000d00d0c7220 */ /* 0x080fe20000410000 */
[----:B------:R-:W-:Y:S02]  /*8ad0*/  HADD2.F32 R209, -RZ, R209.H0_H0 ;  /* 0x200000d1ffd17230 */ /* 0x000fe40000004100 */
[----:B------:R-:W-:Y:S01]  /*8ae0*/  FMUL.FTZ R208, R15, R208 ;  /* 0x000000d00fd07220 */ /* 0x000fe20000410000 */
[----:B------:R-:W-:-:S02]  /*8af0*/  HADD2.F32 R14, -RZ, R14.H1_H1 ;  /* 0x3000000eff0e7230 */ /* 0x000fc40000004100 */
[----:B------:R-:W-:Y:S01]  /*8b00*/  FMUL.FTZ R45, R34, R35 ;  /* 0x00000023222d7220 */ /* 0x000fe20000410000 */
[----:B------:R-:W-:Y:S02]  /*8b10*/  HADD2.F32 R207, -RZ, R207.H0_H0 ;  /* 0x200000cfffcf7230 */ /* 0x000fe40000004100 */
[----:B------:R-:W-:Y:S01]  /*8b20*/  FMUL.FTZ R11, R54, R209 ;  /* 0x000000d1360b7220 */ /* 0x000fe20000410000 */
[----:B------:R-:W-:Y:S02]  /*8b30*/  HADD2.F32 R206, -RZ, R206.H0_H0 ;  /* 0x200000ceffce7230 */ /* 0x000fe40000004100 */
[----:B------:R-:W-:Y:S01]  /*8b40*/  FMUL.FTZ R35, R14, R35 ;  /* 0x000000230e237220 */ /* 0x000fe20000410000 */
[----:B------:R-:W-:Y:S02]  /*8b50*/  HADD2.F32 R43, -RZ, R43.H0_H0 ;  /* 0x2000002bff2b7230 */ /* 0x000fe40000004100 */
[C---:B------:R-:W-:Y:S01]  /*8b60*/  FMUL.FTZ R209, R52.reuse, R209 ;  /* 0x000000d134d17220 */ /* 0x040fe20000410000 */
[----:B------:R-:W-:Y:S01]  /*8b70*/  FFMA.FTZ R11, R52, R207, -R11 ;  /* 0x000000cf340b7223 */ /* 0x000fe2000001080b */
[-C--:B------:R-:W-:Y:S01]  /*8b80*/  FFMA.FTZ R15, R15, R206.reuse, -R12 ;  /* 0x000000ce0f0f7223 */ /* 0x080fe2000001080c */
[----:B------:R-:W-:Y:S01]  /*8b90*/  FFMA.FTZ R13, R13, R206, R208 ;  /* 0x000000ce0d0d7223 */ /* 0x000fe200000100d0 */
[-C--:B------:R-:W-:Y:S01]  /*8ba0*/  FFMA.FTZ R14, R14, R43.reuse, -R45 ;  /* 0x0000002b0e0e7223 */ /* 0x080fe2000001082d */
[----:B------:R-:W-:Y:S01]  /*8bb0*/  FFMA.FTZ R34, R34, R43, R35 ;  /* 0x0000002b22227223 */ /* 0x000fe20000010023 */
[----:B------:R-:W-:Y:S01]  /*8bc0*/  FFMA.FTZ R209, R54, R207, R209 ;  /* 0x000000cf36d17223 */ /* 0x000fe200000100d1 */
[----:B------:R-:W-:-:S02]  /*8bd0*/  F2FP.F16.F32.PACK_AB R12, R32, R11 ;  /* 0x0000000b200c723e */ /* 0x000fc400000000ff */
[----:B------:R-:W-:Y:S01]  /*8be0*/  F2FP.F16.F32.PACK_AB R14, R14, R15 ;  /* 0x0000000f0e0e723e */ /* 0x000fe200000000ff */
[----:B------:R-:W-:Y:S01]  /*8bf0*/  IMAD.MOV.U32 R15, RZ, RZ, R48 ;  /* 0x000000ffff0f7224 */ /* 0x000fe200078e0030 */
[----:B------:R-:W-:Y:S02]  /*8c00*/  F2FP.F16.F32.PACK_AB R34, R34, R13 ;  /* 0x0000000d2222723e */ /* 0x000fe400000000ff */
[----:B------:R-:W-:Y:S02]  /*8c10*/  F2FP.F16.F32.PACK_AB R35, R78, R51 ;  /* 0x000000334e23723e */ /* 0x000fe400000000ff */
[----:B------:R-:W-:Y:S02]  /*8c20*/  F2FP.F16.F32.PACK_AB R32, R42, R209 ;  /* 0x000000d12a20723e */ /* 0x000fe400000000ff */
[----:B------:R-:W-:-:S07]  /*8c30*/  MOV R13, R46 ;  /* 0x0000002e000d7202 */ /* 0x000fce0000000f00 */
.L_x_540:
[----:B------:R-:W-:Y:S05]  /*8c40*/  BSYNC B2 ;  /* 0x0000000000027941 */ /* 0x000fea0003800000 */
.L_x_539:
[----:B--2---:R2:W-:Y:S04]  /*8c50*/  ST.E.128 desc[UR60][R38.64], R12 ;  /* 0x0000000c26007985 */ /* 0x0045e8000c101d3c */
[----:B---3--:R2:W-:Y:S02]  /*8c60*/  @!P4 ST.E.128 desc[UR60][R40.64], R32 ;  /* 0x000000202800c985 */ /* 0x0085e4000c101d3c */
.L_x_538:
[----:B------:R-:W-:Y:S05]  /*8c70*/  BSYNC B1 ;  /* 0x0000000000017941 */ /* 0x000fea0003800000 */
.L_x_537:
[----:B------:R-:W-:Y:S01]  /*8c80*/  ISETP.NE.AND P4, PT, R27, RZ, PT ;  /* 0x000000ff1b00720c */ /* 0x000fe20003f85270 */
[----:B------:R-:W-:-:S12]  /*8c90*/  BSSY B1, `(.L_x_541) ;  /* 0x0000073000017945 */ /* 0x000fd80003800000 */
[----:B------:R-:W-:Y:S05]  /*8ca0*/  @!P4 BRA `(.L_x_542) ;  /* 0x0000000400c4c947 */ /* 0x000fea0003800000 */
[----:B0--3--:R-:W-:Y:S01]  /*8cb0*/  SEL R11, R129, R139, !P2 ;  /* 0x0000008b810b7207 */ /* 0x009fe20005000000 */
[----:B------:R-:W-:Y:S01]  /*8cc0*/  BSSY B2, `(.L_x_543) ;  /* 0x000006d000027945 */ /* 0x000fe20003800000 */
[C---:B--2---:R-:W-:Y:S02]  /*8cd0*/  LEA R38, P5, R8.reuse, R119, 0x1 ;  /* 0x0000007708267211 */ /* 0x044fe400078a08ff */
        /* <DEDUP_REMOVED lines=8> */
[----:B------:R-:W-:Y:S02]  /*8d60*/  LOP3.LUT R12, R167, 0x38, R40, 0xf8, !PT ;  /* 0x00000038a70c7812 */ /* 0x000fe400078ef828 */
[----:B------:R-:W-:Y:S02]  /*8d70*/  SHF.R.S32.HI R14, RZ, 0x3, R11 ;  /* 0x00000003ff0e7819 */ /* 0x000fe4000001140b */
[----:B------:R-:W-:Y:S02]  /*8d80*/  LOP3.LUT R12, R12, R223, RZ, 0x3c, !PT ;  /* 0x000000df0c0c7212 */ /* 0x000fe400078e3cff */
[----:B------:R-:W-:Y:S01]  /*8d90*/  ISETP.GE.AND P4, PT, R40, R135, PT ;  /* 0x000000872800720c */ /* 0x000fe20003f86270 */
[----:B------:R-:W-:-:S05]  /*8da0*/  IMAD R11, R14, 0x1800, R179 ;  /* 0x000018000e0b7824 */ /* 0x000fca00078e02b3 */
[----:B------:R-:W-:Y:S01]  /*8db0*/  IADD3 R13, R11, R12, RZ ;  /* 0x0000000c0b0d7210 */ /* 0x000fe20007ffe0ff */
[----:B------:R-:W-:-:S04]  /*8dc0*/  IMAD R11, R18, 0x4800, R140 ;  /* 0x00004800120b7824 */ /* 0x000fc800078e028c */
[----:B------:R-:W-:Y:S02]  /*8dd0*/  IMAD R13, R18, 0x4800, R13 ;  /* 0x00004800120d7824 */ /* 0x000fe400078e020d */
[--C-:B------:R-:W-:Y:S02]  /*8de0*/  IMAD R11, R11, 0x2, R2.reuse ;  /* 0x000000020b0b7824 */ /* 0x100fe400078e0202 */
[----:B------:R-:W-:Y:S02]  /*8df0*/  IMAD R32, R13, 0x2, R2 ;  /* 0x000000020d207824 */ /* 0x000fe400078e0202 */
[----:B------:R-:W-:Y:S01]  /*8e00*/  @!P4 IMAD.WIDE R40, R40, 0x2, R36 ;  /* 0x000000022828c825 */ /* 0x000fe200078e0224 */
[----:B------:R0:W2:Y:S04]  /*8e10*/  LDS.128 R12, [R11+0x18400] ;  /* 0x018400000b0c7984 */ /* 0x0000a80000000c00 */
[----:B------:R-:W3:Y:S01]  /*8e20*/  LDS.128 R32, [R32+0x18400] ;  /* 0x0184000020207984 */ /* 0x000ee20000000c00 */
[----:B------:R-:W-:Y:S05]  /*8e30*/  @P5 BRA `(.L_x_544) ;  /* 0x0000000400545947 */ /* 0x000fea0003800000 */
[----:B------:R-:W-:Y:S01]  /*8e40*/  SHF.R.U64 R42, R72, 0x10, R73 ;  /* 0x00000010482a7819 */ /* 0x000fe20000001249 */
[----:B------:R-:W-:Y:S01]  /*8e50*/  HADD2.F32 R50, -RZ, R205.H1_H1 ;  /* 0x300000cdff327230 */ /* 0x000fe20000004100 */
[----:B---3--:R-:W-:Y:S01]  /*8e60*/  MOV R45, R33 ;  /* 0x00000021002d7202 */ /* 0x008fe20000000f00 */
[----:B--2---:R-:W-:Y:S01]  /*8e70*/  IMAD.MOV.U32 R33, RZ, RZ, R15 ;  /* 0x000000ffff217224 */ /* 0x004fe200078e000f */
[----:B------:R-:W-:Y:S01]  /*8e80*/  SHF.R.U32.HI R72, RZ, 0x10, R73 ;  /* 0x00000010ff487819 */ /* 0x000fe20000011649 */
[----:B------:R-:W-:Y:S01]  /*8e90*/  HADD2.F32 R15, -RZ, R13.H0_H0 ;  /* 0x2000000dff0f7230 */ /* 0x000fe20000004100 */
[--C-:B0-----:R-:W-:Y:S01]  /*8ea0*/  SHF.R.U64 R11, R60, 0x10, R61.reuse ;  /* 0x000000103c0b7819 */ /* 0x101fe2000000123d */
[--C-:B------:R-:W-:Y:S01]  /*8eb0*/  HADD2.F32 R47, -RZ, R45.reuse.H0_H0 ;  /* 0x2000002dff2f7230 */ /* 0x100fe20000004100 */
[----:B------:R-:W-:Y:S01]  /*8ec0*/  SHF.R.U32.HI R60, RZ, 0x10, R61 ;  /* 0x00000010ff3c7819 */ /* 0x000fe2000001163d */
[----:B------:R-:W-:Y:S01]  /*8ed0*/  HADD2.F32 R45, -RZ, R45.H1_H1 ;  /* 0x3000002dff2d7230 */ /* 0x000fe20000004100 */
[--C-:B------:R-:W-:Y:S01]  /*8ee0*/  SHF.R.U64 R44, R74, 0x10, R75.reuse ;  /* 0x000000104a2c7819 */ /* 0x100fe2000000124b */
[----:B------:R-:W-:Y:S01]  /*8ef0*/  HADD2.F32 R72, -RZ, R72.H0_H0 ;  /* 0x20000048ff487230 */ /* 0x000fe20000004100 */
[----:B------:R-:W-:Y:S01]  /*8f00*/  SHF.R.U32.HI R74, RZ, 0x10, R75 ;  /* 0x00000010ff4a7819 */ /* 0x000fe2000001164b */
[----:B------:R-:W-:-:S02]  /*8f10*/  HADD2.F32 R46, -RZ, R13.H1_H1 ;  /* 0x3000000dff2e7230 */ /* 0x000fc40000004100 */
[----:B------:R-:W-:Y:S01]  /*8f20*/  FMUL.FTZ R52, R47, R50 ;  /* 0x000000322f347220 */ /* 0x000fe20000410000 */
[----:B------:R-:W-:Y:S02]  /*8f30*/  HADD2.F32 R48, -RZ, R154.H1_H1 ;  /* 0x3000009aff307230 */ /* 0x000fe40000004100 */
[----:B------:R-:W-:Y:S01]  /*8f40*/  FMUL.FTZ R49, R45, R72 ;  /* 0x000000482d317220 */ /* 0x000fe20000410000 */
[----:B------:R-:W-:Y:S02]  /*8f50*/  HADD2.F32 R60, -RZ, R60.H0_H0 ;  /* 0x2000003cff3c7230 */ /* 0x000fe40000004100 */
[C---:B------:R-:W-:Y:S01]  /*8f60*/  FMUL.FTZ R50, R15.reuse, R50 ;  /* 0x000000320f327220 */ /* 0x040fe20000410000 */
[----:B------:R-:W-:Y:S01]  /*8f70*/  FMUL.FTZ R72, R46, R72 ;  /* 0x000000482e487220 */ /* 0x000fe20000410000 */
[--C-:B------:R-:W-:Y:S01]  /*8f80*/  SHF.R.U64 R43, R62, 0x10, R63.reuse ;  /* 0x000000103e2b7819 */ /* 0x100fe2000000123f */
[----:B------:R-:W-:Y:S01]  /*8f90*/  FFMA.FTZ R13, R15, R48, -R52 ;  /* 0x000000300f0d7223 */ /* 0x000fe20000010834 */
[----:B------:R-:W-:Y:S01]  /*8fa0*/  SHF.R.U32.HI R62, RZ, 0x10, R63 ;  /* 0x00000010ff3e7819 */ /* 0x000fe2000001163f */
[----:B------:R-:W-:Y:S01]  /*8fb0*/  FFMA.FTZ R46, R46, R60, -R49 ;  /* 0x0000003c2e2e7223 */ /* 0x000fe20000010831 */
[----:B------:R-:W-:Y:S01]  /*8fc0*/  FFMA.FTZ R15, R47, R48, R50 ;  /* 0x000000302f0f7223 */ /* 0x000fe20000010032 */
[----:B------:R-:W-:-:S02]  /*8fd0*/  HADD2.F32 R52, -RZ, R35.H1_H1 ;  /* 0x30000023ff347230 */ /* 0x000fc40000004100 */
[----:B------:R-:W-:Y:S01]  /*8fe0*/  FFMA.FTZ R48, R45, R60, R72 ;  /* 0x0000003c2d307223 */ /* 0x000fe20000010048 */
[----:B------:R-:W-:Y:S01]  /*8ff0*/  HADD2.F32 R49, -RZ, R74.H0_H0 ;  /* 0x2000004aff317230 */ /* 0x000fe20000004100 */
[----:B------:R-:W-:Y:S01]  /*9000*/  F2FP.F16.F32.PACK_AB R13, R46, R13 ;  /* 0x0000000d2e0d723e */ /* 0x000fe200000000ff */
[----:B------:R-:W-:Y:S02]  /*9010*/  HADD2.F32 R60, -RZ, R155.H1_H1 ;  /* 0x3000009bff3c7230 */ /* 0x000fe40000004100 */
[----:B------:R-:W-:Y:S02]  /*9020*/  HADD2.F32 R45, -RZ, R35.H0_H0 ;  /* 0x20000023ff2d7230 */ /* 0x000fe40000004100 */
[----:B------:R-:W-:Y:S01]  /*9030*/  FMUL.FTZ R51, R52, R49 ;  /* 0x0000003134337220 */ /* 0x000fe20000410000 */
[--C-:B------:R-:W-:Y:S02]  /*9040*/  HADD2.F32 R35, -RZ, R33.reuse.H0_H0 ;  /* 0x20000021ff237230 */ /* 0x100fe40000004100 */
[----:B------:R-:W-:-:S02]  /*9050*/  HADD2.F32 R50, -RZ, R33.H1_H1 ;  /* 0x30000021ff327230 */ /* 0x000fc40000004100 */
[----:B------:R-:W-:Y:S02]  /*9060*/  HADD2.F32 R47, -RZ, R62.H0_H0 ;  /* 0x2000003eff2f7230 */ /* 0x000fe40000004100 */
[-C--:B------:R-:W-:Y:S01]  /*9070*/  FMUL.FTZ R62, R45, R60.reuse ;  /* 0x0000003c2d3e7220 */ /* 0x080fe20000410000 */
[----:B------:R-:W-:Y:S02]  /*9080*/  HADD2.F32 R54, -RZ, R153.H1_H1 ;  /* 0x30000099ff367230 */ /* 0x000fe40000004100 */
[C---:B------:R-:W-:Y:S01]  /*9090*/  FMUL.FTZ R60, R35.reuse, R60 ;  /* 0x0000003c233c7220 */ /* 0x040fe20000410000 */
[C---:B------:R-:W-:Y:S01]  /*90a0*/  FMUL.FTZ R49, R50.reuse, R49 ;  /* 0x0000003132317220 */ /* 0x040fe20000410000 */
[----:B------:R-:W-:Y:S01]  /*90b0*/  FFMA.FTZ R50, R50, R47, -R51 ;  /* 0x0000002f32327223 */ /* 0x000fe20000010833 */
[----:B------:R-:W-:Y:S02]  /*90c0*/  HADD2.F32 R51, -RZ, R42.H0_H0 ;  /* 0x2000002aff337230 */ /* 0x000fe40000004100 */
[----:B------:R-:W-:Y:S01]  /*90d0*/  FFMA.FTZ R33, R35, R54, -R62 ;  /* 0x0000003623217223 */ /* 0x000fe2000001083e */
[----:B------:R-:W-:-:S02]  /*90e0*/  HADD2.F32 R205, -RZ, R205.H0_H0 ;  /* 0x200000cdffcd7230 */ /* 0x000fc40000004100 */
[----:B------:R-:W-:Y:S01]  /*90f0*/  FFMA.FTZ R35, R45, R54, R60 ;  /* 0x000000362d237223 */ /* 0x000fe2000001003c */
[----:B------:R-:W-:Y:S02]  /*9100*/  HADD2.F32 R42, -RZ, R12.H0_H0 ;  /* 0x2000000cff2a7230 */ /* 0x000fe40000004100 */
[----:B------:R-:W-:Y:S01]  /*9110*/  FFMA.FTZ R52, R52, R47, R49 ;  /* 0x0000002f34347223 */ /* 0x000fe20000010031 */
[--C-:B------:R-:W-:Y:S01]  /*9120*/  HADD2.F32 R45, -RZ, R32.reuse.H0_H0 ;  /* 0x20000020ff2d7230 */ /* 0x100fe20000004100 */
[----:B------:R-:W-:Y:S01]  /*9130*/  F2FP.F16.F32.PACK_AB R50, R50, R33 ;  /* 0x000000213232723e */ /* 0x000fe200000000ff */
[----:B------:R-:W-:Y:S01]  /*9140*/  HADD2.F32 R47, -RZ, R32.H1_H1 ;  /* 0x30000020ff2f7230 */ /* 0x000fe20000004100 */
[----:B------:R-:W-:Y:S01]  /*9150*/  F2FP.F16.F32.PACK_AB R33, R48, R15 ;  /* 0x0000000f3021723e */ /* 0x000fe200000000ff */
[----:B------:R-:W-:Y:S01]  /*9160*/  HADD2.F32 R154, -RZ, R154.H0_H0 ;  /* 0x2000009aff9a7230 */ /* 0x000fe20000004100 */
[----:B------:R-:W-:Y:S01]  /*9170*/  F2FP.F16.F32.PACK_AB R35, R52, R35 ;  /* 0x000000233423723e */ /* 0x000fe200000000ff */
[----:B------:R-:W-:-:S02]  /*9180*/  HADD2.F32 R32, -RZ, R12.H1_H1 ;  /* 0x3000000cff207230 */ /* 0x000fc40000004100 */
[CC--:B------:R-:W-:Y:S01]  /*9190*/  FMUL.FTZ R12, R42.reuse, R205.reuse ;  /* 0x000000cd2a0c7220 */ /* 0x0c0fe20000410000 */
[----:B------:R-:W-:Y:S02]  /*91a0*/  HADD2.F32 R49, -RZ, R11.H0_H0 ;  /* 0x2000000bff317230 */ /* 0x000fe40000004100 */
[----:B------:R-:W-:Y:S01]  /*91b0*/  FMUL.FTZ R11, R45, R205 ;  /* 0x000000cd2d0b7220 */ /* 0x000fe20000410000 */
[-C--:B------:R-:W-:Y:S01]  /*91c0*/  FMUL.FTZ R53, R47, R51.reuse ;  /* 0x000000332f357220 */ /* 0x080fe20000410000 */
[-C--:B------:R-:W-:Y:S01]  /*91d0*/  FFMA.FTZ R12, R45, R154.reuse, R12 ;  /* 0x0000009a2d0c7223 */ /* 0x080fe2000001000c */
[----:B------:R-:W-:Y:S02]  /*91e0*/  HADD2.F32 R45, -RZ, R44.H0_H0 ;  /* 0x2000002cff2d7230 */ /* 0x000fe40000004100 */
[----:B------:R-:W-:Y:S01]  /*91f0*/  FFMA.FTZ R11, R42, R154, -R11 ;  /* 0x0000009a2a0b7223 */ /* 0x000fe2000001080b */
[----:B------:R-:W-:Y:S02]  /*9200*/  HADD2.F32 R44, -RZ, R34.H0_H0 ;  /* 0x20000022ff2c7230 */ /* 0x000fe40000004100 */
[----:B------:R-:W-:Y:S01]  /*9210*/  FMUL.FTZ R54, R32, R51 ;  /* 0x0000003320367220 */ /* 0x000fe20000410000 */
[----:B------:R-:W-:-:S02]  /*9220*/  HADD2.F32 R155, -RZ, R155.H0_H0 ;  /* 0x2000009bff9b7230 */ /* 0x000fc40000004100 */
[-C--:B------:R-:W-:Y:S01]  /*9230*/  FFMA.FTZ R32, R32, R49.reuse, -R53 ;  /* 0x0000003120207223 */ /* 0x080fe20000010835 */
[----:B------:R-:W-:Y:S02]  /*9240*/  HADD2.F32 R42, -RZ, R14.H0_H0 ;  /* 0x2000000eff2a7230 */ /* 0x000fe40000004100 */
[----:B------:R-:W-:Y:S01]  /*9250*/  FFMA.FTZ R47, R47, R49, R54 ;  /* 0x000000312f2f7223 */ /* 0x000fe20000010036 */
[----:B------:R-:W-:Y:S02]  /*9260*/  HADD2.F32 R34, -RZ, R34.H1_H1 ;  /* 0x30000022ff227230 */ /* 0x000fe40000004100 */
[-C--:B------:R-:W-:Y:S01]  /*9270*/  FMUL.FTZ R49, R44, R155.reuse ;  /* 0x0000009b2c317220 */ /* 0x080fe20000410000 */
[----:B------:R-:W-:Y:S02]  /*9280*/  HADD2.F32 R14, -RZ, R14.H1_H1 ;  /* 0x3000000eff0e7230 */ /* 0x000fe40000004100 */
[----:B------:R-:W-:Y:S01]  /*9290*/  FMUL.FTZ R155, R42, R155 ;  /* 0x0000009b2a9b7220 */ /* 0x000fe20000410000 */
[----:B------:R-:W-:-:S02]  /*92a0*/  HADD2.F32 R153, -RZ, R153.H0_H0 ;  /* 0x20000099ff997230 */ /* 0x000fc40000004100 */
[-C--:B------:R-:W-:Y:S01]  /*92b0*/  FMUL.FTZ R51, R34, R45.reuse ;  /* 0x0000002d22337220 */ /* 0x080fe20000410000 */
[----:B------:R-:W-:Y:S02]  /*92c0*/  HADD2.F32 R43, -RZ, R43.H0_H0 ;  /* 0x2000002bff2b7230 */ /* 0x000fe40000004100 */
[----:B------:R-:W-:Y:S01]  /*92d0*/  FMUL.FTZ R45, R14, R45 ;  /* 0x0000002d0e2d7220 */ /* 0x000fe20000410000 */
[----:B------:R-:W-:Y:S01]  /*92e0*/  F2FP.F16.F32.PACK_AB R32, R32, R11 ;  /* 0x0000000b2020723e */ /* 0x000fe200000000ff */
[-C--:B------:R-:W-:Y:S01]  /*92f0*/  FFMA.FTZ R49, R42, R153.reuse, -R49 ;  /* 0x000000992a317223 */ /* 0x080fe20000010831 */
[----:B------:R-:W-:Y:S01]  /*9300*/  FFMA.FTZ R155, R44, R153, R155 ;  /* 0x000000992c9b7223 */ /* 0x000fe2000001009b */
[-C--:B------:R-:W-:Y:S01]  /*9310*/  FFMA.FTZ R14, R14, R43.reuse, -R51 ;  /* 0x0000002b0e0e7223 */ /* 0x080fe20000010833 */
[----:B------:R-:W-:Y:S01]  /*9320*/  FFMA.FTZ R34, R34, R43, R45 ;  /* 0x0000002b22227223 */ /* 0x000fe2000001002d */
[----:B------:R-:W-:Y:S01]  /*9330*/  F2FP.F16.F32.PACK_AB R42, R47, R12 ;  /* 0x0000000c2f2a723e */ /* 0x000fe200000000ff */
[----:B------:R-:W-:-:S02]  /*9340*/  IMAD.MOV.U32 R12, RZ, RZ, R32 ;  /* 0x000000ffff0c7224 */ /* 0x000fc400078e0020 */
[----:B------:R-:W-:Y:S01]  /*9350*/  F2FP.F16.F32.PACK_AB R14, R14, R49 ;  /* 0x000000310e0e723e */ /* 0x000fe200000000ff */
[----:B------:R-:W-:Y:S01]  /*9360*/  IMAD.MOV.U32 R15, RZ, RZ, R50 ;  /* 0x000000ffff0f7224 */ /* 0x000fe200078e0032 */
[----:B------:R-:W-:Y:S02]  /*9370*/  F2FP.F16.F32.PACK_AB R34, R34, R155 ;  /* 0x0000009b2222723e */ /* 0x000fe400000000ff */
[----:B------:R-:W-:-:S07]  /*9380*/  MOV R32, R42 ;  /* 0x0000002a00207202 */ /* 0x000fce0000000f00 */
.L_x_544:
[----:B------:R-:W-:Y:S05]  /*9390*/  BSYNC B2 ;  /* 0x0000000000027941 */ /* 0x000fea0003800000 */
.L_x_543:
[----:B--2---:R2:W-:Y:S04]  /*93a0*/  ST.E.128 desc[UR60][R38.64], R12 ;  /* 0x0000000c26007985 */ /* 0x0045e8000c101d3c */
[----:B---3--:R2:W-:Y:S02]  /*93b0*/  @!P4 ST.E.128 desc[UR60][R40.64], R32 ;  /* 0x000000202800c985 */ /* 0x0085e4000c101d3c */
.L_x_542:
[----:B------:R-:W-:Y:S05]  /*93c0*/  BSYNC B1 ;  /* 0x0000000000017941 */ /* 0x000fea0003800000 */
.L_x_541:
[----:B------:R-:W-:-:S13]  /*93d0*/  ISETP.NE.AND P4, PT, R28, RZ, PT ;  /* 0x000000ff1c00720c */ /* 0x000fda0003f85270 */
[----:B------:R-:W-:Y:S05]  /*93e0*/  @!P4 BRA `(.L_x_493) ;  /* 0x0000000c00b0c947 */ /* 0x000fea0003800000 */
[----:B------:R-:W-:Y:S01]  /*93f0*/  SEL R139, R129, R139, !P1 ;  /* 0x0000008b818b7207 */ /* 0x000fe20004800000 */
[----:B------:R-:W-:Y:S01]  /*9400*/  BSSY B1, `(.L_x_545) ;  /* 0x000006d000017945 */ /* 0x000fe20003800000 */
[----:B------:R-:W-:Y:S02]  /*9410*/  ISETP.GE.AND P5, PT, R3, R128, PT ;  /* 0x000000800300720c */ /* 0x000fe40003fa6270 */
[----:B--234-:R-:W-:Y:S02]  /*9420*/  SHF.R.S32.HI R12, RZ, 0x1f, R139 ;  /* 0x0000001fff0c7819 */ /* 0x01cfe4000001148b */
[C---:B------:R-:W-:Y:S02]  /*9430*/  LEA R38, P4, R9.reuse, R119, 0x1 ;  /* 0x0000007709267211 */ /* 0x040fe400078808ff */
[----:B------:R-:W-:Y:S02]  /*9440*/  LEA.HI R139, R12, R139, RZ, 0x4 ;  /* 0x0000008b0c8b7211 */ /* 0x000fe400078f20ff */
[----:B------:R-:W-:-:S02]  /*9450*/  LEA.HI.X R39, R9, R118, R114, 0x1, P4 ;  /* 0x0000007609277211 */ /* 0x000fc400020f0c72 */
[----:B------:R-:W-:-:S04]  /*9460*/  LEA.HI.SX32 R139, R139, R120, 0x1c ;  /* 0x000000788b8b7211 */ /* 0x000fc800078fe2ff */
[----:B------:R-:W-:Y:S01]  /*9470*/  SHF.R.S32.HI R12, RZ, 0x1f, R139 ;  /* 0x0000001fff0c7819 */ /* 0x000fe2000001148b */
[----:B------:R-:W-:-:S03]  /*9480*/  IMAD.SHL.U32 R40, R139, 0x8, RZ ;  /* 0x000000088b287824 */ /* 0x000fc600078e00ff */
[----:B------:R-:W-:-:S04]  /*9490*/  LEA.HI R12, R12, R139, RZ, 0x3 ;  /* 0x0000008b0c0c7211 */ /* 0x000fc800078f18ff */
[----:B------:R-:W-:Y:S02]  /*94a0*/  SHF.R.S32.HI R14, RZ, 0x3, R12 ;  /* 0x00000003ff0e7819 */ /* 0x000fe4000001140c */
[----:B------:R-:W-:-:S03]  /*94b0*/  LOP3.LUT R12, R167, 0x38, R40, 0xf8, !PT ;  /* 0x00000038a70c7812 */ /* 0x000fc600078ef828 */
[----:B0-----:R-:W-:Y:S01]  /*94c0*/  IMAD R11, R14, 0x1800, R179 ;  /* 0x000018000e0b7824 */ /* 0x001fe200078e02b3 */
[----:B------:R-:W-:-:S04]  /*94d0*/  LOP3.LUT R12, R12, R223, RZ, 0x3c, !PT ;  /* 0x000000df0c0c7212 */ /* 0x000fc800078e3cff */
[----:B------:R-:W-:Y:S01]  /*94e0*/  IADD3 R13, R11, R12, RZ ;  /* 0x0000000c0b0d7210 */ /* 0x000fe20007ffe0ff */
[----:B------:R-:W-:-:S04]  /*94f0*/  IMAD R11, R18, 0x4800, R138 ;  /* 0x00004800120b7824 */ /* 0x000fc800078e028a */
[----:B------:R-:W-:Y:S02]  /*9500*/  IMAD R13, R18, 0x4800, R13 ;  /* 0x00004800120d7824 */ /* 0x000fe400078e020d */
[--C-:B------:R-:W-:Y:S02]  /*9510*/  IMAD R11, R11, 0x2, R2.reuse ;  /* 0x000000020b0b7824 */ /* 0x100fe400078e0202 */
[----:B------:R-:W-:-:S03]  /*9520*/  IMAD R32, R13, 0x2, R2 ;  /* 0x000000020d207824 */ /* 0x000fc600078e0202 */
[----:B------:R0:W2:Y:S04]  /*9530*/  LDS.128 R12, [R11+0x18400] ;  /* 0x018400000b0c7984 */ /* 0x0000a80000000c00 */
[----:B------:R-:W3:Y:S01]  /*9540*/  LDS.128 R32, [R32+0x18400] ;  /* 0x0184000020207984 */ /* 0x000ee20000000c00 */
[----:B------:R-:W-:Y:S05]  /*9550*/  @P5 BRA `(.L_x_546) ;  /* 0x00000004005c5947 */ /* 0x000fea0003800000 */
[----:B--2---:R-:W-:Y:S01]  /*9560*/  MOV R44, R12 ;  /* 0x0000000c002c7202 */ /* 0x004fe20000000f00 */
[----:B---3--:R-:W-:Y:S01]  /*9570*/  IMAD.MOV.U32 R12, RZ, RZ, R33 ;  /* 0x000000ffff0c7224 */ /* 0x008fe200078e0021 */
[----:B------:R-:W-:Y:S01]  /*9580*/  SHF.R.U32.HI R50, RZ, 0x10, R69 ;  /* 0x00000010ff327819 */ /* 0x000fe20000011645 */
[----:B------:R-:W-:Y:S01]  /*9590*/  IMAD.MOV.U32 R45, RZ, RZ, R32 ;  /* 0x000000ffff2d7224 */ /* 0x000fe200078e0020 */
[----:B------:R-:W-:Y:S01]  /*95a0*/  SHF.R.U32.HI R48, RZ, 0x10, R57 ;  /* 0x00000010ff307819 */ /* 0x000fe20000011639 */
[----:B------:R-:W-:Y:S01]  /*95b0*/  IMAD.MOV.U32 R46, RZ, RZ, R35 ;  /* 0x000000ffff2e7224 */ /* 0x000fe200078e0023 */
[----:B------:R-:W-:Y:S01]  /*95c0*/  MOV R33, R15 ;  /* 0x0000000f00217202 */ /* 0x000fe20000000f00 */
[----:B------:R-:W-:Y:S01]  /*95d0*/  HADD2.F32 R49, -RZ, R152.H1_H1 ;  /* 0x30000098ff317230 */ /* 0x000fe20000004100 */
[----:B------:R-:W-:Y:S01]  /*95e0*/  SHF.R.U32.HI R51, RZ, 0x10, R71 ;  /* 0x00000010ff337819 */ /* 0x000fe20000011647 */
[--C-:B------:R-:W-:Y:S01]  /*95f0*/  HADD2.F32 R32, -RZ, R12.reuse.H0_H0 ;  /* 0x2000000cff207230 */ /* 0x100fe20000004100 */
[--C-:B0-----:R-:W-:Y:S01]  /*9600*/  SHF.R.U64 R11, R58, 0x10, R59.reuse ;  /* 0x000000103a0b7819 */ /* 0x101fe2000000123b */
[----:B------:R-:W-:Y:S01]  /*9610*/  HADD2.F32 R35, -RZ, R12.H1_H1 ;  /* 0x3000000cff237230 */ /* 0x000fe20000004100 */
[----:B------:R-:W-:Y:S01]  /*9620*/  SHF.R.U32.HI R58, RZ, 0x10, R59 ;  /* 0x00000010ff3a7819 */ /* 0x000fe2000001163b */
[--C-:B------:R-:W-:Y:S01]  /*9630*/  HADD2.F32 R12, -RZ, R13.reuse.H0_H0 ;  /* 0x2000000dff0c7230 */ /* 0x100fe20000004100 */
[----:B------:R-:W-:Y:S01]  /*9640*/  SHF.R.U64 R43, R68, 0x10, R69 ;  /* 0x00000010442b7819 */ /* 0x000fe20000001245 */
[----:B------:R-:W-:Y:S01]  /*9650*/  HADD2.F32 R50, -RZ, R50.H0_H0 ;  /* 0x20000032ff327230 */ /* 0x000fe20000004100 */
[----:B------:R-:W-:Y:S01]  /*9660*/  SHF.R.U64 R41, R56, 0x10, R57 ;  /* 0x0000001038297819 */ /* 0x000fe20000001239 */
[----:B------:R-:W-:-:S02]  /*9670*/  HADD2.F32 R15, -RZ, R13.H1_H1 ;  /* 0x3000000dff0f7230 */ /* 0x000fc40000004100 */
[-C--:B------:R-:W-:Y:S01]  /*9680*/  FMUL.FTZ R13, R32, R49.reuse ;  /* 0x00000031200d7220 */ /* 0x080fe20000410000 */
[----:B------:R-:W-:Y:S02]  /*9690*/  HADD2.F32 R47, -RZ, R150.H1_H1 ;  /* 0x30000096ff2f7230 */ /* 0x000fe40000004100 */
[C---:B------:R-:W-:Y:S01]  /*96a0*/  FMUL.FTZ R49, R12.reuse, R49 ;  /* 0x000000310c317220 */ /* 0x040fe20000410000 */
[----:B------:R-:W-:Y:S02]  /*96b0*/  HADD2.F32 R48, -RZ, R48.H0_H0 ;  /* 0x20000030ff307230 */ /* 0x000fe40000004100 */
[-C--:B------:R-:W-:Y:S01]  /*96c0*/  FMUL.FTZ R52, R35, R50.reuse ;  /* 0x0000003223347220 */ /* 0x080fe20000410000 */
[----:B------:R-:W-:Y:S01]  /*96d0*/  FMUL.FTZ R50, R15, R50 ;  /* 0x000000320f327220 */ /* 0x000fe20000410000 */
[-C--:B------:R-:W-:Y:S01]  /*96e0*/  FFMA.FTZ R12, R12, R47.reuse, -R13 ;  /* 0x0000002f0c0c7223 */ /* 0x080fe2000001080d */
[----:B------:R-:W-:Y:S01]  /*96f0*/  FFMA.FTZ R13, R32, R47, R49 ;  /* 0x0000002f200d7223 */ /* 0x000fe20000010031 */
[----:B------:R-:W-:-:S02]  /*9700*/  HADD2.F32 R47, -RZ, R46.H0_H0 ;  /* 0x2000002eff2f7230 */ /* 0x000fc40000004100 */
[-C--:B------:R-:W-:Y:S01]  /*9710*/  FFMA.FTZ R32, R35, R48.reuse, R50 ;  /* 0x0000003023207223 */ /* 0x080fe20000010032 */
[----:B------:R-:W-:Y:S02]  /*9720*/  HADD2.F32 R50, -RZ, R151.H1_H1 ;  /* 0x30000097ff327230 */ /* 0x000fe40000004100 */
[----:B------:R-:W-:Y:S01]  /*9730*/  FFMA.FTZ R15, R15, R48, -R52 ;  /* 0x000000300f0f7223 */ /* 0x000fe20000010834 */
[----:B------:R-:W-:Y:S01]  /*9740*/  HADD2.F32 R46, -RZ, R46.H1_H1 ;  /* 0x3000002eff2e7230 */ /* 0x000fe20000004100 */
[----:B------:R-:W-:Y:S01]  /*9750*/  SHF.R.U64 R42, R70, 0x10, R71 ;  /* 0x00000010462a7819 */ /* 0x000fe20000001247 */
[----:B------:R-:W-:Y:S02]  /*9760*/  HADD2.F32 R51, -RZ, R51.H0_H0 ;  /* 0x20000033ff337230 */ /* 0x000fe40000004100 */
[----:B------:R-:W-:Y:S01]  /*9770*/  FMUL.FTZ R52, R47, R50 ;  /* 0x000000322f347220 */ /* 0x000fe20000410000 */
[----:B------:R-:W-:Y:S01]  /*9780*/  HADD2.F32 R48, -RZ, R149.H1_H1 ;  /* 0x30000095ff307230 */ /* 0x000fe20000004100 */
[----:B------:R-:W-:Y:S01]  /*9790*/  F2FP.F16.F32.PACK_AB R15, R15, R12 ;  /* 0x0000000c0f0f723e */ /* 0x000fe200000000ff */
[----:B------:R-:W-:-:S02]  /*97a0*/  HADD2.F32 R35, -RZ, R33.H0_H0 ;  /* 0x20000021ff237230 */ /* 0x000fc40000004100 */
[-C--:B------:R-:W-:Y:S01]  /*97b0*/  FMUL.FTZ R54, R46, R51.reuse ;  /* 0x000000332e367220 */ /* 0x080fe20000410000 */
[----:B------:R-:W-:Y:S02]  /*97c0*/  HADD2.F32 R33, -RZ, R33.H1_H1 ;  /* 0x30000021ff217230 */ /* 0x000fe40000004100 */
[----:B------:R-:W-:Y:S02]  /*97d0*/  HADD2.F32 R49, -RZ, R58.H0_H0 ;  /* 0x2000003aff317230 */ /* 0x000fe40000004100 */
[C---:B------:R-:W-:Y:S01]  /*97e0*/  FMUL.FTZ R50, R35.reuse, R50 ;  /* 0x0000003223327220 */ /* 0x040fe20000410000 */
[----:B------:R-:W-:Y:S01]  /*97f0*/  FFMA.FTZ R52, R35, R48, -R52 ;  /* 0x0000003023347223 */ /* 0x000fe20000010834 */
[C---:B------:R-:W-:Y:S01]  /*9800*/  FMUL.FTZ R55, R33.reuse, R51 ;  /* 0x0000003321377220 */ /* 0x040fe20000410000 */
[----:B------:R-:W-:Y:S02]  /*9810*/  HADD2.F32 R152, -RZ, R152.H0_H0 ;  /* 0x20000098ff987230 */ /* 0x000fe40000004100 */
[----:B------:R-:W-:Y:S01]  /*9820*/  FFMA.FTZ R53, R33, R49, -R54 ;  /* 0x0000003121357223 */ /* 0x000fe20000010836 */
[----:B------:R-:W-:-:S02]  /*9830*/  HADD2.F32 R35, -RZ, R45.H0_H0 ;  /* 0x2000002dff237230 */ /* 0x000fc40000004100 */
[----:B------:R-:W-:Y:S01]  /*9840*/  FFMA.FTZ R54, R46, R49, R55 ;  /* 0x000000312e367223 */ /* 0x000fe20000010037 */
[--C-:B------:R-:W-:Y:S02]  /*9850*/  HADD2.F32 R33, -RZ, R44.reuse.H0_H0 ;  /* 0x2000002cff217230 */ /* 0x100fe40000004100 */
[----:B------:R-:W-:Y:S01]  /*9860*/  FFMA.FTZ R51, R47, R48, R50 ;  /* 0x000000302f337223 */ /* 0x000fe20000010032 */
[----:B------:R-:W-:Y:S02]  /*9870*/  HADD2.F32 R43, -RZ, R43.H0_H0 ;  /* 0x2000002bff2b7230 */ /* 0x000fe40000004100 */
[-C--:B------:R-:W-:Y:S01]  /*9880*/  FMUL.FTZ R46, R35, R152.reuse ;  /* 0x00000098232e7220 */ /* 0x080fe20000410000 */
[----:B------:R-:W-:Y:S02]  /*9890*/  HADD2.F32 R45, -RZ, R45.H1_H1 ;  /* 0x3000002dff2d7230 */ /* 0x000fe40000004100 */
[----:B------:R-:W-:Y:S01]  /*98a0*/  FMUL.FTZ R152, R33, R152 ;  /* 0x0000009821987220 */ /* 0x000fe20000410000 */
[----:B------:R-:W-:Y:S01]  /*98b0*/  HADD2.F32 R44, -RZ, R44.H1_H1 ;  /* 0x3000002cff2c7230 */ /* 0x000fe20000004100 */
[----:B------:R-:W-:Y:S01]  /*98c0*/  F2FP.F16.F32.PACK_AB R52, R53, R52 ;  /* 0x000000343534723e */ /* 0x000fe200000000ff */
[----:B------:R-:W-:-:S02]  /*98d0*/  HADD2.F32 R150, -RZ, R150.H0_H0 ;  /* 0x20000096ff967230 */ /* 0x000fc40000004100 */
[-C--:B------:R-:W-:Y:S01]  /*98e0*/  FMUL.FTZ R47, R45, R43.reuse ;  /* 0x0000002b2d2f7220 */ /* 0x080fe20000410000 */
[----:B------:R-:W-:Y:S02]  /*98f0*/  HADD2.F32 R41, -RZ, R41.H0_H0 ;  /* 0x20000029ff297230 */ /* 0x000fe40000004100 */
[C---:B------:R-:W-:Y:S01]  /*9900*/  FMUL.FTZ R50, R44.reuse, R43 ;  /* 0x0000002b2c327220 */ /* 0x040fe20000410000 */
[----:B------:R-:W-:Y:S02]  /*9910*/  HADD2.F32 R11, -RZ, R11.H0_H0 ;  /* 0x2000000bff0b7230 */ /* 0x000fe40000004100 */
[-C--:B------:R-:W-:Y:S01]  /*9920*/  FFMA.FTZ R152, R35, R150.reuse, R152 ;  /* 0x0000009623987223 */ /* 0x080fe20000010098 */
[----:B------:R-:W-:Y:S01]  /*9930*/  FFMA.FTZ R43, R33, R150, -R46 ;  /* 0x00000096212b7223 */ /* 0x000fe2000001082e */
[-C--:B------:R-:W-:Y:S01]  /*9940*/  FFMA.FTZ R48, R44, R41.reuse, -R47 ;  /* 0x000000292c307223 */ /* 0x080fe2000001082f */
[----:B------:R-:W-:Y:S01]  /*9950*/  FFMA.FTZ R45, R45, R41, R50 ;  /* 0x000000292d2d7223 */ /* 0x000fe20000010032 */
[----:B------:R-:W-:-:S02]  /*9960*/  HADD2.F32 R35, -RZ, R34.H0_H0 ;  /* 0x20000022ff237230 */ /* 0x000fc40000004100 */
[----:B------:R-:W-:Y:S01]  /*9970*/  HADD2.F32 R46, -RZ, R151.H0_H0 ;  /* 0x20000097ff2e7230 */ /* 0x000fe20000004100 */
[----:B------:R-:W-:Y:S01]  /*9980*/  F2FP.F16.F32.PACK_AB R12, R48, R43 ;  /* 0x0000002b300c723e */ /* 0x000fe200000000ff */
[----:B------:R-:W-:Y:S02]  /*9990*/  HADD2.F32 R41, -RZ, R42.H0_H0 ;  /* 0x2000002aff297230 */ /* 0x000fe40000004100 */
[----:B------:R-:W-:Y:S02]  /*99a0*/  HADD2.F32 R33, -RZ, R14.H0_H0 ;  /* 0x2000000eff217230 */ /* 0x000fe40000004100 */
[-C--:B------:R-:W-:Y:S01]  /*99b0*/  FMUL.FTZ R42, R35, R46.reuse ;  /* 0x0000002e232a7220 */ /* 0x080fe20000410000 */
[----:B------:R-:W-:Y:S02]  /*99c0*/  HADD2.F32 R34, -RZ, R34.H1_H1 ;  /* 0x30000022ff227230 */ /* 0x000fe40000004100 */
[----:B------:R-:W-:Y:S02]  /*99d0*/  HADD2.F32 R14, -RZ, R14.H1_H1 ;  /* 0x3000000eff0e7230 */ /* 0x000fe40000004100 */
[----:B------:R-:W-:Y:S01]  /*99e0*/  FMUL.FTZ R46, R33, R46 ;  /* 0x0000002e212e7220 */ /* 0x000fe20000410000 */
[----:B------:R-:W-:-:S02]  /*99f0*/  HADD2.F32 R44, -RZ, R149.H0_H0 ;  /* 0x20000095ff2c7230 */ /* 0x000fc40000004100 */
[-C--:B------:R-:W-:Y:S01]  /*9a00*/  FMUL.FTZ R47, R34, R41.reuse ;  /* 0x00000029222f7220 */ /* 0x080fe20000410000 */
[C---:B------:R-:W-:Y:S02]  /*9a10*/  FMUL.FTZ R41, R14.reuse, R41 ;  /* 0x000000290e297220 */ /* 0x040fe40000410000 */
[-C--:B------:R-:W-:Y:S01]  /*9a20*/  FFMA.FTZ R42, R33, R44.reuse, -R42 ;  /* 0x0000002c212a7223 */ /* 0x080fe2000001082a */
[----:B------:R-:W-:Y:S01]  /*9a30*/  FFMA.FTZ R46, R35, R44, R46 ;  /* 0x0000002c232e7223 */ /* 0x000fe2000001002e */
[-C--:B------:R-:W-:Y:S01]  /*9a40*/  FFMA.FTZ R47, R14, R11.reuse, -R47 ;  /* 0x0000000b0e2f7223 */ /* 0x080fe2000001082f */
[----:B------:R-:W-:Y:S01]  /*9a50*/  FFMA.FTZ R41, R34, R11, R41 ;  /* 0x0000000b22297223 */ /* 0x000fe20000010029 */
[----:B------:R-:W-:Y:S01]  /*9a60*/  F2FP.F16.F32.PACK_AB R33, R32, R13 ;  /* 0x0000000d2021723e */ /* 0x000fe200000000ff */
[----:B------:R-:W-:Y:S01]  /*9a70*/  IMAD.MOV.U32 R13, RZ, RZ, R15 ;  /* 0x000000ffff0d7224 */ /* 0x000fe200078e000f */
[----:B------:R-:W-:Y:S02]  /*9a80*/  F2FP.F16.F32.PACK_AB R35, R54, R51 ;  /* 0x000000333623723e */ /* 0x000fe400000000ff */
[----:B------:R-:W-:-:S02]  /*9a90*/  F2FP.F16.F32.PACK_AB R32, R45, R152 ;  /* 0x000000982d20723e */ /* 0x000fc400000000ff */
[----:B------:R-:W-:Y:S02]  /*9aa0*/  F2FP.F16.F32.PACK_AB R14, R47, R42 ;  /* 0x0000002a2f0e723e */ /* 0x000fe400000000ff */
[----:B------:R-:W-:Y:S02]  /*9ab0*/  F2FP.F16.F32.PACK_AB R34, R41, R46 ;  /* 0x0000002e2922723e */ /* 0x000fe400000000ff */
[----:B------:R-:W-:-:S07]  /*9ac0*/  MOV R15, R52 ;  /* 0x00000034000f7202 */ /* 0x000fce0000000f00 */
.L_x_546:
[----:B------:R-:W-:Y:S05]  /*9ad0*/  BSYNC B1 ;  /* 0x0000000000017941 */ /* 0x000fea0003800000 */
.L_x_545:
[----:B--2---:R2:W-:Y:S01]  /*9ae0*/  ST.E.128 desc[UR60][R38.64], R12 ;  /* 0x0000000c26007985 */ /* 0x0045e2000c101d3c */
[----:B------:R-:W-:-:S13]  /*9af0*/  ISETP.GE.AND P4, PT, R40, R135, PT ;  /* 0x000000872800720c */ /* 0x000fda0003f86270 */
[----:B------:R-:W-:Y:S05]  /*9b00*/  @P4 BRA `(.L_x_493) ;  /* 0x0000000400e84947 */ /* 0x000fea0003800000 */
[----:B------:R-:W-:-:S05]  /*9b10*/  IMAD.WIDE R36, R40, 0x2, R36 ;  /* 0x0000000228247825 */ /* 0x000fca00078e0224 */
[----:B---3--:R3:W-:Y:S01]  /*9b20*/  ST.E.128 desc[UR60][R36.64], R32 ;  /* 0x0000002024007985 */ /* 0x0087e2000c101d3c */
[----:B------:R-:W-:Y:S05]  /*9b30*/  BRA `(.L_x_493) ;  /* 0x0000000400dc7947 */ /* 0x000fea0003800000 */
.L_x_458:
[----:B------:R-:W2:Y:S02]  /*9b40*/  LDL R11, [R1+0x30] ;  /* 0x00003000010b7983 */ /* 0x000ea40000100800 */
[----:B--2---:R-:W-:-:S13]  /*9b50*/  R2UR UR4, R11 ;  /* 0x000000000b0472ca */ /* 0x004fda00000e0000 */
[----:B------:R-:W-:-:S06]  /*9b60*/  UISETP.NE.AND UP0, UPT, UR4, 0x3, UPT ;  /* 0x000000030400788c */ /* 0x000fcc000bf05270 */
[----:B------:R-:W-:-:S13]  /*9b70*/  PLOP3.LUT P0, PT, PT, PT, UP0, 0x80, 0x0 ;  /* 0x000000000000781c */ /* 0x000fda0003f0f008 */
[----:B------:R-:W-:Y:S05]  /*9b80*/  @!P0 BRA `(.L_x_547) ;  /* 0x0000000000048947 */ /* 0x000fea0003800000 */
[----:B------:R-:W-:Y:S01]  /*9b90*/  BPT.TRAP 0x1 ;  /* 0x000000040000795c */ /* 0x000fe20000300000 */
.L_x_547:
[----:B------:R-:W-:Y:S01]  /*9ba0*/  IMAD R88, R18, 0x8, R2 ;  /* 0x0000000812587824 */ /* 0x000fe200078e0202 */
[----:B------:R-:W-:Y:S01]  /*9bb0*/  SHF.L.U32 R89, R166, 0x1f, RZ ;  /* 0x0000001fa6597819 */ /* 0x000fe200000006ff */
[----:B------:R-:W-:Y:S01]  /*9bc0*/  BSSY B1, `(.L_x_548) ;  /* 0x0000004000017945 */ /* 0x000fe20003800000 */
[----:B------:R-:W-:Y:S02]  /*9bd0*/  SHF.R.S32.HI R85, RZ, 0x1f, R84 ;  /* 0x0000001fff557819 */ /* 0x000fe40000011454 */
[----:B------:R-:W0:Y:S02]  /*9be0*/  SYNCS.PHASECHK.TRANS64.TRYWAIT P4, [R88+URZ+0x2a890], R89 ;  /* 0x02a89059580075a7 */ /* 0x000e24000808017f */
[----:B0-----:R-:W-:Y:S05]  /*9bf0*/  @!P4 BRA `(.L_x_549) ;  /* 0x0000015400f8c947 */ /* 0x001fea0003800000 */
.L_x_804:
[----:B------:R-:W-:Y:S05]  /*9c00*/  BSYNC B1 ;  /* 0x0000000000017941 */ /* 0x000fea0003800000 */
.L_x_548:
[----:B------:R-:W-:Y:S01]  /*9c10*/  ULDC.64 UR4, c[0x0][0x300] ;  /* 0x0000c00000047ab9 */ /* 0x000fe20000000a00 */
[----:B-----5:R-:W-:Y:S01]  /*9c20*/  SHF.R.S32.HI R86, RZ, 0x1f, R31 ;  /* 0x0000001fff567819 */ /* 0x020fe2000001141f */
[----:B------:R-:W-:Y:S02]  /*9c30*/  IMAD R11, R85, UR4, RZ ;  /* 0x00000004550b7c24 */ /* 0x000fe4000f8e02ff */
[----:B------:R-:W-:-:S04]  /*9c40*/  IMAD.WIDE.U32 R12, R84, UR4, RZ ;  /* 0x00000004540c7c25 */ /* 0x000fc8000f8e00ff */
[----:B------:R-:W-:Y:S01]  /*9c50*/  IMAD R11, R84, UR5, R11 ;  /* 0x00000005540b7c24 */ /* 0x000fe2000f8e020b */
[----:B------:R-:W-:Y:S01]  /*9c60*/  ULDC.64 UR4, c[0x0][0x310] ;  /* 0x0000c40000047ab9 */ /* 0x000fe20000000a00 */
[----:B------:R-:W-:Y:S02]  /*9c70*/  IMAD R87, R24, -0x60, R25 ;  /* 0xffffffa018577824 */ /* 0x000fe400078e0219 */
[----:B------:R-:W-:Y:S02]  /*9c80*/  IMAD R14, R86, UR4, RZ ;  /* 0x00000004560e7c24 */ /* 0x000fe4000f8e02ff */
[----:B------:R-:W-:Y:S01]  /*9c90*/  IMAD.IADD R13, R13, 0x1, R11 ;  /* 0x000000010d0d7824 */ /* 0x000fe200078e020b */
[----:B------:R-:W-:Y:S01]  /*9ca0*/  VIMNMX R87, R87, 0x60, PT ;  /* 0x0000006057577848 */ /* 0x000fe20003fe0100 */
[C---:B------:R-:W-:Y:S02]  /*9cb0*/  IMAD R11, R31.reuse, UR5, R14 ;  /* 0x000000051f0b7c24 */ /* 0x040fe4000f8e020e */
[----:B------:R-:W-:Y:S01]  /*9cc0*/  IMAD.WIDE.U32 R12, R31, UR4, R12 ;  /* 0x000000041f0c7c25 */ /* 0x000fe2000f8e000c */
[----:B------:R-:W-:-:S03]  /*9cd0*/  ULDC.64 UR4, c[0x0][0x308] ;  /* 0x0000c20000047ab9 */ /* 0x000fc60000000a00 */
[----:B------:R-:W-:Y:S01]  /*9ce0*/  IMAD R15, R4, UR4, RZ ;  /* 0x00000004040f7c24 */ /* 0x000fe2000f8e02ff */
[----:B------:R-:W-:Y:S01]  /*9cf0*/  IADD3 R13, R13, R11, RZ ;  /* 0x0000000b0d0d7210 */ /* 0x000fe20007ffe0ff */
[----:B------:R-:W-:Y:S02]  /*9d00*/  IMAD.IADD R40, R87, 0x1, -R165 ;  /* 0x0000000157287824 */ /* 0x000fe400078e0aa5 */
[C---:B------:R-:W-:Y:S02]  /*9d10*/  IMAD R15, R30.reuse, UR5, R15 ;  /* 0x000000051e0f7c24 */ /* 0x040fe4000f8e020f */
[----:B------:R-:W-:Y:S01]  /*9d20*/  IMAD.WIDE.U32 R12, R30, UR4, R12 ;  /* 0x000000041e0c7c25 */ /* 0x000fe2000f8e000c */
[----:B------:R-:W-:-:S03]  /*9d30*/  ULDC.64 UR4, c[0x0][0x2e8] ;  /* 0x0000ba0000047ab9 */ /* 0x000fc60000000a00 */
[----:B------:R-:W-:Y:S01]  /*9d40*/  IMAD.IADD R15, R13, 0x1, R15 ;  /* 0x000000010d0f7824 */ /* 0x000fe200078e020f */
[----:B------:R-:W-:Y:S01]  /*9d50*/  LEA R38, P4, R12, UR4, 0x1 ;  /* 0x000000040c267c11 */ /* 0x000fe2000f8808ff */
[----:B------:R-:W-:-:S03]  /*9d60*/  UMOV UR4, 0xffffffff ;  /* 0xffffffff00047882 */ /* 0x000fc60000000000 */
[----:B------:R-:W-:Y:S02]  /*9d70*/  LEA.HI.X R39, R12, UR5, R15, 0x1, P4 ;  /* 0x000000050c277c11 */ /* 0x000fe4000a0f0c0f */
[----:B------:R-:W-:Y:S01]  /*9d80*/  ISETP.GE.AND P4, PT, R40, 0x1, PT ;  /* 0x000000012800780c */ /* 0x000fe20003f86270 */
[----:B------:R-:W-:-:S12]  /*9d90*/  BRA.DIV UR4, `(.L_x_550) ;  /* 0x0000015604a47947 */ /* 0x000fd8000b800000 */
[----:B------:R1:W2:Y:S04]  /*9da0*/  SHFL.IDX PT, R37, R39, RZ, 0x1c1f ;  /* 0x001c1fff27257589 */ /* 0x0002a800000e0000 */
[----:B------:R1:W3:Y:S02]  /*9db0*/  SHFL.IDX PT, R36, R38, RZ, 0x1c1f ;  /* 0x001c1fff26247589 */ /* 0x0002e400000e0000 */
.L_x_808:
[----:B------:R-:W-:Y:S04]  /*9dc0*/  BSSY B1, `(.L_x_551) ;  /* 0x0000025000017945 */ /* 0x000fe80003800000 */
[----:B------:R-:W-:Y:S05]  /*9dd0*/  @!P4 BRA `(.L_x_552) ;  /* 0x00000000008cc947 */ /* 0x000fea0003800000 */
[----:B------:R-:W-:Y:S02]  /*9de0*/  ULDC UR4, c[0x0][0x2f4] ;  /* 0x0000bd0000047ab9 */ /* 0x000fe40000000800 */
[----:B------:R-:W-:-:S13]  /*9df0*/  ISETP.GE.AND P4, PT, R16, UR4, PT ;  /* 0x0000000410007c0c */ /* 0x000fda000bf86270 */
[----:B------:R-:W4:Y:S01]  /*9e00*/  @!P4 LDS.128 R12, [R33] ;  /* 0x00000000210cc984 */ /* 0x000f220000000c00 */
[----:B---3--:R-:W-:-:S04]  /*9e10*/  @!P4 LEA R34, P5, R16, R36, 0x1 ;  /* 0x000000241022c211 */ /* 0x008fc800078a08ff */
[----:B--2---:R-:W-:Y:S02]  /*9e20*/  @!P4 LEA.HI.X R35, R16, R37, R17, 0x1, P5 ;  /* 0x000000251023c211 */ /* 0x004fe400028f0c11 */
[----:B------:R-:W-:-:S13]  /*9e30*/  ISETP.GE.AND P5, PT, R0, UR4, PT ;  /* 0x0000000400007c0c */ /* 0x000fda000bfa6270 */
[----:B------:R-:W-:Y:S01]  /*9e40*/  @!P5 SHF.L.U32 R11, R162, 0x3, RZ ;  /* 0x00000003a20bd819 */ /* 0x000fe200000006ff */
[----:B----4-:R2:W-:Y:S01]  /*9e50*/  @!P4 ST.E.128 desc[UR60][R34.64], R12 ;  /* 0x0000000c2200c985 */ /* 0x0105e2000c101d3c */
[----:B------:R-:W-:-:S03]  /*9e60*/  ISETP.GE.AND P4, PT, R3, UR4, PT ;  /* 0x0000000403007c0c */ /* 0x000fc6000bf86270 */
[----:B------:R-:W3:Y:S01]  /*9e70*/  @!P5 LDS.128 R12, [R32] ;  /* 0x00000000200cd984 */ /* 0x000ee20000000c00 */
[----:B--2---:R-:W-:Y:S02]  /*9e80*/  @!P5 IMAD.MOV.U32 R34, RZ, RZ, R36 ;  /* 0x000000ffff22d224 */ /* 0x004fe400078e0024 */
[----:B------:R-:W-:Y:S02]  /*9e90*/  @!P5 IMAD.MOV.U32 R35, RZ, RZ, R37 ;  /* 0x000000ffff23d224 */ /* 0x000fe400078e0025 */
[----:B------:R-:W-:-:S05]  /*9ea0*/  @!P5 IMAD.WIDE R34, R11, 0x2, R34 ;  /* 0x000000020b22d825 */ /* 0x000fca00078e0222 */
[----:B------:R-:W-:Y:S01]  /*9eb0*/  @!P4 SHF.L.U32 R11, R163, 0x3, RZ ;  /* 0x00000003a30bc819 */ /* 0x000fe200000006ff */
[----:B---3--:R2:W-:Y:S01]  /*9ec0*/  @!P5 ST.E.128 desc[UR60][R34.64], R12 ;  /* 0x0000000c2200d985 */ /* 0x0085e2000c101d3c */
[----:B------:R-:W-:-:S03]  /*9ed0*/  ISETP.GE.AND P5, PT, R19, UR4, PT ;  /* 0x0000000413007c0c */ /* 0x000fc6000bfa6270 */
[----:B------:R-:W3:Y:S01]  /*9ee0*/  @!P4 LDS.128 R12, [R33+0x3000] ;  /* 0x00300000210cc984 */ /* 0x000ee20000000c00 */
[----:B--2---:R-:W-:Y:S02]  /*9ef0*/  @!P4 IMAD.MOV.U32 R34, RZ, RZ, R36 ;  /* 0x000000ffff22c224 */ /* 0x004fe400078e0024 */
[----:B------:R-:W-:Y:S02]  /*9f00*/  @!P4 IMAD.MOV.U32 R35, RZ, RZ, R37 ;  /* 0x000000ffff23c224 */ /* 0x000fe400078e0025 */
[----:B------:R-:W-:-:S05]  /*9f10*/  @!P4 IMAD.WIDE R34, R11, 0x2, R34 ;  /* 0x000000020b22c825 */ /* 0x000fca00078e0222 */
[----:B---3--:R2:W-:Y:S04]  /*9f20*/  @!P4 ST.E.128 desc[UR60][R34.64], R12 ;  /* 0x0000000c2200c985 */ /* 0x0085e8000c101d3c */
[----:B------:R-:W3:Y:S01]  /*9f30*/  @!P5 LDS.128 R12, [R32+0x3000] ;  /* 0x00300000200cd984 */ /* 0x000ee20000000c00 */
[----:B--2---:R-:W-:-:S04]  /*9f40*/  @!P5 LEA R34, P4, R19, R36, 0x1 ;  /* 0x000000241322d211 */ /* 0x004fc800078808ff */
[----:B------:R-:W-:Y:S02]  /*9f50*/  @!P5 LEA.HI.X R35, R19, R37, R164, 0x1, P4 ;  /* 0x000000251323d211 */ /* 0x000fe400020f0ca4 */
[----:B------:R-:W-:-:S03]  /*9f60*/  ISETP.GE.AND P4, PT, R22, UR4, PT ;  /* 0x0000000416007c0c */ /* 0x000fc6000bf86270 */
[----:B---3--:R2:W-:Y:S10]  /*9f70*/  @!P5 ST.E.128 desc[UR60][R34.64], R12 ;  /* 0x0000000c2200d985 */ /* 0x0085f4000c101d3c */
[----:B------:R-:W3:Y:S01]  /*9f80*/  @!P4 LDS.128 R12, [R33+0x6000] ;  /* 0x00600000210cc984 */ /* 0x000ee20000000c00 */
[----:B--2---:R-:W-:-:S04]  /*9f90*/  @!P4 LEA R34, P5, R22, R36, 0x1 ;  /* 0x000000241622c211 */ /* 0x004fc800078a08ff */
[----:B------:R-:W-:Y:S02]  /*9fa0*/  @!P4 LEA.HI.X R35, R22, R37, R175, 0x1, P5 ;  /* 0x000000251623c211 */ /* 0x000fe400028f0caf */
[----:B------:R-:W-:-:S03]  /*9fb0*/  ISETP.GE.AND P5, PT, R23, UR4, PT ;  /* 0x0000000417007c0c */ /* 0x000fc6000bfa6270 */
[----:B---3--:R2:W-:Y:S10]  /*9fc0*/  @!P4 ST.E.128 desc[UR60][R34.64], R12 ;  /* 0x0000000c2200c985 */ /* 0x0085f4000c101d3c */
[----:B------:R-:W3:Y:S01]  /*9fd0*/  @!P5 LDS.128 R12, [R32+0x6000] ;  /* 0x00600000200cd984 */ /* 0x000ee20000000c00 */
[----:B--2---:R-:W-:-:S04]  /*9fe0*/  @!P5 LEA R34, P4, R23, R36, 0x1 ;  /* 0x000000241722d211 */ /* 0x004fc800078808ff */
[----:B------:R-:W-:-:S05]  /*9ff0*/  @!P5 LEA.HI.X R35, R23, R37, R174, 0x1, P4 ;  /* 0x000000251723d211 */ /* 0x000fca00020f0cae */
[----:B---3--:R4:W-:Y:S04]  /*a000*/  @!P5 ST.E.128 desc[UR60][R34.64], R12 ;  /* 0x0000000c2200d985 */ /* 0x0089e8000c101d3c */
.L_x_552:
[----:B------:R-:W-:Y:S05]  /*a010*/  BSYNC B1 ;  /* 0x0000000000017941 */ /* 0x000fea0003800000 */
.L_x_551:
[----:B------:R-:W-:-:S03]  /*a020*/  UMOV UR4, 0xffffffff ;  /* 0xffffffff00047882 */ /* 0x000fc60000000000 */
[----:B------:R-:W-:Y:S05]  /*a030*/  BRA.DIV UR4, `(.L_x_553) ;  /* 0x0000015604487947 */ /* 0x000fea000b800000 */
[----:B--2---:R2:W0:Y:S04]  /*a040*/  SHFL.IDX PT, R37, R39, 0x1, 0x1c1f ;  /* 0x003c1f0027257f89 */ /* 0x00442800000e0000 */
[----:B---3--:R2:W3:Y:S02]  /*a050*/  SHFL.IDX PT, R36, R38, 0x1, 0x1c1f ;  /* 0x003c1f0026247f89 */ /* 0x0084e400000e0000 */
.L_x_812:
[----:B------:R-:W-:-:S13]  /*a060*/  ISETP.GE.AND P4, PT, R40, 0x41, PT ;  /* 0x000000412800780c */ /* 0x000fda0003f86270 */
[----:B------:R-:W-:Y:S05]  /*a070*/  @!P4 BRA `(.L_x_493) ;  /* 0x00000000008cc947 */ /* 0x000fea0003800000 */
[----:B------:R-:W-:Y:S02]  /*a080*/  ULDC UR4, c[0x0][0x2f4] ;  /* 0x0000bd0000047ab9 */ /* 0x000fe40000000800 */
[----:B------:R-:W-:-:S13]  /*a090*/  ISETP.GE.AND P4, PT, R16, UR4, PT ;  /* 0x0000000410007c0c */ /* 0x000fda000bf86270 */
[----:B----4-:R-:W4:Y:S01]  /*a0a0*/  @!P4 LDS.128 R12, [R33+0x2000] ;  /* 0x00200000210cc984 */ /* 0x010f220000000c00 */
[----:B---3--:R-:W-:-:S04]  /*a0b0*/  @!P4 LEA R34, P5, R16, R36, 0x1 ;  /* 0x000000241022c211 */ /* 0x008fc800078a08ff */
[----:B0-----:R-:W-:Y:S02]  /*a0c0*/  @!P4 LEA.HI.X R35, R16, R37, R17, 0x1, P5 ;  /* 0x000000251023c211 */ /* 0x001fe400028f0c11 */
[----:B------:R-:W-:-:S13]  /*a0d0*/  ISETP.GE.AND P5, PT, R0, UR4, PT ;  /* 0x0000000400007c0c */ /* 0x000fda000bfa6270 */
[----:B------:R-:W-:Y:S01]  /*a0e0*/  @!P5 SHF.L.U32 R11, R162, 0x3, RZ ;  /* 0x00000003a20bd819 */ /* 0x000fe200000006ff */
[----:B----4-:R0:W-:Y:S01]  /*a0f0*/  @!P4 ST.E.128 desc[UR60][R34.64], R12 ;  /* 0x0000000c2200c985 */ /* 0x0101e2000c101d3c */
[----:B------:R-:W-:-:S03]  /*a100*/  ISETP.GE.AND P4, PT, R3, UR4, PT ;  /* 0x0000000403007c0c */ /* 0x000fc6000bf86270 */
[----:B------:R-:W3:Y:S01]  /*a110*/  @!P5 LDS.128 R12, [R32+0x2000] ;  /* 0x00200000200cd984 */ /* 0x000ee20000000c00 */
[----:B0-----:R-:W-:Y:S02]  /*a120*/  @!P5 IMAD.MOV.U32 R34, RZ, RZ, R36 ;  /* 0x000000ffff22d224 */ /* 0x001fe400078e0024 */
[----:B------:R-:W-:Y:S02]  /*a130*/  @!P5 IMAD.MOV.U32 R35, RZ, RZ, R37 ;  /* 0x000000ffff23d224 */ /* 0x000fe400078e0025 */
[----:B------:R-:W-:-:S05]  /*a140*/  @!P5 IMAD.WIDE R34, R11, 0x2, R34 ;  /* 0x000000020b22d825 */ /* 0x000fca00078e0222 */
[----:B------:R-:W-:Y:S01]  /*a150*/  @!P4 SHF.L.U32 R11, R163, 0x3, RZ ;  /* 0x00000003a30bc819 */ /* 0x000fe200000006ff */
[----:B---3--:R0:W-:Y:S01]  /*a160*/  @!P5 ST.E.128 desc[UR60][R34.64], R12 ;  /* 0x0000000c2200d985 */ /* 0x0081e2000c101d3c */
[----:B------:R-:W-:-:S03]  /*a170*/  ISETP.GE.AND P5, PT, R19, UR4, PT ;  /* 0x0000000413007c0c */ /* 0x000fc6000bfa6270 */
[----:B------:R-:W3:Y:S01]  /*a180*/  @!P4 LDS.128 R12, [R33+0x5000] ;  /* 0x00500000210cc984 */ /* 0x000ee20000000c00 */
[----:B0-----:R-:W-:Y:S02]  /*a190*/  @!P4 IMAD.MOV.U32 R34, RZ, RZ, R36 ;  /* 0x000000ffff22c224 */ /* 0x001fe400078e0024 */
[----:B------:R-:W-:Y:S02]  /*a1a0*/  @!P4 IMAD.MOV.U32 R35, RZ, RZ, R37 ;  /* 0x000000ffff23c224 */ /* 0x000fe400078e0025 */
[----:B------:R-:W-:-:S05]  /*a1b0*/  @!P4 IMAD.WIDE R34, R11, 0x2, R34 ;  /* 0x000000020b22c825 */ /* 0x000fca00078e0222 */
[----:B---3--:R0:W-:Y:S04]  /*a1c0*/  @!P4 ST.E.128 desc[UR60][R34.64], R12 ;  /* 0x0000000c2200c985 */ /* 0x0081e8000c101d3c */
[----:B------:R-:W3:Y:S01]  /*a1d0*/  @!P5 LDS.128 R12, [R32+0x5000] ;  /* 0x00500000200cd984 */ /* 0x000ee20000000c00 */
[----:B0-----:R-:W-:-:S04]  /*a1e0*/  @!P5 LEA R34, P4, R19, R36, 0x1 ;  /* 0x000000241322d211 */ /* 0x001fc800078808ff */
[----:B------:R-:W-:Y:S02]  /*a1f0*/  @!P5 LEA.HI.X R35, R19, R37, R164, 0x1, P4 ;  /* 0x000000251323d211 */ /* 0x000fe400020f0ca4 */
[----:B------:R-:W-:-:S03]  /*a200*/  ISETP.GE.AND P4, PT, R22, UR4, PT ;  /* 0x0000000416007c0c */ /* 0x000fc6000bf86270 */
[----:B---3--:R0:W-:Y:S10]  /*a210*/  @!P5 ST.E.128 desc[UR60][R34.64], R12 ;  /* 0x0000000c2200d985 */ /* 0x0081f4000c101d3c */
[----:B------:R-:W3:Y:S01]  /*a220*/  @!P4 LDS.128 R12, [R33+0x8000] ;  /* 0x00800000210cc984 */ /* 0x000ee20000000c00 */
[----:B0-----:R-:W-:-:S04]  /*a230*/  @!P4 LEA R34, P5, R22, R36, 0x1 ;  /* 0x000000241622c211 */ /* 0x001fc800078a08ff */
[----:B------:R-:W-:Y:S02]  /*a240*/  @!P4 LEA.HI.X R35, R22, R37, R175, 0x1, P5 ;  /* 0x000000251623c211 */ /* 0x000fe400028f0caf */
[----:B------:R-:W-:-:S03]  /*a250*/  ISETP.GE.AND P5, PT, R23, UR4, PT ;  /* 0x0000000417007c0c */ /* 0x000fc6000bfa6270 */
[----:B---3--:R-:W-:Y:S10]  /*a260*/  @!P4 ST.E.128 desc[UR60][R34.64], R12 ;  /* 0x0000000c2200c985 */ /* 0x008ff4000c101d3c */
[----:B------:R0:W3:Y:S02]  /*a270*/  @!P5 LDS.128 R12, [R32+0x8000] ;  /* 0x00800000200cd984 */ /* 0x0000e40000000c00 */
[----:B0-----:R-:W-:-:S04]  /*a280*/  @!P5 LEA R32, P4, R23, R36, 0x1 ;  /* 0x000000241720d211 */ /* 0x001fc800078808ff */
[----:B------:R-:W-:-:S05]  /*a290*/  @!P5 LEA.HI.X R33, R23, R37, R174, 0x1, P4 ;  /* 0x000000251721d211 */ /* 0x000fca00020f0cae */
[----:B---3--:R0:W-:Y:S04]  /*a2a0*/  @!P5 ST.E.128 desc[UR60][R32.64], R12 ;  /* 0x0000000c2000d985 */ /* 0x0081e8000c101d3c */
.L_x_493:
[----:B------:R-:W-:Y:S05]  /*a2b0*/  BSYNC B0 ;  /* 0x0000000000007941 */ /* 0x000fea0003800000 */
.L_x_457:
[----:B0--3--:R-:W0:Y:S01]  /*a2c0*/  S2R R11, SR_TID.X ;  /* 0x00000000000b7919 */ /* 0x009e220000002100 */
[----:B------:R-:W-:Y:S01]  /*a2d0*/  @!PT LDS RZ, [RZ] ;  /* 0x00000000fffff984 */ /* 0x000fe20000000800 */
[----:B------:R-:W-:Y:S01]  /*a2e0*/  @!PT LDS RZ, [RZ] ;  /* 0x00000000fffff984 */ /* 0x000fe20000000800 */
[----:B------:R-:W-:Y:S01]  /*a2f0*/  @!PT LDS RZ, [RZ] ;  /* 0x00000000fffff984 */ /* 0x000fe20000000800 */
[----:B------:R-:W-:Y:S01]  /*a300*/  @!PT LDS RZ, [RZ] ;  /* 0x00000000fffff984 */ /* 0x000fe20000000800 */
[----:B------:R3:W-:Y:S06]  /*a310*/  MEMBAR.ALL.CTA ;  /* 0x0000000000007992 */ /* 0x0007ec0000008000 */
[----:B---3--:R-:W3:Y:S01]  /*a320*/  FENCE.VIEW.ASYNC.S ;  /* 0x00000000000073c6 */ /* 0x008ee20000000000 */
[----:B------:R-:W-:Y:S05]  /*a330*/  WARPSYNC.ALL ;  /* 0x0000000000007948 */ /* 0x000fea0003800000 */
[----:B------:R-:W-:Y:S01]  /*a340*/  BSSY B0, `(.L_x_554) ;  /* 0x0000009000007945 */ /* 0x000fe20003800000 */
[----:B0-----:R-:W-:Y:S01]  /*a350*/  LOP3.LUT R11, R11, 0x7f, RZ, 0xc0, !PT ;  /* 0x0000007f0b0b7812 */ /* 0x001fe200078ec0ff */
[----:B---3--:R0:W-:Y:S03]  /*a360*/  BAR.SYNC.DEFER_BLOCKING R148, 0x80 ;  /* 0x000200940000751d */ /* 0x0081e60000010000 */
[----:B------:R-:W-:-:S13]  /*a370*/  ISETP.NE.AND P4, PT, R11, RZ, PT ;  /* 0x000000ff0b00720c */ /* 0x000fda0003f85270 */
[----:B------:R-:W-:-:S04]  /*a380*/  @!P4 IADD3 R11, R88, 0x2a8a0, RZ ;  /* 0x0002a8a0580bc810 */ /* 0x000fc80007ffe0ff */
[----:B------:R-:W-:-:S04]  /*a390*/  @!P4 PRMT R11, RZ, 0x654, R11 ;  /* 0x00000654ff0bc816 */ /* 0x000fc8000000000b */
[----:B------:R0:W-:Y:S01]  /*a3a0*/  @!P4 SYNCS.ARRIVE.TRANS64.RED.A1T0 RZ, [R11+URZ], RZ ;  /* 0x000000ff0bffc9a7 */ /* 0x0001e2000810043f */
[----:B------:R-:W-:Y:S05]  /*a3b0*/  @!P0 BRA `(.L_x_555) ;  /* 0x0000000000048947 */ /* 0x000fea0003800000 */
[----:B------:R-:W-:Y:S01]  /*a3c0*/  BPT.TRAP 0x1 ;  /* 0x000000040000795c */ /* 0x000fe20000300000 */
.L_x_555:
[----:B------:R-:W-:Y:S05]  /*a3d0*/  BSYNC B0 ;  /* 0x0000000000007941 */ /* 0x000fea0003800000 */
.L_x_554:
[----:B------:R-:W3:Y:S01]  /*a3e0*/  SYNCS.PHASECHK.TRANS64.TRYWAIT P0, [R88+URZ+0x2a8b0], R89 ;  /* 0x02a8b059580075a7 */ /* 0x000ee2000800017f */
[----:B------:R-:W-:Y:S04]  /*a3f0*/  BSSY B0, `(.L_x_556) ;  /* 0x0000002000007945 */ /* 0x000fe80003800000 */
[----:B---3--:R-:W-:Y:S05]  /*a400*/  @!P0 BRA `(.L_x_557) ;  /* 0x0000015000a08947 */ /* 0x008fea0003800000 */
.L_x_813:
[----:B------:R-:W-:Y:S05]  /*a410*/  BSYNC B0 ;  /* 0x0000000000007941 */ /* 0x000fea0003800000 */
.L_x_556:
[----:B------:R-:W-:Y:S01]  /*a420*/  ULDC.64 UR4, c[0x0][0x328] ;  /* 0x0000ca0000047ab9 */ /* 0x000fe20000000a00 */
[----:B------:R-:W-:Y:S01]  /*a430*/  IADD3 R87, -R165, R87, RZ ;  /* 0x00000057a5577210 */ /* 0x000fe20007ffe1ff */
[----:B------:R-:W-:Y:S01]  /*a440*/  IMAD R85, R85, UR4, RZ ;  /* 0x0000000455557c24 */ /* 0x000fe2000f8e02ff */
[----:B------:R-:W-:Y:S01]  /*a450*/  BSSY B0, `(.L_x_558) ;  /* 0x000002d000007945 */ /* 0x000fe20003800000 */
[----:B--2-4-:R-:W-:Y:S01]  /*a460*/  IMAD.WIDE.U32 R12, R84, UR4, RZ ;  /* 0x00000004540c7c25 */ /* 0x014fe2000f8e00ff */
[----:B------:R-:W-:-:S03]  /*a470*/  ISETP.GE.AND P0, PT, R87, 0x1, PT ;  /* 0x000000015700780c */ /* 0x000fc60003f06270 */
[----:B------:R-:W-:Y:S01]  /*a480*/  IMAD R85, R84, UR5, R85 ;  /* 0x0000000554557c24 */ /* 0x000fe2000f8e0255 */
[----:B------:R-:W-:Y:S01]  /*a490*/  ULDC.64 UR4, c[0x0][0x338] ;  /* 0x0000ce0000047ab9 */ /* 0x000fe20000000a00 */
[----:B------:R-:W-:Y:S02]  /*a4a0*/  IMAD R14, R18, 0x3000, R5 ;  /* 0x00003000120e7824 */ /* 0x000fe400078e0205 */
[----:B------:R-:W-:Y:S02]  /*a4b0*/  IMAD R86, R86, UR4, RZ ;  /* 0x0000000456567c24 */ /* 0x000fe4000f8e02ff */
[----:B------:R-:W-:Y:S01]  /*a4c0*/  IMAD.IADD R13, R13, 0x1, R85 ;  /* 0x000000010d0d7824 */ /* 0x000fe200078e0255 */
[----:B------:R-:W-:Y:S01]  /*a4d0*/  LEA R36, R14, R125, 0x1 ;  /* 0x0000007d0e247211 */ /* 0x000fe200078e08ff */
[C---:B0-----:R-:W-:Y:S02]  /*a4e0*/  IMAD R11, R31.reuse, UR5, R86 ;  /* 0x000000051f0b7c24 */ /* 0x041fe4000f8e0256 */
[----:B------:R-:W-:Y:S01]  /*a4f0*/  IMAD.WIDE.U32 R12, R31, UR4, R12 ;  /* 0x000000041f0c7c25 */ /* 0x000fe2000f8e000c */
[----:B------:R-:W-:-:S03]  /*a500*/  ULDC.64 UR4, c[0x0][0x330] ;  /* 0x0000cc0000047ab9 */ /* 0x000fc60000000a00 */
[----:B------:R-:W-:Y:S02]  /*a510*/  IMAD R15, R4, UR4, RZ ;  /* 0x00000004040f7c24 */ /* 0x000fe4000f8e02ff */
[----:B------:R-:W-:Y:S02]  /*a520*/  IMAD.IADD R13, R13, 0x1, R11 ;  /* 0x000000010d0d7824 */ /* 0x000fe400078e020b */
[C---:B------:R-:W-:Y:S02]  /*a530*/  IMAD R11, R30.reuse, UR5, R15 ;  /* 0x000000051e0b7c24 */ /* 0x040fe4000f8e020f */
[----:B------:R-:W-:Y:S01]  /*a540*/  IMAD.WIDE.U32 R12, R30, UR4, R12 ;  /* 0x000000041e0c7c25 */ /* 0x000fe2000f8e000c */
[----:B------:R-:W-:-:S03]  /*a550*/  ULDC.64 UR4, c[0x0][0x318] ;  /* 0x0000c60000047ab9 */ /* 0x000fc60000000a00 */
[----:B------:R-:W-:Y:S01]  /*a560*/  IMAD.IADD R11, R13, 0x1, R11 ;  /* 0x000000010d0b7824 */ /* 0x000fe200078e020b */
[----:B------:R-:W-:Y:S01]  /*a570*/  LEA R31, P5, R12, UR4, 0x1 ;  /* 0x000000040c1f7c11 */ /* 0x000fe2000f8a08ff */
[----:B------:R-:W-:-:S03]  /*a580*/  IMAD.IADD R32, R131, 0x1, R14 ;  /* 0x0000000183207824 */ /* 0x000fc600078e020e */
[----:B------:R-:W-:Y:S01]  /*a590*/  LEA.HI.X R11, R12, UR5, R11, 0x1, P5 ;  /* 0x000000050c0b7c11 */ /* 0x000fe2000a8f0c0b */
[----:B------:R-:W-:Y:S02]  /*a5a0*/  IMAD R37, R32, 0x2, R125 ;  /* 0x0000000220257824 */ /* 0x000fe400078e027d */
[----:B------:R0:W2:Y:S04]  /*a5b0*/  SHFL.IDX PT, R32, R31, RZ, 0x1c1f ;  /* 0x001c1fff1f207589 */ /* 0x0000a800000e0000 */
[----:B------:R0:W4:Y:S01]  /*a5c0*/  SHFL.IDX PT, R33, R11, RZ, 0x1c1f ;  /* 0x001c1fff0b217589 */ /* 0x00012200000e0000 */
[----:B------:R-:W-:Y:S05]  /*a5d0*/  @!P0 BRA `(.L_x_559) ;  /* 0x0000000000508947 */ /* 0x000fea0003800000 */
[----:B------:R-:W-:-:S13]  /*a5e0*/  ISETP.NE.AND P5, PT, R6, RZ, PT ;  /* 0x000000ff0600720c */ /* 0x000fda0003fa5270 */
[----:B------:R-:W5:Y:S01]  /*a5f0*/  @P5 LDS.128 R12, [R36] ;  /* 0x00000000240c5984 */ /* 0x000f620000000c00 */
[----:B--2---:R-:W-:-:S04]  /*a600*/  @P5 LEA R34, P0, R16, R32, 0x1 ;  /* 0x0000002010225211 */ /* 0x004fc800078008ff */
[----:B----4-:R-:W-:Y:S02]  /*a610*/  @P5 LEA.HI.X R35, R16, R33, R17, 0x1, P0 ;  /* 0x0000002110235211 */ /* 0x010fe400000f0c11 */
[----:B------:R-:W-:-:S13]  /*a620*/  ISETP.NE.AND P0, PT, R20, RZ, PT ;  /* 0x000000ff1400720c */ /* 0x000fda0003f05270 */
[----:B-1----:R-:W-:Y:S01]  /*a630*/  @P0 IMAD.SHL.U32 R39, R162, 0x8, RZ ;  /* 0x00000008a2270824 */ /* 0x002fe200078e00ff */
[----:B-----5:R1:W-:Y:S01]  /*a640*/  @P5 ST.E.128 desc[UR60][R34.64], R12 ;  /* 0x0000000c22005985 */ /* 0x0203e2000c101d3c */
[----:B------:R-:W-:-:S03]  /*a650*/  ISETP.NE.AND P5, PT, R21, RZ, PT ;  /* 0x000000ff1500720c */ /* 0x000fc60003fa5270 */
[----:B------:R-:W2:Y:S01]  /*a660*/  @P0 LDS.128 R12, [R37] ;  /* 0x00000000250c0984 */ /* 0x000ea20000000c00 */
[----:B-1----:R-:W-:-:S09]  /*a670*/  @P0 IMAD.WIDE R34, R39, 0x2, R32 ;  /* 0x0000000227220825 */ /* 0x002fd200078e0220 */
[----:B------:R-:W-:Y:S01]  /*a680*/  @P5 SHF.L.U32 R39, R163, 0x3, RZ ;  /* 0x00000003a3275819 */ /* 0x000fe200000006ff */
[----:B--2---:R1:W-:Y:S01]  /*a690*/  @P0 ST.E.128 desc[UR60][R34.64], R12 ;  /* 0x0000000c22000985 */ /* 0x0043e2000c101d3c */
[----:B------:R-:W-:-:S03]  /*a6a0*/  ISETP.NE.AND P0, PT, R26, RZ, PT ;  /* 0x000000ff1a00720c */ /* 0x000fc60003f05270 */
[----:B------:R-:W2:Y:S01]  /*a6b0*/  @P5 LDS.128 R12, [R36+0x3000] ;  /* 0x00300000240c5984 */ /* 0x000ea20000000c00 */
[----:B-1----:R-:W-:-:S05]  /*a6c0*/  @P5 IMAD.WIDE R34, R39, 0x2, R32 ;  /* 0x0000000227225825 */ /* 0x002fca00078e0220 */
[----:B--2---:R-:W-:Y:S04]  /*a6d0*/  @P5 ST.E.128 desc[UR60][R34.64], R12 ;  /* 0x0000000c22005985 */ /* 0x004fe8000c101d3c */
[C---:B------:R-:W-:Y:S01]  /*a6e0*/  @P0 LEA R32, P5, R19.reuse, R32, 0x1 ;  /* 0x0000002013200211 */ /* 0x040fe200078a08ff */
[----:B------:R-:W1:Y:S03]  /*a6f0*/  @P0 LDS.128 R12, [R37+0x3000] ;  /* 0x00300000250c0984 */ /* 0x000e660000000c00 */
[----:B------:R-:W-:-:S05]  /*a700*/  @P0 LEA.HI.X R33, R19, R33, R164, 0x1, P5 ;  /* 0x0000002113210211 */ /* 0x000fca00028f0ca4 */
[----:B-1----:R1:W-:Y:S04]  /*a710*/  @P0 ST.E.128 desc[UR60][R32.64], R12 ;  /* 0x0000000c20000985 */ /* 0x0023e8000c101d3c */
.L_x_559:
[----:B------:R-:W-:Y:S05]  /*a720*/  BSYNC B0 ;  /* 0x0000000000007941 */ /* 0x000fea0003800000 */
.L_x_558:
[----:B------:R-:W-:Y:S01]  /*a730*/  ISETP.GE.AND P0, PT, R87, 0x41, PT ;  /* 0x000000415700780c */ /* 0x000fe20003f06270 */
[----:B-1--4-:R1:W4:Y:S01]  /*a740*/  SHFL.IDX PT, R33, R11, 0x1, 0x1c1f ;  /* 0x003c1f000b217f89 */ /* 0x01232200000e0000 */
[----:B------:R-:W-:Y:S03]  /*a750*/  BSSY B0, `(.L_x_560) ;  /* 0x0000017000007945 */ /* 0x000fe60003800000 */
[----:B--2---:R1:W2:Y:S08]  /*a760*/  SHFL.IDX PT, R32, R31, 0x1, 0x1c1f ;  /* 0x003c1f001f207f89 */ /* 0x0042b000000e0000 */
[----:B-1----:R-:W-:Y:S05]  /*a770*/  @!P0 BRA `(.L_x_561) ;  /* 0x0000000000508947 */ /* 0x002fea0003800000 */
[----:B------:R-:W-:-:S13]  /*a780*/  ISETP.NE.AND P5, PT, R6, RZ, PT ;  /* 0x000000ff0600720c */ /* 0x000fda0003fa5270 */
[----:B------:R-:W1:Y:S01]  /*a790*/  @P5 LDS.128 R12, [R36+0x2000] ;  /* 0x00200000240c5984 */ /* 0x000e620000000c00 */
[----:B--2---:R-:W-:-:S04]  /*a7a0*/  @P5 LEA R34, P0, R16, R32, 0x1 ;  /* 0x0000002010225211 */ /* 0x004fc800078008ff */
[----:B----4-:R-:W-:Y:S02]  /*a7b0*/  @P5 LEA.HI.X R35, R16, R33, R17, 0x1, P0 ;  /* 0x0000002110235211 */ /* 0x010fe400000f0c11 */
[----:B------:R-:W-:-:S13]  /*a7c0*/  ISETP.NE.AND P0, PT, R20, RZ, PT ;  /* 0x000000ff1400720c */ /* 0x000fda0003f05270 */
[----:B0-----:R-:W-:Y:S01]  /*a7d0*/  @P0 IMAD.SHL.U32 R11, R162, 0x8, RZ ;  /* 0x00000008a20b0824 */ /* 0x001fe200078e00ff */
[----:B-1----:R0:W-:Y:S01]  /*a7e0*/  @P5 ST.E.128 desc[UR60][R34.64], R12 ;  /* 0x0000000c22005985 */ /* 0x0021e2000c101d3c */
[----:B------:R-:W-:-:S03]  /*a7f0*/  ISETP.NE.AND P5, PT, R21, RZ, PT ;  /* 0x000000ff1500720c */ /* 0x000fc60003fa5270 */
[----:B------:R-:W1:Y:S01]  /*a800*/  @P0 LDS.128 R12, [R37+0x2000] ;  /* 0x00200000250c0984 */ /* 0x000e620000000c00 */
[----:B0-----:R-:W-:-:S09]  /*a810*/  @P0 IMAD.WIDE R34, R11, 0x2, R32 ;  /* 0x000000020b220825 */ /* 0x001fd200078e0220 */
[----:B------:R-:W-:Y:S01]  /*a820*/  @P5 IMAD.SHL.U32 R11, R163, 0x8, RZ ;  /* 0x00000008a30b5824 */ /* 0x000fe200078e00ff */
[----:B-1----:R0:W-:Y:S01]  /*a830*/  @P0 ST.E.128 desc[UR60][R34.64], R12 ;  /* 0x0000000c22000985 */ /* 0x0021e2000c101d3c */
[----:B------:R-:W-:-:S03]  /*a840*/  ISETP.NE.AND P0, PT, R26, RZ, PT ;  /* 0x000000ff1a00720c */ /* 0x000fc60003f05270 */
[----:B------:R-:W1:Y:S01]  /*a850*/  @P5 LDS.128 R12, [R36+0x5000] ;  /* 0x00500000240c5984 */ /* 0x000e620000000c00 */
[----:B0-----:R-:W-:-:S05]  /*a860*/  @P5 IMAD.WIDE R34, R11, 0x2, R32 ;  /* 0x000000020b225825 */ /* 0x001fca00078e0220 */
[----:B-1----:R-:W-:Y:S04]  /*a870*/  @P5 ST.E.128 desc[UR60][R34.64], R12 ;  /* 0x0000000c22005985 */ /* 0x002fe8000c101d3c */
[C---:B------:R-:W-:Y:S01]  /*a880*/  @P0 LEA R32, P5, R19.reuse, R32, 0x1 ;  /* 0x0000002013200211 */ /* 0x040fe200078a08ff */
[----:B------:R-:W0:Y:S03]  /*a890*/  @P0 LDS.128 R12, [R37+0x5000] ;  /* 0x00500000250c0984 */ /* 0x000e260000000c00 */
[----:B------:R-:W-:-:S05]  /*a8a0*/  @P0 LEA.HI.X R33, R19, R33, R164, 0x1, P5 ;  /* 0x0000002113210211 */ /* 0x000fca00028f0ca4 */
[----:B0-----:R1:W-:Y:S04]  /*a8b0*/  @P0 ST.E.128 desc[UR60][R32.64], R12 ;  /* 0x0000000c20000985 */ /* 0x0013e8000c101d3c */
.L_x_561:
[----:B------:R-:W-:Y:S05]  /*a8c0*/  BSYNC B0 ;  /* 0x0000000000007941 */ /* 0x000fea0003800000 */
.L_x_560:
[----:B------:R-:W-:Y:S01]  /*a8d0*/  @!PT LDS RZ, [RZ] ;  /* 0x00000000fffff984 */ /* 0x000fe20000000800 */
[----:B------:R-:W-:Y:S01]  /*a8e0*/  @!PT LDS RZ, [RZ] ;  /* 0x00000000fffff984 */ /* 0x000fe20000000800 */
[----:B------:R-:W-:Y:S01]  /*a8f0*/  @!PT LDS RZ, [RZ] ;  /* 0x00000000fffff984 */ /* 0x000fe20000000800 */
[----:B------:R-:W-:Y:S01]  /*a900*/  @!PT LDS RZ, [RZ] ;  /* 0x00000000fffff984 */ /* 0x000fe20000000800 */
[----:B------:R5:W-:Y:S06]  /*a910*/  MEMBAR.ALL.CTA ;  /* 0x0000000000007992 */ /* 0x000bec0000008000 */
[----:B-----5:R-:W5:Y:S01]  /*a920*/  FENCE.VIEW.ASYNC.S ;  /* 0x00000000000073c6 */ /* 0x020f620000000000 */
[----:B---3--:R-:W-:Y:S01]  /*a930*/  @!P4 IADD3 R88, R88, 0x2a8c0, RZ ;  /* 0x0002a8c05858c810 */ /* 0x008fe20007ffe0ff */
[----:B------:R-:W-:Y:S01]  /*a940*/  VIADD R18, R18, 0x1 ;  /* 0x0000000112127836 */ /* 0x000fe20000000000 */
[----:B-----5:R3:W-:Y:S01]  /*a950*/  BAR.SYNC.DEFER_BLOCKING R148, 0x80 ;  /* 0x000200940000751d */ /* 0x0207e20000010000 */
[----:B------:R-:W-:-:S02]  /*a960*/  ISETP.NE.AND P5, PT, R127, RZ, PT ;  /* 0x000000ff7f00720c */ /* 0x000fc40003fa5270 */
[----:B------:R-:W-:Y:S02]  /*a970*/  @!P4 PRMT R88, RZ, 0x654, R88 ;  /* 0x00000654ff58c816 */ /* 0x000fe40000000058 */
[----:B------:R-:W-:Y:S02]  /*a980*/  PLOP3.LUT P0, PT, PT, PT, PT, 0x8, 0x0 ;  /* 0x000000000000781c */ /* 0x000fe40003f0e170 */
[----:B------:R3:W-:Y:S01]  /*a990*/  @!P4 SYNCS.ARRIVE.TRANS64.RED.A1T0 RZ, [R88+URZ], RZ ;  /* 0x000000ff58ffc9a7 */ /* 0x0007e2000810043f */
[----:B------:R-:W-:-:S04]  /*a9a0*/  ISETP.NE.AND P4, PT, R18, 0x2, PT ;  /* 0x000000021200780c */ /* 0x000fc80003f85270 */
[----:B0-----:R-:W-:Y:S02]  /*a9b0*/  SEL R11, RZ, 0x1, P4 ;  /* 0x00000001ff0b7807 */ /* 0x001fe40002000000 */
[----:B------:R-:W-:Y:S02]  /*a9c0*/  SEL R18, R18, RZ, P4 ;  /* 0x000000ff12127207 */ /* 0x000fe40002000000 */
[----:B------:R-:W-:Y:S01]  /*a9d0*/  LOP3.LUT R166, R166, R11, RZ, 0x3c, !PT ;  /* 0x0000000ba6a67212 */ /* 0x000fe200078e3cff */
[----:B---3--:R-:W-:Y:S06]  /*a9e0*/  @P5 BRA `(.L_x_562) ;  /* 0xffffff7c00145947 */ /* 0x008fec000383ffff */
.L_x_452:
[----:B------:R-:W-:Y:S01]  /*a9f0*/  BSSY B0, `(.L_x_563) ;  /* 0x000002a000007945 */ /* 0x000fe20003800000 */
[----:B------:R-:W-:Y:S01]  /*aa00*/  ISETP.GE.AND P2, PT, R147, 0x1, PT ;  /* 0x000000019300780c */ /* 0x000fe20003f46270 */
[----:B------:R-:W-:Y:S01]  /*aa10*/  IMAD.MOV.U32 R3, RZ, RZ, RZ ;  /* 0x000000ffff037224 */ /* 0x000fe200078e00ff */
[----:B------:R-:W-:Y:S02]  /*aa20*/  PLOP3.LUT P1, PT, PT, PT, PT, 0x80, 0x0 ;  /* 0x000000000000781c */ /* 0x000fe40003f2f070 */
[----:B------:R-:W-:Y:S02]  /*aa30*/  CS2R R86, SRZ ;  /* 0x0000000000567805 */ /* 0x000fe4000001ff00 */
        /* <DEDUP_REMOVED lines=24> */
[----:B------:R-:W-:Y:S01]  /*abc0*/  CS2R R40, SRZ ;  /* 0x0000000000287805 */ /* 0x000fe2000001ff00 */
[----:B------:R-:W-:Y:S01]  /*abd0*/  IMAD.MOV.U32 R95, RZ, RZ, RZ ;  /* 0x000000ffff5f7224 */ /* 0x000fe200078e00ff */
[----:B------:R-:W-:Y:S02]  /*abe0*/  CS2R R88, SRZ ;  /* 0x0000000000587805 */ /* 0x000fe4000001ff00 */
[----:B------:R-:W-:Y:S01]  /*abf0*/  CS2R R92, SRZ ;  /* 0x00000000005c7805 */ /* 0x000fe2000001ff00 */
[----:B------:R-:W-:Y:S01]  /*ac00*/  IMAD.MOV.U32 R90, RZ, RZ, RZ ;  /* 0x000000ffff5a7224 */ /* 0x000fe200078e00ff */
[----:B------:R-:W-:Y:S01]  /*ac10*/  MOV R97, RZ ;  /* 0x000000ff00617202 */ /* 0x000fe20000000f00 */
[----:B------:R-:W-:Y:S01]  /*ac20*/  IMAD.MOV.U32 R26, RZ, RZ, RZ ;  /* 0x000000ffff1a7224 */ /* 0x000fe200078e00ff */
[----:B------:R-:W-:Y:S01]  /*ac30*/  CS2R R10, SRZ ;  /* 0x00000000000a7805 */ /* 0x000fe2000001ff00 */
[----:B------:R-:W-:Y:S01]  /*ac40*/  IMAD.MOV.U32 R99, RZ, RZ, RZ ;  /* 0x000000ffff637224 */ /* 0x000fe200078e00ff */
[----:B-12---:R-:W-:Y:S01]  /*ac50*/  MOV R32, RZ ;  /* 0x000000ff00207202 */ /* 0x006fe20000000f00 */
[----:B------:R-:W-:Y:S06]  /*ac60*/  @P0 BRA `(.L_x_564) ;  /* 0x0000000000080947 */ /* 0x000fec0003800000 */
[----:B------:R-:W0:Y:S02]  /*ac70*/  FENCE.VIEW.ASYNC.G ;  /* 0x00000000000073c6 */ /* 0x000e240000000100 */
[----:B0-----:R-:W-:Y:S06]  /*ac80*/  BAR.ARV 0xc, 0x180 ;  /* 0x0306000000007b1d */ /* 0x001fec0000002000 */
.L_x_564:
[----:B------:R-:W-:Y:S05]  /*ac90*/  BSYNC B0 ;  /* 0x0000000000007941 */ /* 0x000fea0003800000 */
.L_x_563:
[----:B------:R-:W-:Y:S02]  /*aca0*/  IMAD.MOV.U32 R91, RZ, RZ, RZ ;  /* 0x000000ffff5b7224 */ /* 0x000fe400078e00ff */
[----:B------:R-:W-:Y:S01]  /*acb0*/  IMAD.MOV.U32 R24, RZ, RZ, RZ ;  /* 0x000000ffff187224 */ /* 0x000fe200078e00ff */
[----:B------:R-:W-:Y:S06]  /*acc0*/  @!P2 BRA `(.L_x_565) ;  /* 0x000000b80058a947 */ /* 0x000fec0003800000 */
[----:B------:R-:W2:Y:S04]  /*acd0*/  LDL R4, [R1+0x34] ;  /* 0x0000340001047983 */ /* 0x000ea80000100800 */
[----:B------:R-:W0:Y:S02]  /*ace0*/  SHFL.IDX PT, R0, R226, RZ, 0x1f ;  /* 0x00001fffe2007589 */ /* 0x000e2400000e0000 */
[----:B0-----:R-:W-:-:S04]  /*acf0*/  LEA.HI R3, R0, R0, RZ, 0x1 ;  /* 0x0000000000037211 */ /* 0x001fc800078f08ff */
[----:B------:R-:W-:-:S04]  /*ad00*/  LOP3.LUT R3, R3, 0x1e, RZ, 0xc0, !PT ;  /* 0x0000001e03037812 */ /* 0x000fc800078ec0ff */
[----:B------:R-:W-:Y:S02]  /*ad10*/  IADD3 R3, R0, -R3, RZ ;  /* 0x8000000300037210 */ /* 0x000fe40007ffe0ff */
[----:B--2---:R-:W-:-:S13]  /*ad20*/  R2UR UR4, R4 ;  /* 0x00000000040472ca */ /* 0x004fda00000e0000 */
[----:B------:R-:W-:Y:S02]  /*ad30*/  ULOP3.LUT UP0, URZ, UR4, 0x1bf, URZ, 0xc0, !UPT ;  /* 0x000001bf043f7892 */ /* 0x000fe4000f80c03f */
[----:B------:R-:W-:-:S04]  /*ad40*/  LEA R3, R3, UR4, 0xd ;  /* 0x0000000403037c11 */ /* 0x000fc8000f8e68ff */
[----:B------:R-:W-:Y:S02]  /*ad50*/  SHF.R.U32.HI R3, RZ, 0x4, R3 ;  /* 0x00000004ff037819 */ /* 0x000fe40000011603 */
[----:B------:R-:W-:Y:S02]  /*ad60*/  PLOP3.LUT P0, PT, PT, PT, UP0, 0x80, 0x0 ;  /* 0x000000000000781c */ /* 0x000fe40003f0f008 */
[----:B------:R-:W-:-:S11]  /*ad70*/  LOP3.LUT R36, R3, 0x3fff, RZ, 0xc0, !PT ;  /* 0x00003fff03247812 */ /* 0x000fd600078ec0ff */
[----:B------:R-:W-:Y:S05]  /*ad80*/  @!P0 BRA `(.L_x_566) ;  /* 0x0000000000408947 */ /* 0x000fea0003800000 */
[----:B------:R-:W-:Y:S01]  /*ad90*/  MOV R0, 0x0 ;  /* 0x0000000000007802 */ /* 0x000fe20000000f00 */
[----:B------:R-:W-:Y:S01]  /*ada0*/  ULDC.64 UR4, c[0x4][0x90] ;  /* 0x0100240000047ab9 */ /* 0x000fe20000000a00 */
[----:B------:R-:W-:Y:S01]  /*adb0*/  ULDC.64 UR6, c[0x4][0x98] ;  /* 0x0100260000067ab9 */ /* 0x000fe20000000a00 */
[----:B------:R-:W-:Y:S01]  /*adc0*/  IMAD.U32 R4, RZ, RZ, UR4 ;  /* 0x00000004ff047e24 */ /* 0x000fe2000f8e00ff */
[----:B------:R0:W1:Y:S01]  /*add0*/  LDC.64 R14, c[0x4][R0] ;  /* 0x01000000000e7b82 */ /* 0x0000620000000a00 */
[----:B------:R-:W-:Y:S01]  /*ade0*/  MOV R5, UR5 ;  /* 0x0000000500057c02 */ /* 0x000fe20008000f00 */
[----:B------:R-:W-:Y:S01]  /*adf0*/  ULDC.64 UR4, c[0x4][0x30] ;  /* 0x01000c0000047ab9 */ /* 0x000fe20000000a00 */
[----:B------:R-:W-:Y:S01]  /*ae00*/  IMAD.U32 R6, RZ, RZ, UR6 ;  /* 0x00000006ff067e24 */ /* 0x000fe2000f8e00ff */
[----:B------:R-:W-:Y:S01]  /*ae10*/  MOV R7, UR7 ;  /* 0x0000000700077c02 */ /* 0x000fe20008000f00 */
[----:B------:R-:W-:Y:S01]  /*ae20*/  IMAD.U32 R10, RZ, RZ, UR4 ;  /* 0x00000004ff0a7e24 */ /* 0x000fe2000f8e00ff */
[----:B------:R-:W-:Y:S01]  /*ae30*/  MOV R11, UR5 ;  /* 0x00000005000b7c02 */ /* 0x000fe20008000f00 */
[----:B------:R-:W-:Y:S01]  /*ae40*/  IMAD.MOV.U32 R8, RZ, RZ, 0x70 ;  /* 0x00000070ff087424 */ /* 0x000fe200078e00ff */
[----:B------:R-:W-:Y:S01]  /*ae50*/  MOV R12, 0x1 ;  /* 0x00000001000c7802 */ /* 0x000fe20000000f00 */
[----:B0-----:R-:W-:-:S07]  /*ae60*/  IMAD.MOV.U32 R13, RZ, RZ, RZ ;  /* 0x000000ffff0d7224 */ /* 0x001fce00078e00ff */
[----:B------:R-:W-:-:S07]  /*ae70*/  LEPC R20, `(.L_x_566) ;  /* 0x000000001014794e */ /* 0x000fce0000000000 */
[----:B-1--45:R-:W-:Y:S05]  /*ae80*/  CALL.ABS.NOINC R14 ;  /* 0x000000000e007343 */ /* 0x032fea0003c00000 */
.L_x_566:
[----:B------:R-:W-:Y:S02]  /*ae90*/  ULDC UR4, c[0x0][0x3f4] ;  /* 0x0000fd0000047ab9 */ /* 0x000fe40000000800 */
[----:B------:R-:W-:-:S13]  /*aea0*/  ISETP.LT.AND P0, PT, RZ, UR4, PT ;  /* 0x00000004ff007c0c */ /* 0x000fda000bf01270 */
[----:B------:R-:W-:Y:S05]  /*aeb0*/  @P0 BRA `(.L_x_567) ;  /* 0x00000000003c0947 */ /* 0x000fea0003800000 */
[----:B------:R-:W-:-:S04]  /*aec0*/  LEA.HI R0, R189, R189, RZ, 0x1 ;  /* 0x000000bdbd007211 */ /* 0x000fc800078f08ff */
[----:B------:R-:W-:-:S04]  /*aed0*/  LOP3.LUT R0, R0, 0xfffffffe, RZ, 0xc0, !PT ;  /* 0xfffffffe00007812 */ /* 0x000fc800078ec0ff */
[----:B------:R-:W-:-:S04]  /*aee0*/  IADD3 R0, R189, -R0, RZ ;  /* 0x80000000bd007210 */ /* 0x000fc80007ffe0ff */
[----:B------:R-:W-:-:S04]  /*aef0*/  SHF.L.U32 R3, R0, 0x1f, RZ ;  /* 0x0000001f00037819 */ /* 0x000fc800000006ff */
[----:B------:R0:W1:Y:S03]  /*af00*/  SYNCS.PHASECHK.TRANS64.TRYWAIT P0, [R2+URZ+0x2a800], R3 ;  /* 0x02a80003020075a7 */ /* 0x000066000800017f */
[----:B-1----:R-:W-:Y:S05]  /*af10*/  @!P0 NANOSLEEP.SYNCS 0x989680 ;  /* 0x009896800000895d */ /* 0x002fea0003900000 */
[----:B------:R-:W1:Y:S01]  /*af20*/  @!P0 SYNCS.PHASECHK.TRANS64 P0, [R2+URZ+0x2a800], R3 ;  /* 0x02a80003020085a7 */ /* 0x000e62000800007f */
[----:B------:R-:W-:Y:S04]  /*af30*/  BSSY B0, `(.L_x_568) ;  /* 0x0000006000007945 */ /* 0x000fe80003800000 */
[----:B-1----:R-:W-:Y:S05]  /*af40*/  @P0 BRA `(.L_x_569) ;  /* 0x0000000000100947 */ /* 0x002fea0003800000 */
.L_x_570:
[----:B-1----:R1:W2:Y:S02]  /*af50*/  SYNCS.PHASECHK.TRANS64.TRYWAIT P0, [R2+URZ+0x2a800], R3 ;  /* 0x02a80003020075a7 */ /* 0x0022a4000800017f */
[----:B--2---:R-:W-:Y:S05]  /*af60*/  @!P0 NANOSLEEP.SYNCS 0x989680 ;  /* 0x009896800000895d */ /* 0x004fea0003900000 */
[----:B------:R-:W2:Y:S02]  /*af70*/  @!P0 SYNCS.PHASECHK.TRANS64 P0, [R2+URZ+0x2a800], R3 ;  /* 0x02a80003020085a7 */ /* 0x000ea4000800007f */
[----:B--2---:R-:W-:Y:S05]  /*af80*/  @!P0 BRA `(.L_x_570) ;  /* 0xfffffffc00f08947 */ /* 0x004fea000383ffff */
.L_x_569:
[----:B------:R-:W-:Y:S05]  /*af90*/  BSYNC B0 ;  /* 0x0000000000007941 */ /* 0x000fea0003800000 */
.L_x_568:
[----:B------:R-:W-:Y:S05]  /*afa0*/  BRA `(.L_x_571) ;  /* 0x00000058004c7947 */ /* 0x000fea0003800000 */
.L_x_567:
[----:B------:R-:W2:Y:S01]  /*afb0*/  LDL R0, [R1+0x34] ;  /* 0x0000340001007983 */ /* 0x000ea20000100800 */
[----:B------:R-:W-:Y:S01]  /*afc0*/  ULDC.64 UR4, c[0x0][0x3f8] ;  /* 0x0000fe0000047ab9 */ /* 0x000fe20000000a00 */
[----:B------:R-:W-:Y:S01]  /*afd0*/  ULDC.64 UR6, c[0x0][0x408] ;  /* 0x0001020000067ab9 */ /* 0x000fe20000000a00 */
[----:B-----5:R-:W-:Y:S01]  /*afe0*/  IMAD.WIDE.U32 R4, R145, UR4, RZ ;  /* 0x0000000491047c25 */ /* 0x020fe2000f8e00ff */
[----:B--2---:R-:W-:Y:S02]  /*aff0*/  R2UR UR8, R0 ;  /* 0x00000000000872ca */ /* 0x004fe400000e0000 */
[----:B------:R-:W-:-:S05]  /*b000*/  SHF.R.S32.HI R0, RZ, 0x1f, R145 ;  /* 0x0000001fff007819 */ /* 0x000fca0000011491 */
[C---:B------:R-:W-:Y:S02]  /*b010*/  IMAD R6, R0.reuse, UR4, RZ ;  /* 0x0000000400067c24 */ /* 0x040fe4000f8e02ff */
[----:B------:R-:W-:Y:S02]  /*b020*/  IMAD R0, R0, UR6, RZ ;  /* 0x0000000600007c24 */ /* 0x000fe4000f8e02ff */
[C---:B------:R-:W-:Y:S01]  /*b030*/  IMAD R25, R145.reuse, UR5, R6 ;  /* 0x0000000591197c24 */ /* 0x040fe2000f8e0206 */
[----:B------:R-:W-:Y:S01]  /*b040*/  ULDC.64 UR4, c[0x0][0x3e8] ;  /* 0x0000fa0000047ab9 */ /* 0x000fe20000000a00 */
[----:B------:R-:W-:Y:S01]  /*b050*/  ULOP3.LUT UP0, URZ, UR8, 0x3ff, URZ, 0xc0, !UPT ;  /* 0x000003ff083f7892 */ /* 0x000fe2000f80c03f */
[C---:B------:R-:W-:Y:S01]  /*b060*/  IMAD R27, R145.reuse, UR7, R0 ;  /* 0x00000007911b7c24 */ /* 0x040fe2000f8e0200 */
[----:B------:R-:W-:Y:S01]  /*b070*/  LEA R24, P0, R4, UR4, 0x1 ;  /* 0x0000000404187c11 */ /* 0x000fe2000f8008ff */
[----:B------:R-:W-:Y:S01]  /*b080*/  IMAD.WIDE.U32 R6, R145, UR6, RZ ;  /* 0x0000000691067c25 */ /* 0x000fe2000f8e00ff */
[----:B------:R-:W-:-:S02]  /*b090*/  ULDC.64 UR6, c[0x0][0x400] ;  /* 0x0001000000067ab9 */ /* 0x000fc40000000a00 */
[----:B------:R-:W-:Y:S01]  /*b0a0*/  PLOP3.LUT P2, PT, PT, PT, UP0, 0x80, 0x0 ;  /* 0x000000000000781c */ /* 0x000fe20003f4f008 */
[----:B------:R-:W-:Y:S01]  /*b0b0*/  IMAD.IADD R25, R25, 0x1, R5 ;  /* 0x0000000119197824 */ /* 0x000fe200078e0205 */
[----:B------:R-:W-:Y:S02]  /*b0c0*/  LEA R26, P1, R6, UR6, 0x1 ;  /* 0x00000006061a7c11 */ /* 0x000fe4000f8208ff */
[----:B------:R-:W-:Y:S02]  /*b0d0*/  IADD3 R27, R27, R7, RZ ;  /* 0x000000071b1b7210 */ /* 0x000fe40007ffe0ff */
[----:B------:R-:W-:Y:S02]  /*b0e0*/  LEA.HI.X R25, R4, UR5, R25, 0x1, P0 ;  /* 0x0000000504197c11 */ /* 0x000fe400080f0c19 */
[----:B------:R-:W-:-:S05]  /*b0f0*/  LEA.HI.X R27, R6, UR7, R27, 0x1, P1 ;  /* 0x00000007061b7c11 */ /* 0x000fca00088f0c1b */
        /* <DEDUP_REMOVED lines=16> */
[----:B-1--4-:R-:W-:Y:S05]  /*b200*/  CALL.ABS.NOINC R14 ;  /* 0x000000000e007343 */ /* 0x012fea0003c00000 */
.L_x_572:
[----:B------:R-:W-:Y:S01]  /*b210*/  ULDC.U8 UR4, c[0x0][0x410] ;  /* 0x0001040000047ab9 */ /* 0x000fe20000000000 */
[----:B------:R-:W-:Y:S01]  /*b220*/  BSSY B0, `(.L_x_573) ;  /* 0x0000563000007945 */ /* 0x000fe20003800000 */
[----:B------:R-:W-:Y:S02]  /*b230*/  ISETP.NE.AND P0, PT, RZ, UR4, PT ;  /* 0x00000004ff007c0c */ /* 0x000fe4000bf05270 */
[----:B------:R-:W-:-:S11]  /*b240*/  LEA R6, R29, R165, 0x7 ;  /* 0x000000a51d067211 */ /* 0x000fd600078e38ff */
[----:B------:R-:W-:Y:S05]  /*b250*/  @!P0 BRA `(.L_x_574) ;  /* 0x00000028009c8947 */ /* 0x000fea0003800000 */
[----:B------:R-:W-:-:S03]  /*b260*/  UMOV UR4, 0xffffffff ;  /* 0xffffffff00047882 */ /* 0x000fc60000000000 */
[----:B------:R-:W-:Y:S05]  /*b270*/  BRA.DIV UR4, `(.L_x_575) ;  /* 0x0000014604187947 */ /* 0x000fea000b800000 */
[----:B------:R0:W1:Y:S04]  /*b280*/  SHFL.IDX PT, R0, R25, RZ, 0x1c1f ;  /* 0x001c1fff19007589 */ /* 0x00006800000e0000 */
[----:B------:R0:W2:Y:S04]  /*b290*/  SHFL.IDX PT, R3, R24, RZ, 0x1c1f ;  /* 0x001c1fff18037589 */ /* 0x0000a800000e0000 */
[----:B------:R0:W3:Y:S04]  /*b2a0*/  SHFL.IDX PT, R4, R27, RZ, 0x1c1f ;  /* 0x001c1fff1b047589 */ /* 0x0000e800000e0000 */
[----:B------:R0:W0:Y:S02]  /*b2b0*/  SHFL.IDX PT, R14, R26, RZ, 0x1c1f ;  /* 0x001c1fff1a0e7589 */ /* 0x00002400000e0000 */
.L_x_819:
[----:B------:R-:W-:Y:S01]  /*b2c0*/  ULDC UR4, c[0x0][0x448] ;  /* 0x0001120000047ab9 */ /* 0x000fe20000000800 */
[----:B------:R-:W-:Y:S01]  /*b2d0*/  LOP3.LUT R8, R176, 0x18, R16, 0xf8, !PT ;  /* 0x00000018b0087812 */ /* 0x000fe200078ef810 */
[----:B------:R-:W-:Y:S01]  /*b2e0*/  IMAD R5, R146, UR4, RZ ;  /* 0x0000000492057c24 */ /* 0x000fe2000f8e02ff */
[----:B------:R-:W-:Y:S01]  /*b2f0*/  BSSY B1, `(.L_x_576) ;  /* 0x000004e000017945 */ /* 0x000fe20003800000 */
[----:B------:R-:W-:Y:S02]  /*b300*/  LOP3.LUT P0, RZ, R195, 0x4, RZ, 0xc0, !PT ;  /* 0x00000004c3ff7812 */ /* 0x000fe4000780c0ff */
[----:B0-----:R-:W-:Y:S02]  /*b310*/  CS2R R24, SRZ ;  /* 0x0000000000187805 */ /* 0x001fe4000001ff00 */
[----:B------:R-:W-:Y:S02]  /*b320*/  LOP3.LUT R9, R8, R177, RZ, 0x3c, !PT ;  /* 0x000000b108097212 */ /* 0x000fe400078e3cff */
[----:B------:R-:W-:-:S02]  /*b330*/  CS2R R10, SRZ ;  /* 0x00000000000a7805 */ /* 0x000fc4000001ff00 */
[----:B------:R-:W-:Y:S01]  /*b340*/  ISETP.GE.AND P1, PT, R6, R5, PT ;  /* 0x000000050600720c */ /* 0x000fe20003f26270 */
[----:B------:R-:W-:Y:S01]  /*b350*/  IMAD R5, R29, -0x80, R5 ;  /* 0xffffff801d057824 */ /* 0x000fe200078e0205 */
[----:B------:R-:W-:Y:S01]  /*b360*/  CS2R R6, SRZ ;  /* 0x0000000000067805 */ /* 0x000fe2000001ff00 */
[----:B------:R-:W-:Y:S01]  /*b370*/  IMAD.IADD R9, R178, 0x1, R9 ;  /* 0x00000001b2097824 */ /* 0x000fe200078e0209 */
[----:B------:R-:W-:Y:S02]  /*b380*/  CS2R R20, SRZ ;  /* 0x0000000000147805 */ /* 0x000fe4000001ff00 */
[----:B------:R-:W-:Y:S02]  /*b390*/  CS2R R26, SRZ ;  /* 0x00000000001a7805 */ /* 0x000fe4000001ff00 */
[----:B------:R-:W-:Y:S02]  /*b3a0*/  CS2R R12, SRZ ;  /* 0x00000000000c7805 */ /* 0x000fe4000001ff00 */
[----:B------:R-:W-:-:S02]  /*b3b0*/  CS2R R28, SRZ ;  /* 0x00000000001c7805 */ /* 0x000fc4000001ff00 */
[----:B------:R-:W-:Y:S02]  /*b3c0*/  LEA R9, R9, R2, 0x1 ;  /* 0x0000000209097211 */ /* 0x000fe400078e08ff */
[----:B------:R-:W-:Y:S02]  /*b3d0*/  CS2R R30, SRZ ;  /* 0x00000000001e7805 */ /* 0x000fe4000001ff00 */
[----:B------:R-:W-:Y:S02]  /*b3e0*/  CS2R R38, SRZ ;  /* 0x0000000000267805 */ /* 0x000fe4000001ff00 */
[----:B------:R-:W-:Y:S02]  /*b3f0*/  CS2R R40, SRZ ;  /* 0x0000000000287805 */ /* 0x000fe4000001ff00 */
[----:B----4-:R-:W-:Y:S01]  /*b400*/  CS2R R32, SRZ ;  /* 0x0000000000207805 */ /* 0x010fe2000001ff00 */
[C---:B------:R-:W-:Y:S01]  /*b410*/  VIADD R37, R9.reuse, 0xc400 ;  /* 0x0000c40009257836 */ /* 0x040fe20000000000 */
[----:B------:R-:W-:-:S02]  /*b420*/  IADD3 R8, R9, 0xc440, RZ ;  /* 0x0000c44009087810 */ /* 0x000fc40007ffe0ff */
[----:B------:R-:W-:Y:S01]  /*b430*/  CS2R R34, SRZ ;  /* 0x0000000000227805 */ /* 0x000fe2000001ff00 */
[----:B------:R-:W-:Y:S06]  /*b440*/  @P1 BRA `(.L_x_577) ;  /* 0x0000000000e01947 */ /* 0x000fec0003800000 */
[----:B------:R-:W-:Y:S01]  /*b450*/  ULDC UR4, c[0x0][0x3f4] ;  /* 0x0000fd0000047ab9 */ /* 0x000fe20000000800 */
[----:B------:R-:W-:Y:S02]  /*b460*/  CS2R R28, SRZ ;  /* 0x00000000001c7805 */ /* 0x000fe4000001ff00 */
[----:B------:R-:W-:Y:S02]  /*b470*/  ISETP.GE.AND P2, PT, R160, UR4, PT ;  /* 0x00000004a0007c0c */ /* 0x000fe4000bf46270 */
[----:B------:R-:W-:Y:S02]  /*b480*/  CS2R R6, SRZ ;  /* 0x0000000000067805 */ /* 0x000fe4000001ff00 */
[----:B------:R-:W-:Y:S02]  /*b490*/  ISETP.GE.AND P3, PT, R169, UR4, PT ;  /* 0x00000004a9007c0c */ /* 0x000fe4000bf66270 */
[----:B------:R-:W-:Y:S02]  /*b4a0*/  CS2R R30, SRZ ;  /* 0x00000000001e7805 */ /* 0x000fe4000001ff00 */
[----:B------:R-:W-:-:S05]  /*b4b0*/  ISETP.GE.AND P4, PT, R168, UR4, PT ;  /* 0x00000004a8007c0c */ /* 0x000fca000bf86270 */
[----:B-1----:R-:W-:Y:S01]  /*b4c0*/  @!P2 MOV R11, R0 ;  /* 0x00000000000ba202 */ /* 0x002fe20000000f00 */
[----:B--2---:R-:W-:-:S03]  /*b4d0*/  @!P2 IMAD.MOV.U32 R10, RZ, RZ, R3 ;  /* 0x000000ffff0aa224 */ /* 0x004fc600078e0003 */
[----:B------:R-:W-:Y:S01]  /*b4e0*/  @!P3 IADD3 R20, P1, R3, R198, RZ ;  /* 0x000000c60314b210 */ /* 0x000fe20007f3e0ff */
[----:B---3--:R-:W-:Y:S02]  /*b4f0*/  @!P2 IMAD.MOV.U32 R15, RZ, RZ, R4 ;  /* 0x000000ffff0fa224 */ /* 0x008fe400078e0004 */
[----:B------:R-:W-:Y:S01]  /*b500*/  @!P2 IMAD.WIDE R10, R160, 0x2, R10 ;  /* 0x00000002a00aa825 */ /* 0x000fe200078e020a */
[----:B------:R-:W-:-:S03]  /*b510*/  @!P3 IADD3.X R21, R0, R197, RZ, P1, !PT ;  /* 0x000000c50015b210 */ /* 0x000fc60000ffe4ff */
[----:B------:R-:W-:Y:S01]  /*b520*/  @!P2 IMAD.WIDE R12, R160, 0x2, R14 ;  /* 0x00000002a00ca825 */ /* 0x000fe200078e020e */
[----:B------:R0:W5:Y:S01]  /*b530*/  @!P2 LD.E.64 R28, desc[UR60][R10.64] ;  /* 0x0000003c0a1ca980 */ /* 0x000162000c101b00 */
[----:B------:R-:W-:-:S03]  /*b540*/  @!P3 IADD3 R26, P1, R14, R198, RZ ;  /* 0x000000c60e1ab210 */ /* 0x000fc60007f3e0ff */
[----:B------:R-:W5:Y:S01]  /*b550*/  @!P2 LD.E.64 R6, desc[UR60][R12.64] ;  /* 0x0000003c0c06a980 */ /* 0x000f62000c101b00 */
[----:B------:R-:W-:Y:S02]  /*b560*/  ISETP.GE.AND P2, PT, R171, UR4, PT ;  /* 0x00000004ab007c0c */ /* 0x000fe4000bf46270 */
[-C--:B------:R-:W-:Y:S02]  /*b570*/  @!P4 IADD3 R42, P6, R14, R200.reuse, RZ ;  /* 0x000000c80e2ac210 */ /* 0x080fe40007fde0ff */
[----:B------:R-:W-:Y:S02]  /*b580*/  CS2R R24, SRZ ;  /* 0x0000000000187805 */ /* 0x000fe4000001ff00 */
[----:B------:R-:W-:Y:S01]  /*b590*/  @!P4 IADD3 R34, P5, R3, R200, RZ ;  /* 0x000000c80322c210 */ /* 0x000fe20007fbe0ff */
[----:B------:R-:W-:Y:S01]  /*b5a0*/  @!P3 IMAD.X R27, R4, 0x1, R197, P1 ;  /* 0x00000001041bb824 */ /* 0x000fe200008e06c5 */
[----:B------:R-:W-:Y:S02]  /*b5b0*/  CS2R R38, SRZ ;  /* 0x0000000000267805 */ /* 0x000fe4000001ff00 */
[----:B0-----:R-:W-:-:S02]  /*b5c0*/  CS2R R10, SRZ ;  /* 0x00000000000a7805 */ /* 0x001fc4000001ff00 */
[----:B------:R-:W-:Y:S01]  /*b5d0*/  @!P4 IADD3.X R35, R0, R199, RZ, P5, !PT ;  /* 0x000000c70023c210 */ /* 0x000fe20002ffe4ff */
[----:B------:R-:W-:Y:S01]  /*b5e0*/  @!P4 IMAD.X R43, R4, 0x1, R199, P6 ;  /* 0x00000001042bc824 */ /* 0x000fe200030e06c7 */
[----:B------:R0:W5:Y:S01]  /*b5f0*/  @!P3 LD.E.64 R30, desc[UR60][R20.64] ;  /* 0x0000003c141eb980 */ /* 0x000162000c101b00 */
[----:B------:R-:W-:-:S03]  /*b600*/  ISETP.GE.AND P1, PT, R170, UR4, PT ;  /* 0x00000004aa007c0c */ /* 0x000fc6000bf26270 */
[----:B------:R1:W5:Y:S01]  /*b610*/  @!P3 LD.E.64 R24, desc[UR60][R26.64] ;  /* 0x0000003c1a18b980 */ /* 0x000362000c101b00 */
[----:B------:R-:W-:Y:S02]  /*b620*/  ISETP.GE.AND P3, PT, R172, UR4, PT ;  /* 0x00000004ac007c0c */ /* 0x000fe4000bf66270 */
[-C--:B------:R-:W-:Y:S01]  /*b630*/  @!P2 IADD3 R46, P5, R14, R202.reuse, RZ ;  /* 0x000000ca0e2ea210 */ /* 0x080fe20007fbe0ff */
[----:B------:R2:W5:Y:S04]  /*b640*/  @!P4 LD.E.64 R38, desc[UR60][R34.64] ;  /* 0x0000003c2226c980 */ /* 0x000568000c101b00 */
[----:B------:R3:W5:Y:S01]  /*b650*/  @!P4 LD.E.64 R10, desc[UR60][R42.64] ;  /* 0x0000003c2a0ac980 */ /* 0x000762000c101b00 */
[----:B------:R-:W-:Y:S02]  /*b660*/  @!P2 IADD3 R44, P4, R3, R202, RZ ;  /* 0x000000ca032ca210 */ /* 0x000fe40007f9e0ff */
[----:B------:R-:W-:-:S02]  /*b670*/  CS2R R40, SRZ ;  /* 0x0000000000287805 */ /* 0x000fc4000001ff00 */
[----:B0-----:R-:W-:Y:S01]  /*b680*/  CS2R R20, SRZ ;  /* 0x0000000000147805 */ /* 0x001fe2000001ff00 */
[----:B------:R-:W-:Y:S01]  /*b690*/  @!P2 IMAD.X R47, R4, 0x1, R201, P5 ;  /* 0x00000001042fa824 */ /* 0x000fe200028e06c9 */
[----:B------:R-:W-:Y:S02]  /*b6a0*/  @!P2 IADD3.X R45, R0, R201, RZ, P4, !PT ;  /* 0x000000c9002da210 */ /* 0x000fe400027fe4ff */
[----:B------:R-:W-:Y:S02]  /*b6b0*/  CS2R R32, SRZ ;  /* 0x0000000000207805 */ /* 0x000fe4000001ff00 */
[C---:B------:R-:W-:Y:S01]  /*b6c0*/  @!P1 IADD3 R48, P6, R3.reuse, R215, RZ ;  /* 0x000000d703309210 */ /* 0x040fe20007fde0ff */
[----:B------:R0:W5:Y:S01]  /*b6d0*/  @!P2 LD.E.64 R20, desc[UR60][R46.64] ;  /* 0x0000003c2e14a980 */ /* 0x000162000c101b00 */
[----:B------:R-:W-:Y:S02]  /*b6e0*/  @!P3 IADD3 R50, P4, R3, R217, RZ ;  /* 0x000000d90332b210 */ /* 0x000fe40007f9e0ff */
[----:B-1----:R-:W-:-:S02]  /*b6f0*/  CS2R R26, SRZ ;  /* 0x00000000001a7805 */ /* 0x002fc4000001ff00 */
[----:B--2---:R-:W-:Y:S01]  /*b700*/  CS2R R34, SRZ ;  /* 0x0000000000227805 */ /* 0x004fe2000001ff00 */
[----:B------:R0:W5:Y:S01]  /*b710*/  @!P2 LD.E.64 R40, desc[UR60][R44.64] ;  /* 0x0000003c2c28a980 */ /* 0x000162000c101b00 */
[C---:B---3--:R-:W-:Y:S02]  /*b720*/  @!P1 IADD3 R42, P2, R14.reuse, R215, RZ ;  /* 0x000000d70e2a9210 */ /* 0x048fe40007f5e0ff */
[----:B------:R-:W-:Y:S02]  /*b730*/  @!P3 IADD3 R14, P5, R14, R217, RZ ;  /* 0x000000d90e0eb210 */ /* 0x000fe40007fbe0ff */
[----:B------:R-:W-:Y:S02]  /*b740*/  CS2R R12, SRZ ;  /* 0x00000000000c7805 */ /* 0x000fe4000001ff00 */
[----:B------:R-:W-:Y:S01]  /*b750*/  @!P1 IADD3.X R49, R0, R214, RZ, P6, !PT ;  /* 0x000000d600319210 */ /* 0x000fe200037fe4ff */
[----:B------:R-:W-:Y:S01]  /*b760*/  @!P1 IMAD.X R43, R4, 0x1, R214, P2 ;  /* 0x00000001042b9824 */ /* 0x000fe200010e06d6 */
[----:B------:R-:W-:Y:S01]  /*b770*/  @!P3 IADD3.X R51, R0, R216, RZ, P4, !PT ;  /* 0x000000d80033b210 */ /* 0x000fe200027fe4ff */
[----:B------:R-:W-:-:S02]  /*b780*/  @!P3 IMAD.X R15, R4, 0x1, R216, P5 ;  /* 0x00000001040fb824 */ /* 0x000fc400028e06d8 */
[----:B------:R0:W5:Y:S04]  /*b790*/  @!P1 LD.E.64 R32, desc[UR60][R48.64] ;  /* 0x0000003c30209980 */ /* 0x000168000c101b00 */
[----:B------:R0:W5:Y:S04]  /*b7a0*/  @!P1 LD.E.64 R26, desc[UR60][R42.64] ;  /* 0x0000003c2a1a9980 */ /* 0x000168000c101b00 */
[----:B------:R0:W5:Y:S04]  /*b7b0*/  @!P3 LD.E.64 R34, desc[UR60][R50.64] ;  /* 0x0000003c3222b980 */ /* 0x000168000c101b00 */
[----:B------:R0:W5:Y:S02]  /*b7c0*/  @!P3 LD.E.64 R12, desc[UR60][R14.64] ;  /* 0x0000003c0e0cb980 */ /* 0x000164000c101b00 */
.L_x_577:
[----:B------:R-:W-:Y:S05]  /*b7d0*/  BSYNC B1 ;  /* 0x0000000000017941 */ /* 0x000fea0003800000 */
.L_x_576:
[----:B-1---5:R-:W-:Y:S01]  /*b7e0*/  IMAD.MOV.U32 R0, RZ, RZ, R28 ;  /* 0x000000ffff007224 */ /* 0x022fe200078e001c */
[----:B--2---:R-:W-:Y:S01]  /*b7f0*/  MOV R3, R29 ;  /* 0x0000001d00037202 */ /* 0x004fe20000000f00 */
[----:B0-----:R-:W-:Y:S01]  /*b800*/  IMAD.MOV.U32 R47, RZ, RZ, R34 ;  /* 0x000000ffff2f7224 */ /* 0x001fe200078e0022 */
[----:B------:R-:W-:Y:S01]  /*b810*/  MOV R48, R35 ;  /* 0x0000002300307202 */ /* 0x000fe20000000f00 */
[----:B------:R-:W-:Y:S01]  /*b820*/  IMAD.MOV.U32 R45, RZ, RZ, R32 ;  /* 0x000000ffff2d7224 */ /* 0x000fe200078e0020 */
[--C-:B------:R-:W-:Y:S01]  /*b830*/  SHF.R.U64 R34, R34, 0x10, R35.reuse ;  /* 0x0000001022227819 */ /* 0x100fe20000001223 */
[----:B------:R-:W-:Y:S01]  /*b840*/  BSSY B1, `(.L_x_578) ;  /* 0x000004b000017945 */ /* 0x000fe20003800000 */
[----:B------:R-:W-:Y:S02]  /*b850*/  SHF.R.U32.HI R58, RZ, 0x10, R35 ;  /* 0x00000010ff3a7819 */ /* 0x000fe40000011623 */
[----:B------:R-:W-:Y:S02]  /*b860*/  PRMT R35, R0, 0x5410, R3 ;  /* 0x0000541000237816 */ /* 0x000fe40000000003 */
[----:B------:R-:W-:-:S02]  /*b870*/  LEA.HI R0, R189, R189, RZ, 0x1 ;  /* 0x000000bdbd007211 */ /* 0x000fc400078f08ff */
[----:B---3--:R-:W-:Y:S02]  /*b880*/  MOV R4, R7 ;  /* 0x0000000700047202 */ /* 0x008fe40000000f00 */
[----:B------:R-:W-:Y:S02]  /*b890*/  LOP3.LUT R0, R0, 0xfffffffe, RZ, 0xc0, !PT ;  /* 0xfffffffe00007812 */ /* 0x000fe400078ec0ff */
[--C-:B------:R-:W-:Y:S02]  /*b8a0*/  SHF.R.U64 R59, R6, 0x10, R7.reuse ;  /* 0x00000010063b7819 */ /* 0x100fe40000001207 */
[----:B------:R-:W-:Y:S01]  /*b8b0*/  SHF.R.U32.HI R60, RZ, 0x10, R7 ;  /* 0x00000010ff3c7819 */ /* 0x000fe20000011607 */
[----:B------:R-:W-:Y:S01]  /*b8c0*/  IMAD.IADD R0, R189, 0x1, -R0 ;  /* 0x00000001bd007824 */ /* 0x000fe200078e0a00 */
[----:B------:R-:W-:Y:S02]  /*b8d0*/  @P0 IADD3 R8, R37, -0x40, RZ ;  /* 0xffffffc025080810 */ /* 0x000fe40007ffe0ff */
[----:B------:R-:W-:Y:S01]  /*b8e0*/  SHF.R.U64 R37, R28, 0x10, R29 ;  /* 0x000000101c257819 */ /* 0x000fe2000000121d */
[----:B------:R-:W-:Y:S01]  /*b8f0*/  IMAD.MOV.U32 R28, RZ, RZ, R30 ;  /* 0x000000ffff1c7224 */ /* 0x000fe200078e001e */
[----:B------:R-:W-:-:S02]  /*b900*/  SHF.L.U32 R7, R0, 0x1f, RZ ;  /* 0x0000001f00077819 */ /* 0x000fc400000006ff */
[----:B------:R-:W-:Y:S01]  /*b910*/  SHF.R.U64 R50, R30, 0x10, R31 ;  /* 0x000000101e327819 */ /* 0x000fe2000000121f */
[----:B------:R-:W-:Y:S01]  /*b920*/  IMAD.MOV.U32 R30, RZ, RZ, R38 ;  /* 0x000000ffff1e7224 */ /* 0x000fe200078e0026 */
[----:B------:R-:W0:Y:S01]  /*b930*/  SYNCS.PHASECHK.TRANS64.TRYWAIT P0, [R2+URZ+0x2a800], R7 ;  /* 0x02a80007020075a7 */ /* 0x000e22000800017f */
[----:B------:R-:W-:Y:S01]  /*b940*/  SHF.R.U32.HI R49, RZ, 0x10, R29 ;  /* 0x00000010ff317819 */ /* 0x000fe2000001161d */
[----:B------:R-:W-:Y:S01]  /*b950*/  IMAD.MOV.U32 R29, RZ, RZ, R10 ;  /* 0x000000ffff1d7224 */ /* 0x000fe200078e000a */
[----:B------:R-:W-:Y:S01]  /*b960*/  SHF.R.U64 R52, R38, 0x10, R39 ;  /* 0x0000001026347819 */ /* 0x000fe20000001227 */
[----:B------:R-:W-:Y:S01]  /*b970*/  IMAD.MOV.U32 R38, RZ, RZ, R6 ;  /* 0x000000ffff267224 */ /* 0x000fe200078e0006 */
[----:B------:R-:W-:Y:S02]  /*b980*/  MOV R46, R33 ;  /* 0x00000021002e7202 */ /* 0x000fe40000000f00 */
[--C-:B------:R-:W-:Y:S02]  /*b990*/  SHF.R.U64 R56, R32, 0x10, R33.reuse ;  /* 0x0000001020387819 */ /* 0x100fe40000001221 */
[----:B------:R-:W-:Y:S01]  /*b9a0*/  SHF.R.U32.HI R57, RZ, 0x10, R33 ;  /* 0x00000010ff397819 */ /* 0x000fe20000011621 */
[----:B------:R-:W-:Y:S01]  /*b9b0*/  IMAD.MOV.U32 R33, RZ, RZ, R24 ;  /* 0x000000ffff217224 */ /* 0x000fe200078e0018 */
[----:B------:R-:W-:-:S02]  /*b9c0*/  MOV R43, R39 ;  /* 0x00000027002b7202 */ /* 0x000fc40000000f00 */
        /* <DEDUP_REMOVED lines=8> */
[----:B------:R-:W-:Y:S01]  /*ba50*/  SHF.R.U64 R54, R40, 0x10, R41 ;  /* 0x0000001028367819 */ /* 0x000fe20000001229 */
[----:B------:R-:W-:Y:S01]  /*ba60*/  IMAD.MOV.U32 R40, RZ, RZ, R12 ;  /* 0x000000ffff287224 */ /* 0x000fe200078e000c */
[----:B------:R-:W-:-:S02]  /*ba70*/  MOV R6, R25 ;  /* 0x0000001900067202 */ /* 0x000fc40000000f00 */
[----:B------:R-:W-:Y:S02]  /*ba80*/  MOV R42, R31 ;  /* 0x0000001f002a7202 */ /* 0x000fe40000000f00 */
[----:B------:R-:W-:Y:S02]  /*ba90*/  MOV R44, R41 ;  /* 0x00000029002c7202 */ /* 0x000fe40000000f00 */
[----:B------:R-:W-:Y:S02]  /*baa0*/  SHF.R.U32.HI R55, RZ, 0x10, R41 ;  /* 0x00000010ff377819 */ /* 0x000fe40000011629 */
[----:B------:R-:W-:Y:S02]  /*bab0*/  SHF.R.U32.HI R25, RZ, 0x10, R25 ;  /* 0x00000010ff197819 */ /* 0x000fe40000011619 */
[----:B------:R-:W-:Y:S02]  /*bac0*/  MOV R10, R21 ;  /* 0x00000015000a7202 */ /* 0x000fe40000000f00 */
[----:B------:R-:W-:-:S02]  /*bad0*/  MOV R15, R27 ;  /* 0x0000001b000f7202 */ /* 0x000fc40000000f00 */
[----:B------:R-:W-:Y:S02]  /*bae0*/  SHF.R.U64 R66, R26, 0x10, R27 ;  /* 0x000000101a427819 */ /* 0x000fe4000000121b */
[----:B------:R-:W-:Y:S02]  /*baf0*/  SHF.R.U32.HI R51, RZ, 0x10, R31 ;  /* 0x00000010ff337819 */ /* 0x000fe4000001161f */
[--C-:B------:R-:W-:Y:S02]  /*bb00*/  SHF.R.U64 R64, R20, 0x10, R21.reuse ;  /* 0x0000001014407819 */ /* 0x100fe40000001215 */
[----:B------:R-:W-:Y:S02]  /*bb10*/  SHF.R.U32.HI R65, RZ, 0x10, R21 ;  /* 0x00000010ff417819 */ /* 0x000fe40000011615 */
[----:B------:R-:W-:Y:S02]  /*bb20*/  SHF.R.U32.HI R67, RZ, 0x10, R27 ;  /* 0x00000010ff437819 */ /* 0x000fe4000001161b */
[----:B------:R-:W-:-:S02]  /*bb30*/  MOV R41, R13 ;  /* 0x0000000d00297202 */ /* 0x000fc40000000f00 */
[----:B------:R-:W-:Y:S02]  /*bb40*/  VIMNMX R26, R5, 0x80, PT ;  /* 0x00000080051a7848 */ /* 0x000fe40003fe0100 */
[----:B------:R-:W-:Y:S02]  /*bb50*/  PRMT R3, R34, 0x5410, R58 ;  /* 0x0000541022037816 */ /* 0x000fe4000000003a */
[----:B------:R-:W-:Y:S02]  /*bb60*/  PRMT R29, R29, 0x5410, R14 ;  /* 0x000054101d1d7816 */ /* 0x000fe4000000000e */
[--C-:B------:R-:W-:Y:S02]  /*bb70*/  SHF.R.U64 R68, R12, 0x10, R13.reuse ;  /* 0x000000100c447819 */ /* 0x100fe4000000120d */
[----:B------:R-:W-:Y:S02]  /*bb80*/  SHF.R.U32.HI R69, RZ, 0x10, R13 ;  /* 0x00000010ff457819 */ /* 0x000fe4000001160d */
[----:B------:R-:W-:-:S02]  /*bb90*/  PRMT R31, R28, 0x5410, R42 ;  /* 0x000054101c1f7816 */ /* 0x000fc4000000002a */
[----:B------:R-:W-:Y:S02]  /*bba0*/  PRMT R27, R30, 0x5410, R43 ;  /* 0x000054101e1b7816 */ /* 0x000fe4000000002b */
[----:B------:R-:W-:Y:S02]  /*bbb0*/  PRMT R20, R39, 0x5410, R44 ;  /* 0x0000541027147816 */ /* 0x000fe4000000002c */
[----:B------:R-:W-:Y:S02]  /*bbc0*/  PRMT R34, R61, 0x5410, R25 ;  /* 0x000054103d227816 */ /* 0x000fe40000000019 */
[----:B------:R-:W-:Y:S02]  /*bbd0*/  PRMT R24, R24, 0x5410, R10 ;  /* 0x0000541018187816 */ /* 0x000fe4000000000a */
[----:B------:R-:W-:Y:S02]  /*bbe0*/  PRMT R14, R11, 0x5410, R15 ;  /* 0x000054100b0e7816 */ /* 0x000fe4000000000f */
        /* <DEDUP_REMOVED lines=12> */
[----:B------:R-:W-:-:S02]  /*bcb0*/  ISETP.GE.AND P1, PT, R165, R26, PT ;  /* 0x0000001aa500720c */ /* 0x000fc40003f26270 */
[----:B------:R-:W-:Y:S02]  /*bcc0*/  PRMT R15, R66, 0x5410, R67 ;  /* 0x00005410420f7816 */ /* 0x000fe40000000043 */
[----:B------:R-:W-:Y:S01]  /*bcd0*/  PRMT R10, R40, 0x5410, R41 ;  /* 0x00005410280a7816 */ /* 0x000fe20000000029 */
[----:B0-----:R-:W-:Y:S08]  /*bce0*/  @!P0 BRA `(.L_x_579) ;  /* 0x0000013800ec8947 */ /* 0x001ff00003800000 */
.L_x_820:
[----:B------:R-:W-:Y:S05]  /*bcf0*/  BSYNC B1 ;  /* 0x0000000000017941 */ /* 0x000fea0003800000 */
.L_x_578:
[----:B------:R-:W-:Y:S01]  /*bd00*/  BSSY B1, `(.L_x_580) ;  /* 0x00000fe000017945 */ /* 0x000fe20003800000 */
[----:B------:R-:W-:-:S03]  /*bd10*/  PRMT R11, R68, 0x5410, R69 ;  /* 0x00005410440b7816 */ /* 0x000fc60000000045 */
[----:B------:R-:W-:Y:S05]  /*bd20*/  @P1 BRA `(.L_x_581) ;  /* 0x0000000c00ec1947 */ /* 0x000fea0003800000 */
[----:B------:R-:W1:Y:S01]  /*bd30*/  LDC R5, c[0x0][0x3f4] ;  /* 0x0000fd00ff057b82 */ /* 0x000e620000000800 */
[----:B------:R-:W-:Y:S01]  /*bd40*/  BSSY B2, `(.L_x_582) ;  /* 0x000002e000027945 */ /* 0x000fe20003800000 */
[-C--:B-1----:R-:W-:Y:S02]  /*bd50*/  ISETP.GE.AND P0, PT, R160, R5.reuse, PT ;  /* 0x00000005a000720c */ /* 0x082fe40003f06270 */
[-C--:B------:R-:W-:Y:S02]  /*bd60*/  ISETP.GE.AND P1, PT, R169, R5.reuse, PT ;  /* 0x00000005a900720c */ /* 0x080fe40003f26270 */
[-C--:B------:R-:W-:Y:S02]  /*bd70*/  ISETP.GE.AND P2, PT, R168, R5.reuse, PT ;  /* 0x00000005a800720c */ /* 0x080fe40003f46270 */
[-C--:B------:R-:W-:Y:S02]  /*bd80*/  ISETP.GE.AND P3, PT, R171, R5.reuse, PT ;  /* 0x00000005ab00720c */ /* 0x080fe40003f66270 */
[----:B------:R-:W-:-:S02]  /*bd90*/  ISETP.GE.AND P4, PT, R170, R5, PT ;  /* 0x00000005aa00720c */ /* 0x000fc40003f86270 */
[----:B------:R-:W-:-:S03]  /*bda0*/  ISETP.GE.AND P5, PT, R172, R5, PT ;  /* 0x00000005ac00720c */ /* 0x000fc60003fa6270 */
[----:B------:R-:W-:Y:S10]  /*bdb0*/  @P0 BRA `(.L_x_583) ;  /* 0x0000000000980947 */ /* 0x000ff40003800000 */
[----:B0-----:R-:W0:Y:S01]  /*bdc0*/  LDS.128 R4, [R9+0xc400] ;  /* 0x00c4000009047984 */ /* 0x001e220000000c00 */
[----:B------:R-:W-:Y:S02]  /*bdd0*/  HADD2.F32 R47, -RZ, R38.H0_H0 ;  /* 0x20000026ff2f7230 */ /* 0x000fe40000004100 */
[----:B------:R-:W-:Y:S02]  /*bde0*/  HADD2.F32 R45, -RZ, R35.H0_H0 ;  /* 0x20000023ff2d7230 */ /* 0x000fe40000004100 */
[----:B------:R-:W-:Y:S02]  /*bdf0*/  HADD2.F32 R44, -RZ, R37.H0_H0 ;  /* 0x20000025ff2c7230 */ /* 0x000fe40000004100 */
[----:B------:R-:W-:Y:S02]  /*be00*/  HADD2.F32 R46, -RZ, R39.H0_H0 ;  /* 0x20000027ff2e7230 */ /* 0x000fe40000004100 */
[--C-:B0-----:R-:W-:Y:S02]  /*be10*/  HADD2.F32 R40, -RZ, R4.reuse.H0_H0 ;  /* 0x20000004ff287230 */ /* 0x101fe40000004100 */
[----:B------:R-:W-:-:S02]  /*be20*/  HADD2.F32 R4, -RZ, R4.H1_H1 ;  /* 0x30000004ff047230 */ /* 0x000fc40000004100 */
[--C-:B------:R-:W-:Y:S02]  /*be30*/  HADD2.F32 R41, -RZ, R5.reuse.H0_H0 ;  /* 0x20000005ff297230 */ /* 0x100fe40000004100 */
[----:B------:R-:W-:Y:S02]  /*be40*/  HADD2.F32 R5, -RZ, R5.H1_H1 ;  /* 0x30000005ff057230 */ /* 0x000fe40000004100 */
[C---:B------:R-:W-:Y:S01]  /*be50*/  FMUL.FTZ R49, R4.reuse, R47 ;  /* 0x0000002f04317220 */ /* 0x040fe20000410000 */
[-C--:B------:R-:W-:Y:S01]  /*be60*/  FMUL.FTZ R4, R4, R45.reuse ;  /* 0x0000002d04047220 */ /* 0x080fe20000410000 */
[--C-:B------:R-:W-:Y:S02]  /*be70*/  HADD2.F32 R42, -RZ, R6.reuse.H0_H0 ;  /* 0x20000006ff2a7230 */ /* 0x100fe40000004100 */
[----:B------:R-:W-:Y:S02]  /*be80*/  HADD2.F32 R43, -RZ, R7.H0_H0 ;  /* 0x20000007ff2b7230 */ /* 0x000fe40000004100 */
[C---:B------:R-:W-:Y:S01]  /*be90*/  FMUL.FTZ R50, R5.reuse, R46 ;  /* 0x0000002e05327220 */ /* 0x040fe20000410000 */
[C---:B------:R-:W-:Y:S01]  /*bea0*/  FFMA.FTZ R49, R40.reuse, R45, -R49 ;  /* 0x0000002d28317223 */ /* 0x040fe20000010831 */
[----:B------:R-:W-:Y:S01]  /*beb0*/  FFMA.FTZ R48, R40, R47, R4 ;  /* 0x0000002f28307223 */ /* 0x000fe20000010004 */
[----:B------:R-:W-:Y:S01]  /*bec0*/  FMUL.FTZ R52, R5, R44 ;  /* 0x0000002c05347220 */ /* 0x000fe20000410000 */
[----:B------:R-:W-:-:S02]  /*bed0*/  HADD2.F32 R6, -RZ, R6.H1_H1 ;  /* 0x30000006ff067230 */ /* 0x000fc40000004100 */
[C---:B------:R-:W-:Y:S01]  /*bee0*/  FFMA.FTZ R50, R41.reuse, R44, -R50 ;  /* 0x0000002c29327223 */ /* 0x040fe20000010832 */
[----:B------:R-:W-:Y:S02]  /*bef0*/  HADD2.F32 R7, -RZ, R7.H1_H1 ;  /* 0x30000007ff077230 */ /* 0x000fe40000004100 */
[----:B------:R-:W-:Y:S01]  /*bf00*/  FFMA.FTZ R41, R41, R46, R52 ;  /* 0x0000002e29297223 */ /* 0x000fe20000010034 */
[----:B------:R-:W-:Y:S02]  /*bf10*/  HADD2.F32 R45, -RZ, R38.H1_H1 ;  /* 0x30000026ff2d7230 */ /* 0x000fe40000004100 */
[----:B------:R-:W-:Y:S02]  /*bf20*/  HADD2.F32 R5, -RZ, R35.H1_H1 ;  /* 0x30000023ff057230 */ /* 0x000fe40000004100 */
[----:B------:R-:W-:Y:S02]  /*bf30*/  HADD2.F32 R40, -RZ, R39.H1_H1 ;  /* 0x30000027ff287230 */ /* 0x000fe40000004100 */
[----:B------:R-:W-:Y:S01]  /*bf40*/  FMUL.FTZ R47, R6, R45 ;  /* 0x0000002d062f7220 */ /* 0x000fe20000410000 */
[----:B------:R-:W-:-:S02]  /*bf50*/  HADD2.F32 R4, -RZ, R37.H1_H1 ;  /* 0x30000025ff047230 */ /* 0x000fc40000004100 */
[-C--:B------:R-:W-:Y:S01]  /*bf60*/  FMUL.FTZ R44, R6, R5.reuse ;  /* 0x00000005062c7220 */ /* 0x080fe20000410000 */
[C---:B------:R-:W-:Y:S01]  /*bf70*/  FMUL.FTZ R46, R7.reuse, R40 ;  /* 0x00000028072e7220 */ /* 0x040fe20000410000 */
[C---:B------:R-:W-:Y:S01]  /*bf80*/  FFMA.FTZ R6, R42.reuse, R5, -R47 ;  /* 0x000000052a067223 */ /* 0x040fe2000001082f */
[-C--:B------:R-:W-:Y:S01]  /*bf90*/  FMUL.FTZ R51, R7, R4.reuse ;  /* 0x0000000407337220 */ /* 0x080fe20000410000 */
[----:B------:R-:W-:Y:S01]  /*bfa0*/  FFMA.FTZ R45, R42, R45, R44 ;  /* 0x0000002d2a2d7223 */ /* 0x000fe2000001002c */
[C---:B------:R-:W-:Y:S01]  /*bfb0*/  FFMA.FTZ R7, R43.reuse, R4, -R46 ;  /* 0x000000042b077223 */ /* 0x040fe2000001082e */
[----:B------:R-:W-:Y:S01]  /*bfc0*/  F2FP.F16.F32.PACK_AB R4, R48, R49 ;  /* 0x000000313004723e */ /* 0x000fe200000000ff */
[----:B------:R-:W-:Y:S01]  /*bfd0*/  FFMA.FTZ R40, R43, R40, R51 ;  /* 0x000000282b287223 */ /* 0x000fe20000010033 */
[----:B------:R-:W-:Y:S02]  /*bfe0*/  F2FP.F16.F32.PACK_AB R5, R41, R50 ;  /* 0x000000322905723e */ /* 0x000fe400000000ff */
[----:B------:R-:W-:-:S02]  /*bff0*/  F2FP.F16.F32.PACK_AB R6, R45, R6 ;  /* 0x000000062d06723e */ /* 0x000fc400000000ff */
[----:B------:R-:W-:-:S05]  /*c000*/  F2FP.F16.F32.PACK_AB R7, R40, R7 ;  /* 0x000000072807723e */ /* 0x000fca00000000ff */
[----:B------:R1:W-:Y:S02]  /*c010*/  STS.128 [R9+0xc400], R4 ;  /* 0x00c4000409007388 */ /* 0x0003e40000000c00 */
.L_x_583:
[----:B------:R-:W-:Y:S05]  /*c020*/  BSYNC B2 ;  /* 0x0000000000027941 */ /* 0x000fea0003800000 */
.L_x_582:
[----:B------:R-:W-:Y:S04]  /*c030*/  BSSY B2, `(.L_x_584) ;  /* 0x0000028000027945 */ /* 0x000fe80003800000 */
[----:B------:R-:W-:Y:S05]  /*c040*/  @P1 BRA `(.L_x_585) ;  /* 0x0000000000981947 */ /* 0x000fea0003800000 */
[----:B01----:R-:W0:Y:S01]  /*c050*/  LDS.128 R4, [R8] ;  /* 0x0000000008047984 */ /* 0x003e220000000c00 */
        /* <DEDUP_REMOVED lines=36> */
[----:B------:R2:W-:Y:S02]  /*c2a0*/  STS.128 [R8], R4 ;  /* 0x0000000408007388 */ /* 0x0005e40000000c00 */
.L_x_585:
[----:B------:R-:W-:Y:S05]  /*c2b0*/  BSYNC B2 ;  /* 0x0000000000027941 */ /* 0x000fea0003800000 */
.L_x_584:
[----:B------:R-:W-:Y:S04]  /*c2c0*/  BSSY B2, `(.L_x_586) ;  /* 0x0000028000027945 */ /* 0x000fe80003800000 */
[----:B------:R-:W-:Y:S05]  /*c2d0*/  @P2 BRA `(.L_x_587) ;  /* 0x0000000000982947 */ /* 0x000fea0003800000 */
[----:B012---:R-:W0:Y:S01]  /*c2e0*/  LDS.128 R4, [R9+0x10400] ;  /* 0x0104000009047984 */ /* 0x007e220000000c00 */
        /* <DEDUP_REMOVED lines=37> */
.L_x_587:
[----:B------:R-:W-:Y:S05]  /*c540*/  BSYNC B2 ;  /* 0x0000000000027941 */ /* 0x000fea0003800000 */
.L_x_586:
[----:B------:R-:W-:Y:S04]  /*c550*/  BSSY B2, `(.L_x_588) ;  /* 0x0000028000027945 */ /* 0x000fe80003800000 */
[----:B------:R-:W-:Y:S05]  /*c560*/  @P3 BRA `(.L_x_589) ;  /* 0x0000000000983947 */ /* 0x000fea0003800000 */
[----:B0123--:R-:W0:Y:S01]  /*c570*/  LDS.128 R4, [R8+0x4000] ;  /* 0x0040000008047984 */ /* 0x00fe220000000c00 */
        /* <DEDUP_REMOVED lines=37> */
.L_x_589:
[----:B------:R-:W-:Y:S05]  /*c7d0*/  BSYNC B2 ;  /* 0x0000000000027941 */ /* 0x000fea0003800000 */
.L_x_588:
[----:B------:R-:W-:Y:S04]  /*c7e0*/  BSSY B2, `(.L_x_590) ;  /* 0x0000028000027945 */ /* 0x000fe80003800000 */
[----:B------:R-:W-:Y:S05]  /*c7f0*/  @P4 BRA `(.L_x_591) ;  /* 0x0000000000984947 */ /* 0x000fea0003800000 */
[----:B01234-:R-:W0:Y:S01]  /*c800*/  LDS.128 R4, [R9+0x14400] ;  /* 0x0144000009047984 */ /* 0x01fe220000000c00 */
        /* <DEDUP_REMOVED lines=37> */
.L_x_591:
[----:B------:R-:W-:Y:S05]  /*ca60*/  BSYNC B2 ;  /* 0x0000000000027941 */ /* 0x000fea0003800000 */
.L_x_590:
        /* <DEDUP_REMOVED lines=39> */
.L_x_581:
[----:B------:R-:W-:Y:S05]  /*cce0*/  BSYNC B1 ;  /* 0x0000000000017941 */ /* 0x000fea0003800000 */
.L_x_580:
[----:B------:R-:W-:-:S13]  /*ccf0*/  ISETP.GE.AND P0, PT, R225, R26, PT ;  /* 0x0000001ae100720c */ /* 0x000fda0003f06270 */
[----:B------:R-:W-:Y:S05]  /*cd00*/  @P0 BRA `(.L_x_592) ;  /* 0x0000003800d00947 */ /* 0x000fea0003800000 */
[----:B01234-:R-:W0:Y:S01]  /*cd10*/  LDC R5, c[0x0][0x3f4] ;  /* 0x0000fd00ff057b82 */ /* 0x01fe220000000800 */
[----:B------:R-:W-:Y:S01]  /*cd20*/  BSSY B1, `(.L_x_593) ;  /* 0x000002e000017945 */ /* 0x000fe20003800000 */
[-C--:B0-----:R-:W-:Y:S02]  /*cd30*/  ISETP.GE.AND P0, PT, R160, R5.reuse, PT ;  /* 0x00000005a000720c */ /* 0x081fe40003f06270 */
[-C--:B------:R-:W-:Y:S02]  /*cd40*/  ISETP.GE.AND P1, PT, R169, R5.reuse, PT ;  /* 0x00000005a900720c */ /* 0x080fe40003f26270 */
[-C--:B------:R-:W-:Y:S02]  /*cd50*/  ISETP.GE.AND P2, PT, R168, R5.reuse, PT ;  /* 0x00000005a800720c */ /* 0x080fe40003f46270 */
[-C--:B------:R-:W-:Y:S02]  /*cd60*/  ISETP.GE.AND P3, PT, R171, R5.reuse, PT ;  /* 0x00000005ab00720c */ /* 0x080fe40003f66270 */
[----:B------:R-:W-:-:S02]  /*cd70*/  ISETP.GE.AND P4, PT, R170, R5, PT ;  /* 0x00000005aa00720c */ /* 0x000fc40003f86270 */
[----:B------:R-:W-:-:S03]  /*cd80*/  ISETP.GE.AND P5, PT, R172, R5, PT ;  /* 0x00000005ac00720c */ /* 0x000fc60003fa6270 */
[----:B------:R-:W-:Y:S10]  /*cd90*/  @P0 BRA `(.L_x_594) ;  /* 0x0000000000980947 */ /* 0x000ff40003800000 */
[----:B------:R-:W0:Y:S01]  /*cda0*/  LDS.128 R4, [R9+0xe400] ;  /* 0x00e4000009047984 */ /* 0x000e220000000c00 */
[--C-:B------:R-:W-:Y:S02]  /*cdb0*/  HADD2.F32 R48, -RZ, R38.reuse.H0_H0 ;  /* 0x20000026ff307230 */ /* 0x100fe40000004100 */
[----:B------:R-:W-:Y:S02]  /*cdc0*/  HADD2.F32 R50, -RZ, R39.H0_H0 ;  /* 0x20000027ff327230 */ /* 0x000fe40000004100 */
[----:B------:R-:W-:Y:S02]  /*cdd0*/  HADD2.F32 R44, -RZ, R35.H0_H0 ;  /* 0x20000023ff2c7230 */ /* 0x000fe40000004100 */
[----:B------:R-:W-:Y:S02]  /*cde0*/  HADD2.F32 R46, -RZ, R37.H0_H0 ;  /* 0x20000025ff2e7230 */ /* 0x000fe40000004100 */
[----:B------:R-:W-:Y:S02]  /*cdf0*/  HADD2.F32 R49, -RZ, R38.H1_H1 ;  /* 0x30000026ff317230 */ /* 0x000fe40000004100 */
[----:B0-----:R-:W-:-:S02]  /*ce00*/  HADD2.F32 R26, -RZ, R4.H0_H0 ;  /* 0x20000004ff1a7230 */ /* 0x001fc40000004100 */
[----:B------:R-:W-:Y:S02]  /*ce10*/  HADD2.F32 R4, -RZ, R4.H1_H1 ;  /* 0x30000004ff047230 */ /* 0x000fe40000004100 */
[--C-:B------:R-:W-:Y:S02]  /*ce20*/  HADD2.F32 R40, -RZ, R5.reuse.H0_H0 ;  /* 0x20000005ff287230 */ /* 0x100fe40000004100 */
[----:B------:R-:W-:Y:S02]  /*ce30*/  HADD2.F32 R5, -RZ, R5.H1_H1 ;  /* 0x30000005ff057230 */ /* 0x000fe40000004100 */
[-C--:B------:R-:W-:Y:S01]  /*ce40*/  FMUL.FTZ R43, R48, R4.reuse ;  /* 0x00000004302b7220 */ /* 0x080fe20000410000 */
[----:B------:R-:W-:Y:S01]  /*ce50*/  FMUL.FTZ R45, R44, R4 ;  /* 0x000000042c2d7220 */ /* 0x000fe20000410000 */
[----:B------:R-:W-:Y:S02]  /*ce60*/  HADD2.F32 R41, -RZ, R6.H0_H0 ;  /* 0x20000006ff297230 */ /* 0x000fe40000004100 */
[-C--:B------:R-:W-:Y:S01]  /*ce70*/  FMUL.FTZ R47, R50, R5.reuse ;  /* 0x00000005322f7220 */ /* 0x080fe20000410000 */
[----:B------:R-:W-:Y:S01]  /*ce80*/  FFMA.FTZ R4, R44, R26, -R43 ;  /* 0x0000001a2c047223 */ /* 0x000fe2000001082b */
[----:B------:R-:W-:Y:S01]  /*ce90*/  FMUL.FTZ R43, R46, R5 ;  /* 0x000000052e2b7220 */ /* 0x000fe20000410000 */
[----:B------:R-:W-:-:S02]  /*cea0*/  HADD2.F32 R42, -RZ, R7.H0_H0 ;  /* 0x20000007ff2a7230 */ /* 0x000fc40000004100 */
[----:B------:R-:W-:Y:S01]  /*ceb0*/  FFMA.FTZ R5, R46, R40, -R47 ;  /* 0x000000282e057223 */ /* 0x000fe2000001082f */
[----:B------:R-:W-:Y:S02]  /*cec0*/  HADD2.F32 R6, -RZ, R6.H1_H1 ;  /* 0x30000006ff067230 */ /* 0x000fe40000004100 */
[----:B------:R-:W-:Y:S01]  /*ced0*/  FFMA.FTZ R45, R48, R26, R45 ;  /* 0x0000001a302d7223 */ /* 0x000fe2000001002d */
[----:B------:R-:W-:Y:S02]  /*cee0*/  HADD2.F32 R7, -RZ, R7.H1_H1 ;  /* 0x30000007ff077230 */ /* 0x000fe40000004100 */
[----:B------:R-:W-:Y:S01]  /*cef0*/  FFMA.FTZ R40, R50, R40, R43 ;  /* 0x0000002832287223 */ /* 0x000fe2000001002b */
[----:B------:R-:W-:Y:S02]  /*cf00*/  HADD2.F32 R46, -RZ, R39.H1_H1 ;  /* 0x30000027ff2e7230 */ /* 0x000fe40000004100 */
[----:B------:R-:W-:Y:S01]  /*cf10*/  FMUL.FTZ R26, R49, R6 ;  /* 0x00000006311a7220 */ /* 0x000fe20000410000 */
[----:B------:R-:W-:Y:S01]  /*cf20*/  HADD2.F32 R47, -RZ, R35.H1_H1 ;  /* 0x30000023ff2f7230 */ /* 0x000fe20000004100 */
[----:B------:R-:W-:Y:S01]  /*cf30*/  F2FP.F16.F32.PACK_AB R4, R45, R4 ;  /* 0x000000042d04723e */ /* 0x000fe200000000ff */
[----:B------:R-:W-:-:S02]  /*cf40*/  HADD2.F32 R44, -RZ, R37.H1_H1 ;  /* 0x30000025ff2c7230 */ /* 0x000fc40000004100 */
[----:B------:R-:W-:Y:S01]  /*cf50*/  FMUL.FTZ R35, R46, R7 ;  /* 0x000000072e237220 */ /* 0x000fe20000410000 */
[----:B------:R-:W-:Y:S01]  /*cf60*/  F2FP.F16.F32.PACK_AB R5, R40, R5 ;  /* 0x000000052805723e */ /* 0x000fe200000000ff */
[C---:B------:R-:W-:Y:S01]  /*cf70*/  FMUL.FTZ R38, R47.reuse, R6 ;  /* 0x000000062f267220 */ /* 0x040fe20000410000 */
[----:B------:R-:W-:Y:S01]  /*cf80*/  FFMA.FTZ R6, R47, R41, -R26 ;  /* 0x000000292f067223 */ /* 0x000fe2000001081a */
[C---:B------:R-:W-:Y:S01]  /*cf90*/  FMUL.FTZ R37, R44.reuse, R7 ;  /* 0x000000072c257220 */ /* 0x040fe20000410000 */
[-C--:B------:R-:W-:Y:S01]  /*cfa0*/  FFMA.FTZ R7, R44, R42.reuse, -R35 ;  /* 0x0000002a2c077223 */ /* 0x080fe20000010823 */
[----:B------:R-:W-:Y:S02]  /*cfb0*/  FFMA.FTZ R41, R49, R41, R38 ;  /* 0x0000002931297223 */ /* 0x000fe40000010026 */
[----:B------:R-:W-:-:S03]  /*cfc0*/  FFMA.FTZ R42, R46, R42, R37 ;  /* 0x0000002a2e2a7223 */ /* 0x000fc60000010025 */
[----:B------:R-:W-:Y:S02]  /*cfd0*/  F2FP.F16.F32.PACK_AB R6, R41, R6 ;  /* 0x000000062906723e */ /* 0x000fe400000000ff */
[----:B------:R-:W-:-:S05]  /*cfe0*/  F2FP.F16.F32.PACK_AB R7, R42, R7 ;  /* 0x000000072a07723e */ /* 0x000fca00000000ff */
[----:B------:R0:W-:Y:S02]  /*cff0*/  STS.128 [R9+0xe400], R4 ;  /* 0x00e4000409007388 */ /* 0x0001e40000000c00 */
.L_x_594:
[----:B------:R-:W-:Y:S05]  /*d000*/  BSYNC B1 ;  /* 0x0000000000017941 */ /* 0x000fea0003800000 */
.L_x_593:
[----:B------:R-:W-:Y:S04]  /*d010*/  BSSY B1, `(.L_x_595) ;  /* 0x0000028000017945 */ /* 0x000fe80003800000 */
[----:B------:R-:W-:Y:S05]  /*d020*/  @P1 BRA `(.L_x_596) ;  /* 0x0000000000981947 */ /* 0x000fea0003800000 */
        /* <DEDUP_REMOVED lines=9> */
[-C--:B------:R-:W-:Y:S01]  /*d0c0*/  FMUL.FTZ R39, R44, R4.reuse ;  /* 0x000000042c277220 */ /* 0x080fe20000410000 */
[C---:B------:R-:W-:Y:S01]  /*d0d0*/  FMUL.FTZ R41, R42.reuse, R4 ;  /* 0x000000042a297220 */ /* 0x040fe20000410000 */
[----:B------:R-:W-:Y:S02]  /*d0e0*/  HADD2.F32 R37, -RZ, R6.H0_H0 ;  /* 0x20000006ff257230 */ /* 0x000fe40000004100 */
[-C--:B------:R-:W-:Y:S01]  /*d0f0*/  FMUL.FTZ R40, R45, R5.reuse ;  /* 0x000000052d287220 */ /* 0x080fe20000410000 */
[-C--:B------:R-:W-:Y:S01]  /*d100*/  FFMA.FTZ R4, R42, R26.reuse, -R39 ;  /* 0x0000001a2a047223 */ /* 0x080fe20000010827 */
[----:B------:R-:W-:Y:S01]  /*d110*/  FFMA.FTZ R41, R44, R26, R41 ;  /* 0x0000001a2c297223 */ /* 0x000fe20000010029 */
[----:B------:R-:W-:Y:S01]  /*d120*/  FMUL.FTZ R26, R43, R5 ;  /* 0x000000052b1a7220 */ /* 0x000fe20000410000 */
[----:B------:R-:W-:-:S02]  /*d130*/  HADD2.F32 R38, -RZ, R7.H0_H0 ;  /* 0x20000007ff267230 */ /* 0x000fc40000004100 */
[-C--:B------:R-:W-:Y:S01]  /*d140*/  FFMA.FTZ R5, R43, R35.reuse, -R40 ;  /* 0x000000232b057223 */ /* 0x080fe20000010828 */
[----:B------:R-:W-:Y:S02]  /*d150*/  HADD2.F32 R6, -RZ, R6.H1_H1 ;  /* 0x30000006ff067230 */ /* 0x000fe40000004100 */
[----:B------:R-:W-:Y:S01]  /*d160*/  FFMA.FTZ R26, R45, R35, R26 ;  /* 0x000000232d1a7223 */ /* 0x000fe2000001001a */
[----:B------:R-:W-:Y:S01]  /*d170*/  HADD2.F32 R7, -RZ, R7.H1_H1 ;  /* 0x30000007ff077230 */ /* 0x000fe20000004100 */
[----:B------:R-:W-:Y:S01]  /*d180*/  F2FP.F16.F32.PACK_AB R4, R41, R4 ;  /* 0x000000042904723e */ /* 0x000fe200000000ff */
[----:B------:R-:W-:Y:S02]  /*d190*/  HADD2.F32 R43, -RZ, R33.H1_H1 ;  /* 0x30000021ff2b7230 */ /* 0x000fe40000004100 */
[----:B------:R-:W-:Y:S01]  /*d1a0*/  HADD2.F32 R42, -RZ, R34.H1_H1 ;  /* 0x30000022ff2a7230 */ /* 0x000fe20000004100 */
[----:B------:R-:W-:Y:S01]  /*d1b0*/  F2FP.F16.F32.PACK_AB R5, R26, R5 ;  /* 0x000000051a05723e */ /* 0x000fe200000000ff */
[----:B------:R-:W-:-:S02]  /*d1c0*/  HADD2.F32 R39, -RZ, R31.H1_H1 ;  /* 0x3000001fff277230 */ /* 0x000fc40000004100 */
[----:B------:R-:W-:Y:S02]  /*d1d0*/  HADD2.F32 R40, -RZ, R32.H1_H1 ;  /* 0x30000020ff287230 */ /* 0x000fe40000004100 */
[-C--:B------:R-:W-:Y:S01]  /*d1e0*/  FMUL.FTZ R32, R43, R6.reuse ;  /* 0x000000062b207220 */ /* 0x080fe20000410000 */
[-C--:B------:R-:W-:Y:S01]  /*d1f0*/  FMUL.FTZ R31, R42, R7.reuse ;  /* 0x000000072a1f7220 */ /* 0x080fe20000410000 */
[C---:B------:R-:W-:Y:S01]  /*d200*/  FMUL.FTZ R34, R39.reuse, R6 ;  /* 0x0000000627227220 */ /* 0x040fe20000410000 */
[C---:B------:R-:W-:Y:S01]  /*d210*/  FMUL.FTZ R33, R40.reuse, R7 ;  /* 0x0000000728217220 */ /* 0x040fe20000410000 */
[-C--:B------:R-:W-:Y:S01]  /*d220*/  FFMA.FTZ R6, R39, R37.reuse, -R32 ;  /* 0x0000002527067223 */ /* 0x080fe20000010820 */
[-C--:B------:R-:W-:Y:S01]  /*d230*/  FFMA.FTZ R7, R40, R38.reuse, -R31 ;  /* 0x0000002628077223 */ /* 0x080fe2000001081f */
[----:B------:R-:W-:Y:S01]  /*d240*/  FFMA.FTZ R37, R43, R37, R34 ;  /* 0x000000252b257223 */ /* 0x000fe20000010022 */
[----:B------:R-:W-:-:S04]  /*d250*/  FFMA.FTZ R38, R42, R38, R33 ;  /* 0x000000262a267223 */ /* 0x000fc80000010021 */
[----:B------:R-:W-:Y:S02]  /*d260*/  F2FP.F16.F32.PACK_AB R6, R37, R6 ;  /* 0x000000062506723e */ /* 0x000fe400000000ff */
[----:B------:R-:W-:-:S05]  /*d270*/  F2FP.F16.F32.PACK_AB R7, R38, R7 ;  /* 0x000000072607723e */ /* 0x000fca00000000ff */
[----:B------:R1:W-:Y:S02]  /*d280*/  STS.128 [R8+0x2000], R4 ;  /* 0x0020000408007388 */ /* 0x0003e40000000c00 */
.L_x_596:
[----:B------:R-:W-:Y:S05]  /*d290*/  BSYNC B1 ;  /* 0x0000000000017941 */ /* 0x000fea0003800000 */
.L_x_595:
[----:B------:R-:W-:Y:S04]  /*d2a0*/  BSSY B1, `(.L_x_597) ;  /* 0x0000028000017945 */ /* 0x000fe80003800000 */
[----:B------:R-:W-:Y:S05]  /*d2b0*/  @P2 BRA `(.L_x_598) ;  /* 0x0000000000982947 */ /* 0x000fea0003800000 */
[----:B01----:R-:W0:Y:S01]  /*d2c0*/  LDS.128 R4, [R9+0x12400] ;  /* 0x0124000009047984 */ /* 0x003e220000000c00 */
        /* <DEDUP_REMOVED lines=25> */
[-C--:B------:R-:W-:Y:S01]  /*d460*/  FMUL.FTZ R27, R38, R6.reuse ;  /* 0x00000006261b7220 */ /* 0x080fe20000410000 */
[----:B------:R-:W-:Y:S02]  /*d470*/  HADD2.F32 R35, -RZ, R28.H1_H1 ;  /* 0x3000001cff237230 */ /* 0x000fe40000004100 */
[C---:B------:R-:W-:Y:S01]  /*d480*/  FMUL.FTZ R29, R34.reuse, R6 ;  /* 0x00000006221d7220 */ /* 0x040fe20000410000 */
[-C--:B------:R-:W-:Y:S01]  /*d490*/  FMUL.FTZ R28, R39, R7.reuse ;  /* 0x00000007271c7220 */ /* 0x080fe20000410000 */
[-C--:B------:R-:W-:Y:S01]  /*d4a0*/  FFMA.FTZ R6, R34, R32.reuse, -R27 ;  /* 0x0000002022067223 */ /* 0x080fe2000001081b */
[C---:B------:R-:W-:Y:S01]  /*d4b0*/  FMUL.FTZ R30, R35.reuse, R7 ;  /* 0x00000007231e7220 */ /* 0x040fe20000410000 */
[----:B------:R-:W-:Y:S01]  /*d4c0*/  FFMA.FTZ R29, R38, R32, R29 ;  /* 0x00000020261d7223 */ /* 0x000fe2000001001d */
[-C--:B------:R-:W-:Y:S02]  /*d4d0*/  FFMA.FTZ R7, R35, R33.reuse, -R28 ;  /* 0x0000002123077223 */ /* 0x080fe4000001081c */
[----:B------:R-:W-:-:S02]  /*d4e0*/  FFMA.FTZ R30, R39, R33, R30 ;  /* 0x00000021271e7223 */ /* 0x000fc4000001001e */
[----:B------:R-:W-:-:S03]  /*d4f0*/  F2FP.F16.F32.PACK_AB R6, R29, R6 ;  /* 0x000000061d06723e */ /* 0x000fc600000000ff */
[----:B------:R-:W-:-:S05]  /*d500*/  F2FP.F16.F32.PACK_AB R7, R30, R7 ;  /* 0x000000071e07723e */ /* 0x000fca00000000ff */
[----:B------:R2:W-:Y:S02]  /*d510*/  STS.128 [R9+0x12400], R4 ;  /* 0x0124000409007388 */ /* 0x0005e40000000c00 */
.L_x_598:
[----:B------:R-:W-:Y:S05]  /*d520*/  BSYNC B1 ;  /* 0x0000000000017941 */ /* 0x000fea0003800000 */
.L_x_597:
        /* <DEDUP_REMOVED lines=30> */
[C---:B------:R-:W-:Y:S01]  /*d710*/  FMUL.FTZ R25, R30.reuse, R6 ;  /* 0x000000061e197220 */ /* 0x040fe20000410000 */
[-C--:B------:R-:W-:Y:S01]  /*d720*/  FMUL.FTZ R20, R35, R7.reuse ;  /* 0x0000000723147220 */ /* 0x080fe20000410000 */
[C---:B------:R-:W-:Y:S01]  /*d730*/  FMUL.FTZ R24, R31.reuse, R7 ;  /* 0x000000071f187220 */ /* 0x040fe20000410000 */
[-C--:B------:R-:W-:Y:S01]  /*d740*/  FFMA.FTZ R6, R30, R28.reuse, -R21 ;  /* 0x0000001c1e067223 */ /* 0x080fe20000010815 */
[----:B------:R-:W-:Y:S01]  /*d750*/  FFMA.FTZ R25, R32, R28, R25 ;  /* 0x0000001c20197223 */ /* 0x000fe20000010019 */
[-C--:B------:R-:W-:Y:S01]  /*d760*/  FFMA.FTZ R7, R31, R29.reuse, -R20 ;  /* 0x0000001d1f077223 */ /* 0x080fe20000010814 */
[----:B------:R-:W-:-:S03]  /*d770*/  FFMA.FTZ R24, R35, R29, R24 ;  /* 0x0000001d23187223 */ /* 0x000fc60000010018 */
[----:B------:R-:W-:Y:S02]  /*d780*/  F2FP.F16.F32.PACK_AB R6, R25, R6 ;  /* 0x000000061906723e */ /* 0x000fe400000000ff */
[----:B------:R-:W-:-:S05]  /*d790*/  F2FP.F16.F32.PACK_AB R7, R24, R7 ;  /* 0x000000071807723e */ /* 0x000fca00000000ff */
[----:B------:R3:W-:Y:S02]  /*d7a0*/  STS.128 [R8+0x6000], R4 ;  /* 0x0060000408007388 */ /* 0x0007e40000000c00 */
.L_x_600:
[----:B------:R-:W-:Y:S05]  /*d7b0*/  BSYNC B1 ;  /* 0x0000000000017941 */ /* 0x000fea0003800000 */
.L_x_599:
        /* <DEDUP_REMOVED lines=40> */
.L_x_602:
[----:B------:R-:W-:Y:S05]  /*da40*/  BSYNC B1 ;  /* 0x0000000000017941 */ /* 0x000fea0003800000 */
.L_x_601:
        /* <DEDUP_REMOVED lines=13> */
[----:B------:R-:W-:Y:S01]  /*db20*/  FMUL.FTZ R15, R28, R5 ;  /* 0x000000051c0f7220 */ /* 0x000fe20000410000 */
[----:B------:R-:W-:Y:S01]  /*db30*/  FFMA.FTZ R4, R21, R9, -R20 ;  /* 0x0000000915047223 */ /* 0x000fe20000010814 */
[----:B------:R-:W-:-:S02]  /*db40*/  HADD2.F32 R14, -RZ, R7.H0_H0 ;  /* 0x20000007ff0e7230 */ /* 0x000fc40000004100 */
[----:B------:R-:W-:Y:S01]  /*db50*/  FFMA.FTZ R9, R25, R9, R24 ;  /* 0x0000000919097223 */ /* 0x000fe20000010018 */
[C---:B------:R-:W-:Y:S01]  /*db60*/  FMUL.FTZ R21, R26.reuse, R5 ;  /* 0x000000051a157220 */ /* 0x040fe20000410000 */
[----:B------:R-:W-:Y:S02]  /*db70*/  HADD2.F32 R6, -RZ, R6.H1_H1 ;  /* 0x30000006ff067230 */ /* 0x000fe40000004100 */
[-C--:B------:R-:W-:Y:S01]  /*db80*/  FFMA.FTZ R5, R26, R12.reuse, -R15 ;  /* 0x0000000c1a057223 */ /* 0x080fe2000001080f */
[----:B------:R-:W-:Y:S02]  /*db90*/  HADD2.F32 R7, -RZ, R7.H1_H1 ;  /* 0x30000007ff077230 */ /* 0x000fe40000004100 */
[----:B------:R-:W-:Y:S01]  /*dba0*/  FFMA.FTZ R12, R28, R12, R21 ;  /* 0x0000000c1c0c7223 */ /* 0x000fe20000010015 */
[----:B------:R-:W-:Y:S01]  /*dbb0*/  HADD2.F32 R25, -RZ, R10.H1_H1 ;  /* 0x3000000aff197230 */ /* 0x000fe20000004100 */
[----:B------:R-:W-:Y:S01]  /*dbc0*/  F2FP.F16.F32.PACK_AB R4, R9, R4 ;  /* 0x000000040904723e */ /* 0x000fe200000000ff */
[----:B------:R-:W-:-:S02]  /*dbd0*/  HADD2.F32 R20, -RZ, R11.H1_H1 ;  /* 0x3000000bff147230 */ /* 0x000fc40000004100 */
[----:B------:R-:W-:Y:S02]  /*dbe0*/  HADD2.F32 R15, -RZ, R0.H1_H1 ;  /* 0x30000000ff0f7230 */ /* 0x000fe40000004100 */
[-C--:B------:R-:W-:Y:S01]  /*dbf0*/  FMUL.FTZ R0, R25, R6.reuse ;  /* 0x0000000619007220 */ /* 0x080fe20000410000 */
[----:B------:R-:W-:Y:S02]  /*dc00*/  HADD2.F32 R10, -RZ, R3.H1_H1 ;  /* 0x30000003ff0a7230 */ /* 0x000fe40000004100 */
[----:B------:R-:W-:Y:S01]  /*dc10*/  FMUL.FTZ R3, R20, R7 ;  /* 0x0000000714037220 */ /* 0x000fe20000410000 */
[----:B------:R-:W-:Y:S01]  /*dc20*/  F2FP.F16.F32.PACK_AB R5, R12, R5 ;  /* 0x000000050c05723e */ /* 0x000fe200000000ff */
[C---:B------:R-:W-:Y:S01]  /*dc30*/  FMUL.FTZ R6, R15.reuse, R6 ;  /* 0x000000060f067220 */ /* 0x040fe20000410000 */
[----:B------:R-:W-:Y:S01]  /*dc40*/  FFMA.FTZ R0, R15, R13, -R0 ;  /* 0x0000000d0f007223 */ /* 0x000fe20000010800 */
[C---:B------:R-:W-:Y:S01]  /*dc50*/  FMUL.FTZ R7, R10.reuse, R7 ;  /* 0x000000070a077220 */ /* 0x040fe20000410000 */
[----:B------:R-:W-:Y:S01]  /*dc60*/  FFMA.FTZ R3, R10, R14, -R3 ;  /* 0x0000000e0a037223 */ /* 0x000fe20000010803 */
[----:B------:R-:W-:-:S02]  /*dc70*/  FFMA.FTZ R13, R25, R13, R6 ;  /* 0x0000000d190d7223 */ /* 0x000fc40000010006 */
[----:B------:R-:W-:-:S03]  /*dc80*/  FFMA.FTZ R14, R20, R14, R7 ;  /* 0x0000000e140e7223 */ /* 0x000fc60000010007 */
[----:B------:R-:W-:Y:S02]  /*dc90*/  F2FP.F16.F32.PACK_AB R6, R13, R0 ;  /* 0x000000000d06723e */ /* 0x000fe400000000ff */
[----:B------:R-:W-:-:S05]  /*dca0*/  F2FP.F16.F32.PACK_AB R7, R14, R3 ;  /* 0x000000030e07723e */ /* 0x000fca00000000ff */
[----:B------:R0:W-:Y:S01]  /*dcb0*/  STS.128 [R8+0xa000], R4 ;  /* 0x00a0000408007388 */ /* 0x0001e20000000c00 */
[----:B------:R-:W-:Y:S05]  /*dcc0*/  BRA `(.L_x_592) ;  /* 0x0000002800e07947 */ /* 0x000fea0003800000 */
.L_x_574:
[----:B------:R-:W-:-:S03]  /*dcd0*/  UMOV UR4, 0xffffffff ;  /* 0xffffffff00047882 */ /* 0x000fc60000000000 */
[----:B------:R-:W-:Y:S05]  /*dce0*/  BRA.DIV UR4, `(.L_x_603) ;  /* 0x0000011e04007947 */ /* 0x000fea000b800000 */
[----:B------:R0:W1:Y:S04]  /*dcf0*/  SHFL.IDX PT, R3, R25, RZ, 0x1c1f ;  /* 0x001c1fff19037589 */ /* 0x00006800000e0000 */
[----:B------:R0:W2:Y:S04]  /*dd00*/  SHFL.IDX PT, R0, R24, RZ, 0x1c1f ;  /* 0x001c1fff18007589 */ /* 0x0000a800000e0000 */
[----:B------:R0:W3:Y:S04]  /*dd10*/  SHFL.IDX PT, R21, R27, RZ, 0x1c1f ;  /* 0x001c1fff1b157589 */ /* 0x0000e800000e0000 */
[----:B------:R0:W0:Y:S02]  /*dd20*/  SHFL.IDX PT, R20, R26, RZ, 0x1c1f ;  /* 0x001c1fff1a147589 */ /* 0x00002400000e0000 */
.L_x_826:
[----:B------:R-:W-:Y:S01]  /*dd30*/  ULDC UR4, c[0x0][0x448] ;  /* 0x0001120000047ab9 */ /* 0x000fe20000000800 */
[----:B------:R-:W-:Y:S01]  /*dd40*/  BSSY B1, `(.L_x_604) ;  /* 0x0000037000017945 */ /* 0x000fe20003800000 */
[----:B------:R-:W-:Y:S01]  /*dd50*/  IMAD R50, R146, UR4, RZ ;  /* 0x0000000492327c24 */ /* 0x000fe2000f8e02ff */
[----:B------:R-:W-:Y:S02]  /*dd60*/  CS2R R4, SRZ ;  /* 0x0000000000047805 */ /* 0x000fe4000001ff00 */
[----:B------:R-:W-:Y:S02]  /*dd70*/  CS2R R8, SRZ ;  /* 0x0000000000087805 */ /* 0x000fe4000001ff00 */
[----:B------:R-:W-:Y:S02]  /*dd80*/  CS2R R10, SRZ ;  /* 0x00000000000a7805 */ /* 0x000fe4000001ff00 */
[----:B------:R-:W-:Y:S02]  /*dd90*/  CS2R R12, SRZ ;  /* 0x00000000000c7805 */ /* 0x000fe4000001ff00 */
[----:B------:R-:W-:Y:S01]  /*dda0*/  ISETP.GE.AND P0, PT, R6, R50, PT ;  /* 0x000000320600720c */ /* 0x000fe20003f06270 */
[----:B------:R-:W-:Y:S01]  /*ddb0*/  IMAD R50, R29, -0x80, R50 ;  /* 0xffffff801d327824 */ /* 0x000fe200078e0232 */
[----:B------:R-:W-:-:S02]  /*ddc0*/  CS2R R6, SRZ ;  /* 0x0000000000067805 */ /* 0x000fc4000001ff00 */
[----:B------:R-:W-:Y:S02]  /*ddd0*/  CS2R R14, SRZ ;  /* 0x00000000000e7805 */ /* 0x000fe4000001ff00 */
[----:B0-----:R-:W-:Y:S02]  /*dde0*/  CS2R R24, SRZ ;  /* 0x0000000000187805 */ /* 0x001fe4000001ff00 */
[----:B------:R-:W-:Y:S02]  /*ddf0*/  CS2R R26, SRZ ;  /* 0x00000000001a7805 */ /* 0x000fe4000001ff00 */
[----:B------:R-:W-:Y:S02]  /*de00*/  CS2R R28, SRZ ;  /* 0x00000000001c7805 */ /* 0x000fe4000001ff00 */
[----:B------:R-:W-:Y:S02]  /*de10*/  CS2R R30, SRZ ;  /* 0x00000000001e7805 */ /* 0x000fe4000001ff00 */
[----:B----4-:R-:W-:-:S02]  /*de20*/  CS2R R32, SRZ ;  /* 0x0000000000207805 */ /* 0x010fc4000001ff00 */
[----:B------:R-:W-:Y:S01]  /*de30*/  CS2R R34, SRZ ;  /* 0x0000000000227805 */ /* 0x000fe2000001ff00 */
[----:B------:R-:W-:Y:S06]  /*de40*/  @P0 BRA `(.L_x_605) ;  /* 0x0000000000980947 */ /* 0x000fec0003800000 */
[----:B------:R-:W-:Y:S01]  /*de50*/  ULDC UR4, c[0x0][0x3f4] ;  /* 0x0000fd0000047ab9 */ /* 0x000fe20000000800 */
[C---:B------:R-:W-:Y:S01]  /*de60*/  VIADD R5, R16.reuse, 0x40 ;  /* 0x0000004010057836 */ /* 0x040fe20000000000 */
[C---:B------:R-:W-:Y:S02]  /*de70*/  IADD3 R4, R16.reuse, 0x20, RZ ;  /* 0x0000002010047810 */ /* 0x040fe40007ffe0ff */
[----:B------:R-:W-:Y:S02]  /*de80*/  CS2R R28, SRZ ;  /* 0x00000000001c7805 */ /* 0x000fe4000001ff00 */
[----:B------:R-:W-:Y:S02]  /*de90*/  ISETP.GE.AND P2, PT, R16, UR4, PT ;  /* 0x0000000410007c0c */ /* 0x000fe4000bf46270 */
[----:B------:R-:W-:Y:S02]  /*dea0*/  CS2R R30, SRZ ;  /* 0x00000000001e7805 */ /* 0x000fe4000001ff00 */
[----:B------:R-:W-:-:S02]  /*deb0*/  ISETP.GE.AND P4, PT, R5, UR4, PT ;  /* 0x0000000405007c0c */ /* 0x000fc4000bf86270 */
[----:B------:R-:W-:Y:S02]  /*dec0*/  CS2R R8, SRZ ;  /* 0x0000000000087805 */ /* 0x000fe4000001ff00 */
[----:B------:R-:W-:Y:S01]  /*ded0*/  ISETP.GE.AND P3, PT, R4, UR4, PT ;  /* 0x0000000404007c0c */ /* 0x000fe2000bf66270 */
[----:B--2---:R-:W-:Y:S01]  /*dee0*/  IMAD.MOV.U32 R4, RZ, RZ, R0 ;  /* 0x000000ffff047224 */ /* 0x004fe200078e0000 */
[----:B-1----:R-:W-:Y:S02]  /*def0*/  MOV R5, R3 ;  /* 0x0000000300057202 */ /* 0x002fe40000000f00 */
[----:B------:R-:W-:Y:S02]  /*df00*/  CS2R R10, SRZ ;  /* 0x00000000000a7805 */ /* 0x000fe4000001ff00 */
[----:B------:R-:W-:Y:S02]  /*df10*/  CS2R R32, SRZ ;  /* 0x0000000000207805 */ /* 0x000fe4000001ff00 */
[----:B------:R-:W-:-:S02]  /*df20*/  CS2R R34, SRZ ;  /* 0x0000000000227805 */ /* 0x000fc4000001ff00 */
[----:B------:R-:W-:Y:S02]  /*df30*/  @!P2 SHF.L.U32 R49, R16, 0x1, RZ ;  /* 0x000000011031a819 */ /* 0x000fe400000006ff */
[----:B------:R-:W-:Y:S01]  /*df40*/  @!P4 SHF.L.U32 R45, R163, 0x3, RZ ;  /* 0x00000003a32dc819 */ /* 0x000fe200000006ff */
[----:B------:R-:W-:Y:S01]  /*df50*/  @!P3 IMAD.SHL.U32 R41, R162, 0x8, RZ ;  /* 0x00000008a229b824 */ /* 0x000fe200078e00ff */
[-C--:B------:R-:W-:Y:S02]  /*df60*/  @!P2 IADD3 R46, P0, R0, R49.reuse, RZ ;  /* 0x00000031002ea210 */ /* 0x080fe40007f1e0ff */
[----:B------:R-:W-:Y:S01]  /*df70*/  @!P2 SHF.L.U64.HI R0, R16, 0x1, R17 ;  /* 0x000000011000a819 */ /* 0x000fe20000010211 */
[----:B------:R-:W-:Y:S01]  /*df80*/  @!P3 IMAD.WIDE R38, R41, 0x2, R4 ;  /* 0x000000022926b825 */ /* 0x000fe200078e0204 */
[----:B------:R-:W-:Y:S02]  /*df90*/  @!P2 IADD3 R48, P1, R20, R49, RZ ;  /* 0x000000311430a210 */ /* 0x000fe40007f3e0ff */
[----:B------:R-:W-:-:S02]  /*dfa0*/  CS2R R12, SRZ ;  /* 0x00000000000c7805 */ /* 0x000fc4000001ff00 */
[----:B------:R-:W-:Y:S01]  /*dfb0*/  CS2R R14, SRZ ;  /* 0x00000000000e7805 */ /* 0x000fe2000001ff00 */
[----:B------:R-:W-:Y:S01]  /*dfc0*/  @!P4 IMAD.WIDE R42, R45, 0x2, R4 ;  /* 0x000000022d2ac825 */ /* 0x000fe200078e0204 */
[----:B------:R-:W-:Y:S02]  /*dfd0*/  CS2R R24, SRZ ;  /* 0x0000000000187805 */ /* 0x000fe4000001ff00 */
[----:B------:R-:W-:Y:S02]  /*dfe0*/  CS2R R26, SRZ ;  /* 0x00000000001a7805 */ /* 0x000fe4000001ff00 */
[----:B------:R-:W-:Y:S02]  /*dff0*/  CS2R R4, SRZ ;  /* 0x0000000000047805 */ /* 0x000fe4000001ff00 */
[----:B------:R-:W-:Y:S01]  /*e000*/  CS2R R6, SRZ ;  /* 0x0000000000067805 */ /* 0x000fe2000001ff00 */
[--C-:B---3--:R-:W-:Y:S01]  /*e010*/  @!P3 IMAD.WIDE R40, R41, 0x2, R20.reuse ;  /* 0x000000022928b825 */ /* 0x108fe200078e0214 */
[----:B------:R-:W-:Y:S01]  /*e020*/  @!P2 IADD3.X R49, R21, R0, RZ, P1, !PT ;  /* 0x000000001531a210 */ /* 0x000fe20000ffe4ff */
[----:B------:R0:W5:Y:S02]  /*e030*/  @!P3 LD.E.128 R28, desc[UR60][R38.64] ;  /* 0x0000003c261cb980 */ /* 0x000164000c101d00 */
[----:B------:R-:W-:-:S02]  /*e040*/  @!P4 IMAD.WIDE R44, R45, 0x2, R20 ;  /* 0x000000022d2cc825 */ /* 0x000fc400078e0214 */
[----:B------:R0:W5:Y:S02]  /*e050*/  @!P3 LD.E.128 R8, desc[UR60][R40.64] ;  /* 0x0000003c2808b980 */ /* 0x000164000c101d00 */
[----:B------:R-:W-:Y:S02]  /*e060*/  @!P2 IMAD.X R47, R3, 0x1, R0, P0 ;  /* 0x00000001032fa824 */ /* 0x000fe400000e0600 */
[----:B------:R0:W5:Y:S04]  /*e070*/  @!P4 LD.E.128 R32, desc[UR60][R42.64] ;  /* 0x0000003c2a20c980 */ /* 0x000168000c101d00 */
[----:B------:R0:W5:Y:S04]  /*e080*/  @!P4 LD.E.128 R12, desc[UR60][R44.64] ;  /* 0x0000003c2c0cc980 */ /* 0x000168000c101d00 */
[----:B------:R0:W5:Y:S04]  /*e090*/  @!P2 LD.E.128 R24, desc[UR60][R46.64] ;  /* 0x0000003c2e18a980 */ /* 0x000168000c101d00 */
[----:B------:R0:W5:Y:S02]  /*e0a0*/  @!P2 LD.E.128 R4, desc[UR60][R48.64] ;  /* 0x0000003c3004a980 */ /* 0x000164000c101d00 */
.L_x_605:
[----:B------:R-:W-:Y:S05]  /*e0b0*/  BSYNC B1 ;  /* 0x0000000000017941 */ /* 0x000fea0003800000 */
.L_x_604:
[----:B--2--5:R-:W-:Y:S01]  /*e0c0*/  IMAD.MOV.U32 R0, RZ, RZ, R24 ;  /* 0x000000ffff007224 */ /* 0x024fe200078e0018 */
[----:B-1----:R-:W-:Y:S01]  /*e0d0*/  MOV R3, R25 ;  /* 0x0000001900037202 */ /* 0x002fe20000000f00 */
[----:B------:R-:W-:Y:S01]  /*e0e0*/  IMAD.MOV.U32 R37, RZ, RZ, R26 ;  /* 0x000000ffff257224 */ /* 0x000fe200078e001a */
[----:B---3--:R-:W-:Y:S01]  /*e0f0*/  MOV R21, R27 ;  /* 0x0000001b00157202 */ /* 0x008fe20000000f00 */
[----:B0-----:R-:W-:Y:S01]  /*e100*/  IMAD.MOV.U32 R39, RZ, RZ, R4 ;  /* 0x000000ffff277224 */ /* 0x001fe200078e0004 */
[--C-:B------:R-:W-:Y:S01]  /*e110*/  SHF.R.U64 R26, R26, 0x10, R27.reuse ;  /* 0x000000101a1a7819 */ /* 0x100fe2000000121b */
[----:B------:R-:W-:Y:S01]  /*e120*/  IMAD.MOV.U32 R41, RZ, RZ, R6 ;  /* 0x000000ffff297224 */ /* 0x000fe200078e0006 */
[----:B------:R-:W-:Y:S01]  /*e130*/  SHF.R.U32.HI R43, RZ, 0x10, R27 ;  /* 0x00000010ff2b7819 */ /* 0x000fe2000001161b */
[----:B------:R-:W-:Y:S01]  /*e140*/  IMAD.MOV.U32 R27, RZ, RZ, R30 ;  /* 0x000000ffff1b7224 */ /* 0x000fe200078e001e */
[----:B------:R-:W-:Y:S01]  /*e150*/  SHF.R.U64 R46, R30, 0x10, R31 ;  /* 0x000000101e2e7819 */ /* 0x000fe2000000121f */
[----:B------:R-:W-:Y:S01]  /*e160*/  IMAD.MOV.U32 R30, RZ, RZ, R32 ;  /* 0x000000ffff1e7224 */ /* 0x000fe200078e0020 */
[----:B------:R-:W-:Y:S01]  /*e170*/  SHF.R.U64 R48, R32, 0x10, R33 ;  /* 0x0000001020307819 */ /* 0x000fe20000001221 */
[----:B------:R-:W-:Y:S01]  /*e180*/  IMAD.MOV.U32 R32, RZ, RZ, R34 ;  /* 0x000000ffff207224 */ /* 0x000fe200078e0022 */
[----:B------:R-:W-:Y:S01]  /*e190*/  SHF.R.U64 R51, R34, 0x10, R35 ;  /* 0x0000001022337819 */ /* 0x000fe20000001223 */
[----:B------:R-:W-:Y:S01]  /*e1a0*/  BSSY B1, `(.L_x_606) ;  /* 0x0000042000017945 */ /* 0x000fe20003800000 */
[----:B------:R-:W-:-:S02]  /*e1b0*/  PRMT R34, R0, 0x5410, R3 ;  /* 0x0000541000227816 */ /* 0x000fc40000000003 */
[C---:B------:R-:W-:Y:S02]  /*e1c0*/  LEA.HI R0, R189.reuse, R189, RZ, 0x1 ;  /* 0x000000bdbd007211 */ /* 0x040fe400078f08ff */
[----:B------:R-:W-:Y:S02]  /*e1d0*/  MOV R20, R5 ;  /* 0x0000000500147202 */ /* 0x000fe40000000f00 */
[----:B------:R-:W-:Y:S02]  /*e1e0*/  LOP3.LUT R0, R0, 0xfffffffe, RZ, 0xc0, !PT ;  /* 0xfffffffe00007812 */ /* 0x000fe400078ec0ff */
[--C-:B------:R-:W-:Y:S02]  /*e1f0*/  SHF.R.U64 R53, R4, 0x10, R5.reuse ;  /* 0x0000001004357819 */ /* 0x100fe40000001205 */
[----:B------:R-:W-:Y:S01]  /*e200*/  SHF.R.U32.HI R54, RZ, 0x10, R5 ;  /* 0x00000010ff367819 */ /* 0x000fe20000011605 */
[----:B------:R-:W-:Y:S01]  /*e210*/  IMAD.IADD R0, R189, 0x1, -R0 ;  /* 0x00000001bd007824 */ /* 0x000fe200078e0a00 */
[----:B------:R-:W-:-:S02]  /*e220*/  SHF.R.U64 R38, R24, 0x10, R25 ;  /* 0x0000001018267819 */ /* 0x000fc40000001219 */
[----:B------:R-:W-:Y:S01]  /*e230*/  SHF.R.U32.HI R42, RZ, 0x10, R25 ;  /* 0x00000010ff2a7819 */ /* 0x000fe20000011619 */
[----:B------:R-:W-:Y:S01]  /*e240*/  IMAD.MOV.U32 R25, RZ, RZ, R28 ;  /* 0x000000ffff197224 */ /* 0x000fe200078e001c */
[----:B------:R-:W-:Y:S02]  /*e250*/  SHF.L.U32 R5, R0, 0x1f, RZ ;  /* 0x0000001f00057819 */ /* 0x000fe400000006ff */
[----:B------:R-:W-:Y:S02]  /*e260*/  MOV R24, R29 ;  /* 0x0000001d00187202 */ /* 0x000fe40000000f00 */
[----:B------:R-:W0:Y:S01]  /*e270*/  SYNCS.PHASECHK.TRANS64.TRYWAIT P0, [R2+URZ+0x2a800], R5 ;  /* 0x02a80005020075a7 */ /* 0x000e22000800017f */
[--C-:B------:R-:W-:Y:S02]  /*e280*/  SHF.R.U64 R44, R28, 0x10, R29.reuse ;  /* 0x000000101c2c7819 */ /* 0x100fe4000000121d */
[----:B------:R-:W-:Y:S01]  /*e290*/  SHF.R.U32.HI R45, RZ, 0x10, R29 ;  /* 0x00000010ff2d7819 */ /* 0x000fe2000001161d */
[----:B------:R-:W-:Y:S01]  /*e2a0*/  IMAD.MOV.U32 R29, RZ, RZ, R8 ;  /* 0x000000ffff1d7224 */ /* 0x000fe200078e0008 */
[----:B------:R-:W-:-:S02]  /*e2b0*/  MOV R28, R31 ;  /* 0x0000001f001c7202 */ /* 0x000fc40000000f00 */
[----:B------:R-:W-:Y:S01]  /*e2c0*/  SHF.R.U32.HI R47, RZ, 0x10, R31 ;  /* 0x00000010ff2f7819 */ /* 0x000fe2000001161f */
[----:B------:R-:W-:Y:S01]  /*e2d0*/  IMAD.MOV.U32 R31, RZ, RZ, R10 ;  /* 0x000000ffff1f7224 */ /* 0x000fe200078e000a */
[----:B------:R-:W-:Y:S02]  /*e2e0*/  MOV R40, R33 ;  /* 0x0000002100287202 */ /* 0x000fe40000000f00 */
[----:B------:R-:W-:Y:S02]  /*e2f0*/  SHF.R.U32.HI R49, RZ, 0x10, R33 ;  /* 0x00000010ff317819 */ /* 0x000fe40000011621 */
[----:B------:R-:W-:Y:S02]  /*e300*/  MOV R4, R7 ;  /* 0x0000000700047202 */ /* 0x000fe40000000f00 */
[--C-:B------:R-:W-:Y:S02]  /*e310*/  SHF.R.U64 R55, R6, 0x10, R7.reuse ;  /* 0x0000001006377819 */ /* 0x100fe40000001207 */
[----:B------:R-:W-:-:S02]  /*e320*/  SHF.R.U32.HI R56, RZ, 0x10, R7 ;  /* 0x00000010ff387819 */ /* 0x000fc40000011607 */
[----:B------:R-:W-:Y:S01]  /*e330*/  SHF.R.U64 R57, R8, 0x10, R9 ;  /* 0x0000001008397819 */ /* 0x000fe20000001209 */
[----:B------:R-:W-:Y:S01]  /*e340*/  IMAD.MOV.U32 R8, RZ, RZ, R12 ;  /* 0x000000ffff087224 */ /* 0x000fe200078e000c */
[----:B------:R-:W-:Y:S01]  /*e350*/  SHF.R.U64 R59, R10, 0x10, R11 ;  /* 0x000000100a3b7819 */ /* 0x000fe2000000120b */
[----:B------:R-:W-:Y:S01]  /*e360*/  IMAD.MOV.U32 R10, RZ, RZ, R14 ;  /* 0x000000ffff0a7224 */ /* 0x000fe200078e000e */
[----:B------:R-:W-:Y:S02]  /*e370*/  MOV R33, R35 ;  /* 0x0000002300217202 */ /* 0x000fe40000000f00 */
[----:B------:R-:W-:Y:S02]  /*e380*/  MOV R6, R9 ;  /* 0x0000000900067202 */ /* 0x000fe40000000f00 */
[----:B------:R-:W-:Y:S02]  /*e390*/  SHF.R.U32.HI R58, RZ, 0x10, R9 ;  /* 0x00000010ff3a7819 */ /* 0x000fe40000011609 */
[----:B------:R-:W-:-:S02]  /*e3a0*/  MOV R7, R11 ;  /* 0x0000000b00077202 */ /* 0x000fc40000000f00 */
[----:B------:R-:W-:Y:S02]  /*e3b0*/  SHF.R.U32.HI R60, RZ, 0x10, R11 ;  /* 0x00000010ff3c7819 */ /* 0x000fe4000001160b */
[----:B------:R-:W-:Y:S02]  /*e3c0*/  PRMT R25, R25, 0x5410, R24 ;  /* 0x0000541019197816 */ /* 0x000fe40000000018 */
[----:B------:R-:W-:Y:S02]  /*e3d0*/  SHF.R.U32.HI R52, RZ, 0x10, R35 ;  /* 0x00000010ff347819 */ /* 0x000fe40000011623 */
[----:B------:R-:W-:Y:S02]  /*e3e0*/  MOV R9, R13 ;  /* 0x0000000d00097202 */ /* 0x000fe40000000f00 */
[--C-:B------:R-:W-:Y:S02]  /*e3f0*/  SHF.R.U64 R61, R12, 0x10, R13.reuse ;  /* 0x000000100c3d7819 */ /* 0x100fe4000000120d */
[----:B------:R-:W-:-:S02]  /*e400*/  SHF.R.U32.HI R62, RZ, 0x10, R13 ;  /* 0x00000010ff3e7819 */ /* 0x000fc4000001160d */
[----:B------:R-:W-:Y:S02]  /*e410*/  MOV R11, R15 ;  /* 0x0000000f000b7202 */ /* 0x000fe40000000f00 */
[----:B------:R-:W-:Y:S02]  /*e420*/  VIMNMX R24, R50, 0x80, PT ;  /* 0x0000008032187848 */ /* 0x000fe40003fe0100 */
        /* <DEDUP_REMOVED lines=20> */
[----:B------:R-:W-:Y:S02]  /*e570*/  ISETP.GE.AND P1, PT, R165, R24, PT ;  /* 0x00000018a500720c */ /* 0x000fe40003f26270 */
[----:B------:R-:W-:-:S02]  /*e580*/  PRMT R14, R8, 0x5410, R9 ;  /* 0x00005410080e7816 */ /* 0x000fc40000000009 */
[----:B------:R-:W-:Y:S02]  /*e590*/  PRMT R15, R61, 0x5410, R62 ;  /* 0x000054103d0f7816 */ /* 0x000fe4000000003e */
[----:B------:R-:W-:Y:S01]  /*e5a0*/  PRMT R20, R10, 0x5410, R11 ;  /* 0x000054100a147816 */ /* 0x000fe2000000000b */
[----:B0-----:R-:W-:Y:S06]  /*e5b0*/  @!P0 BRA `(.L_x_607) ;  /* 0x0000011400408947 */ /* 0x001fec0003800000 */
.L_x_827:
[----:B------:R-:W-:Y:S05]  /*e5c0*/  BSYNC B1 ;  /* 0x0000000000017941 */ /* 0x000fea0003800000 */
.L_x_606:
[----:B------:R-:W-:Y:S01]  /*e5d0*/  BSSY B1, `(.L_x_608) ;  /* 0x0000116000017945 */ /* 0x000fe20003800000 */
[----:B------:R-:W-:-:S03]  /*e5e0*/  PRMT R21, R63, 0x5410, R64 ;  /* 0x000054103f157816 */ /* 0x000fc60000000040 */
[----:B------:R-:W-:Y:S05]  /*e5f0*/  @P1 BRA `(.L_x_609) ;  /* 0x00000010004c1947 */ /* 0x000fea0003800000 */
[----:B------:R-:W1:Y:S01]  /*e600*/  LDC R33, c[0x0][0x3f4] ;  /* 0x0000fd00ff217b82 */ /* 0x000e620000000800 */
[C---:B------:R-:W-:Y:S01]  /*e610*/  VIADD R6, R16.reuse, 0x40 ;  /* 0x0000004010067836 */ /* 0x040fe20000000000 */
[C---:B------:R-:W-:Y:S01]  /*e620*/  IADD3 R4, R16.reuse, 0x20, RZ ;  /* 0x0000002010047810 */ /* 0x040fe20007ffe0ff */
[----:B------:R-:W-:Y:S01]  /*e630*/  BSSY B2, `(.L_x_610) ;  /* 0x000005f000027945 */ /* 0x000fe20003800000 */
[-C--:B-1----:R-:W-:Y:S02]  /*e640*/  ISETP.GE.AND P0, PT, R16, R33.reuse, PT ;  /* 0x000000211000720c */ /* 0x082fe40003f06270 */
[-C--:B------:R-:W-:Y:S02]  /*e650*/  ISETP.GE.AND P1, PT, R4, R33.reuse, PT ;  /* 0x000000210400720c */ /* 0x080fe40003f26270 */
[----:B------:R-:W-:-:S09]  /*e660*/  ISETP.GE.AND P2, PT, R6, R33, PT ;  /* 0x000000210600720c */ /* 0x000fd20003f46270 */
[----:B------:R-:W-:Y:S05]  /*e670*/  @P0 BRA `(.L_x_611) ;  /* 0x0000000400680947 */ /* 0x000fea0003800000 */
[----:B------:R-:W-:Y:S01]  /*e680*/  LEA.HI R6, R33, R191, RZ, 0x1d ;  /* 0x000000bf21067211 */ /* 0x000fe200078fe8ff */
[----:B------:R-:W-:Y:S01]  /*e690*/  HADD2.F32 R52, -RZ, R34.H0_H0 ;  /* 0x20000022ff347230 */ /* 0x000fe20000004100 */
[----:B------:R-:W-:Y:S01]  /*e6a0*/  LOP3.LUT R4, R176, 0x38, R16, 0xf8, !PT ;  /* 0x00000038b0047812 */ /* 0x000fe200078ef810 */
[--C-:B------:R-:W-:Y:S01]  /*e6b0*/  HADD2.F32 R54, -RZ, R39.reuse.H0_H0 ;  /* 0x20000027ff367230 */ /* 0x100fe20000004100 */
[----:B------:R-:W-:Y:S01]  /*e6c0*/  SHF.R.S32.HI R9, RZ, 0x1f, R6 ;  /* 0x0000001fff097819 */ /* 0x000fe20000011406 */
[----:B------:R-:W-:Y:S01]  /*e6d0*/  HADD2.F32 R51, -RZ, R40.H0_H0 ;  /* 0x20000028ff337230 */ /* 0x000fe20000004100 */
[----:B------:R-:W-:Y:S01]  /*e6e0*/  SHF.L.U32 R7, R6, 0x3, RZ ;  /* 0x0000000306077819 */ /* 0x000fe200000006ff */
[----:B------:R-:W-:Y:S01]  /*e6f0*/  HADD2.F32 R53, -RZ, R39.H1_H1 ;  /* 0x30000027ff357230 */ /* 0x000fe20000004100 */
[----:B------:R-:W-:Y:S02]  /*e700*/  LEA.HI R9, R9, R6, RZ, 0x3 ;  /* 0x0000000609097211 */ /* 0x000fe400078f18ff */
[----:B0-----:R-:W-:-:S02]  /*e710*/  LOP3.LUT R5, R4, R177, RZ, 0x3c, !PT ;  /* 0x000000b104057212 */ /* 0x001fc400078e3cff */
[----:B------:R-:W-:Y:S02]  /*e720*/  LOP3.LUT R4, R176, 0x38, R7, 0xf8, !PT ;  /* 0x00000038b0047812 */ /* 0x000fe400078ef807 */
[----:B------:R-:W-:Y:S01]  /*e730*/  SHF.L.U32 R9, R9, 0xa, RZ ;  /* 0x0000000a09097819 */ /* 0x000fe200000006ff */
[----:B------:R-:W-:Y:S01]  /*e740*/  IMAD.IADD R5, R178, 0x1, R5 ;  /* 0x00000001b2057824 */ /* 0x000fe200078e0205 */
[----:B------:R-:W-:Y:S02]  /*e750*/  LOP3.LUT R8, R4, R177, RZ, 0x3c, !PT ;  /* 0x000000b104087212 */ /* 0x000fe400078e3cff */
[----:B------:R-:W-:Y:S01]  /*e760*/  LOP3.LUT R9, R9, 0x7fffe000, RZ, 0xc0, !PT ;  /* 0x7fffe00009097812 */ /* 0x000fe200078ec0ff */
[----:B------:R-:W-:-:S03]  /*e770*/  IMAD R59, R5, 0x2, R2 ;  /* 0x00000002053b7824 */ /* 0x000fc600078e0202 */
[----:B------:R-:W-:Y:S02]  /*e780*/  IADD3 R9, R8, R9, R178 ;  /* 0x0000000908097210 */ /* 0x000fe40007ffe0b2 */
[----:B------:R-:W0:Y:S02]  /*e790*/  LDS.128 R4, [R59+0xc400] ;  /* 0x00c400003b047984 */ /* 0x000e240000000c00 */
[----:B------:R-:W-:-:S05]  /*e7a0*/  LEA R61, R9, R2, 0x1 ;  /* 0x00000002093d7211 */ /* 0x000fca00078e08ff */
[----:B------:R-:W1:Y:S01]  /*e7b0*/  LDS.128 R8, [R61+0xc400] ;  /* 0x00c400003d087984 */ /* 0x000e620000000c00 */
[--C-:B0-----:R-:W-:Y:S02]  /*e7c0*/  HADD2.F32 R43, -RZ, R4.reuse.H0_H0 ;  /* 0x20000004ff2b7230 */ /* 0x101fe40000004100 */
[----:B------:R-:W-:Y:S02]  /*e7d0*/  HADD2.F32 R4, -RZ, R4.H1_H1 ;  /* 0x30000004ff047230 */ /* 0x000fe40000004100 */
[--C-:B------:R-:W-:Y:S02]  /*e7e0*/  HADD2.F32 R44, -RZ, R5.reuse.H0_H0 ;  /* 0x20000005ff2c7230 */ /* 0x100fe40000004100 */
[----:B------:R-:W-:Y:S02]  /*e7f0*/  HADD2.F32 R5, -RZ, R5.H1_H1 ;  /* 0x30000005ff057230 */ /* 0x000fe40000004100 */
[--C-:B-1----:R-:W-:Y:S02]  /*e800*/  HADD2.F32 R47, -RZ, R8.reuse.H0_H0 ;  /* 0x20000008ff2f7230 */ /* 0x102fe40000004100 */
[----:B------:R-:W-:-:S02]  /*e810*/  HADD2.F32 R8, -RZ, R8.H1_H1 ;  /* 0x30000008ff087230 */ /* 0x000fc40000004100 */
[----:B------:R-:W-:Y:S02]  /*e820*/  HADD2.F32 R48, -RZ, R9.H0_H0 ;  /* 0x20000009ff307230 */ /* 0x000fe40000004100 */
[C---:B------:R-:W-:Y:S01]  /*e830*/  FMUL.FTZ R56, R47.reuse, R54 ;  /* 0x000000362f387220 */ /* 0x040fe20000410000 */
[-C--:B------:R-:W-:Y:S01]  /*e840*/  FMUL.FTZ R58, R47, R52.reuse ;  /* 0x000000342f3a7220 */ /* 0x080fe20000410000 */
[----:B------:R-:W-:Y:S02]  /*e850*/  HADD2.F32 R47, -RZ, R35.H0_H0 ;  /* 0x20000023ff2f7230 */ /* 0x000fe40000004100 */
[C---:B------:R-:W-:Y:S01]  /*e860*/  FMUL.FTZ R55, R8.reuse, R51 ;  /* 0x0000003308377220 */ /* 0x040fe20000410000 */
[C---:B------:R-:W-:Y:S01]  /*e870*/  FFMA.FTZ R56, R43.reuse, R52, -R56 ;  /* 0x000000342b387223 */ /* 0x040fe20000010838 */
[----:B------:R-:W-:Y:S01]  /*e880*/  FFMA.FTZ R58, R43, R54, R58 ;  /* 0x000000362b3a7223 */ /* 0x000fe2000001003a */
[----:B------:R-:W-:Y:S02]  /*e890*/  HADD2.F32 R43, -RZ, R34.H1_H1 ;  /* 0x30000022ff2b7230 */ /* 0x000fe40000004100 */
[-C--:B------:R-:W-:Y:S01]  /*e8a0*/  FMUL.FTZ R57, R8, R47.reuse ;  /* 0x0000002f08397220 */ /* 0x080fe20000410000 */
[----:B------:R-:W-:Y:S01]  /*e8b0*/  FFMA.FTZ R55, R4, R47, -R55 ;  /* 0x0000002f04377223 */ /* 0x000fe20000010837 */
[----:B------:R-:W-:Y:S01]  /*e8c0*/  FMUL.FTZ R47, R48, R53 ;  /* 0x00000035302f7220 */ /* 0x000fe20000410000 */
[----:B------:R-:W-:-:S02]  /*e8d0*/  HADD2.F32 R9, -RZ, R9.H1_H1 ;  /* 0x30000009ff097230 */ /* 0x000fc40000004100 */
[----:B------:R-:W-:Y:S01]  /*e8e0*/  FMUL.FTZ R48, R48, R43 ;  /* 0x0000002b30307220 */ /* 0x000fe20000410000 */
[----:B------:R-:W-:Y:S02]  /*e8f0*/  HADD2.F32 R52, -RZ, R40.H1_H1 ;  /* 0x30000028ff347230 */ /* 0x000fe40000004100 */
[----:B------:R-:W-:Y:S01]  /*e900*/  FFMA.FTZ R57, R4, R51, R57 ;  /* 0x0000003304397223 */ /* 0x000fe20000010039 */
[----:B------:R-:W-:Y:S02]  /*e910*/  HADD2.F32 R4, -RZ, R35.H1_H1 ;  /* 0x30000023ff047230 */ /* 0x000fe40000004100 */
[C---:B------:R-:W-:Y:S01]  /*e920*/  FFMA.FTZ R47, R44.reuse, R43, -R47 ;  /* 0x0000002b2c2f7223 */ /* 0x040fe2000001082f */
[----:B------:R-:W-:Y:S01]  /*e930*/  FFMA.FTZ R48, R44, R53, R48 ;  /* 0x000000352c307223 */ /* 0x000fe20000010030 */
[----:B------:R-:W-:Y:S02]  /*e940*/  HADD2.F32 R49, -RZ, R10.H0_H0 ;  /* 0x2000000aff317230 */ /* 0x000fe40000004100 */
[----:B------:R-:W-:Y:S01]  /*e950*/  FMUL.FTZ R54, R9, R52 ;  /* 0x0000003409367220 */ /* 0x000fe20000410000 */
[----:B------:R-:W-:-:S02]  /*e960*/  HADD2.F32 R8, -RZ, R37.H0_H0 ;  /* 0x20000025ff087230 */ /* 0x000fc40000004100 */
[-C--:B------:R-:W-:Y:S01]  /*e970*/  FMUL.FTZ R60, R9, R4.reuse ;  /* 0x00000004093c7220 */ /* 0x080fe20000410000 */
[----:B------:R-:W-:Y:S02]  /*e980*/  HADD2.F32 R44, -RZ, R41.H0_H0 ;  /* 0x20000029ff2c7230 */ /* 0x000fe40000004100 */
[----:B------:R-:W-:Y:S01]  /*e990*/  FFMA.FTZ R54, R5, R4, -R54 ;  /* 0x0000000405367223 */ /* 0x000fe20000010836 */
[----:B------:R-:W-:Y:S02]  /*e9a0*/  HADD2.F32 R10, -RZ, R10.H1_H1 ;  /* 0x3000000aff0a7230 */ /* 0x000fe40000004100 */
[C---:B------:R-:W-:Y:S01]  /*e9b0*/  FMUL.FTZ R53, R49.reuse, R8 ;  /* 0x0000000831357220 */ /* 0x040fe20000410000 */
[----:B------:R-:W-:Y:S02]  /*e9c0*/  HADD2.F32 R43, -RZ, R42.H0_H0 ;  /* 0x2000002aff2b7230 */ /* 0x000fe40000004100 */
[----:B------:R-:W-:Y:S01]  /*e9d0*/  FMUL.FTZ R4, R49, R44 ;  /* 0x0000002c31047220 */ /* 0x000fe20000410000 */
[----:B------:R-:W-:-:S02]  /*e9e0*/  HADD2.F32 R45, -RZ, R6.H0_H0 ;  /* 0x20000006ff2d7230 */ /* 0x000fc40000004100 */
[----:B------:R-:W-:Y:S01]  /*e9f0*/  FFMA.FTZ R49, R5, R52, R60 ;  /* 0x0000003405317223 */ /* 0x000fe2000001003c */
[----:B------:R-:W-:Y:S02]  /*ea00*/  HADD2.F32 R9, -RZ, R38.H0_H0 ;  /* 0x20000026ff097230 */ /* 0x000fe40000004100 */
[C---:B------:R-:W-:Y:S01]  /*ea10*/  FMUL.FTZ R5, R10.reuse, R43 ;  /* 0x0000002b0a057220 */ /* 0x040fe20000410000 */
[----:B------:R-:W-:Y:S02]  /*ea20*/  HADD2.F32 R6, -RZ, R6.H1_H1 ;  /* 0x30000006ff067230 */ /* 0x000fe40000004100 */
[C---:B------:R-:W-:Y:S01]  /*ea30*/  FFMA.FTZ R51, R45.reuse, R8, -R4 ;  /* 0x000000082d337223 */ /* 0x040fe20000010804 */
[----:B------:R-:W-:Y:S01]  /*ea40*/  FFMA.FTZ R53, R45, R44, R53 ;  /* 0x0000002c2d357223 */ /* 0x000fe20000010035 */
[-C--:B------:R-:W-:Y:S01]  /*ea50*/  FMUL.FTZ R45, R10, R9.reuse ;  /* 0x000000090a2d7220 */ /* 0x080fe20000410000 */
[----:B------:R-:W-:Y:S02]  /*ea60*/  HADD2.F32 R50, -RZ, R11.H0_H0 ;  /* 0x2000000bff327230 */ /* 0x000fe40000004100 */
[----:B------:R-:W-:Y:S01]  /*ea70*/  FFMA.FTZ R10, R6, R9, -R5 ;  /* 0x00000009060a7223 */ /* 0x000fe20000010805 */
[----:B------:R-:W-:-:S02]  /*ea80*/  HADD2.F32 R9, -RZ, R41.H1_H1 ;  /* 0x30000029ff097230 */ /* 0x000fc40000004100 */
[----:B------:R-:W-:Y:S01]  /*ea90*/  FFMA.FTZ R44, R6, R43, R45 ;  /* 0x0000002b062c7223 */ /* 0x000fe2000001002d */
[----:B------:R-:W-:Y:S02]  /*eaa0*/  HADD2.F32 R5, -RZ, R37.H1_H1 ;  /* 0x30000025ff057230 */ /* 0x000fe40000004100 */
[----:B------:R-:W-:Y:S02]  /*eab0*/  HADD2.F32 R11, -RZ, R11.H1_H1 ;  /* 0x3000000bff0b7230 */ /* 0x000fe40000004100 */
[C---:B------:R-:W-:Y:S01]  /*eac0*/  FMUL.FTZ R43, R50.reuse, R9 ;  /* 0x00000009322b7220 */ /* 0x040fe20000410000 */
[----:B------:R-:W-:Y:S02]  /*ead0*/  HADD2.F32 R8, -RZ, R42.H1_H1 ;  /* 0x3000002aff087230 */ /* 0x000fe40000004100 */
[----:B------:R-:W-:Y:S01]  /*eae0*/  FMUL.FTZ R50, R50, R5 ;  /* 0x0000000532327220 */ /* 0x000fe20000410000 */
[----:B------:R-:W-:Y:S02]  /*eaf0*/  HADD2.F32 R4, -RZ, R38.H1_H1 ;  /* 0x30000026ff047230 */ /* 0x000fe40000004100 */
[----:B------:R-:W-:-:S02]  /*eb00*/  HADD2.F32 R46, -RZ, R7.H0_H0 ;  /* 0x20000007ff2e7230 */ /* 0x000fc40000004100 */
[C---:B------:R-:W-:Y:S01]  /*eb10*/  FMUL.FTZ R6, R11.reuse, R8 ;  /* 0x000000080b067220 */ /* 0x040fe20000410000 */
[----:B------:R-:W-:Y:S02]  /*eb20*/  HADD2.F32 R7, -RZ, R7.H1_H1 ;  /* 0x30000007ff077230 */ /* 0x000fe40000004100 */
[-C--:B------:R-:W-:Y:S01]  /*eb30*/  FMUL.FTZ R45, R11, R4.reuse ;  /* 0x000000040b2d7220 */ /* 0x080fe20000410000 */
[C---:B------:R-:W-:Y:S01]  /*eb40*/  FFMA.FTZ R43, R46.reuse, R5, -R43 ;  /* 0x000000052e2b7223 */ /* 0x040fe2000001082b */
[----:B------:R-:W-:Y:S01]  /*eb50*/  FFMA.FTZ R11, R46, R9, R50 ;  /* 0x000000092e0b7223 */ /* 0x000fe20000010032 */
[C---:B------:R-:W-:Y:S01]  /*eb60*/  FFMA.FTZ R46, R7.reuse, R4, -R6 ;  /* 0x00000004072e7223 */ /* 0x040fe20000010806 */
[----:B------:R-:W-:Y:S01]  /*eb70*/  FFMA.FTZ R50, R7, R8, R45 ;  /* 0x0000000807327223 */ /* 0x000fe2000001002d */
[----:B------:R-:W-:Y:S02]  /*eb80*/  F2FP.F16.F32.PACK_AB R4, R55, R56 ;  /* 0x000000383704723e */ /* 0x000fe400000000ff */
[----:B------:R-:W-:-:S02]  /*eb90*/  F2FP.F16.F32.PACK_AB R5, R54, R47 ;  /* 0x0000002f3605723e */ /* 0x000fc400000000ff */
[----:B------:R-:W-:Y:S02]  /*eba0*/  F2FP.F16.F32.PACK_AB R6, R10, R51 ;  /* 0x000000330a06723e */ /* 0x000fe400000000ff */
[----:B------:R-:W-:Y:S02]  /*ebb0*/  F2FP.F16.F32.PACK_AB R7, R46, R43 ;  /* 0x0000002b2e07723e */ /* 0x000fe400000000ff */
[----:B------:R-:W-:Y:S02]  /*ebc0*/  F2FP.F16.F32.PACK_AB R8, R57, R58 ;  /* 0x0000003a3908723e */ /* 0x000fe400000000ff */
[----:B------:R-:W-:Y:S01]  /*ebd0*/  F2FP.F16.F32.PACK_AB R9, R49, R48 ;  /* 0x000000303109723e */ /* 0x000fe200000000ff */
[----:B------:R1:W-:Y:S01]  /*ebe0*/  STS.128 [R59+0xc400], R4 ;  /* 0x00c400043b007388 */ /* 0x0003e20000000c00 */
[----:B------:R-:W-:Y:S02]  /*ebf0*/  F2FP.F16.F32.PACK_AB R10, R44, R53 ;  /* 0x000000352c0a723e */ /* 0x000fe400000000ff */
[----:B------:R-:W-:-:S05]  /*ec00*/  F2FP.F16.F32.PACK_AB R11, R50, R11 ;  /* 0x0000000b320b723e */ /* 0x000fca00000000ff */
[----:B------:R1:W-:Y:S02]  /*ec10*/  STS.128 [R61+0xc400], R8 ;  /* 0x00c400083d007388 */ /* 0x0003e40000000c00 */
.L_x_611:
[----:B------:R-:W-:Y:S05]  /*ec20*/  BSYNC B2 ;  /* 0x0000000000027941 */ /* 0x000fea0003800000 */
.L_x_610:
[----:B------:R-:W-:Y:S04]  /*ec30*/  BSSY B2, `(.L_x_612) ;  /* 0x0000058000027945 */ /* 0x000fe80003800000 */
[----:B------:R-:W-:Y:S05]  /*ec40*/  @P1 BRA `(.L_x_613) ;  /* 0x0000000400581947 */ /* 0x000fea0003800000 */
[----:B-1----:R-:W-:Y:S01]  /*ec50*/  LEA.HI R4, R33, R162, RZ, 0x1d ;  /* 0x000000a221047211 */ /* 0x002fe200078fe8ff */
[----:B------:R-:W-:Y:S02]  /*ec60*/  HADD2.F32 R55, -RZ, R29.H0_H0 ;  /* 0x2000001dff377230 */ /* 0x000fe40000004100 */
[----:B------:R-:W-:Y:S01]  /*ec70*/  HADD2.F32 R53, -RZ, R25.H0_H0 ;  /* 0x20000019ff357230 */ /* 0x000fe20000004100 */
[----:B------:R-:W-:Y:S01]  /*ec80*/  SHF.R.S32.HI R7, RZ, 0x1f, R4 ;  /* 0x0000001fff077819 */ /* 0x000fe20000011404 */
[----:B0-----:R-:W-:Y:S02]  /*ec90*/  IMAD.SHL.U32 R5, R4, 0x8, RZ ;  /* 0x0000000804057824 */ /* 0x001fe400078e00ff */
[----:B------:R-:W-:Y:S01]  /*eca0*/  HADD2.F32 R57, -RZ, R30.H0_H0 ;  /* 0x2000001eff397230 */ /* 0x000fe20000004100 */
[----:B------:R-:W-:Y:S02]  /*ecb0*/  LEA.HI R7, R7, R4, RZ, 0x3 ;  /* 0x0000000407077211 */ /* 0x000fe400078f18ff */
[----:B------:R-:W-:-:S02]  /*ecc0*/  LOP3.LUT R4, R176, 0x38, R5, 0xf8, !PT ;  /* 0x00000038b0047812 */ /* 0x000fc400078ef805 */
[----:B------:R-:W-:Y:S02]  /*ecd0*/  SHF.L.U32 R7, R7, 0xa, RZ ;  /* 0x0000000a07077819 */ /* 0x000fe400000006ff */
[----:B------:R-:W-:Y:S02]  /*ece0*/  LOP3.LUT R8, R4, R177, RZ, 0x3c, !PT ;  /* 0x000000b104087212 */ /* 0x000fe400078e3cff */
[----:B------:R-:W-:Y:S02]  /*ecf0*/  LOP3.LUT R9, R7, 0x7fffe000, RZ, 0xc0, !PT ;  /* 0x7fffe00007097812 */ /* 0x000fe400078ec0ff */
[----:B------:R-:W0:Y:S02]  /*ed00*/  LDS.128 R4, [R222] ;  /* 0x00000000de047984 */ /* 0x000e240000000c00 */
[----:B------:R-:W-:-:S05]  /*ed10*/  IADD3 R9, R8, R9, R178 ;  /* 0x0000000908097210 */ /* 0x000fca0007ffe0b2 */
[----:B------:R-:W-:-:S05]  /*ed20*/  IMAD R43, R9, 0x2, R2 ;  /* 0x00000002092b7824 */ /* 0x000fca00078e0202 */
[----:B------:R-:W1:Y:S01]  /*ed30*/  LDS.128 R8, [R43+0xc400] ;  /* 0x00c400002b087984 */ /* 0x000e620000000c00 */
[--C-:B0-----:R-:W-:Y:S02]  /*ed40*/  HADD2.F32 R44, -RZ, R4.reuse.H0_H0 ;  /* 0x20000004ff2c7230 */ /* 0x101fe40000004100 */
[----:B------:R-:W-:Y:S02]  /*ed50*/  HADD2.F32 R4, -RZ, R4.H1_H1 ;  /* 0x30000004ff047230 */ /* 0x000fe40000004100 */
[--C-:B------:R-:W-:Y:S02]  /*ed60*/  HADD2.F32 R45, -RZ, R5.reuse.H0_H0 ;  /* 0x20000005ff2d7230 */ /* 0x100fe40000004100 */
[----:B------:R-:W-:Y:S02]  /*ed70*/  HADD2.F32 R5, -RZ, R5.H1_H1 ;  /* 0x30000005ff057230 */ /* 0x000fe40000004100 */
[--C-:B------:R-:W-:Y:S02]  /*ed80*/  HADD2.F32 R46, -RZ, R6.reuse.H0_H0 ;  /* 0x20000006ff2e7230 */ /* 0x100fe40000004100 */
[----:B------:R-:W-:-:S02]  /*ed90*/  HADD2.F32 R6, -RZ, R6.H1_H1 ;  /* 0x30000006ff067230 */ /* 0x000fc40000004100 */
[--C-:B-1----:R-:W-:Y:S02]  /*eda0*/  HADD2.F32 R48, -RZ, R8.reuse.H0_H0 ;  /* 0x20000008ff307230 */ /* 0x102fe40000004100 */
[----:B------:R-:W-:Y:S02]  /*edb0*/  HADD2.F32 R8, -RZ, R8.H1_H1 ;  /* 0x30000008ff087230 */ /* 0x000fe40000004100 */
[----:B------:R-:W-:Y:S02]  /*edc0*/  HADD2.F32 R49, -RZ, R9.H0_H0 ;  /* 0x20000009ff317230 */ /* 0x000fe40000004100 */
[C---:B------:R-:W-:Y:S01]  /*edd0*/  FMUL.FTZ R59, R48.reuse, R55 ;  /* 0x00000037303b7220 */ /* 0x040fe20000410000 */
[----:B------:R-:W-:Y:S01]  /*ede0*/  FMUL.FTZ R61, R48, R53 ;  /* 0x00000035303d7220 */ /* 0x000fe20000410000 */
[----:B------:R-:W-:Y:S02]  /*edf0*/  HADD2.F32 R48, -RZ, R29.H1_H1 ;  /* 0x3000001dff307230 */ /* 0x000fe40000004100 */
[----:B------:R-:W-:Y:S01]  /*ee00*/  FMUL.FTZ R63, R8, R57 ;  /* 0x00000039083f7220 */ /* 0x000fe20000410000 */
[----:B------:R-:W-:Y:S01]  /*ee10*/  FFMA.FTZ R59, R44, R53, -R59 ;  /* 0x000000352c3b7223 */ /* 0x000fe2000001083b */
[----:B------:R-:W-:-:S02]  /*ee20*/  HADD2.F32 R53, -RZ, R26.H0_H0 ;  /* 0x2000001aff357230 */ /* 0x000fc40000004100 */
[----:B------:R-:W-:Y:S01]  /*ee30*/  FFMA.FTZ R61, R44, R55, R61 ;  /* 0x000000372c3d7223 */ /* 0x000fe2000001003d */
[----:B------:R-:W-:Y:S02]  /*ee40*/  HADD2.F32 R44, -RZ, R25.H1_H1 ;  /* 0x30000019ff2c7230 */ /* 0x000fe40000004100 */
[C---:B------:R-:W-:Y:S01]  /*ee50*/  FMUL.FTZ R56, R49.reuse, R48 ;  /* 0x0000003031387220 */ /* 0x040fe20000410000 */
[----:B------:R-:W-:Y:S02]  /*ee60*/  HADD2.F32 R9, -RZ, R9.H1_H1 ;  /* 0x30000009ff097230 */ /* 0x000fe40000004100 */
[-C--:B------:R-:W-:Y:S01]  /*ee70*/  FMUL.FTZ R55, R8, R53.reuse ;  /* 0x0000003508377220 */ /* 0x080fe20000410000 */
[C---:B------:R-:W-:Y:S01]  /*ee80*/  FFMA.FTZ R52, R4.reuse, R53, -R63 ;  /* 0x0000003504347223 */ /* 0x040fe2000001083f */
[----:B------:R-:W-:Y:S01]  /*ee90*/  FMUL.FTZ R49, R49, R44 ;  /* 0x0000002c31317220 */ /* 0x000fe20000410000 */
[----:B------:R-:W-:Y:S02]  /*eea0*/  HADD2.F32 R8, -RZ, R30.H1_H1 ;  /* 0x3000001eff087230 */ /* 0x000fe40000004100 */
[----:B------:R-:W-:Y:S01]  /*eeb0*/  FFMA.FTZ R54, R4, R57, R55 ;  /* 0x0000003904367223 */ /* 0x000fe20000010037 */
[----:B------:R-:W-:-:S02]  /*eec0*/  HADD2.F32 R4, -RZ, R26.H1_H1 ;  /* 0x3000001aff047230 */ /* 0x000fc40000004100 */
[C---:B------:R-:W-:Y:S01]  /*eed0*/  FFMA.FTZ R48, R45.reuse, R48, R49 ;  /* 0x000000302d307223 */ /* 0x040fe20000010031 */
[--C-:B------:R-:W-:Y:S02]  /*eee0*/  HADD2.F32 R50, -RZ, R10.reuse.H0_H0 ;  /* 0x2000000aff327230 */ /* 0x100fe40000004100 */
[----:B------:R-:W-:Y:S01]  /*eef0*/  FFMA.FTZ R56, R45, R44, -R56 ;  /* 0x0000002c2d387223 */ /* 0x000fe20000010838 */
[----:B------:R-:W-:Y:S02]  /*ef00*/  HADD2.F32 R49, -RZ, R31.H0_H0 ;  /* 0x2000001fff317230 */ /* 0x000fe40000004100 */
[C---:B------:R-:W-:Y:S01]  /*ef10*/  FMUL.FTZ R44, R9.reuse, R8 ;  /* 0x00000008092c7220 */ /* 0x040fe20000410000 */
[----:B------:R-:W-:Y:S02]  /*ef20*/  HADD2.F32 R45, -RZ, R27.H0_H0 ;  /* 0x2000001bff2d7230 */ /* 0x000fe40000004100 */
[----:B------:R-:W-:Y:S01]  /*ef30*/  FMUL.FTZ R58, R9, R4 ;  /* 0x00000004093a7220 */ /* 0x000fe20000410000 */
[----:B------:R-:W-:-:S02]  /*ef40*/  HADD2.F32 R10, -RZ, R10.H1_H1 ;  /* 0x3000000aff0a7230 */ /* 0x000fc40000004100 */
[C---:B------:R-:W-:Y:S01]  /*ef50*/  FMUL.FTZ R63, R50.reuse, R49 ;  /* 0x00000031323f7220 */ /* 0x040fe20000410000 */
[----:B------:R-:W-:Y:S02]  /*ef60*/  HADD2.F32 R53, -RZ, R32.H0_H0 ;  /* 0x20000020ff357230 */ /* 0x000fe40000004100 */
[C---:B------:R-:W-:Y:S01]  /*ef70*/  FFMA.FTZ R55, R5.reuse, R4, -R44 ;  /* 0x0000000405377223 */ /* 0x040fe2000001082c */
[----:B------:R-:W-:Y:S02]  /*ef80*/  HADD2.F32 R9, -RZ, R28.H0_H0 ;  /* 0x2000001cff097230 */ /* 0x000fe40000004100 */
[-C--:B------:R-:W-:Y:S01]  /*ef90*/  FMUL.FTZ R50, R50, R45.reuse ;  /* 0x0000002d32327220 */ /* 0x080fe20000410000 */
[----:B------:R-:W-:Y:S01]  /*efa0*/  FFMA.FTZ R57, R5, R8, R58 ;  /* 0x0000000805397223 */ /* 0x000fe2000001003a */
[----:B------:R-:W-:Y:S01]  /*efb0*/  FFMA.FTZ R63, R46, R45, -R63 ;  /* 0x0000002d2e3f7223 */ /* 0x000fe2000001083f */
[--C-:B------:R-:W-:Y:S02]  /*efc0*/  HADD2.F32 R51, -RZ, R11.reuse.H0_H0 ;  /* 0x2000000bff337230 */ /* 0x100fe40000004100 */
[C---:B------:R-:W-:Y:S01]  /*efd0*/  FMUL.FTZ R5, R10.reuse, R53 ;  /* 0x000000350a057220 */ /* 0x040fe20000410000 */
[----:B------:R-:W-:Y:S01]  /*efe0*/  FMUL.FTZ R45, R10, R9 ;  /* 0x000000090a2d7220 */ /* 0x000fe20000410000 */
[----:B------:R-:W-:-:S02]  /*eff0*/  HADD2.F32 R11, -RZ, R11.H1_H1 ;  /* 0x3000000bff0b7230 */ /* 0x000fc40000004100 */
[----:B------:R-:W-:Y:S01]  /*f000*/  FFMA.FTZ R50, R46, R49, R50 ;  /* 0x000000312e327223 */ /* 0x000fe20000010032 */
[----:B------:R-:W-:Y:S02]  /*f010*/  HADD2.F32 R10, -RZ, R31.H1_H1 ;  /* 0x3000001fff0a7230 */ /* 0x000fe40000004100 */
[C---:B------:R-:W-:Y:S01]  /*f020*/  FFMA.FTZ R46, R6.reuse, R9, -R5 ;  /* 0x00000009062e7223 */ /* 0x040fe20000010805 */
[----:B------:R-:W-:Y:S02]  /*f030*/  HADD2.F32 R44, -RZ, R32.H1_H1 ;  /* 0x30000020ff2c7230 */ /* 0x000fe40000004100 */
[----:B------:R-:W-:Y:S01]  /*f040*/  FFMA.FTZ R45, R6, R53, R45 ;  /* 0x00000035062d7223 */ /* 0x000fe2000001002d */
[----:B------:R-:W-:Y:S02]  /*f050*/  HADD2.F32 R4, -RZ, R27.H1_H1 ;  /* 0x3000001bff047230 */ /* 0x000fe40000004100 */
[----:B------:R-:W-:Y:S01]  /*f060*/  FMUL.FTZ R6, R51, R10 ;  /* 0x0000000a33067220 */ /* 0x000fe20000410000 */
[----:B------:R-:W-:-:S02]  /*f070*/  HADD2.F32 R8, -RZ, R28.H1_H1 ;  /* 0x3000001cff087230 */ /* 0x000fc40000004100 */
[----:B------:R-:W-:Y:S01]  /*f080*/  FMUL.FTZ R58, R11, R44 ;  /* 0x0000002c0b3a7220 */ /* 0x000fe20000410000 */
[--C-:B------:R-:W-:Y:S02]  /*f090*/  HADD2.F32 R47, -RZ, R7.reuse.H0_H0 ;  /* 0x20000007ff2f7230 */ /* 0x100fe40000004100 */
[----:B------:R-:W-:Y:S01]  /*f0a0*/  FMUL.FTZ R51, R51, R4 ;  /* 0x0000000433337220 */ /* 0x000fe20000410000 */
[----:B------:R-:W-:Y:S02]  /*f0b0*/  HADD2.F32 R7, -RZ, R7.H1_H1 ;  /* 0x30000007ff077230 */ /* 0x000fe40000004100 */
[----:B------:R-:W-:Y:S01]  /*f0c0*/  FMUL.FTZ R5, R11, R8 ;  /* 0x000000080b057220 */ /* 0x000fe20000410000 */
[----:B------:R-:W-:Y:S01]  /*f0d0*/  F2FP.F16.F32.PACK_AB R9, R57, R48 ;  /* 0x000000303909723e */ /* 0x000fe200000000ff */
[C---:B------:R-:W-:Y:S01]  /*f0e0*/  FFMA.FTZ R11, R47.reuse, R4, -R6 ;  /* 0x000000042f0b7223 */ /* 0x040fe20000010806 */
[----:B------:R-:W-:Y:S01]  /*f0f0*/  FFMA.FTZ R51, R47, R10, R51 ;  /* 0x0000000a2f337223 */ /* 0x000fe20000010033 */
[C---:B------:R-:W-:Y:S01]  /*f100*/  FFMA.FTZ R58, R7.reuse, R8, -R58 ;  /* 0x00000008073a7223 */ /* 0x040fe2000001083a */
[----:B------:R-:W-:Y:S01]  /*f110*/  FFMA.FTZ R44, R7, R44, R5 ;  /* 0x0000002c072c7223 */ /* 0x000fe20000010005 */
[----:B------:R-:W-:-:S02]  /*f120*/  F2FP.F16.F32.PACK_AB R4, R52, R59 ;  /* 0x0000003b3404723e */ /* 0x000fc400000000ff */
[----:B------:R-:W-:Y:S02]  /*f130*/  F2FP.F16.F32.PACK_AB R5, R55, R56 ;  /* 0x000000383705723e */ /* 0x000fe400000000ff */
[----:B------:R-:W-:Y:S02]  /*f140*/  F2FP.F16.F32.PACK_AB R6, R46, R63 ;  /* 0x0000003f2e06723e */ /* 0x000fe400000000ff */
[----:B------:R-:W-:Y:S02]  /*f150*/  F2FP.F16.F32.PACK_AB R7, R58, R11 ;  /* 0x0000000b3a07723e */ /* 0x000fe400000000ff */
[----:B------:R-:W-:Y:S02]  /*f160*/  F2FP.F16.F32.PACK_AB R8, R54, R61 ;  /* 0x0000003d3608723e */ /* 0x000fe400000000ff */
[----:B------:R-:W-:Y:S01]  /*f170*/  F2FP.F16.F32.PACK_AB R10, R45, R50 ;  /* 0x000000322d0a723e */ /* 0x000fe200000000ff */
[----:B------:R2:W-:Y:S01]  /*f180*/  STS.128 [R222], R4 ;  /* 0x00000004de007388 */ /* 0x0005e20000000c00 */
[----:B------:R-:W-:-:S05]  /*f190*/  F2FP.F16.F32.PACK_AB R11, R44, R51 ;  /* 0x000000332c0b723e */ /* 0x000fca00000000ff */
[----:B------:R2:W-:Y:S02]  /*f1a0*/  STS.128 [R43+0xc400], R8 ;  /* 0x00c400082b007388 */ /* 0x0005e40000000c00 */
.L_x_613:
[----:B------:R-:W-:Y:S05]  /*f1b0*/  BSYNC B2 ;  /* 0x0000000000027941 */ /* 0x000fea0003800000 */
.L_x_612:
[----:B------:R-:W-:Y:S05]  /*f1c0*/  @P2 BRA `(.L_x_609) ;  /* 0x0000000400582947 */ /* 0x000fea0003800000 */
[----:B------:R-:W-:Y:S01]  /*f1d0*/  LEA.HI R33, R33, R163, RZ, 0x1d ;  /* 0x000000a321217211 */ /* 0x000fe200078fe8ff */
[----:B------:R-:W-:Y:S02]  /*f1e0*/  HADD2.F32 R52, -RZ, R0.H0_H0 ;  /* 0x20000000ff347230 */ /* 0x000fe40000004100 */
[--C-:B------:R-:W-:Y:S01]  /*f1f0*/  HADD2.F32 R54, -RZ, R14.reuse.H0_H0 ;  /* 0x2000000eff367230 */ /* 0x100fe20000004100 */
[----:B-12---:R-:W-:Y:S01]  /*f200*/  SHF.R.S32.HI R4, RZ, 0x1f, R33 ;  /* 0x0000001fff047819 */ /* 0x006fe20000011421 */
[----:B------:R-:W-:Y:S01]  /*f210*/  HADD2.F32 R51, -RZ, R15.H0_H0 ;  /* 0x2000000fff337230 */ /* 0x000fe20000004100 */
[----:B0-----:R-:W-:Y:S01]  /*f220*/  SHF.L.U32 R5, R33, 0x3, RZ ;  /* 0x0000000321057819 */ /* 0x001fe200000006ff */
[----:B------:R-:W-:Y:S01]  /*f230*/  HADD2.F32 R53, -RZ, R14.H1_H1 ;  /* 0x3000000eff357230 */ /* 0x000fe20000004100 */
[----:B------:R-:W-:Y:S02]  /*f240*/  LEA.HI R33, R4, R33, RZ, 0x3 ;  /* 0x0000002104217211 */ /* 0x000fe400078f18ff */
[----:B------:R-:W-:-:S03]  /*f250*/  LOP3.LUT R4, R176, 0x38, R5, 0xf8, !PT ;  /* 0x00000038b0047812 */ /* 0x000fc600078ef805 */
[----:B------:R-:W-:Y:S01]  /*f260*/  IMAD.SHL.U32 R33, R33, 0x400, RZ ;  /* 0x0000040021217824 */ /* 0x000fe200078e00ff */
[----:B------:R-:W-:Y:S02]  /*f270*/  LOP3.LUT R8, R4, R177, RZ, 0x3c, !PT ;  /* 0x000000b104087212 */ /* 0x000fe400078e3cff */
[----:B------:R-:W0:Y:S02]  /*f280*/  LDS.128 R4, [R220] ;  /* 0x00000000dc047984 */ /* 0x000e240000000c00 */
[----:B------:R-:W-:-:S04]  /*f290*/  LOP3.LUT R33, R33, 0x7fffe000, RZ, 0xc0, !PT ;  /* 0x7fffe00021217812 */ /* 0x000fc800078ec0ff */
[----:B------:R-:W-:-:S04]  /*f2a0*/  IADD3 R33, R8, R33, R178 ;  /* 0x0000002108217210 */ /* 0x000fc80007ffe0b2 */
[----:B------:R-:W-:-:S05]  /*f2b0*/  LEA R33, R33, R2, 0x1 ;  /* 0x0000000221217211 */ /* 0x000fca00078e08ff */
[----:B------:R-:W1:Y:S01]  /*f2c0*/  LDS.128 R8, [R33+0xc400] ;  /* 0x00c4000021087984 */ /* 0x000e620000000c00 */
[--C-:B0-----:R-:W-:Y:S02]  /*f2d0*/  HADD2.F32 R43, -RZ, R4.reuse.H0_H0 ;  /* 0x20000004ff2b7230 */ /* 0x101fe40000004100 */
[----:B------:R-:W-:Y:S02]  /*f2e0*/  HADD2.F32 R4, -RZ, R4.H1_H1 ;  /* 0x30000004ff047230 */ /* 0x000fe40000004100 */
[--C-:B------:R-:W-:Y:S02]  /*f2f0*/  HADD2.F32 R44, -RZ, R5.reuse.H0_H0 ;  /* 0x20000005ff2c7230 */ /* 0x100fe40000004100 */
[----:B------:R-:W-:Y:S02]  /*f300*/  HADD2.F32 R5, -RZ, R5.H1_H1 ;  /* 0x30000005ff057230 */ /* 0x000fe40000004100 */
[--C-:B------:R-:W-:Y:S02]  /*f310*/  HADD2.F32 R45, -RZ, R6.reuse.H0_H0 ;  /* 0x20000006ff2d7230 */ /* 0x100fe40000004100 */
[----:B------:R-:W-:-:S02]  /*f320*/  HADD2.F32 R6, -RZ, R6.H1_H1 ;  /* 0x30000006ff067230 */ /* 0x000fc40000004100 */
[--C-:B------:R-:W-:Y:S02]  /*f330*/  HADD2.F32 R46, -RZ, R7.reuse.H0_H0 ;  /* 0x20000007ff2e7230 */ /* 0x100fe40000004100 */
[----:B------:R-:W-:Y:S02]  /*f340*/  HADD2.F32 R7, -RZ, R7.H1_H1 ;  /* 0x30000007ff077230 */ /* 0x000fe40000004100 */
[--C-:B-1----:R-:W-:Y:S02]  /*f350*/  HADD2.F32 R47, -RZ, R8.reuse.H0_H0 ;  /* 0x20000008ff2f7230 */ /* 0x102fe40000004100 */
[----:B------:R-:W-:Y:S02]  /*f360*/  HADD2.F32 R8, -RZ, R8.H1_H1 ;  /* 0x30000008ff087230 */ /* 0x000fe40000004100 */
[----:B------:R-:W-:Y:S02]  /*f370*/  HADD2.F32 R48, -RZ, R9.H0_H0 ;  /* 0x20000009ff307230 */ /* 0x000fe40000004100 */
[C---:B------:R-:W-:Y:S01]  /*f380*/  FMUL.FTZ R56, R47.reuse, R54 ;  /* 0x000000362f387220 */ /* 0x040fe20000410000 */
[----:B------:R-:W-:Y:S01]  /*f390*/  FMUL.FTZ R58, R47, R52 ;  /* 0x000000342f3a7220 */ /* 0x000fe20000410000 */
[----:B------:R-:W-:-:S02]  /*f3a0*/  HADD2.F32 R47, -RZ, R3.H0_H0 ;  /* 0x20000003ff2f7230 */ /* 0x000fc40000004100 */
[C---:B------:R-:W-:Y:S01]  /*f3b0*/  FMUL.FTZ R55, R8.reuse, R51 ;  /* 0x0000003308377220 */ /* 0x040fe20000410000 */
[C---:B------:R-:W-:Y:S01]  /*f3c0*/  FFMA.FTZ R56, R43.reuse, R52, -R56 ;  /* 0x000000342b387223 */ /* 0x040fe20000010838 */
[----:B------:R-:W-:Y:S01]  /*f3d0*/  FFMA.FTZ R58, R43, R54, R58 ;  /* 0x000000362b3a7223 */ /* 0x000fe2000001003a */
[----:B------:R-:W-:Y:S02]  /*f3e0*/  HADD2.F32 R43, -RZ, R0.H1_H1 ;  /* 0x30000000ff2b7230 */ /* 0x000fe40000004100 */
[-C--:B------:R-:W-:Y:S01]  /*f3f0*/  FMUL.FTZ R57, R8, R47.reuse ;  /* 0x0000002f08397220 */ /* 0x080fe20000410000 */
[----:B------:R-:W-:Y:S01]  /*f400*/  FFMA.FTZ R55, R4, R47, -R55 ;  /* 0x0000002f04377223 */ /* 0x000fe20000010837 */
[C---:B------:R-:W-:Y:S01]  /*f410*/  FMUL.FTZ R47, R48.reuse, R53 ;  /* 0x00000035302f7220 */ /* 0x040fe20000410000 */
[----:B------:R-:W-:Y:S02]  /*f420*/  HADD2.F32 R9, -RZ, R9.H1_H1 ;  /* 0x30000009ff097230 */ /* 0x000fe40000004100 */
[----:B------:R-:W-:Y:S01]  /*f430*/  FMUL.FTZ R48, R48, R43 ;  /* 0x0000002b30307220 */ /* 0x000fe20000410000 */
[----:B------:R-:W-:-:S02]  /*f440*/  HADD2.F32 R52, -RZ, R15.H1_H1 ;  /* 0x3000000fff347230 */ /* 0x000fc40000004100 */
[----:B------:R-:W-:Y:S01]  /*f450*/  FFMA.FTZ R57, R4, R51, R57 ;  /* 0x0000003304397223 */ /* 0x000fe20000010039 */
[----:B------:R-:W-:Y:S02]  /*f460*/  HADD2.F32 R4, -RZ, R3.H1_H1 ;  /* 0x30000003ff047230 */ /* 0x000fe40000004100 */
[C---:B------:R-:W-:Y:S01]  /*f470*/  FFMA.FTZ R47, R44.reuse, R43, -R47 ;  /* 0x0000002b2c2f7223 */ /* 0x040fe2000001082f */
[----:B------:R-:W-:Y:S01]  /*f480*/  FFMA.FTZ R48, R44, R53, R48 ;  /* 0x000000352c307223 */ /* 0x000fe20000010030 */
[----:B------:R-:W-:Y:S02]  /*f490*/  HADD2.F32 R49, -RZ, R10.H0_H0 ;  /* 0x2000000aff317230 */ /* 0x000fe40000004100 */
[C---:B------:R-:W-:Y:S01]  /*f4a0*/  FMUL.FTZ R54, R9.reuse, R52 ;  /* 0x0000003409367220 */ /* 0x040fe20000410000 */
[----:B------:R-:W-:Y:S02]  /*f4b0*/  HADD2.F32 R8, -RZ, R12.H0_H0 ;  /* 0x2000000cff087230 */ /* 0x000fe40000004100 */
[----:B------:R-:W-:Y:S01]  /*f4c0*/  FMUL.FTZ R60, R9, R4 ;  /* 0x00000004093c7220 */ /* 0x000fe20000410000 */
[----:B------:R-:W-:-:S02]  /*f4d0*/  HADD2.F32 R44, -RZ, R20.H0_H0 ;  /* 0x20000014ff2c7230 */ /* 0x000fc40000004100 */
[----:B------:R-:W-:Y:S01]  /*f4e0*/  FFMA.FTZ R54, R5, R4, -R54 ;  /* 0x0000000405367223 */ /* 0x000fe20000010836 */
[----:B------:R-:W-:Y:S02]  /*f4f0*/  HADD2.F32 R10, -RZ, R10.H1_H1 ;  /* 0x3000000aff0a7230 */ /* 0x000fe40000004100 */
[C---:B------:R-:W-:Y:S01]  /*f500*/  FMUL.FTZ R53, R49.reuse, R8 ;  /* 0x0000000831357220 */ /* 0x040fe20000410000 */
[----:B------:R-:W-:Y:S02]  /*f510*/  HADD2.F32 R43, -RZ, R21.H0_H0 ;  /* 0x20000015ff2b7230 */ /* 0x000fe40000004100 */
[----:B------:R-:W-:Y:S01]  /*f520*/  FMUL.FTZ R4, R49, R44 ;  /* 0x0000002c31047220 */ /* 0x000fe20000410000 */
[----:B------:R-:W-:Y:S02]  /*f530*/  HADD2.F32 R9, -RZ, R13.H0_H0 ;  /* 0x2000000dff097230 */ /* 0x000fe40000004100 */
[----:B------:R-:W-:Y:S01]  /*f540*/  FFMA.FTZ R49, R5, R52, R60 ;  /* 0x0000003405317223 */ /* 0x000fe2000001003c */
[C---:B------:R-:W-:Y:S01]  /*f550*/  FFMA.FTZ R53, R45.reuse, R44, R53 ;  /* 0x0000002c2d357223 */ /* 0x040fe20000010035 */
[C---:B------:R-:W-:Y:S01]  /*f560*/  FMUL.FTZ R5, R10.reuse, R43 ;  /* 0x0000002b0a057220 */ /* 0x040fe20000410000 */
[----:B------:R-:W-:Y:S01]  /*f570*/  FFMA.FTZ R51, R45, R8, -R4 ;  /* 0x000000082d337223 */ /* 0x000fe20000010804 */
[----:B------:R-:W-:Y:S01]  /*f580*/  FMUL.FTZ R45, R10, R9 ;  /* 0x000000090a2d7220 */ /* 0x000fe20000410000 */
[----:B------:R-:W-:-:S02]  /*f590*/  HADD2.F32 R50, -RZ, R11.H0_H0 ;  /* 0x2000000bff327230 */ /* 0x000fc40000004100 */
[C---:B------:R-:W-:Y:S01]  /*f5a0*/  FFMA.FTZ R10, R6.reuse, R9, -R5 ;  /* 0x00000009060a7223 */ /* 0x040fe20000010805 */
[----:B------:R-:W-:Y:S02]  /*f5b0*/  HADD2.F32 R9, -RZ, R20.H1_H1 ;  /* 0x30000014ff097230 */ /* 0x000fe40000004100 */
[----:B------:R-:W-:Y:S01]  /*f5c0*/  FFMA.FTZ R44, R6, R43, R45 ;  /* 0x0000002b062c7223 */ /* 0x000fe2000001002d */
[----:B------:R-:W-:Y:S02]  /*f5d0*/  HADD2.F32 R5, -RZ, R12.H1_H1 ;  /* 0x3000000cff057230 */ /* 0x000fe40000004100 */
[----:B------:R-:W-:Y:S02]  /*f5e0*/  HADD2.F32 R11, -RZ, R11.H1_H1 ;  /* 0x3000000bff0b7230 */ /* 0x000fe40000004100 */
[C---:B------:R-:W-:Y:S01]  /*f5f0*/  FMUL.FTZ R43, R50.reuse, R9 ;  /* 0x00000009322b7220 */ /* 0x040fe20000410000 */
[----:B------:R-:W-:Y:S02]  /*f600*/  HADD2.F32 R8, -RZ, R21.H1_H1 ;  /* 0x30000015ff087230 */ /* 0x000fe40000004100 */
[----:B------:R-:W-:Y:S01]  /*f610*/  FMUL.FTZ R50, R50, R5 ;  /* 0x0000000532327220 */ /* 0x000fe20000410000 */
[----:B------:R-:W-:-:S02]  /*f620*/  HADD2.F32 R4, -RZ, R13.H1_H1 ;  /* 0x3000000dff047230 */ /* 0x000fc40000004100 */
[----:B------:R-:W-:Y:S01]  /*f630*/  FFMA.FTZ R43, R46, R5, -R43 ;  /* 0x000000052e2b7223 */ /* 0x000fe2000001082b */
[----:B------:R-:W-:Y:S01]  /*f640*/  F2FP.F16.F32.PACK_AB R5, R54, R47 ;  /* 0x0000002f3605723e */ /* 0x000fe200000000ff */
[C---:B------:R-:W-:Y:S01]  /*f650*/  FMUL.FTZ R6, R11.reuse, R8 ;  /* 0x000000080b067220 */ /* 0x040fe20000410000 */
[-C--:B------:R-:W-:Y:S01]  /*f660*/  FMUL.FTZ R45, R11, R4.reuse ;  /* 0x000000040b2d7220 */ /* 0x080fe20000410000 */
[----:B------:R-:W-:Y:S02]  /*f670*/  FFMA.FTZ R11, R46, R9, R50 ;  /* 0x000000092e0b7223 */ /* 0x000fe40000010032 */
[----:B------:R-:W-:Y:S01]  /*f680*/  FFMA.FTZ R46, R7, R4, -R6 ;  /* 0x00000004072e7223 */ /* 0x000fe20000010806 */
[----:B------:R-:W-:Y:S01]  /*f690*/  F2FP.F16.F32.PACK_AB R4, R55, R56 ;  /* 0x000000383704723e */ /* 0x000fe200000000ff */
[----:B------:R-:W-:Y:S01]  /*f6a0*/  FFMA.FTZ R50, R7, R8, R45 ;  /* 0x0000000807327223 */ /* 0x000fe2000001002d */
[----:B------:R-:W-:Y:S02]  /*f6b0*/  F2FP.F16.F32.PACK_AB R6, R10, R51 ;  /* 0x000000330a06723e */ /* 0x000fe400000000ff */
[----:B------:R-:W-:-:S02]  /*f6c0*/  F2FP.F16.F32.PACK_AB R7, R46, R43 ;  /* 0x0000002b2e07723e */ /* 0x000fc400000000ff */
[----:B------:R-:W-:Y:S02]  /*f6d0*/  F2FP.F16.F32.PACK_AB R8, R57, R58 ;  /* 0x0000003a3908723e */ /* 0x000fe400000000ff */
[----:B------:R-:W-:Y:S01]  /*f6e0*/  F2FP.F16.F32.PACK_AB R9, R49, R48 ;  /* 0x000000303109723e */ /* 0x000fe200000000ff */
[----:B------:R3:W-:Y:S01]  /*f6f0*/  STS.128 [R220], R4 ;  /* 0x00000004dc007388 */ /* 0x0007e20000000c00 */
[----:B------:R-:W-:Y:S02]  /*f700*/  F2FP.F16.F32.PACK_AB R10, R44, R53 ;  /* 0x000000352c0a723e */ /* 0x000fe400000000ff */
[----:B------:R-:W-:-:S05]  /*f710*/  F2FP.F16.F32.PACK_AB R11, R50, R11 ;  /* 0x0000000b320b723e */ /* 0x000fca00000000ff */
[----:B------:R3:W-:Y:S02]  /*f720*/  STS.128 [R33+0xc400], R8 ;  /* 0x00c4000821007388 */ /* 0x0007e40000000c00 */
.L_x_609:
[----:B------:R-:W-:Y:S05]  /*f730*/  BSYNC B1 ;  /* 0x0000000000017941 */ /* 0x000fea0003800000 */
.L_x_608:
[----:B------:R-:W-:-:S13]  /*f740*/  ISETP.GE.AND P0, PT, R225, R24, PT ;  /* 0x00000018e100720c */ /* 0x000fda0003f06270 */
[----:B------:R-:W-:Y:S05]  /*f750*/  @P0 BRA `(.L_x_592) ;  /* 0x00000010003c0947 */ /* 0x000fea0003800000 */
[----:B------:R-:W4:Y:S01]  /*f760*/  LDC R24, c[0x0][0x3f4] ;  /* 0x0000fd00ff187b82 */ /* 0x000f220000000800 */
[C---:B0123--:R-:W-:Y:S01]  /*f770*/  VIADD R5, R16.reuse, 0x20 ;  /* 0x0000002010057836 */ /* 0x04ffe20000000000 */
[C---:B------:R-:W-:Y:S01]  /*f780*/  IADD3 R7, R16.reuse, 0x40, RZ ;  /* 0x0000004010077810 */ /* 0x040fe20007ffe0ff */
[----:B------:R-:W-:Y:S01]  /*f790*/  BSSY B1, `(.L_x_614) ;  /* 0x000005b000017945 */ /* 0x000fe20003800000 */
[-C--:B----4-:R-:W-:Y:S02]  /*f7a0*/  ISETP.GE.AND P0, PT, R16, R24.reuse, PT ;  /* 0x000000181000720c */ /* 0x090fe40003f06270 */
[-C--:B------:R-:W-:Y:S02]  /*f7b0*/  ISETP.GE.AND P1, PT, R5, R24.reuse, PT ;  /* 0x000000180500720c */ /* 0x080fe40003f26270 */
[----:B------:R-:W-:-:S09]  /*f7c0*/  ISETP.GE.AND P2, PT, R7, R24, PT ;  /* 0x000000180700720c */ /* 0x000fd20003f46270 */
[----:B------:R-:W-:Y:S05]  /*f7d0*/  @P0 BRA `(.L_x_615) ;  /* 0x0000000400580947 */ /* 0x000fea0003800000 */
[----:B------:R-:W-:Y:S01]  /*f7e0*/  LEA.HI R4, R24, R191, RZ, 0x1d ;  /* 0x000000bf18047211 */ /* 0x000fe200078fe8ff */
[----:B------:R-:W-:Y:S02]  /*f7f0*/  HADD2.F32 R51, -RZ, R34.H0_H0 ;  /* 0x20000022ff337230 */ /* 0x000fe40000004100 */
[----:B------:R-:W-:Y:S01]  /*f800*/  HADD2.F32 R53, -RZ, R39.H0_H0 ;  /* 0x20000027ff357230 */ /* 0x000fe20000004100 */
[----:B------:R-:W-:Y:S01]  /*f810*/  SHF.R.S32.HI R5, RZ, 0x1f, R4 ;  /* 0x0000001fff057819 */ /* 0x000fe20000011404 */
[----:B------:R-:W-:Y:S02]  /*f820*/  IMAD.SHL.U32 R6, R4, 0x8, RZ ;  /* 0x0000000804067824 */ /* 0x000fe400078e00ff */
[----:B------:R-:W-:Y:S01]  /*f830*/  HADD2.F32 R58, -RZ, R40.H0_H0 ;  /* 0x20000028ff3a7230 */ /* 0x000fe20000004100 */
[----:B------:R-:W-:Y:S01]  /*f840*/  LEA.HI R5, R5, R4, RZ, 0x3 ;  /* 0x0000000405057211 */ /* 0x000fe200078f18ff */
[----:B------:R-:W-:Y:S01]  /*f850*/  HADD2.F32 R56, -RZ, R35.H0_H0 ;  /* 0x20000023ff387230 */ /* 0x000fe20000004100 */
[----:B------:R-:W-:Y:S01]  /*f860*/  LOP3.LUT R4, R167, 0x38, R6, 0xf8, !PT ;  /* 0x00000038a7047812 */ /* 0x000fe200078ef806 */
[----:B------:R-:W-:Y:S01]  /*f870*/  HADD2.F32 R60, -RZ, R39.H1_H1 ;  /* 0x30000027ff3c7230 */ /* 0x000fe20000004100 */
[----:B------:R-:W-:Y:S01]  /*f880*/  SHF.L.U32 R5, R5, 0xa, RZ ;  /* 0x0000000a05057819 */ /* 0x000fe200000006ff */
[----:B------:R-:W-:Y:S01]  /*f890*/  HADD2.F32 R34, -RZ, R34.H1_H1 ;  /* 0x30000022ff227230 */ /* 0x000fe20000004100 */
[----:B------:R-:W-:Y:S01]  /*f8a0*/  LOP3.LUT R8, R4, R223, RZ, 0x3c, !PT ;  /* 0x000000df04087212 */ /* 0x000fe200078e3cff */
[----:B------:R-:W-:Y:S01]  /*f8b0*/  HADD2.F32 R55, -RZ, R40.H1_H1 ;  /* 0x30000028ff377230 */ /* 0x000fe20000004100 */
[----:B------:R-:W-:Y:S01]  /*f8c0*/  LOP3.LUT R9, R5, 0x7fffe000, RZ, 0xc0, !PT ;  /* 0x7fffe00005097812 */ /* 0x000fe200078ec0ff */
[----:B------:R-:W-:Y:S01]  /*f8d0*/  HADD2.F32 R35, -RZ, R35.H1_H1 ;  /* 0x30000023ff237230 */ /* 0x000fe20000004100 */
[----:B------:R-:W0:Y:S01]  /*f8e0*/  LDS.128 R4, [R221] ;  /* 0x00000000dd047984 */ /* 0x000e220000000c00 */
[----:B------:R-:W-:Y:S01]  /*f8f0*/  HADD2.F32 R57, -RZ, R41.H0_H0 ;  /* 0x20000029ff397230 */ /* 0x000fe20000004100 */
        /* <DEDUP_REMOVED lines=11> */
[--C-:B------:R-:W-:Y:S02]  /*f9b0*/  HADD2.F32 R48, -RZ, R9.reuse.H0_H0 ;  /* 0x20000009ff307230 */ /* 0x100fe40000004100 */
[-C--:B------:R-:W-:Y:S01]  /*f9c0*/  FMUL.FTZ R52, R53, R47.reuse ;  /* 0x0000002f35347220 */ /* 0x080fe20000410000 */
[C---:B------:R-:W-:Y:S01]  /*f9d0*/  FMUL.FTZ R54, R51.reuse, R47 ;  /* 0x0000002f33367220 */ /* 0x040fe20000410000 */
[----:B------:R-:W-:Y:S02]  /*f9e0*/  HADD2.F32 R9, -RZ, R9.H1_H1 ;  /* 0x30000009ff097230 */ /* 0x000fe40000004100 */
[-C--:B------:R-:W-:Y:S01]  /*f9f0*/  FMUL.FTZ R39, R58, R8.reuse ;  /* 0x000000083a277220 */ /* 0x080fe20000410000 */
[-C--:B------:R-:W-:Y:S01]  /*fa00*/  FFMA.FTZ R52, R51, R43.reuse, -R52 ;  /* 0x0000002b33347223 */ /* 0x080fe20000010834 */
[----:B------:R-:W-:Y:S01]  /*fa10*/  FFMA.FTZ R54, R53, R43, R54 ;  /* 0x0000002b35367223 */ /* 0x000fe20000010036 */
[----:B------:R-:W-:Y:S01]  /*fa20*/  FMUL.FTZ R43, R56, R8 ;  /* 0x00000008382b7220 */ /* 0x000fe20000410000 */
[----:B------:R-:W-:-:S02]  /*fa30*/  HADD2.F32 R49, -RZ, R10.H0_H0 ;  /* 0x2000000aff317230 */ /* 0x000fc40000004100 */
[----:B------:R-:W-:Y:S01]  /*fa40*/  FFMA.FTZ R39, R56, R4, -R39 ;  /* 0x0000000438277223 */ /* 0x000fe20000010827 */
[----:B------:R-:W-:Y:S01]  /*fa50*/  FMUL.FTZ R47, R60, R48 ;  /* 0x000000303c2f7220 */ /* 0x000fe20000410000 */
[----:B------:R-:W-:Y:S01]  /*fa60*/  FFMA.FTZ R43, R58, R4, R43 ;  /* 0x000000043a2b7223 */ /* 0x000fe2000001002b */
[----:B------:R-:W-:Y:S02]  /*fa70*/  HADD2.F32 R10, -RZ, R10.H1_H1 ;  /* 0x3000000aff0a7230 */ /* 0x000fe40000004100 */
[----:B------:R-:W-:Y:S01]  /*fa80*/  FMUL.FTZ R51, R34, R48 ;  /* 0x0000003022337220 */ /* 0x000fe20000410000 */
[-C--:B------:R-:W-:Y:S01]  /*fa90*/  FMUL.FTZ R4, R55, R9.reuse ;  /* 0x0000000937047220 */ /* 0x080fe20000410000 */
[----:B------:R-:W-:Y:S02]  /*faa0*/  HADD2.F32 R53, -RZ, R37.H0_H0 ;  /* 0x20000025ff357230 */ /* 0x000fe40000004100 */
[----:B------:R-:W-:Y:S01]  /*fab0*/  FMUL.FTZ R8, R35, R9 ;  /* 0x0000000923087220 */ /* 0x000fe20000410000 */
[----:B------:R-:W-:-:S02]  /*fac0*/  HADD2.F32 R56, -RZ, R42.H0_H0 ;  /* 0x2000002aff387230 */ /* 0x000fc40000004100 */
[-C--:B------:R-:W-:Y:S01]  /*fad0*/  FFMA.FTZ R47, R34, R44.reuse, -R47 ;  /* 0x0000002c222f7223 */ /* 0x080fe2000001082f */
[----:B------:R-:W-:Y:S02]  /*fae0*/  HADD2.F32 R48, -RZ, R38.H0_H0 ;  /* 0x20000026ff307230 */ /* 0x000fe40000004100 */
[----:B------:R-:W-:Y:S01]  /*faf0*/  FFMA.FTZ R51, R60, R44, R51 ;  /* 0x0000002c3c337223 */ /* 0x000fe20000010033 */
[-C--:B------:R-:W-:Y:S01]  /*fb00*/  FFMA.FTZ R34, R35, R5.reuse, -R4 ;  /* 0x0000000523227223 */ /* 0x080fe20000010804 */
[----:B------:R-:W-:Y:S01]  /*fb10*/  FFMA.FTZ R40, R55, R5, R8 ;  /* 0x0000000537287223 */ /* 0x000fe20000010008 */
[-C--:B------:R-:W-:Y:S01]  /*fb20*/  FMUL.FTZ R4, R57, R49.reuse ;  /* 0x0000003139047220 */ /* 0x080fe20000410000 */
[----:B------:R-:W-:Y:S01]  /*fb30*/  FMUL.FTZ R44, R53, R49 ;  /* 0x00000031352c7220 */ /* 0x000fe20000410000 */
[-C--:B------:R-:W-:Y:S01]  /*fb40*/  FMUL.FTZ R5, R56, R10.reuse ;  /* 0x0000000a38057220 */ /* 0x080fe20000410000 */
[----:B------:R-:W-:Y:S01]  /*fb50*/  FMUL.FTZ R9, R48, R10 ;  /* 0x0000000a30097220 */ /* 0x000fe20000410000 */
[----:B------:R-:W-:-:S02]  /*fb60*/  HADD2.F32 R50, -RZ, R11.H0_H0 ;  /* 0x2000000bff327230 */ /* 0x000fc40000004100 */
[-C--:B------:R-:W-:Y:S01]  /*fb70*/  FFMA.FTZ R35, R53, R45.reuse, -R4 ;  /* 0x0000002d35237223 */ /* 0x080fe20000010804 */
[----:B------:R-:W-:Y:S01]  /*fb80*/  FFMA.FTZ R44, R57, R45, R44 ;  /* 0x0000002d392c7223 */ /* 0x000fe2000001002c */
[-C--:B------:R-:W-:Y:S01]  /*fb90*/  FFMA.FTZ R10, R48, R6.reuse, -R5 ;  /* 0x00000006300a7223 */ /* 0x080fe20000010805 */
[----:B------:R-:W-:Y:S02]  /*fba0*/  HADD2.F32 R11, -RZ, R11.H1_H1 ;  /* 0x3000000bff0b7230 */ /* 0x000fe40000004100 */
[----:B------:R-:W-:Y:S02]  /*fbb0*/  HADD2.F32 R48, -RZ, R41.H1_H1 ;  /* 0x30000029ff307230 */ /* 0x000fe40000004100 */
[----:B------:R-:W-:Y:S02]  /*fbc0*/  HADD2.F32 R45, -RZ, R42.H1_H1 ;  /* 0x3000002aff2d7230 */ /* 0x000fe40000004100 */
[----:B------:R-:W-:Y:S02]  /*fbd0*/  HADD2.F32 R8, -RZ, R37.H1_H1 ;  /* 0x30000025ff087230 */ /* 0x000fe40000004100 */
[----:B------:R-:W-:Y:S01]  /*fbe0*/  FFMA.FTZ R37, R56, R6, R9 ;  /* 0x0000000638257223 */ /* 0x000fe20000010009 */
[----:B------:R-:W-:-:S02]  /*fbf0*/  HADD2.F32 R41, -RZ, R38.H1_H1 ;  /* 0x30000026ff297230 */ /* 0x000fc40000004100 */
[-C--:B------:R-:W-:Y:S01]  /*fc00*/  FMUL.FTZ R5, R48, R50.reuse ;  /* 0x0000003230057220 */ /* 0x080fe20000410000 */
[--C-:B------:R-:W-:Y:S02]  /*fc10*/  HADD2.F32 R46, -RZ, R7.reuse.H0_H0 ;  /* 0x20000007ff2e7230 */ /* 0x100fe40000004100 */
[-C--:B------:R-:W-:Y:S01]  /*fc20*/  FMUL.FTZ R4, R45, R11.reuse ;  /* 0x0000000b2d047220 */ /* 0x080fe20000410000 */
[----:B------:R-:W-:Y:S02]  /*fc30*/  HADD2.F32 R7, -RZ, R7.H1_H1 ;  /* 0x30000007ff077230 */ /* 0x000fe40000004100 */
[C---:B------:R-:W-:Y:S01]  /*fc40*/  FMUL.FTZ R9, R8.reuse, R50 ;  /* 0x0000003208097220 */ /* 0x040fe20000410000 */
[C---:B------:R-:W-:Y:S01]  /*fc50*/  FMUL.FTZ R6, R41.reuse, R11 ;  /* 0x0000000b29067220 */ /* 0x040fe20000410000 */
[-C--:B------:R-:W-:Y:S01]  /*fc60*/  FFMA.FTZ R11, R8, R46.reuse, -R5 ;  /* 0x0000002e080b7223 */ /* 0x080fe20000010805 */
[----:B------:R-:W-:Y:S01]  /*fc70*/  F2FP.F16.F32.PACK_AB R5, R34, R47 ;  /* 0x0000002f2205723e */ /* 0x000fe200000000ff */
[-C--:B------:R-:W-:Y:S01]  /*fc80*/  FFMA.FTZ R38, R41, R7.reuse, -R4 ;  /* 0x0000000729267223 */ /* 0x080fe20000010804 */
[----:B------:R-:W-:Y:S01]  /*fc90*/  FFMA.FTZ R46, R48, R46, R9 ;  /* 0x0000002e302e7223 */ /* 0x000fe20000010009 */
[----:B------:R-:W-:Y:S01]  /*fca0*/  FFMA.FTZ R41, R45, R7, R6 ;  /* 0x000000072d297223 */ /* 0x000fe20000010006 */
[----:B------:R-:W-:-:S02]  /*fcb0*/  F2FP.F16.F32.PACK_AB R4, R39, R52 ;  /* 0x000000342704723e */ /* 0x000fc400000000ff */
[----:B------:R-:W-:Y:S02]  /*fcc0*/  F2FP.F16.F32.PACK_AB R6, R10, R35 ;  /* 0x000000230a06723e */ /* 0x000fe400000000ff */
[----:B------:R-:W-:Y:S02]  /*fcd0*/  F2FP.F16.F32.PACK_AB R7, R38, R11 ;  /* 0x0000000b2607723e */ /* 0x000fe400000000ff */
[----:B------:R-:W-:Y:S02]  /*fce0*/  F2FP.F16.F32.PACK_AB R8, R43, R54 ;  /* 0x000000362b08723e */ /* 0x000fe400000000ff */
[----:B------:R-:W-:Y:S01]  /*fcf0*/  F2FP.F16.F32.PACK_AB R9, R40, R51 ;  /* 0x000000332809723e */ /* 0x000fe200000000ff */
[----:B------:R0:W-:Y:S01]  /*fd00*/  STS.128 [R221], R4 ;  /* 0x00000004dd007388 */ /* 0x0001e20000000c00 */
[----:B------:R-:W-:Y:S02]  /*fd10*/  F2FP.F16.F32.PACK_AB R10, R37, R44 ;  /* 0x0000002c250a723e */ /* 0x000fe400000000ff */
[----:B------:R-:W-:-:S05]  /*fd20*/  F2FP.F16.F32.PACK_AB R11, R41, R46 ;  /* 0x0000002e290b723e */ /* 0x000fca00000000ff */
[----:B------:R0:W-:Y:S02]  /*fd30*/  STS.128 [R33+0xc400], R8 ;  /* 0x00c4000821007388 */ /* 0x0001e40000000c00 */
.L_x_615:
[----:B------:R-:W-:Y:S05]  /*fd40*/  BSYNC B1 ;  /* 0x0000000000017941 */ /* 0x000fea0003800000 */
.L_x_614:
[----:B------:R-:W-:Y:S04]  /*fd50*/  BSSY B1, `(.L_x_616) ;  /* 0x0000058000017945 */ /* 0x000fe80003800000 */
[----:B------:R-:W-:Y:S05]  /*fd60*/  @P1 BRA `(.L_x_617) ;  /* 0x0000000400581947 */ /* 0x000fea0003800000 */
[----:B0-----:R-:W-:Y:S01]  /*fd70*/  LEA.HI R4, R24, R162, RZ, 0x1d ;  /* 0x000000a218047211 */ /* 0x001fe200078fe8ff */
[----:B------:R-:W-:Y:S02]  /*fd80*/  HADD2.F32 R46, -RZ, R29.H0_H0 ;  /* 0x2000001dff2e7230 */ /* 0x000fe40000004100 */
[----:B------:R-:W-:Y:S01]  /*fd90*/  HADD2.F32 R44, -RZ, R25.H0_H0 ;  /* 0x20000019ff2c7230 */ /* 0x000fe20000004100 */
[----:B------:R-:W-:Y:S01]  /*fda0*/  SHF.R.S32.HI R5, RZ, 0x1f, R4 ;  /* 0x0000001fff057819 */ /* 0x000fe20000011404 */
[----:B------:R-:W-:Y:S01]  /*fdb0*/  HADD2.F32 R47, -RZ, R29.H1_H1 ;  /* 0x3000001dff2f7230 */ /* 0x000fe20000004100 */
[----:B------:R-:W-:Y:S01]  /*fdc0*/  SHF.L.U32 R6, R4, 0x3, RZ ;  /* 0x0000000304067819 */ /* 0x000fe200000006ff */
[--C-:B------:R-:W-:Y:S01]  /*fdd0*/  HADD2.F32 R48, -RZ, R30.reuse.H0_H0 ;  /* 0x2000001eff307230 */ /* 0x100fe20000004100 */
[----:B------:R-:W-:Y:S01]  /*fde0*/  LEA.HI R5, R5, R4, RZ, 0x3 ;  /* 0x0000000405057211 */ /* 0x000fe200078f18ff */
[----:B------:R-:W-:Y:S01]  /*fdf0*/  HADD2.F32 R45, -RZ, R25.H1_H1 ;  /* 0x30000019ff2d7230 */ /* 0x000fe20000004100 */
[----:B------:R-:W-:Y:S01]  /*fe00*/  LOP3.LUT R4, R167, 0x38, R6, 0xf8, !PT ;  /* 0x00000038a7047812 */ /* 0x000fe200078ef806 */
[----:B------:R-:W-:-:S02]  /*fe10*/  HADD2.F32 R49, -RZ, R30.H1_H1 ;  /* 0x3000001eff317230 */ /* 0x000fc40000004100 */
[----:B------:R-:W-:Y:S01]  /*fe20*/  IMAD.SHL.U32 R5, R5, 0x400, RZ ;  /* 0x0000040005057824 */ /* 0x000fe200078e00ff */
[----:B------:R-:W-:-:S04]  /*fe30*/  LOP3.LUT R8, R4, R223, RZ, 0x3c, !PT ;  /* 0x000000df04087212 */ /* 0x000fc800078e3cff */
[----:B------:R-:W-:Y:S02]  /*fe40*/  LOP3.LUT R9, R5, 0x7fffe000, RZ, 0xc0, !PT ;  /* 0x7fffe00005097812 */ /* 0x000fe400078ec0ff */
[----:B------:R-:W0:Y:S02]  /*fe50*/  LDS.128 R4, [R219] ;  /* 0x00000000db047984 */ /* 0x000e240000000c00 */
        /* <DEDUP_REMOVED lines=13> */
[----:B------:R-:W-:Y:S01]  /*ff30*/  FMUL.FTZ R39, R44, R39 ;  /* 0x000000272c277220 */ /* 0x000fe20000410000 */
[----:B------:R-:W-:Y:S02]  /*ff40*/  HADD2.F32 R9, -RZ, R9.H1_H1 ;  /* 0x30000009ff097230 */ /* 0x000fe40000004100 */
[----:B------:R-:W-:Y:S01]  /*ff50*/  FMUL.FTZ R29, R48, R8 ;  /* 0x00000008301d7220 */ /* 0x000fe20000410000 */
[----:B------:R-:W-:Y:S01]  /*ff60*/  FFMA.FTZ R43, R44, R34, -R43 ;  /* 0x000000222c2b7223 */ /* 0x000fe2000001082b */
[----:B------:R-:W-:-:S02]  /*ff70*/  HADD2.F32 R44, -RZ, R26.H0_H0 ;  /* 0x2000001aff2c7230 */ /* 0x000fc40000004100 */
[----:B------:R-:W-:Y:S01]  /*ff80*/  FFMA.FTZ R39, R46, R34, R39 ;  /* 0x000000222e277223 */ /* 0x000fe20000010027 */
[-C--:B------:R-:W-:Y:S01]  /*ff90*/  FMUL.FTZ R34, R47, R40.reuse ;  /* 0x000000282f227220 */ /* 0x080fe20000410000 */
[C---:B------:R-:W-:Y:S01]  /*ffa0*/  FMUL.FTZ R40, R45.reuse, R40 ;  /* 0x000000282d287220 */ /* 0x040fe20000410000 */
[----:B------:R-:W-:Y:S02]  /*ffb0*/  HADD2.F32 R41, -RZ, R10.H0_H0 ;  /* 0x2000000aff297230 */ /* 0x000fe40000004100 */
[C---:B------:R-:W-:Y:S01]  /*ffc0*/  FMUL.FTZ R25, R44.reuse, R8 ;  /* 0x000000082c197220 */ /* 0x040fe20000410000 */
[-C--:B------:R-:W-:Y:S01]  /*ffd0*/  FFMA.FTZ R8, R44, R4.reuse, -R29 ;  /* 0x000000042c087223 */ /* 0x080fe2000001081d */
[-C--:B------:R-:W-:Y:S01]  /*ffe0*/  FFMA.FTZ R34, R45, R35.reuse, -R34 ;  /* 0x000000232d227223 */ /* 0x080fe20000010822 */
[----:B------:R-:W-:Y:S01]  /*fff0*/  FFMA.FTZ R40, R47, R35, R40 ;  /* 0x000000232f287223 */ /* 0x000fe20000010028 */
[----:B------:R-:W-:Y:S01]  /*10000*/  FFMA.FTZ R30, R48, R4, R25 ;  /* 0x00000004301e7223 */ /* 0x000fe20000010019 */
[----:B------:R-:W-:-:S02]  /*10010*/  HADD2.F32 R25, -RZ, R26.H1_H1 ;  /* 0x3000001aff197230 */ /* 0x000fc40000004100 */
[-C--:B------:R-:W-:Y:S01]  /*10020*/  FMUL.FTZ R4, R49, R9.reuse ;  /* 0x0000000931047220 */ /* 0x080fe20000410000 */
[----:B------:R-:W-:Y:S02]  /*10030*/  HADD2.F32 R29, -RZ, R27.H0_H0 ;  /* 0x2000001bff1d7230 */ /* 0x000fe40000004100 */
[----:B------:R-:W-:Y:S02]  /*10040*/  HADD2.F32 R35, -RZ, R31.H0_H0 ;  /* 0x2000001fff237230 */ /* 0x000fe40000004100 */
[C---:B------:R-:W-:Y:S01]  /*10050*/  FMUL.FTZ R26, R25.reuse, R9 ;  /* 0x00000009191a7220 */ /* 0x040fe20000410000 */
[----:B------:R-:W-:Y:S02]  /*10060*/  HADD2.F32 R10, -RZ, R10.H1_H1 ;  /* 0x3000000aff0a7230 */ /* 0x000fe40000004100 */
[----:B------:R-:W-:Y:S01]  /*10070*/  FFMA.FTZ R9, R25, R5, -R4 ;  /* 0x0000000519097223 */ /* 0x000fe20000010804 */
[----:B------:R-:W-:Y:S02]  /*10080*/  HADD2.F32 R48, -RZ, R32.H0_H0 ;  /* 0x20000020ff307230 */ /* 0x000fe40000004100 */
[----:B------:R-:W-:Y:S01]  /*10090*/  FMUL.FTZ R4, R35, R41 ;  /* 0x0000002923047220 */ /* 0x000fe20000410000 */
[----:B------:R-:W-:-:S02]  /*100a0*/  HADD2.F32 R46, -RZ, R28.H0_H0 ;  /* 0x2000001cff2e7230 */ /* 0x000fc40000004100 */
[----:B------:R-:W-:Y:S01]  /*100b0*/  FMUL.FTZ R44, R29, R41 ;  /* 0x000000291d2c7220 */ /* 0x000fe20000410000 */
[----:B------:R-:W-:Y:S01]  /*100c0*/  FFMA.FTZ R25, R49, R5, R26 ;  /* 0x0000000531197223 */ /* 0x000fe2000001001a */
[-C--:B------:R-:W-:Y:S01]  /*100d0*/  FMUL.FTZ R5, R48, R10.reuse ;  /* 0x0000000a30057220 */ /* 0x080fe20000410000 */
[-C--:B------:R-:W-:Y:S01]  /*100e0*/  FFMA.FTZ R26, R29, R37.reuse, -R4 ;  /* 0x000000251d1a7223 */ /* 0x080fe20000010804 */
[----:B------:R-:W-:Y:S01]  /*100f0*/  FFMA.FTZ R44, R35, R37, R44 ;  /* 0x00000025232c7223 */ /* 0x000fe2000001002c */
[--C-:B------:R-:W-:Y:S02]  /*10100*/  HADD2.F32 R42, -RZ, R11.reuse.H0_H0 ;  /* 0x2000000bff2a7230 */ /* 0x100fe40000004100 */
[C---:B------:R-:W-:Y:S01]  /*10110*/  FMUL.FTZ R35, R46.reuse, R10 ;  /* 0x0000000a2e237220 */ /* 0x040fe20000410000 */
[----:B------:R-:W-:Y:S01]  /*10120*/  FFMA.FTZ R29, R46, R6, -R5 ;  /* 0x000000062e1d7223 */ /* 0x000fe20000010805 */
[----:B------:R-:W-:Y:S02]  /*10130*/  HADD2.F32 R11, -RZ, R11.H1_H1 ;  /* 0x3000000bff0b7230 */ /* 0x000fe40000004100 */
[----:B------:R-:W-:-:S02]  /*10140*/  HADD2.F32 R46, -RZ, R31.H1_H1 ;  /* 0x3000001fff2e7230 */ /* 0x000fc40000004100 */
[----:B------:R-:W-:Y:S01]  /*10150*/  FFMA.FTZ R35, R48, R6, R35 ;  /* 0x0000000630237223 */ /* 0x000fe20000010023 */
[----:B------:R-:W-:Y:S02]  /*10160*/  HADD2.F32 R37, -RZ, R32.H1_H1 ;  /* 0x30000020ff257230 */ /* 0x000fe40000004100 */
[----:B------:R-:W-:Y:S02]  /*10170*/  HADD2.F32 R10, -RZ, R27.H1_H1 ;  /* 0x3000001bff0a7230 */ /* 0x000fe40000004100 */
[-C--:B------:R-:W-:Y:S01]  /*10180*/  FMUL.FTZ R5, R46, R42.reuse ;  /* 0x0000002a2e057220 */ /* 0x080fe20000410000 */
[----:B------:R-:W-:Y:S02]  /*10190*/  HADD2.F32 R31, -RZ, R28.H1_H1 ;  /* 0x3000001cff1f7230 */ /* 0x000fe40000004100 */
[----:B------:R-:W-:Y:S01]  /*101a0*/  FMUL.FTZ R4, R37, R11 ;  /* 0x0000000b25047220 */ /* 0x000fe20000410000 */
[--C-:B------:R-:W-:Y:S02]  /*101b0*/  HADD2.F32 R38, -RZ, R7.reuse.H0_H0 ;  /* 0x20000007ff267230 */ /* 0x100fe40000004100 */
[----:B------:R-:W-:Y:S01]  /*101c0*/  FMUL.FTZ R27, R10, R42 ;  /* 0x0000002a0a1b7220 */ /* 0x000fe20000410000 */
[----:B------:R-:W-:-:S02]  /*101d0*/  HADD2.F32 R7, -RZ, R7.H1_H1 ;  /* 0x30000007ff077230 */ /* 0x000fc40000004100 */
[C---:B------:R-:W-:Y:S01]  /*101e0*/  FMUL.FTZ R6, R31.reuse, R11 ;  /* 0x0000000b1f067220 */ /* 0x040fe20000410000 */
[-C--:B------:R-:W-:Y:S01]  /*101f0*/  FFMA.FTZ R11, R10, R38.reuse, -R5 ;  /* 0x000000260a0b7223 */ /* 0x080fe20000010805 */
[----:B------:R-:W-:Y:S01]  /*10200*/  FFMA.FTZ R27, R46, R38, R27 ;  /* 0x000000262e1b7223 */ /* 0x000fe2000001001b */
[-C--:B------:R-:W-:Y:S01]  /*10210*/  FFMA.FTZ R28, R31, R7.reuse, -R4 ;  /* 0x000000071f1c7223 */ /* 0x080fe20000010804 */
[----:B------:R-:W-:Y:S01]  /*10220*/  FFMA.FTZ R32, R37, R7, R6 ;  /* 0x0000000725207223 */ /* 0x000fe20000010006 */
[----:B------:R-:W-:Y:S02]  /*10230*/  F2FP.F16.F32.PACK_AB R4, R8, R43 ;  /* 0x0000002b0804723e */ /* 0x000fe400000000ff */
[----:B------:R-:W-:Y:S02]  /*10240*/  F2FP.F16.F32.PACK_AB R5, R9, R34 ;  /* 0x000000220905723e */ /* 0x000fe400000000ff */
        /* <DEDUP_REMOVED lines=8> */
.L_x_617:
[----:B------:R-:W-:Y:S05]  /*102d0*/  BSYNC B1 ;  /* 0x0000000000017941 */ /* 0x000fea0003800000 */
.L_x_616:
[----:B------:R-:W-:Y:S05]  /*102e0*/  @P2 BRA `(.L_x_592) ;  /* 0x0000000400582947 */ /* 0x000fea0003800000 */
[----:B------:R-:W-:Y:S01]  /*102f0*/  LEA.HI R24, R24, R163, RZ, 0x1d ;  /* 0x000000a318187211 */ /* 0x000fe200078fe8ff */
[----:B01----:R-:W-:Y:S02]  /*10300*/  HADD2.F32 R33, -RZ, R0.H0_H0 ;  /* 0x20000000ff217230 */ /* 0x003fe40000004100 */
[--C-:B------:R-:W-:Y:S01]  /*10310*/  HADD2.F32 R35, -RZ, R14.reuse.H0_H0 ;  /* 0x2000000eff237230 */ /* 0x100fe20000004100 */
        /* <DEDUP_REMOVED lines=14> */
[--C-:B------:R-:W-:Y:S01]  /*10400*/  HADD2.F32 R39, -RZ, R20.reuse.H0_H0 ;  /* 0x20000014ff277230 */ /* 0x100fe20000004100 */
[----:B------:R-:W-:Y:S01]  /*10410*/  IADD3 R9, R8, R9, R179 ;  /* 0x0000000908097210 */ /* 0x000fe20007ffe0b3 */
[----:B------:R-:W-:-:S04]  /*10420*/  HADD2.F32 R20, -RZ, R20.H1_H1 ;  /* 0x30000014ff147230 */ /* 0x000fc80000004100 */
        /* <DEDUP_REMOVED lines=18> */
[----:B------:R-:W-:Y:S01]  /*10550*/  FMUL.FTZ R33, R14, R30 ;  /* 0x0000001e0e217220 */ /* 0x000fe20000410000 */
[----:B------:R-:W-:-:S02]  /*10560*/  HADD2.F32 R31, -RZ, R10.H0_H0 ;  /* 0x2000000aff1f7230 */ /* 0x000fc40000004100 */
[----:B------:R-:W-:Y:S01]  /*10570*/  FMUL.FTZ R15, R0, R30 ;  /* 0x0000001e000f7220 */ /* 0x000fe20000410000 */
[----:B------:R-:W-:Y:S02]  /*10580*/  HADD2.F32 R35, -RZ, R12.H0_H0 ;  /* 0x2000000cff237230 */ /* 0x000fe40000004100 */
[-C--:B------:R-:W-:Y:S01]  /*10590*/  FFMA.FTZ R29, R40, R4.reuse, -R29 ;  /* 0x00000004281d7223 */ /* 0x080fe2000001081d */
[----:B------:R-:W-:Y:S01]  /*105a0*/  FFMA.FTZ R25, R42, R4, R25 ;  /* 0x000000042a197223 */ /* 0x000fe20000010019 */
[-C--:B------:R-:W-:Y:S01]  /*105b0*/  FFMA.FTZ R33, R0, R26.reuse, -R33 ;  /* 0x0000001a00217223 */ /* 0x080fe20000010821 */
[----:B------:R-:W-:Y:S02]  /*105c0*/  HADD2.F32 R10, -RZ, R10.H1_H1 ;  /* 0x3000000aff0a7230 */ /* 0x000fe40000004100 */
[----:B------:R-:W-:Y:S01]  /*105d0*/  FFMA.FTZ R15, R14, R26, R15 ;  /* 0x0000001a0e0f7223 */ /* 0x000fe2000001000f */
[-C--:B------:R-:W-:Y:S01]  /*105e0*/  FMUL.FTZ R0, R37, R9.reuse ;  /* 0x0000000925007220 */ /* 0x080fe20000410000 */
[----:B------:R-:W-:Y:S01]  /*105f0*/  FMUL.FTZ R4, R3, R9 ;  /* 0x0000000903047220 */ /* 0x000fe20000410000 */
[----:B------:R-:W-:-:S02]  /*10600*/  HADD2.F32 R40, -RZ, R21.H0_H0 ;  /* 0x20000015ff287230 */ /* 0x000fc40000004100 */
[-C--:B------:R-:W-:Y:S01]  /*10610*/  FMUL.FTZ R8, R39, R31.reuse ;  /* 0x0000001f27087220 */ /* 0x080fe20000410000 */
[----:B------:R-:W-:Y:S01]  /*10620*/  FMUL.FTZ R26, R35, R31 ;  /* 0x0000001f231a7220 */ /* 0x000fe20000410000 */
[----:B------:R-:W-:Y:S02]  /*10630*/  HADD2.F32 R30, -RZ, R13.H0_H0 ;  /* 0x2000000dff1e7230 */ /* 0x000fe40000004100 */
[-C--:B------:R-:W-:Y:S01]  /*10640*/  FFMA.FTZ R0, R3, R5.reuse, -R0 ;  /* 0x0000000503007223 */ /* 0x080fe20000010800 */
[----:B------:R-:W-:Y:S01]  /*10650*/  FFMA.FTZ R14, R37, R5, R4 ;  /* 0x00000005250e7223 */ /* 0x000fe20000010004 */
[--C-:B------:R-:W-:Y:S02]  /*10660*/  HADD2.F32 R32, -RZ, R11.reuse.H0_H0 ;  /* 0x2000000bff207230 */ /* 0x100fe40000004100 */
[----:B------:R-:W-:Y:S01]  /*10670*/  FMUL.FTZ R5, R40, R10 ;  /* 0x0000000a28057220 */ /* 0x000fe20000410000 */
[-C--:B------:R-:W-:Y:S01]  /*10680*/  FFMA.FTZ R3, R35, R27.reuse, -R8 ;  /* 0x0000001b23037223 */ /* 0x080fe20000010808 */
[----:B------:R-:W-:Y:S01]  /*10690*/  FFMA.FTZ R26, R39, R27, R26 ;  /* 0x0000001b271a7223 */ /* 0x000fe2000001001a */
[----:B------:R-:W-:-:S02]  /*106a0*/  HADD2.F32 R11, -RZ, R11.H1_H1 ;  /* 0x3000000bff0b7230 */ /* 0x000fc40000004100 */
[C---:B------:R-:W-:Y:S01]  /*106b0*/  FMUL.FTZ R9, R30.reuse, R10 ;  /* 0x0000000a1e097220 */ /* 0x040fe20000410000 */
[----:B------:R-:W-:Y:S02]  /*106c0*/  HADD2.F32 R27, -RZ, R21.H1_H1 ;  /* 0x30000015ff1b7230 */ /* 0x000fe40000004100 */
[----:B------:R-:W-:Y:S01]  /*106d0*/  FFMA.FTZ R10, R30, R6, -R5 ;  /* 0x000000061e0a7223 */ /* 0x000fe20000010805 */
[----:B------:R-:W-:Y:S02]  /*106e0*/  HADD2.F32 R12, -RZ, R12.H1_H1 ;  /* 0x3000000cff0c7230 */ /* 0x000fe40000004100 */
[----:B------:R-:W-:Y:S01]  /*106f0*/  FMUL.FTZ R5, R20, R32 ;  /* 0x0000002014057220 */ /* 0x000fe20000410000 */
[----:B------:R-:W-:Y:S02]  /*10700*/  HADD2.F32 R21, -RZ, R13.H1_H1 ;  /* 0x3000000dff157230 */ /* 0x000fe40000004100 */
[----:B------:R-:W-:Y:S01]  /*10710*/  FFMA.FTZ R13, R40, R6, R9 ;  /* 0x00000006280d7223 */ /* 0x000fe20000010009 */
[----:B------:R-:W-:-:S02]  /*10720*/  HADD2.F32 R28, -RZ, R7.H0_H0 ;  /* 0x20000007ff1c7230 */ /* 0x000fc40000004100 */
        /* <DEDUP_REMOVED lines=18> */
.L_x_592:
[----:B------:R-:W-:Y:S05]  /*10850*/  BSYNC B0 ;  /* 0x0000000000007941 */ /* 0x000fea0003800000 */
.L_x_573:
[----:B------:R-:W-:Y:S01]  /*10860*/  @!PT LDS RZ, [RZ] ;  /* 0x00000000fffff984 */ /* 0x000fe20000000800 */
[----:B------:R-:W-:Y:S01]  /*10870*/  @!PT LDS RZ, [RZ] ;  /* 0x00000000fffff984 */ /* 0x000fe20000000800 */
[----:B------:R-:W-:Y:S01]  /*10880*/  @!PT LDS RZ, [RZ] ;  /* 0x00000000fffff984 */ /* 0x000fe20000000800 */
[----:B------:R-:W-:Y:S01]  /*10890*/  @!PT LDS RZ, [RZ] ;  /* 0x00000000fffff984 */ /* 0x000fe20000000800 */
[----:B------:R5:W-:Y:S06]  /*108a0*/  MEMBAR.ALL.CTA ;  /* 0x0000000000007992 */ /* 0x000bec0000008000 */
[----:B-----5:R-:W5:Y:S01]  /*108b0*/  FENCE.VIEW.ASYNC.S ;  /* 0x00000000000073c6 */ /* 0x020f620000000000 */
[----:B------:R-:W-:Y:S05]  /*108c0*/  WARPSYNC.ALL ;  /* 0x0000000000007948 */ /* 0x000fea0003800000 */
[----:B-----5:R-:W-:Y:S06]  /*108d0*/  BAR.SYNC.DEFER_BLOCKING 0xd, 0x100 ;  /* 0x0344000000007b1d */ /* 0x020fec0000010000 */
.L_x_571:
[----:B------:R-:W2:Y:S02]  /*108e0*/  LDL R0, [R1+0x30] ;  /* 0x0000300001007983 */ /* 0x000ea40000100800 */
[----:B--2---:R-:W-:-:S13]  /*108f0*/  R2UR UR4, R0 ;  /* 0x00000000000472ca */ /* 0x004fda00000e0000 */
[----:B------:R-:W-:-:S04]  /*10900*/  MOV R0, UR4 ;  /* 0x0000000400007c02 */ /* 0x000fc80008000f00 */
[----:B------:R-:W-:-:S13]  /*10910*/  ISETP.NE.AND P0, PT, R0, 0x3, PT ;  /* 0x000000030000780c */ /* 0x000fda0003f05270 */
[----:B------:R-:W-:Y:S05]  /*10920*/  @!P0 BRA `(.L_x_618) ;  /* 0x0000000000048947 */ /* 0x000fea0003800000 */
[----:B------:R-:W-:Y:S01]  /*10930*/  BPT.TRAP 0x1 ;  /* 0x000000040000795c */ /* 0x000fe20000300000 */
.L_x_618:
[----:B------:R-:W-:Y:S01]  /*10940*/  IMAD R0, R173, 0x8, R2 ;  /* 0x00000008ad007824 */ /* 0x000fe200078e0202 */
[----:B01----:R-:W-:-:S04]  /*10950*/  SHF.L.U32 R3, R180, 0x1f, RZ ;  /* 0x0000001fb4037819 */ /* 0x003fc800000006ff */
[----:B------:R0:W1:Y:S01]  /*10960*/  SYNCS.PHASECHK.TRANS64.TRYWAIT P1, [R0+URZ+0x2a830], R3 ;  /* 0x02a83003000075a7 */ /* 0x000062000802017f */
[----:B------:R-:W-:Y:S05]  /*10970*/  @!P0 BRA `(.L_x_619) ;  /* 0x0000000000048947 */ /* 0x000fea0003800000 */
[----:B------:R-:W-:Y:S01]  /*10980*/  BPT.TRAP 0x1 ;  /* 0x000000040000795c */ /* 0x000fe20000300000 */
.L_x_619:
[----:B------:R-:W-:Y:S01]  /*10990*/  MOV R87, RZ ;  /* 0x000000ff00577202 */ /* 0x000fe20000000f00 */
[----:B-1----:R-:W-:Y:S06]  /*109a0*/  @P1 BRA `(.L_x_620) ;  /* 0x0000000000081947 */ /* 0x002fec0003800000 */
[----:B------:R-:W1:Y:S02]  /*109b0*/  SYNCS.PHASECHK.TRANS64.TRYWAIT P1, [R0+URZ+0x2a830], R3 ;  /* 0x02a83003000075a7 */ /* 0x000e64000802017f */
[----:B-1----:R-:W-:Y:S05]  /*109c0*/  @!P1 BRA `(.L_x_621) ;  /* 0x000000f000509947 */ /* 0x002fea0003800000 */
.L_x_620:
[----:B------:R-:W-:Y:S05]  /*109d0*/  WARPSYNC.ALL ;  /* 0x0000000000007948 */ /* 0x000fea0003800000 */
[----:B01----:R-:W-:Y:S01]  /*109e0*/  VIADD R3, R2, 0x18400 ;  /* 0x0001840002037836 */ /* 0x003fe20000000000 */
[----:B------:R-:W-:Y:S01]  /*109f0*/  R2UR UR4, R36 ;  /* 0x00000000240472ca */ /* 0x000fe200000e0000 */
[----:B------:R-:W-:Y:S01]  /*10a00*/  UMOV UR9, 0x40000040 ;  /* 0x4000004000097882 */ /* 0x000fe20000000000 */
[----:B---34-:R-:W-:Y:S01]  /*10a10*/  MOV R7, 0x40000040 ;  /* 0x4000004000077802 */ /* 0x018fe20000000f00 */
[----:B------:R-:W-:Y:S01]  /*10a20*/  WARPGROUP.ARRIVE ;  /* 0x00000000000079c5 */ /* 0x000fe20000000000 */
[----:B------:R-:W-:Y:S01]  /*10a30*/  SHF.R.U32.HI R3, RZ, 0x4, R3 ;  /* 0x00000004ff037819 */ /* 0x000fe20000011603 */
[----:B------:R-:W-:Y:S01]  /*10a40*/  UMOV UR57, 0x40000040 ;  /* 0x4000004000397882 */ /* 0x000fe20000000000 */
[----:B------:R-:W-:Y:S01]  /*10a50*/  R2UR UR11, R7 ;  /* 0x00000000070b72ca */ /* 0x000fe200000e0000 */
[----:B------:R-:W-:Y:S01]  /*10a60*/  UMOV UR53, 0x40000040 ;  /* 0x4000004000357882 */ /* 0x000fe20000000000 */
[----:B------:R-:W-:Y:S01]  /*10a70*/  LOP3.LUT R3, R3, 0x3fff, RZ, 0xc0, !PT ;  /* 0x00003fff03037812 */ /* 0x000fe200078ec0ff */
[----:B------:R-:W-:Y:S01]  /*10a80*/  UMOV UR49, 0x40000040 ;  /* 0x4000004000317882 */ /* 0x000fe20000000000 */
[----:B------:R-:W-:Y:S01]  /*10a90*/  MOV R9, 0x40000040 ;  /* 0x4000004000097802 */ /* 0x000fe20000000f00 */
[----:B------:R-:W-:Y:S01]  /*10aa0*/  UMOV UR45, 0x40000040 ;  /* 0x40000040002d7882 */ /* 0x000fe20000000000 */
[----:B------:R-:W-:Y:S01]  /*10ab0*/  LOP3.LUT R5, R3, 0x10000, RZ, 0xfc, !PT ;  /* 0x0001000003057812 */ /* 0x000fe200078efcff */
[----:B------:R-:W-:Y:S01]  /*10ac0*/  ULOP3.LUT UR4, UR4, 0x10000, URZ, 0xfc, !UPT ;  /* 0x0001000004047892 */ /* 0x000fe2000f8efc3f */
[----:B------:R-:W-:Y:S01]  /*10ad0*/  MOV R11, UR9 ;  /* 0x00000009000b7c02 */ /* 0x000fe20008000f00 */
[----:B------:R-:W-:Y:S01]  /*10ae0*/  UMOV UR41, 0x40000040 ;  /* 0x4000004000297882 */ /* 0x000fe20000000000 */
[----:B------:R-:W-:Y:S01]  /*10af0*/  MOV R7, 0x40000040 ;  /* 0x4000004000077802 */ /* 0x000fe20000000f00 */
[----:B------:R-:W-:Y:S01]  /*10b00*/  IMAD R6, R173, 0x900, R5 ;  /* 0x00000900ad067824 */ /* 0x000fe200078e0205 */
[----:B------:R-:W-:-:S02]  /*10b10*/  UIADD3 UR5, UR4, 0x2, URZ ;  /* 0x0000000204057890 */ /* 0x000fc4000fffe03f */
[----:B------:R-:W-:Y:S01]  /*10b20*/  UMOV UR8, UR4 ;  /* 0x0000000400087c82 */ /* 0x000fe20008000000 */
[C---:B------:R-:W-:Y:S01]  /*10b30*/  VIADD R8, R6.reuse, 0x2 ;  /* 0x0000000206087836 */ /* 0x040fe20000000000 */
[----:B------:R-:W-:Y:S01]  /*10b40*/  R2UR UR10, R6 ;  /* 0x00000000060a72ca */ /* 0x000fe200000e0000 */
[----:B------:R-:W-:Y:S01]  /*10b50*/  IMAD.U32 R10, RZ, RZ, UR8 ;  /* 0x00000008ff0a7e24 */ /* 0x000fe2000f8e00ff */
[----:B------:R-:W-:Y:S01]  /*10b60*/  UIADD3 UR56, UR4, 0x404, URZ ;  /* 0x0000040404387890 */ /* 0x000fe2000fffe03f */
[----:B------:R-:W-:Y:S01]  /*10b70*/  R2UR UR39, R7 ;  /* 0x00000000072772ca */ /* 0x000fe200000e0000 */
[----:B------:R-:W-:Y:S02]  /*10b80*/  UIADD3 UR52, UR4, 0x406, URZ ;  /* 0x0000040604347890 */ /* 0x000fe4000fffe03f */
[----:B------:R0:W-:Y:S01]  /*10b90*/  STL.64 [R1+0x28], R10 ;  /* 0x0000280a01007387 */ /* 0x0001e20000100a00 */
[----:B------:R-:W-:Y:S02]  /*10ba0*/  UIADD3 UR48, UR4, 0x800, URZ ;  /* 0x0000080004307890 */ /* 0x000fe4000fffe03f */
[----:B------:R-:W-:-:S02]  /*10bb0*/  UIADD3 UR44, UR4, 0x802, URZ ;  /* 0x00000802042c7890 */ /* 0x000fc4000fffe03f */
[----:B------:R-:W-:Y:S02]  /*10bc0*/  UIADD3 UR40, UR4, 0x804, URZ ;  /* 0x0000080404287890 */ /* 0x000fe4000fffe03f */
[----:B------:R-:W-:Y:S01]  /*10bd0*/  HGMMA.64x96x16.F32 R24, gdesc[UR8], RZ, !UPT, gsb0 ;  /* 0x01600000081879f0 */ /* 0x000fe2000c0008ff */
[----:B------:R-:W-:Y:S01]  /*10be0*/  R2UR UR10, R8 ;  /* 0x00000000080a72ca */ /* 0x000fe200000e0000 */
[----:B------:R-:W-:Y:S01]  /*10bf0*/  UMOV UR8, UR5 ;  /* 0x0000000500087c82 */ /* 0x000fe20008000000 */
[----:B------:R-:W-:Y:S01]  /*10c00*/  R2UR UR11, R9 ;  /* 0x00000000090b72ca */ /* 0x000fe200000e0000 */
[----:B------:R-:W-:Y:S01]  /*10c10*/  UMOV UR9, 0x40000040 ;  /* 0x4000004000097882 */ /* 0x000fe20000000000 */
[----:B------:R-:W-:Y:S01]  /*10c20*/  VIADD R8, R6, 0x4 ;  /* 0x0000000406087836 */ /* 0x000fe20000000000 */
[----:B------:R-:W-:Y:S01]  /*10c30*/  MOV R9, 0x40000040 ;  /* 0x4000004000097802 */ /* 0x000fe20000000f00 */
[----:B------:R-:W-:Y:S01]  /*10c40*/  UIADD3 UR5, UR4, 0x4, URZ ;  /* 0x0000000404057890 */ /* 0x000fe2000fffe03f */
[----:B0-----:R-:W-:Y:S01]  /*10c50*/  IMAD.U32 R10, RZ, RZ, UR8 ;  /* 0x00000008ff0a7e24 */ /* 0x001fe2000f8e00ff */
[----:B------:R-:W-:Y:S01]  /*10c60*/  MOV R11, UR9 ;  /* 0x00000009000b7c02 */ /* 0x000fe20008000f00 */
[----:B------:R-:W-:Y:S01]  /*10c70*/  UIADD3 UR36, UR4, 0x806, URZ ;  /* 0x0000080604247890 */ /* 0x000fe2000fffe03f */
[----:B------:R-:W-:-:S03]  /*10c80*/  UMOV UR37, 0x40000040 ;  /* 0x4000004000257882 */ /* 0x000fc60000000000 */
[----:B------:R0:W-:Y:S01]  /*10c90*/  STL.64 [R1+0x20], R10 ;  /* 0x0000200a01007387 */ /* 0x0001e20000100a00 */
[----:B------:R-:W-:Y:S02]  /*10ca0*/  WARPGROUP.DEPBAR.LE gsb0, 0x0 ;  /* 0x00008000000079c5 */ /* 0x000fe40000010000 */
[----:B------:R-:W-:-:S06]  /*10cb0*/  WARPGROUP.ARRIVE ;  /* 0x00000000000079c5 */ /* 0x000fcc0000000000 */
[----:B------:R-:W-:Y:S01]  /*10cc0*/  HGMMA.64x96x16.F32 R24, gdesc[UR8], R24, gsb0 ;  /* 0x01600000081879f0 */ /* 0x000fe20008000818 */
        /* <DEDUP_REMOVED lines=8> */
[----:B------:R-:W-:-:S05]  /*10d50*/  MOV R11, UR9 ;  /* 0x00000009000b7c02 */ /* 0x000fca0008000f00 */
        /* <DEDUP_REMOVED lines=36> */
[----:B0-----:R-:W-:Y:S01]  /*10fa0*/  IMAD.U32 R10, RZ, RZ, UR8 ;  /* 0x00000008ff0a7e24 */ /* 0x001fe2000f8e00ff */
[----:B------:R-:W-:Y:S02]  /*10fb0*/  MOV R11, UR9 ;  /* 0x00000009000b7c02 */ /* 0x000fe40008000f00 */
[----:B------:R-:W-:Y:S01]  /*10fc0*/  R2UR UR58, R8 ;  /* 0x00000000083a72ca */ /* 0x000fe200000e0000 */
[----:B------:R-:W-:Y:S01]  /*10fd0*/  VIADD R8, R6, 0x306 ;  /* 0x0000030606087836 */ /* 0x000fe20000000000 */
[----:B------:R-:W-:Y:S01]  /*10fe0*/  R2UR UR59, R9 ;  /* 0x00000000093b72ca */ /* 0x000fe200000e0000 */
[----:B------:R0:W-:Y:S01]  /*10ff0*/  STL.64 [R1], R10 ;  /* 0x0000000a01007387 */ /* 0x0001e20000100a00 */
[----:B------:R-:W-:-:S02]  /*11000*/  MOV R9, 0x40000040 ;  /* 0x4000004000097802 */ /* 0x000fc40000000f00 */
[----:B------:R-:W-:Y:S01]  /*11010*/  R2UR UR54, R8 ;  /* 0x00000000083672ca */ /* 0x000fe200000e0000 */
[----:B------:R-:W-:Y:S01]  /*11020*/  VIADD R8, R6, 0x600 ;  /* 0x0000060006087836 */ /* 0x000fe20000000000 */
[----:B------:R-:W-:Y:S02]  /*11030*/  R2UR UR55, R9 ;  /* 0x00000000093772ca */ /* 0x000fe400000e0000 */
[----:B------:R-:W-:Y:S02]  /*11040*/  MOV R9, 0x40000040 ;  /* 0x4000004000097802 */ /* 0x000fe40000000f00 */
[----:B------:R-:W-:Y:S01]  /*11050*/  R2UR UR50, R8 ;  /* 0x00000000083272ca */ /* 0x000fe200000e0000 */
[----:B------:R-:W-:Y:S01]  /*11060*/  VIADD R8, R6, 0x602 ;  /* 0x0000060206087836 */ /* 0x000fe20000000000 */
[----:B------:R-:W-:Y:S02]  /*11070*/  R2UR UR51, R9 ;  /* 0x00000000093372ca */ /* 0x000fe400000e0000 */
[----:B------:R-:W-:-:S02]  /*11080*/  MOV R9, 0x40000040 ;  /* 0x4000004000097802 */ /* 0x000fc40000000f00 */
[----:B------:R-:W-:Y:S01]  /*11090*/  R2UR UR46, R8 ;  /* 0x00000000082e72ca */ /* 0x000fe200000e0000 */
[C---:B------:R-:W-:Y:S01]  /*110a0*/  VIADD R8, R6.reuse, 0x604 ;  /* 0x0000060406087836 */ /* 0x040fe20000000000 */
[----:B------:R-:W-:Y:S01]  /*110b0*/  R2UR UR47, R9 ;  /* 0x00000000092f72ca */ /* 0x000fe200000e0000 */
[----:B------:R-:W-:Y:S01]  /*110c0*/  VIADD R6, R6, 0x606 ;  /* 0x0000060606067836 */ /* 0x000fe20000000000 */
[----:B------:R-:W-:Y:S02]  /*110d0*/  MOV R9, 0x40000040 ;  /* 0x4000004000097802 */ /* 0x000fe40000000f00 */
[----:B------:R-:W-:Y:S02]  /*110e0*/  R2UR UR42, R8 ;  /* 0x00000000082a72ca */ /* 0x000fe400000e0000 */
[----:B------:R-:W-:Y:S02]  /*110f0*/  R2UR UR43, R9 ;  /* 0x00000000092b72ca */ /* 0x000fe400000e0000 */
[----:B------:R-:W-:Y:S01]  /*11100*/  R2UR UR38, R6 ;  /* 0x00000000062672ca */ /* 0x000fe200000e0000 */
[----:B------:R-:W-:-:S02]  /*11110*/  WARPGROUP.DEPBAR.LE gsb0, 0x0 ;  /* 0x00008000000079c5 */ /* 0x000fc40000010000 */
        /* <DEDUP_REMOVED lines=21> */
[----:B0-----:R-:W-:Y:S05]  /*11270*/  @!P0 BRA `(.L_x_622) ;  /* 0x0000000000048947 */ /* 0x001fea0003800000 */
[----:B------:R-:W-:Y:S01]  /*11280*/  BPT.TRAP 0x1 ;  /* 0x000000040000795c */ /* 0x000fe20000300000 */
.L_x_622:
        /* <DEDUP_REMOVED lines=8> */
[----:B------:R-:W0:Y:S01]  /*11310*/  MUFU.TANH R24, R24 ;  /* 0x0000001800187308 */ /* 0x000e220000002400 */
[----:B------:R-:W-:Y:S01]  /*11320*/  FMUL.FTZ R33, R33, UR4 ;  /* 0x0000000421217c20 */ /* 0x000fe20008410000 */
[----:B------:R-:W-:Y:S01]  /*11330*/  FMUL.FTZ R26, R26, UR4 ;  /* 0x000000041a1a7c20 */ /* 0x000fe20008410000 */
[----:B------:R-:W-:Y:S01]  /*11340*/  FMUL.FTZ R36, R36, UR4 ;  /* 0x0000000424247c20 */ /* 0x000fe20008410000 */
[C---:B------:R-:W-:Y:S01]  /*11350*/  ISETP.GT.AND P6, PT, R8.reuse, RZ, PT ;  /* 0x000000ff0800720c */ /* 0x040fe20003fc4270 */
[----:B------:R-:W-:Y:S01]  /*11360*/  FMUL.FTZ R27, R27, UR4 ;  /* 0x000000041b1b7c20 */ /* 0x000fe20008410000 */
[C---:B------:R-:W-:Y:S01]  /*11370*/  ISETP.GT.AND P5, PT, R8.reuse, 0x1, PT ;  /* 0x000000010800780c */ /* 0x040fe20003fa4270 */
[----:B------:R-:W-:Y:S01]  /*11380*/  FMUL.FTZ R37, R37, UR4 ;  /* 0x0000000425257c20 */ /* 0x000fe20008410000 */
[----:B------:R-:W1:Y:S01]  /*11390*/  MUFU.TANH R25, R25 ;  /* 0x0000001900197308 */ /* 0x000e620000002400 */
[----:B------:R-:W-:Y:S01]  /*113a0*/  ISETP.GT.AND P4, PT, R8, 0x8, PT ;  /* 0x000000080800780c */ /* 0x000fe20003f84270 */
[----:B------:R-:W-:Y:S01]  /*113b0*/  FMUL.FTZ R30, R30, UR4 ;  /* 0x000000041e1e7c20 */ /* 0x000fe20008410000 */
[----:B------:R-:W-:Y:S01]  /*113c0*/  FMUL.FTZ R59, R59, UR4 ;  /* 0x000000043b3b7c20 */ /* 0x000fe20008410000 */
[----:B------:R-:W-:Y:S01]  /*113d0*/  ISETP.GT.AND P3, PT, R8, 0x9, PT ;  /* 0x000000090800780c */ /* 0x000fe20003f64270 */
[----:B------:R-:W-:Y:S01]  /*113e0*/  FMUL.FTZ R40, R40, UR4 ;  /* 0x0000000428287c20 */ /* 0x000fe20008410000 */
[----:B------:R-:W-:Y:S01]  /*113f0*/  FMUL.FTZ R31, R31, UR4 ;  /* 0x000000041f1f7c20 */ /* 0x000fe20008410000 */
[----:B------:R-:W-:Y:S01]  /*11400*/  ISETP.GT.AND P2, PT, R8, 0x10, PT ;  /* 0x000000100800780c */ /* 0x000fe20003f44270 */
[----:B------:R-:W2:Y:S01]  /*11410*/  MUFU.TANH R28, R28 ;  /* 0x0000001c001c7308 */ /* 0x000ea20000002400 */
[----:B0-----:R-:W-:Y:S01]  /*11420*/  FSEL R101, R24, -INF , P6 ;  /* 0xff80000018657808 */ /* 0x001fe20003000000 */
[----:B------:R-:W-:Y:S01]  /*11430*/  FMUL.FTZ R34, R34, UR4 ;  /* 0x0000000422227c20 */ /* 0x000fe20008410000 */
[----:B------:R-:W-:Y:S01]  /*11440*/  FMUL.FTZ R41, R41, UR4 ;  /* 0x0000000429297c20 */ /* 0x000fe20008410000 */
[----:B------:R-:W-:Y:S01]  /*11450*/  FMUL.FTZ R61, R61, UR4 ;  /* 0x000000043d3d7c20 */ /* 0x000fe20008410000 */
[----:B------:R-:W-:Y:S01]  /*11460*/  FMUL.FTZ R7, R69, UR4 ;  /* 0x0000000445077c20 */ /* 0x000fe20008410000 */
[----:B------:R-:W-:Y:S01]  /*11470*/  ISETP.GT.AND P1, PT, R8, 0x11, PT ;  /* 0x000000110800780c */ /* 0x000fe20003f24270 */
[----:B------:R-:W-:Y:S01]  /*11480*/  FMUL.FTZ R44, R44, UR4 ;  /* 0x000000042c2c7c20 */ /* 0x000fe20008410000 */
[----:B------:R-:W-:Y:S01]  /*11490*/  MUFU.TANH R29, R29 ;  /* 0x0000001d001d7308 */ /* 0x000fe20000002400 */
[----:B-1----:R-:W-:Y:S01]  /*114a0*/  FSEL R79, R25, -INF , P5 ;  /* 0xff800000194f7808 */ /* 0x002fe20002800000 */
[----:B------:R-:W-:Y:S01]  /*114b0*/  FMUL.FTZ R35, R35, UR4 ;  /* 0x0000000423237c20 */ /* 0x000fe20008410000 */
[----:B------:R-:W-:Y:S01]  /*114c0*/  FMUL.FTZ R65, R65, UR4 ;  /* 0x0000000441417c20 */ /* 0x000fe20008410000 */
[----:B------:R-:W-:Y:S01]  /*114d0*/  FMUL.FTZ R38, R38, UR4 ;  /* 0x0000000426267c20 */ /* 0x000fe20008410000 */
[----:B------:R-:W-:Y:S01]  /*114e0*/  FMNMX.FTZ R12, R101, R79, !PT ;  /* 0x0000004f650c7209 */ /* 0x000fe20007810000 */
[----:B------:R-:W-:Y:S01]  /*114f0*/  FMUL.FTZ R45, R45, UR4 ;  /* 0x000000042d2d7c20 */ /* 0x000fe20008410000 */
[----:B------:R-:W-:Y:S01]  /*11500*/  FMUL.FTZ R47, R47, UR4 ;  /* 0x000000042f2f7c20 */ /* 0x000fe20008410000 */
[----:B------:R-:W0:Y:S01]  /*11510*/  MUFU.TANH R32, R32 ;  /* 0x0000002000207308 */ /* 0x000e220000002400 */
[----:B--2---:R-:W-:Y:S01]  /*11520*/  FSEL R77, R28, -INF , P4 ;  /* 0xff8000001c4d7808 */ /* 0x004fe20002000000 */
[----:B------:R-:W-:Y:S01]  /*11530*/  FMUL.FTZ R55, R55, UR4 ;  /* 0x0000000437377c20 */ /* 0x000fe20008410000 */
[----:B------:R-:W-:Y:S01]  /*11540*/  FMUL.FTZ R48, R48, UR4 ;  /* 0x0000000430307c20 */ /* 0x000fe20008410000 */
[----:B------:R-:W-:Y:S01]  /*11550*/  FMUL.FTZ R39, R39, UR4 ;  /* 0x0000000427277c20 */ /* 0x000fe20008410000 */
[----:B------:R-:W-:Y:S01]  /*11560*/  FMNMX.FTZ R12, R77, R12, !PT ;  /* 0x0000000c4d0c7209 */ /* 0x000fe20007810000 */
        /* <DEDUP_REMOVED lines=10> */
[----:B------:R-:W-:Y:S01]  /*11610*/  MUFU.TANH R33, R33 ;  /* 0x0000002100217308 */ /* 0x000fe20000002400 */
[----:B0-----:R-:W-:Y:S01]  /*11620*/  FSEL R69, R32, -INF , P2 ;  /* 0xff80000020457808 */ /* 0x001fe20001000000 */
[----:B------:R-:W-:Y:S01]  /*11630*/  FMUL.FTZ R57, R57, UR4 ;  /* 0x0000000439397c20 */ /* 0x000fe20008410000 */
[----:B------:R-:W-:Y:S01]  /*11640*/  FMUL.FTZ R60, R60, UR4 ;  /* 0x000000043c3c7c20 */ /* 0x000fe20008410000 */
[----:B------:R-:W-:Y:S01]  /*11650*/  FMUL.FTZ R54, R54, UR4 ;  /* 0x0000000436367c20 */ /* 0x000fe20008410000 */
[----:B------:R-:W-:Y:S01]  /*11660*/  FMUL.FTZ R64, R64, UR4 ;  /* 0x0000000440407c20 */ /* 0x000fe20008410000 */
[----:B------:R-:W-:Y:S01]  /*11670*/  FMUL.FTZ R58, R58, UR4 ;  /* 0x000000043a3a7c20 */ /* 0x000fe20008410000 */
[----:B------:R-:W-:Y:S01]  /*11680*/  FMUL.FTZ R68, R68, UR4 ;  /* 0x0000000444447c20 */ /* 0x000fe20008410000 */
[----:B------:R-:W0:Y:S01]  /*11690*/  MUFU.TANH R4, R27 ;  /* 0x0000001b00047308 */ /* 0x000e220000002400 */
[----:B-1----:R-:W-:Y:S01]  /*116a0*/  FSEL R3, R3, -INF , P6 ;  /* 0xff80000003037808 */ /* 0x002fe20003000000 */
[----:B------:R-:W-:Y:S01]  /*116b0*/  ULDC UR5, c[0x0][0x988] ;  /* 0x0002620000057ab9 */ /* 0x000fe20000000800 */
[----:B------:R-:W-:Y:S01]  /*116c0*/  ISETP.GT.AND P6, PT, R8, 0x18, PT ;  /* 0x000000180800780c */ /* 0x000fe20003fc4270 */
[----:B------:R-:W-:Y:S01]  /*116d0*/  FMUL.FTZ R62, R62, UR4 ;  /* 0x000000043e3e7c20 */ /* 0x000fe20008410000 */
[----:B------:R-:W-:Y:S01]  /*116e0*/  P2R R10, PR, RZ, 0x1 ;  /* 0x00000001ff0a7803 */ /* 0x000fe20000000000 */
[----:B------:R-:W-:Y:S01]  /*116f0*/  FMUL.FTZ R63, R63, UR4 ;  /* 0x000000043f3f7c20 */ /* 0x000fe20008410000 */
[----:B------:R-:W-:Y:S01]  /*11700*/  FMUL.FTZ R66, R66, UR4 ;  /* 0x0000000442427c20 */ /* 0x000fe20008410000 */
[----:B------:R-:W-:Y:S01]  /*11710*/  MUFU.TANH R36, R36 ;  /* 0x0000002400247308 */ /* 0x000fe20000002400 */
[----:B------:R-:W-:Y:S01]  /*11720*/  FMUL.FTZ R67, R67, UR4 ;  /* 0x0000000443437c20 */ /* 0x000fe20008410000 */
[----:B------:R-:W-:Y:S01]  /*11730*/  FMUL.FTZ R70, R70, UR4 ;  /* 0x0000000446467c20 */ /* 0x000fe20008410000 */
[----:B------:R-:W-:Y:S01]  /*11740*/  FMUL.FTZ R71, R71, UR4 ;  /* 0x0000000447477c20 */ /* 0x000fe20008410000 */
[----:B------:R-:W-:Y:S01]  /*11750*/  VIADD R0, R0, 0x2a840 ;  /* 0x0002a84000007836 */ /* 0x000fe20000000000 */
[----:B------:R-:W-:Y:S01]  /*11760*/  ULDC UR38, c[0x0][0x9d8] ;  /* 0x0002760000267ab9 */ /* 0x000fe20000000800 */
[----:B------:R-:W-:Y:S01]  /*11770*/  ULDC UR39, c[0x0][0x988] ;  /* 0x0002620000277ab9 */ /* 0x000fe20000000800 */
[----:B------:R-:W-:Y:S01]  /*11780*/  BSSY B0, `(.L_x_623) ;  /* 0x000040a000007945 */ /* 0x000fe20003800000 */
[----:B------:R-:W1:Y:S01]  /*11790*/  MUFU.TANH R11, R30 ;  /* 0x0000001e000b7308 */ /* 0x000e620000002400 */
[----:B0-----:R-:W-:-:S02]  /*117a0*/  FSEL R4, R4, -INF , P5 ;  /* 0xff80000004047808 */ /* 0x001fc40002800000 */
[----:B------:R-:W-:Y:S02]  /*117b0*/  ISETP.GT.AND P5, PT, R8, 0x19, PT ;  /* 0x000000190800780c */ /* 0x000fe40003fa4270 */
[----:B------:R-:W-:Y:S02]  /*117c0*/  FMNMX.FTZ R20, R3, R4, !PT ;  /* 0x0000000403147209 */ /* 0x000fe40007810000 */
[----:B------:R-:W-:Y:S01]  /*117d0*/  PRMT R0, R181, 0x654, R0 ;  /* 0x00000654b5007816 */ /* 0x000fe20000000000 */
[----:B------:R-:W-:Y:S01]  /*117e0*/  MUFU.TANH R37, R37 ;  /* 0x0000002500257308 */ /* 0x000fe20000002400 */
[-C--:B------:R-:W-:Y:S02]  /*117f0*/  MOV R86, R87.reuse ;  /* 0x0000005700567202 */ /* 0x080fe40000000f00 */
[----:B------:R0:W-:Y:S01]  /*11800*/  SYNCS.ARRIVE.TRANS64.RED.A1T0 RZ, [R0+URZ], RZ ;  /* 0x000000ff00ff79a7 */ /* 0x0001e2000810043f */
[-C--:B------:R-:W-:Y:S02]  /*11810*/  MOV R84, R87.reuse ;  /* 0x0000005700547202 */ /* 0x080fe40000000f00 */
[----:B------:R-:W-:-:S02]  /*11820*/  MOV R82, R87 ;  /* 0x0000005700527202 */ /* 0x000fc40000000f00 */
[----:B------:R2:W-:Y:S01]  /*11830*/  MUFU.TANH R75, R59 ;  /* 0x0000003b004b7308 */ /* 0x0005e20000002400 */
[----:B-1----:R-:W-:Y:S02]  /*11840*/  FSEL R11, R11, -INF , P4 ;  /* 0xff8000000b0b7808 */ /* 0x002fe40002000000 */
[----:B------:R-:W-:Y:S02]  /*11850*/  ISETP.GT.AND P4, PT, R8, 0x20, PT ;  /* 0x000000200800780c */ /* 0x000fe40003f84270 */
[----:B------:R-:W-:Y:S02]  /*11860*/  FMNMX.FTZ R20, R11, R20, !PT ;  /* 0x000000140b147209 */ /* 0x000fe40007810000 */
[-C--:B------:R-:W-:Y:S01]  /*11870*/  MOV R80, R87.reuse ;  /* 0x0000005700507202 */ /* 0x080fe20000000f00 */
[----:B------:R-:W1:Y:S01]  /*11880*/  MUFU.TANH R13, R31 ;  /* 0x0000001f000d7308 */ /* 0x000e620000002400 */
[----:B--2---:R-:W-:Y:S02]  /*11890*/  FSEL R59, R29, -INF , P3 ;  /* 0xff8000001d3b7808 */ /* 0x004fe40001800000 */
[----:B------:R-:W-:-:S02]  /*118a0*/  MOV R78, R87 ;  /* 0x00000057004e7202 */ /* 0x000fc40000000f00 */
[----:B------:R-:W-:Y:S02]  /*118b0*/  FMNMX.FTZ R12, R59, R12, !PT ;  /* 0x0000000c3b0c7209 */ /* 0x000fe40007810000 */
[-C--:B------:R-:W-:Y:S01]  /*118c0*/  MOV R76, R87.reuse ;  /* 0x00000057004c7202 */ /* 0x080fe20000000f00 */
[----:B------:R-:W-:Y:S01]  /*118d0*/  MUFU.TANH R40, R40 ;  /* 0x0000002800287308 */ /* 0x000fe20000002400 */
[----:B------:R-:W-:Y:S02]  /*118e0*/  FMNMX.FTZ R12, R69, R12, !PT ;  /* 0x0000000c450c7209 */ /* 0x000fe40007810000 */
[-C--:B------:R-:W-:Y:S02]  /*118f0*/  MOV R74, R87.reuse ;  /* 0x00000057004a7202 */ /* 0x080fe40000000f00 */
[----:B------:R-:W-:-:S03]  /*11900*/  MOV R72, R87 ;  /* 0x0000005700487202 */ /* 0x000fc60000000f00 */
[----:B------:R-:W2:Y:S01]  /*11910*/  MUFU.TANH R15, R34 ;  /* 0x00000022000f7308 */ /* 0x000ea20000002400 */
[----:B-1----:R-:W-:Y:S02]  /*11920*/  FSEL R13, R13, -INF , P3 ;  /* 0xff8000000d0d7808 */ /* 0x002fe40001800000 */
[----:B------:R-:W-:Y:S02]  /*11930*/  ISETP.GT.AND P3, PT, R8, 0x21, PT ;  /* 0x000000210800780c */ /* 0x000fe40003f64270 */
[----:B------:R-:W-:-:S03]  /*11940*/  FMNMX.FTZ R20, R13, R20, !PT ;  /* 0x000000140d147209 */ /* 0x000fc60007810000 */
[----:B------:R-:W1:Y:S08]  /*11950*/  MUFU.TANH R9, R41 ;  /* 0x0000002900097308 */ /* 0x000e700000002400 */
[----:B------:R3:W-:Y:S01]  /*11960*/  MUFU.TANH R91, R61 ;  /* 0x0000003d005b7308 */ /* 0x0007e20000002400 */
[----:B--2---:R-:W-:Y:S02]  /*11970*/  FSEL R15, R15, -INF , P2 ;  /* 0xff8000000f0f7808 */ /* 0x004fe40001000000 */
[----:B------:R-:W-:-:S02]  /*11980*/  ISETP.GT.AND P2, PT, R8, 0x28, PT ;  /* 0x000000280800780c */ /* 0x000fc40003f44270 */
[----:B------:R-:W-:-:S03]  /*11990*/  FMNMX.FTZ R20, R15, R20, !PT ;  /* 0x000000140f147209 */ /* 0x000fc60007810000 */
[----:B------:R-:W2:Y:S01]  /*119a0*/  MUFU.TANH R21, R35 ;  /* 0x0000002300157308 */ /* 0x000ea20000002400 */
[----:B---3--:R-:W-:Y:S02]  /*119b0*/  FSEL R61, R33, -INF , P1 ;  /* 0xff800000213d7808 */ /* 0x008fe40000800000 */
[----:B-1----:R-:W-:Y:S02]  /*119c0*/  FSEL R9, R9, -INF , P3 ;  /* 0xff80000009097808 */ /* 0x002fe40001800000 */
        /* <DEDUP_REMOVED lines=9> */
[----:B------:R-:W-:Y:S02]  /*11a60*/  FMNMX.FTZ R12, R65, R12, !PT ;  /* 0x0000000c410c7209 */ /* 0x000fe40007810000 */
[----:B------:R-:W-:Y:S01]  /*11a70*/  MOV R44, R87 ;  /* 0x00000057002c7202 */ /* 0x000fe20000000f00 */
[----:B------:R-:W1:Y:S08]  /*11a80*/  MUFU.TANH R35, R47 ;  /* 0x0000002f00237308 */ /* 0x000e700000002400 */
[----:B------:R-:W3:Y:S01]  /*11a90*/  MUFU.TANH R45, R45 ;  /* 0x0000002d002d7308 */ /* 0x000ee20000002400 */
[----:B--2---:R-:W-:-:S02]  /*11aa0*/  FSEL R25, R38, -INF , P6 ;  /* 0xff80000026197808 */ /* 0x004fc40003000000 */
[----:B------:R-:W-:Y:S02]  /*11ab0*/  ISETP.GT.AND P6, PT, R8, 0x30, PT ;  /* 0x000000300800780c */ /* 0x000fe40003fc4270 */
[----:B------:R-:W-:Y:S02]  /*11ac0*/  FMNMX.FTZ R20, R25, R20, !PT ;  /* 0x0000001419147209 */ /* 0x000fe40007810000 */
[----:B------:R-:W-:Y:S01]  /*11ad0*/  MOV R38, R87 ;  /* 0x0000005700267202 */ /* 0x000fe20000000f00 */
[----:B------:R2:W-:Y:S01]  /*11ae0*/  MUFU.TANH R47, R55 ;  /* 0x00000037002f7308 */ /* 0x0005e20000002400 */
[----:B-1----:R-:W-:-:S07]  /*11af0*/  FSEL R35, R35, -INF , P1 ;  /* 0xff80000023237808 */ /* 0x002fce0000800000 */
[----:B------:R-:W1:Y:S01]  /*11b00*/  MUFU.TANH R27, R39 ;  /* 0x00000027001b7308 */ /* 0x000e620000002400 */
[----:B--2---:R-:W-:Y:S02]  /*11b10*/  FSEL R55, R37, -INF , P5 ;  /* 0xff80000025377808 */ /* 0x004fe40002800000 */
[----:B---3--:R-:W-:Y:S02]  /*11b20*/  FSEL R45, R45, -INF , P1 ;  /* 0xff8000002d2d7808 */ /* 0x008fe40000800000 */
[----:B------:R-:W-:Y:S02]  /*11b30*/  FMNMX.FTZ R12, R55, R12, !PT ;  /* 0x0000000c370c7209 */ /* 0x000fe40007810000 */
[----:B------:R-:W-:Y:S01]  /*11b40*/  ISETP.GT.AND P1, PT, R8, 0x41, PT ;  /* 0x000000410800780c */ /* 0x000fe20003f24270 */
[----:B------:R-:W-:Y:S03]  /*11b50*/  MUFU.TANH R48, R48 ;  /* 0x0000003000307308 */ /* 0x000fe60000002400 */
[----:B------:R-:W-:-:S05]  /*11b60*/  FSEL R75, R75, -INF , P1 ;  /* 0xff8000004b4b7808 */ /* 0x000fca0000800000 */
[----:B------:R2:W-:Y:S01]  /*11b70*/  MUFU.TANH R6, R49 ;  /* 0x0000003100067308 */ /* 0x0005e20000002400 */
[----:B-1----:R-:W-:Y:S02]  /*11b80*/  FSEL R27, R27, -INF , P5 ;  /* 0xff8000001b1b7808 */ /* 0x002fe40002800000 */
[----:B------:R-:W-:Y:S02]  /*11b90*/  ISETP.GT.AND P5, PT, R8, 0x31, PT ;  /* 0x000000310800780c */ /* 0x000fe40003fa4270 */
[----:B------:R-:W-:-:S03]  /*11ba0*/  FMNMX.FTZ R20, R27, R20, !PT ;  /* 0x000000141b147209 */ /* 0x000fc60007810000 */
[----:B------:R-:W1:Y:S01]  /*11bb0*/  MUFU.TANH R42, R42 ;  /* 0x0000002a002a7308 */ /* 0x000e620000002400 */
[----:B--2---:R-:W-:Y:S02]  /*11bc0*/  FSEL R49, R40, -INF , P4 ;  /* 0xff80000028317808 */ /* 0x004fe40002000000 */
[----:B------:R-:W-:Y:S02]  /*11bd0*/  MOV R40, R87 ;  /* 0x0000005700287202 */ /* 0x000fe40000000f00 */
[----:B------:R-:W-:-:S03]  /*11be0*/  FMNMX.FTZ R12, R49, R12, !PT ;  /* 0x0000000c310c7209 */ /* 0x000fc60007810000 */
[----:B------:R-:W2:Y:S01]  /*11bf0*/  MUFU.TANH R31, R43 ;  /* 0x0000002b001f7308 */ /* 0x000ea20000002400 */
[----:B------:R-:W-:-:S04]  /*11c00*/  FMNMX.FTZ R12, R9, R12, !PT ;  /* 0x0000000c090c7209 */ /* 0x000fc80007810000 */
[----:B------:R-:W-:-:S03]  /*11c10*/  FMNMX.FTZ R12, R41, R12, !PT ;  /* 0x0000000c290c7209 */ /* 0x000fc60007810000 */
[----:B------:R-:W3:Y:S01]  /*11c20*/  MUFU.TANH R52, R52 ;  /* 0x0000003400347308 */ /* 0x000ee20000002400 */
[----:B------:R-:W-:Y:S02]  /*11c30*/  FMNMX.FTZ R12, R45, R12, !PT ;  /* 0x0000000c2d0c7209 */ /* 0x000fe40007810000 */
[----:B-1----:R-:W-:Y:S02]  /*11c40*/  FSEL R29, R42, -INF , P4 ;  /* 0xff8000002a1d7808 */ /* 0x002fe40002000000 */
[C---:B------:R-:W-:Y:S02]  /*11c50*/  ISETP.GT.AND P4, PT, R8.reuse, 0x38, PT ;  /* 0x000000380800780c */ /* 0x040fe40003f84270 */
[----:B------:R-:W-:Y:S01]  /*11c60*/  FMNMX.FTZ R20, R29, R20, !PT ;  /* 0x000000141d147209 */ /* 0x000fe20007810000 */
[----:B------:R-:W1:Y:S01]  /*11c70*/  MUFU.TANH R46, R46 ;  /* 0x0000002e002e7308 */ /* 0x000e620000002400 */
[----:B--2---:R-:W-:Y:S02]  /*11c80*/  FSEL R31, R31, -INF , P3 ;  /* 0xff8000001f1f7808 */ /* 0x004fe40001800000 */
[----:B------:R-:W-:-:S02]  /*11c90*/  ISETP.GT.AND P3, PT, R8, 0x39, PT ;  /* 0x000000390800780c */ /* 0x000fc40003f64270 */
[----:B------:R-:W-:Y:S02]  /*11ca0*/  FMNMX.FTZ R20, R31, R20, !PT ;  /* 0x000000141f147209 */ /* 0x000fe40007810000 */
[----:B------:R-:W-:Y:S01]  /*11cb0*/  FSEL R47, R47, -INF , P3 ;  /* 0xff8000002f2f7808 */ /* 0x000fe20001800000 */
[----:B------:R-:W2:Y:S01]  /*11cc0*/  MUFU.TANH R53, R53 ;  /* 0x0000003500357308 */ /* 0x000ea20000002400 */
[----:B---3--:R-:W-:Y:S02]  /*11cd0*/  FSEL R73, R52, -INF , P4 ;  /* 0xff80000034497808 */ /* 0x008fe40002000000 */
[-C--:B------:R-:W-:Y:S02]  /*11ce0*/  MOV R52, R87.reuse ;  /* 0x0000005700347202 */ /* 0x080fe40000000f00 */
[----:B------:R-:W-:-:S03]  /*11cf0*/  MOV R42, R87 ;  /* 0x00000057002a7202 */ /* 0x000fc60000000f00 */
[----:B------:R3:W4:Y:S01]  /*11d00*/  MUFU.TANH R39, R51 ;  /* 0x0000003300277308 */ /* 0x0007220000002400 */
[----:B-1----:R-:W-:Y:S02]  /*11d10*/  FSEL R33, R46, -INF , P2 ;  /* 0xff8000002e217808 */ /* 0x002fe40001000000 */
[----:B------:R-:W-:Y:S02]  /*11d20*/  ISETP.GT.AND P2, PT, R8, 0x40, PT ;  /* 0x000000400800780c */ /* 0x000fe40003f44270 */
[----:B------:R-:W-:Y:S02]  /*11d30*/  FMNMX.FTZ R20, R33, R20, !PT ;  /* 0x0000001421147209 */ /* 0x000fe40007810000 */
[----:B------:R-:W-:Y:S01]  /*11d40*/  MOV R46, R87 ;  /* 0x00000057002e7202 */ /* 0x000fe20000000f00 */
[----:B------:R-:W1:Y:S01]  /*11d50*/  MUFU.TANH R56, R56 ;  /* 0x0000003800387308 */ /* 0x000e620000002400 */
[----:B---3--:R-:W-:Y:S02]  /*11d60*/  FSEL R51, R48, -INF , P6 ;  /* 0xff80000030337808 */ /* 0x008fe40003000000 */
[----:B--2---:R-:W-:-:S02]  /*11d70*/  FSEL R81, R53, -INF , P3 ;  /* 0xff80000035517808 */ /* 0x004fc40001800000 */
[----:B------:R-:W-:Y:S02]  /*11d80*/  FMNMX.FTZ R12, R51, R12, !PT ;  /* 0x0000000c330c7209 */ /* 0x000fe40007810000 */
[----:B------:R-:W-:Y:S01]  /*11d90*/  ISETP.GT.AND P3, PT, R8, 0x51, PT ;  /* 0x000000510800780c */ /* 0x000fe20003f64270 */
[----:B------:R-:W2:Y:S01]  /*11da0*/  MUFU.TANH R50, R50 ;  /* 0x0000003200327308 */ /* 0x000ea20000002400 */
[----:B----4-:R-:W-:Y:S02]  /*11db0*/  FSEL R39, R39, -INF , P5 ;  /* 0xff80000027277808 */ /* 0x010fe40002800000 */
[----:B------:R-:W-:Y:S02]  /*11dc0*/  FSEL R95, R95, -INF , P3 ;  /* 0xff8000005f5f7808 */ /* 0x000fe40001800000 */
[----:B------:R-:W-:Y:S02]  /*11dd0*/  FMNMX.FTZ R20, R35, R20, !PT ;  /* 0x0000001423147209 */ /* 0x000fe40007810000 */
[----:B------:R-:W-:Y:S01]  /*11de0*/  MOV R48, R87 ;  /* 0x0000005700307202 */ /* 0x000fe20000000f00 */
[----:B------:R3:W4:Y:S01]  /*11df0*/  MUFU.TANH R85, R57 ;  /* 0x0000003900557308 */ /* 0x0007220000002400 */
[----:B-1----:R-:W-:-:S02]  /*11e00*/  FSEL R83, R56, -INF , P2 ;  /* 0xff80000038537808 */ /* 0x002fc40001000000 */
[----:B------:R-:W-:-:S05]  /*11e10*/  MOV R56, R87 ;  /* 0x0000005700387202 */ /* 0x000fca0000000f00 */
[----:B------:R-:W1:Y:S01]  /*11e20*/  MUFU.TANH R60, R60 ;  /* 0x0000003c003c7308 */ /* 0x000e620000002400 */
[----:B---3--:R-:W-:Y:S02]  /*11e30*/  FSEL R57, R6, -INF , P5 ;  /* 0xff80000006397808 */ /* 0x008fe40002800000 */
[----:B--2---:R-:W-:Y:S02]  /*11e40*/  FSEL R37, R50, -INF , P6 ;  /* 0xff80000032257808 */ /* 0x004fe40003000000 */
[----:B------:R-:W-:Y:S02]  /*11e50*/  FMNMX.FTZ R12, R57, R12, !PT ;  /* 0x0000000c390c7209 */ /* 0x000fe40007810000 */
[----:B------:R-:W-:Y:S01]  /*11e60*/  ISETP.GT.AND P6, PT, R8, 0x48, PT ;  /* 0x000000480800780c */ /* 0x000fe20003fc4270 */
[----:B------:R-:W2:Y:S01]  /*11e70*/  MUFU.TANH R43, R54 ;  /* 0x00000036002b7308 */ /* 0x000ea20000002400 */
[----:B------:R-:W-:Y:S02]  /*11e80*/  FMNMX.FTZ R12, R73, R12, !PT ;  /* 0x0000000c490c7209 */ /* 0x000fe40007810000 */
[----:B----4-:R-:W-:-:S02]  /*11e90*/  FSEL R85, R85, -INF , P1 ;  /* 0xff80000055557808 */ /* 0x010fc40000800000 */
[----:B------:R-:W-:Y:S02]  /*11ea0*/  FMNMX.FTZ R12, R81, R12, !PT ;  /* 0x0000000c510c7209 */ /* 0x000fe40007810000 */
[----:B------:R-:W-:Y:S01]  /*11eb0*/  ISETP.GT.AND P5, PT, R8, 0x49, PT ;  /* 0x000000490800780c */ /* 0x000fe20003fa4270 */
[----:B------:R-:W3:Y:S01]  /*11ec0*/  MUFU.TANH R64, R64 ;  /* 0x0000004000407308 */ /* 0x000ee20000002400 */
[----:B------:R-:W-:Y:S02]  /*11ed0*/  FMNMX.FTZ R12, R83, R12, !PT ;  /* 0x0000000c530c7209 */ /* 0x000fe40007810000 */
[----:B-1----:R-:W-:Y:S02]  /*11ee0*/  FSEL R89, R60, -INF , P6 ;  /* 0xff8000003c597808 */ /* 0x002fe40003000000 */
[----:B------:R-:W-:Y:S02]  /*11ef0*/  FMNMX.FTZ R12, R85, R12, !PT ;  /* 0x0000000c550c7209 */ /* 0x000fe40007810000 */
[----:B------:R-:W-:Y:S01]  /*11f00*/  FSEL R91, R91, -INF , P5 ;  /* 0xff8000005b5b7808 */ /* 0x000fe20002800000 */
[----:B------:R-:W1:Y:S01]  /*11f10*/  MUFU.TANH R58, R58 ;  /* 0x0000003a003a7308 */ /* 0x000e620000002400 */
[----:B--2---:R-:W-:-:S02]  /*11f20*/  FSEL R43, R43, -INF , P4 ;  /* 0xff8000002b2b7808 */ /* 0x004fc40002000000 */
[C---:B------:R-:W-:Y:S02]  /*11f30*/  ISETP.GT.AND P4, PT, R8.reuse, 0x50, PT ;  /* 0x000000500800780c */ /* 0x040fe40003f84270 */
[----:B------:R-:W-:Y:S02]  /*11f40*/  FMNMX.FTZ R12, R89, R12, !PT ;  /* 0x0000000c590c7209 */ /* 0x000fe40007810000 */
[----:B------:R-:W-:Y:S01]  /*11f50*/  ISETP.GT.AND P1, PT, R8, 0x59, PT ;  /* 0x000000590800780c */ /* 0x000fe20003f24270 */
[----:B------:R-:W2:Y:S01]  /*11f60*/  MUFU.TANH R68, R68 ;  /* 0x0000004400447308 */ /* 0x000ea20000002400 */
[----:B---3--:R-:W-:Y:S02]  /*11f70*/  FSEL R93, R64, -INF , P4 ;  /* 0xff800000405d7808 */ /* 0x008fe40002000000 */
[----:B------:R-:W-:Y:S02]  /*11f80*/  FMNMX.FTZ R12, R91, R12, !PT ;  /* 0x0000000c5b0c7209 */ /* 0x000fe40007810000 */
[----:B------:R-:W-:-:S02]  /*11f90*/  FMNMX.FTZ R20, R37, R20, !PT ;  /* 0x0000001425147209 */ /* 0x000fc40007810000 */
[----:B------:R-:W-:Y:S01]  /*11fa0*/  FMNMX.FTZ R12, R93, R12, !PT ;  /* 0x0000000c5d0c7209 */ /* 0x000fe20007810000 */
[----:B------:R-:W3:Y:S01]  /*11fb0*/  MUFU.TANH R7, R7 ;  /* 0x0000000700077308 */ /* 0x000ee20000002400 */
[----:B-1----:R-:W-:Y:S02]  /*11fc0*/  FSEL R53, R58, -INF , P2 ;  /* 0xff8000003a357808 */ /* 0x002fe40001000000 */
[----:B------:R-:W-:Y:S02]  /*11fd0*/  ISETP.GT.AND P2, PT, R8, 0x58, PT ;  /* 0x000000580800780c */ /* 0x000fe40003f44270 */
[----:B------:R-:W-:Y:S02]  /*11fe0*/  FMNMX.FTZ R12, R95, R12, !PT ;  /* 0x0000000c5f0c7209 */ /* 0x000fe40007810000 */
[----:B------:R-:W-:Y:S01]  /*11ff0*/  MOV R8, UR5 ;  /* 0x0000000500087c02 */ /* 0x000fe20008000f00 */
[----:B------:R-:W1:Y:S01]  /*12000*/  MUFU.TANH R62, R62 ;  /* 0x0000003e003e7308 */ /* 0x000e620000002400 */
[----:B--2---:R-:W-:-:S02]  /*12010*/  FSEL R97, R68, -INF , P2 ;  /* 0xff80000044617808 */ /* 0x004fc40001000000 */
[----:B------:R-:W-:Y:S02]  /*12020*/  FMNMX.FTZ R20, R39, R20, !PT ;  /* 0x0000001427147209 */ /* 0x000fe40007810000 */
[----:B------:R-:W-:Y:S02]  /*12030*/  FMNMX.FTZ R12, R97, R12, !PT ;  /* 0x0000000c610c7209 */ /* 0x000fe40007810000 */
[----:B------:R-:W-:Y:S01]  /*12040*/  FMNMX.FTZ R20, R43, R20, !PT ;  /* 0x000000142b147209 */ /* 0x000fe20007810000 */
[----:B------:R-:W2:Y:S01]  /*12050*/  MUFU.TANH R66, R66 ;  /* 0x0000004200427308 */ /* 0x000ea20000002400 */
[----:B---3--:R-:W-:Y:S02]  /*12060*/  FSEL R99, R7, -INF , P1 ;  /* 0xff80000007637808 */ /* 0x008fe40000800000 */
[----:B------:R-:W-:Y:S02]  /*12070*/  FMNMX.FTZ R20, R47, R20, !PT ;  /* 0x000000142f147209 */ /* 0x000fe40007810000 */
[----:B------:R-:W-:-:S02]  /*12080*/  FMNMX.FTZ R12, R99, R12, !PT ;  /* 0x0000000c630c7209 */ /* 0x000fc40007810000 */
[----:B------:R-:W-:Y:S01]  /*12090*/  FMNMX.FTZ R20, R53, R20, !PT ;  /* 0x0000001435147209 */ /* 0x000fe20007810000 */
[----:B------:R-:W-:Y:S01]  /*120a0*/  MUFU.TANH R70, R70 ;  /* 0x0000004600467308 */ /* 0x000fe20000002400 */
[-C--:B------:R-:W-:Y:S01]  /*120b0*/  MOV R68, R87.reuse ;  /* 0x0000005700447202 */ /* 0x080fe20000000f00 */
[----:B------:R-:W3:Y:S01]  /*120c0*/  SHFL.BFLY PT, R7, R12, 0x2, 0x1f ;  /* 0x0c401f000c077f89 */ /* 0x000ee200000e0000 */
[----:B------:R-:W-:Y:S02]  /*120d0*/  FMNMX.FTZ R20, R75, R20, !PT ;  /* 0x000000144b147209 */ /* 0x000fe40007810000 */
[-C--:B------:R-:W-:Y:S02]  /*120e0*/  MOV R64, R87.reuse ;  /* 0x0000005700407202 */ /* 0x080fe40000000f00 */
[-C--:B------:R-:W-:Y:S02]  /*120f0*/  MOV R60, R87.reuse ;  /* 0x00000057003c7202 */ /* 0x080fe40000000f00 */
[----:B------:R-:W-:-:S02]  /*12100*/  MOV R58, R87 ;  /* 0x00000057003a7202 */ /* 0x000fc40000000f00 */
[-C--:B------:R-:W-:Y:S02]  /*12110*/  MOV R54, R87.reuse ;  /* 0x0000005700367202 */ /* 0x080fe40000000f00 */
[----:B------:R-:W-:Y:S02]  /*12120*/  MOV R50, R87 ;  /* 0x0000005700327202 */ /* 0x000fe40000000f00 */
[----:B---3--:R-:W-:Y:S02]  /*12130*/  FMNMX.FTZ R14, R12, R7, !PT ;  /* 0x000000070c0e7209 */ /* 0x008fe40007810000 */
[----:B------:R-:W3:Y:S03]  /*12140*/  MUFU.TANH R12, R67 ;  /* 0x00000043000c7308 */ /* 0x000ee60000002400 */
[----:B------:R-:W4:Y:S02]  /*12150*/  SHFL.BFLY PT, R7, R14, 0x1, 0x1f ;  /* 0x0c201f000e077f89 */ /* 0x000f2400000e0000 */
[----:B----4-:R-:W-:-:S03]  /*12160*/  FMNMX.FTZ R7, R14, R7, !PT ;  /* 0x000000070e077209 */ /* 0x010fc60007810000 */
[----:B------:R3:W4:Y:S01]  /*12170*/  MUFU.TANH R14, R71 ;  /* 0x00000047000e7308 */ /* 0x0007220000002400 */
[C---:B------:R-:W-:Y:S01]  /*12180*/  FSETP.NEU.FTZ.AND P0, PT, R7.reuse, -INF , PT ;  /* 0xff8000000700780b */ /* 0x040fe20003f1d000 */
[----:B------:R-:W-:-:S05]  /*12190*/  FMUL.FTZ R6, R7, R8 ;  /* 0x0000000807067220 */ /* 0x000fca0000410000 */
[----:B------:R-:W-:Y:S02]  /*121a0*/  FSEL R6, R6, RZ, P0 ;  /* 0x000000ff06067208 */ /* 0x000fe40000000000 */
[----:B------:R-:W-:Y:S02]  /*121b0*/  ISETP.NE.AND P0, PT, R10, RZ, PT ;  /* 0x000000ff0a00720c */ /* 0x000fe40003f05270 */
[----:B------:R0:W4:Y:S01]  /*121c0*/  MUFU.TANH R10, R63 ;  /* 0x0000003f000a7308 */ /* 0x0001220000002400 */
[-CC-:B------:R-:W-:Y:S01]  /*121d0*/  FFMA.FTZ R138, R65, R8.reuse, -R6.reuse ;  /* 0x00000008418a7223 */ /* 0x180fe20000010806 */
[----:B-1----:R-:W-:Y:S01]  /*121e0*/  FSEL R65, R62, -INF , P6 ;  /* 0xff8000003e417808 */ /* 0x002fe20003000000 */
[-CC-:B------:R-:W-:Y:S01]  /*121f0*/  FFMA.FTZ R136, R69, R8.reuse, -R6.reuse ;  /* 0x0000000845887223 */ /* 0x180fe20000010806 */
[----:B--2---:R-:W-:Y:S01]  /*12200*/  FSEL R69, R66, -INF , P4 ;  /* 0xff80000042457808 */ /* 0x004fe20002000000 */
[--C-:B------:R-:W-:Y:S01]  /*12210*/  FFMA.FTZ R158, R77, R8, -R6.reuse ;  /* 0x000000084d9e7223 */ /* 0x100fe20000010806 */
[----:B------:R-:W-:Y:S01]  /*12220*/  FMNMX.FTZ R20, R65, R20, !PT ;  /* 0x0000001441147209 */ /* 0x000fe20007810000 */
[-CC-:B------:R-:W-:Y:S01]  /*12230*/  FFMA.FTZ R140, R49, R8.reuse, -R6.reuse ;  /* 0x00000008318c7223 */ /* 0x180fe20000010806 */
[----:B---3--:R-:W-:Y:S01]  /*12240*/  FSEL R71, R12, -INF , P3 ;  /* 0xff8000000c477808 */ /* 0x008fe20001800000 */
[-CC-:B0-----:R-:W-:Y:S01]  /*12250*/  FFMA.FTZ R63, R79, R8.reuse, -R6.reuse ;  /* 0x000000084f3f7223 */ /* 0x181fe20000010806 */
[----:B------:R-:W-:Y:S01]  /*12260*/  FSEL R77, R70, -INF , P2 ;  /* 0xff800000464d7808 */ /* 0x000fe20001000000 */
[-CC-:B------:R-:W-:Y:S01]  /*12270*/  FFMA.FTZ R49, R9, R8.reuse, -R6.reuse ;  /* 0x0000000809317223 */ /* 0x180fe20000010806 */
[----:B----4-:R-:W-:Y:S01]  /*12280*/  FSEL R79, R14, -INF , P1 ;  /* 0xff8000000e4f7808 */ /* 0x010fe20000800000 */
[-CC-:B------:R-:W-:Y:S01]  /*12290*/  FFMA.FTZ R156, R101, R8.reuse, -R6.reuse ;  /* 0x00000008659c7223 */ /* 0x180fe20000010806 */
[-CC-:B------:R-:W-:Y:S01]  /*122a0*/  FFMA.FTZ R142, R41, R8.reuse, -R6.reuse ;  /* 0x00000008298e7223 */ /* 0x180fe20000010806 */
[----:B------:R-:W-:Y:S01]  /*122b0*/  MUFU.EX2 R63, R63 ;  /* 0x0000003f003f7308 */ /* 0x000fe20000000800 */
[-CC-:B------:R-:W-:Y:S01]  /*122c0*/  FFMA.FTZ R59, R59, R8.reuse, -R6.reuse ;  /* 0x000000083b3b7223 */ /* 0x180fe20000010806 */
[----:B------:R-:W-:Y:S01]  /*122d0*/  FSEL R67, R10, -INF , P5 ;  /* 0xff8000000a437808 */ /* 0x000fe20002800000 */
[-CC-:B------:R-:W-:Y:S01]  /*122e0*/  FFMA.FTZ R41, R45, R8.reuse, -R6.reuse ;  /* 0x000000082d297223 */ /* 0x180fe20000010806 */
[-CC-:B------:R-:W-:Y:S01]  /*122f0*/  FFMA.FTZ R144, R51, R8.reuse, -R6.reuse ;  /* 0x0000000833907223 */ /* 0x180fe20000010806 */
[--C-:B------:R-:W-:Y:S01]  /*12300*/  FFMA.FTZ R45, R57, R8, -R6.reuse ;  /* 0x00000008392d7223 */ /* 0x100fe20000010806 */
[----:B------:R-:W-:Y:S01]  /*12310*/  FMNMX.FTZ R20, R67, R20, !PT ;  /* 0x0000001443147209 */ /* 0x000fe20007810000 */
[-CC-:B------:R-:W-:Y:S01]  /*12320*/  FFMA.FTZ R146, R73, R8.reuse, -R6.reuse ;  /* 0x0000000849927223 */ /* 0x180fe20000010806 */
[----:B------:R-:W0:Y:S01]  /*12330*/  MUFU.EX2 R156, R156 ;  /* 0x0000009c009c7308 */ /* 0x000e220000000800 */
[--C-:B------:R-:W-:Y:S01]  /*12340*/  FFMA.FTZ R51, R81, R8, -R6.reuse ;  /* 0x0000000851337223 */ /* 0x100fe20000010806 */
[----:B------:R-:W-:Y:S01]  /*12350*/  FMNMX.FTZ R20, R69, R20, !PT ;  /* 0x0000001445147209 */ /* 0x000fe20007810000 */
[-CC-:B------:R-:W-:Y:S01]  /*12360*/  FFMA.FTZ R148, R83, R8.reuse, -R6.reuse ;  /* 0x0000000853947223 */ /* 0x180fe20000010806 */
[-CC-:B------:R-:W-:Y:S01]  /*12370*/  FFMA.FTZ R61, R61, R8.reuse, -R6.reuse ;  /* 0x000000083d3d7223 */ /* 0x180fe20000010806 */
[--C-:B------:R-:W-:Y:S01]  /*12380*/  FFMA.FTZ R55, R55, R8, -R6.reuse ;  /* 0x0000000837377223 */ /* 0x100fe20000010806 */
[----:B------:R-:W-:Y:S01]  /*12390*/  FMNMX.FTZ R20, R71, R20, !PT ;  /* 0x0000001447147209 */ /* 0x000fe20007810000 */
[-CC-:B------:R-:W-:Y:S01]  /*123a0*/  FFMA.FTZ R57, R85, R8.reuse, -R6.reuse ;  /* 0x0000000855397223 */ /* 0x180fe20000010806 */
[----:B------:R-:W1:Y:S01]  /*123b0*/  MUFU.EX2 R158, R158 ;  /* 0x0000009e009e7308 */ /* 0x000e620000000800 */
[--C-:B------:R-:W-:Y:S01]  /*123c0*/  FFMA.FTZ R150, R89, R8, -R6.reuse ;  /* 0x0000000859967223 */ /* 0x100fe20000010806 */
[----:B------:R-:W-:Y:S01]  /*123d0*/  FMNMX.FTZ R20, R77, R20, !PT ;  /* 0x000000144d147209 */ /* 0x000fe20007810000 */
[-CC-:B------:R-:W-:Y:S01]  /*123e0*/  FFMA.FTZ R73, R91, R8.reuse, -R6.reuse ;  /* 0x000000085b497223 */ /* 0x180fe20000010806 */
[-CC-:B------:R-:W-:Y:S01]  /*123f0*/  FFMA.FTZ R152, R93, R8.reuse, -R6.reuse ;  /* 0x000000085d987223 */ /* 0x180fe20000010806 */
[--C-:B------:R-:W-:Y:S01]  /*12400*/  FFMA.FTZ R81, R95, R8, -R6.reuse ;  /* 0x000000085f517223 */ /* 0x100fe20000010806 */
[----:B------:R-:W-:Y:S01]  /*12410*/  FMNMX.FTZ R20, R79, R20, !PT ;  /* 0x000000144f147209 */ /* 0x000fe20007810000 */
[-CC-:B------:R-:W-:Y:S01]  /*12420*/  FFMA.FTZ R154, R97, R8.reuse, -R6.reuse ;  /* 0x00000008619a7223 */ /* 0x180fe20000010806 */
[----:B------:R-:W-:Y:S01]  /*12430*/  FFMA.FTZ R83, R99, R8, -R6 ;  /* 0x0000000863537223 */ /* 0x000fe20000010806 */
[----:B------:R-:W2:Y:S01]  /*12440*/  MUFU.EX2 R59, R59 ;  /* 0x0000003b003b7308 */ /* 0x000ea20000000800 */
[----:B------:R-:W-:Y:S01]  /*12450*/  IMAD.MOV.U32 R85, RZ, RZ, R87 ;  /* 0x000000ffff557224 */ /* 0x000fe200078e0057 */
[----:B------:R-:W3:Y:S01]  /*12460*/  SHFL.BFLY PT, R9, R20, 0x2, 0x1f ;  /* 0x0c401f0014097f89 */ /* 0x000ee200000e0000 */
[----:B------:R-:W-:-:S02]  /*12470*/  MOV R70, R87 ;  /* 0x0000005700467202 */ /* 0x000fc40000000f00 */
[-C--:B------:R-:W-:Y:S02]  /*12480*/  MOV R66, R87.reuse ;  /* 0x0000005700427202 */ /* 0x080fe40000000f00 */
[----:B------:R-:W-:Y:S01]  /*12490*/  MOV R62, R87 ;  /* 0x00000057003e7202 */ /* 0x000fe20000000f00 */
[----:B------:R-:W4:Y:S08]  /*124a0*/  MUFU.EX2 R136, R136 ;  /* 0x0000008800887308 */ /* 0x000f300000000800 */
[----:B------:R-:W4:Y:S08]  /*124b0*/  MUFU.EX2 R61, R61 ;  /* 0x0000003d003d7308 */ /* 0x000f300000000800 */
[----:B------:R-:W4:Y:S01]  /*124c0*/  MUFU.EX2 R138, R138 ;  /* 0x0000008a008a7308 */ /* 0x000f220000000800 */
[----:B---3--:R-:W-:-:S05]  /*124d0*/  FMNMX.FTZ R10, R20, R9, !PT ;  /* 0x00000009140a7209 */ /* 0x008fca0007810000 */
[----:B------:R-:W3:Y:S02]  /*124e0*/  SHFL.BFLY PT, R9, R10, 0x1, 0x1f ;  /* 0x0c201f000a097f89 */ /* 0x000ee400000e0000 */
[----:B------:R-:W4:Y:S08]  /*124f0*/  MUFU.EX2 R55, R55 ;  /* 0x0000003700377308 */ /* 0x000f300000000800 */
[----:B------:R-:W-:Y:S08]  /*12500*/  MUFU.EX2 R140, R140 ;  /* 0x0000008c008c7308 */ /* 0x000ff00000000800 */
[----:B------:R-:W-:Y:S01]  /*12510*/  MUFU.EX2 R49, R49 ;  /* 0x0000003100317308 */ /* 0x000fe20000000800 */
[----:B---3--:R-:W-:-:S07]  /*12520*/  FMNMX.FTZ R9, R10, R9, !PT ;  /* 0x000000090a097209 */ /* 0x008fce0007810000 */
[----:B------:R-:W-:Y:S01]  /*12530*/  MUFU.EX2 R142, R142 ;  /* 0x0000008e008e7308 */ /* 0x000fe20000000800 */
[C---:B------:R-:W-:Y:S01]  /*12540*/  FSETP.NEU.FTZ.AND P1, PT, R9.reuse, -INF , PT ;  /* 0xff8000000900780b */ /* 0x040fe20003f3d000 */
[----:B------:R-:W-:-:S06]  /*12550*/  FMUL.FTZ R10, R9, R8 ;  /* 0x00000008090a7220 */ /* 0x000fcc0000410000 */
[----:B------:R-:W-:Y:S01]  /*12560*/  MUFU.EX2 R41, R41 ;  /* 0x0000002900297308 */ /* 0x000fe20000000800 */
[----:B------:R-:W-:Y:S02]  /*12570*/  FSEL R24, R10, RZ, P1 ;  /* 0x000000ff0a187208 */ /* 0x000fe40000800000 */
[----:B------:R-:W-:-:S03]  /*12580*/  ISETP.GE.AND P1, PT, R147, 0x61, PT ;  /* 0x000000619300780c */ /* 0x000fc60003f26270 */
[-CC-:B------:R-:W-:Y:S01]  /*12590*/  FFMA.FTZ R157, R3, R8.reuse, -R24.reuse ;  /* 0x00000008039d7223 */ /* 0x180fe20000010818 */
[-CC-:B------:R-:W-:Y:S01]  /*125a0*/  FFMA.FTZ R6, R4, R8.reuse, -R24.reuse ;  /* 0x0000000804067223 */ /* 0x180fe20000010818 */
[-CC-:B------:R-:W-:Y:S01]  /*125b0*/  FFMA.FTZ R159, R11, R8.reuse, -R24.reuse ;  /* 0x000000080b9f7223 */ /* 0x180fe20000010818 */
[-CC-:B------:R-:W-:Y:S01]  /*125c0*/  FFMA.FTZ R10, R13, R8.reuse, -R24.reuse ;  /* 0x000000080d0a7223 */ /* 0x180fe20000010818 */
[-CC-:B------:R-:W-:Y:S01]  /*125d0*/  FFMA.FTZ R137, R15, R8.reuse, -R24.reuse ;  /* 0x000000080f897223 */ /* 0x180fe20000010818 */
[----:B0-----:R-:W-:Y:S01]  /*125e0*/  FADD.FTZ R3, R156, R63 ;  /* 0x0000003f9c037221 */ /* 0x001fe20000010000 */
[----:B------:R-:W-:Y:S01]  /*125f0*/  MUFU.EX2 R157, R157 ;  /* 0x0000009d009d7308 */ /* 0x000fe20000000800 */
[-CC-:B------:R-:W-:Y:S01]  /*12600*/  FFMA.FTZ R12, R21, R8.reuse, -R24.reuse ;  /* 0x00000008150c7223 */ /* 0x180fe20000010818 */
[-CC-:B------:R-:W-:Y:S01]  /*12610*/  FFMA.FTZ R139, R25, R8.reuse, -R24.reuse ;  /* 0x00000008198b7223 */ /* 0x180fe20000010818 */
[----:B-1----:R-:W-:Y:S01]  /*12620*/  FADD.FTZ R4, R158, R3 ;  /* 0x000000039e047221 */ /* 0x002fe20000010000 */
[-CC-:B------:R-:W-:Y:S01]  /*12630*/  FFMA.FTZ R14, R27, R8.reuse, -R24.reuse ;  /* 0x000000081b0e7223 */ /* 0x180fe20000010818 */
[-CC-:B------:R-:W-:Y:S01]  /*12640*/  FFMA.FTZ R141, R29, R8.reuse, -R24.reuse ;  /* 0x000000081d8d7223 */ /* 0x180fe20000010818 */
[-C--:B------:R-:W-:Y:S01]  /*12650*/  FFMA.FTZ R20, R31, R8.reuse, -R24 ;  /* 0x000000081f147223 */ /* 0x080fe20000010818 */
[----:B--2---:R-:W-:Y:S01]  /*12660*/  FADD.FTZ R3, R59, R4 ;  /* 0x000000043b037221 */ /* 0x004fe20000010000 */
[----:B------:R-:W0:Y:S01]  /*12670*/  MUFU.EX2 R6, R6 ;  /* 0x0000000600067308 */ /* 0x000e220000000800 */
[-CC-:B------:R-:W-:Y:S01]  /*12680*/  FFMA.FTZ R143, R33, R8.reuse, -R24.reuse ;  /* 0x00000008218f7223 */ /* 0x180fe20000010818 */
[-CC-:B------:R-:W-:Y:S01]  /*12690*/  FFMA.FTZ R35, R35, R8.reuse, -R24.reuse ;  /* 0x0000000823237223 */ /* 0x180fe20000010818 */
[----:B----4-:R-:W-:Y:S01]  /*126a0*/  FADD.FTZ R30, R136, R3 ;  /* 0x00000003881e7221 */ /* 0x010fe20000010000 */
[-CC-:B------:R-:W-:Y:S01]  /*126b0*/  FFMA.FTZ R37, R37, R8.reuse, -R24.reuse ;  /* 0x0000000825257223 */ /* 0x180fe20000010818 */
[-CC-:B------:R-:W-:Y:S01]  /*126c0*/  FFMA.FTZ R39, R39, R8.reuse, -R24.reuse ;  /* 0x0000000827277223 */ /* 0x180fe20000010818 */
[-C--:B------:R-:W-:Y:S01]  /*126d0*/  FFMA.FTZ R43, R43, R8.reuse, -R24 ;  /* 0x000000082b2b7223 */ /* 0x080fe20000010818 */
[----:B------:R-:W-:Y:S01]  /*126e0*/  FADD.FTZ R11, R61, R30 ;  /* 0x0000001e3d0b7221 */ /* 0x000fe20000010000 */
[----:B------:R-:W1:Y:S01]  /*126f0*/  MUFU.EX2 R159, R159 ;  /* 0x0000009f009f7308 */ /* 0x000e620000000800 */
[-CC-:B------:R-:W-:Y:S01]  /*12700*/  FFMA.FTZ R47, R47, R8.reuse, -R24.reuse ;  /* 0x000000082f2f7223 */ /* 0x180fe20000010818 */
[-CC-:B------:R-:W-:Y:S01]  /*12710*/  FFMA.FTZ R53, R53, R8.reuse, -R24.reuse ;  /* 0x0000000835357223 */ /* 0x180fe20000010818 */
[----:B------:R-:W-:Y:S01]  /*12720*/  FADD.FTZ R32, R138, R11 ;  /* 0x0000000b8a207221 */ /* 0x000fe20000010000 */
[-CC-:B------:R-:W-:Y:S01]  /*12730*/  FFMA.FTZ R75, R75, R8.reuse, -R24.reuse ;  /* 0x000000084b4b7223 */ /* 0x180fe20000010818 */
[-CC-:B------:R-:W-:Y:S01]  /*12740*/  FFMA.FTZ R65, R65, R8.reuse, -R24.reuse ;  /* 0x0000000841417223 */ /* 0x180fe20000010818 */
[-C--:B------:R-:W-:Y:S01]  /*12750*/  FFMA.FTZ R67, R67, R8.reuse, -R24 ;  /* 0x0000000843437223 */ /* 0x080fe20000010818 */
[----:B------:R-:W-:Y:S01]  /*12760*/  FADD.FTZ R11, R55, R32 ;  /* 0x00000020370b7221 */ /* 0x000fe20000010000 */
[----:B------:R-:W2:Y:S01]  /*12770*/  MUFU.EX2 R10, R10 ;  /* 0x0000000a000a7308 */ /* 0x000ea20000000800 */
[----:B0-----:R-:W-:Y:S01]  /*12780*/  FADD.FTZ R4, R157, R6 ;  /* 0x000000069d047221 */ /* 0x001fe20000010000 */
[-CC-:B------:R-:W-:Y:S01]  /*12790*/  FFMA.FTZ R69, R69, R8.reuse, -R24.reuse ;  /* 0x0000000845457223 */ /* 0x180fe20000010818 */
[----:B------:R-:W-:Y:S01]  /*127a0*/  FADD.FTZ R32, R140, R11 ;  /* 0x0000000b8c207221 */ /* 0x000fe20000010000 */
[-CC-:B------:R-:W-:Y:S01]  /*127b0*/  FFMA.FTZ R71, R71, R8.reuse, -R24.reuse ;  /* 0x0000000847477223 */ /* 0x180fe20000010818 */
[-CC-:B------:R-:W-:Y:S01]  /*127c0*/  FFMA.FTZ R77, R77, R8.reuse, -R24.reuse ;  /* 0x000000084d4d7223 */ /* 0x180fe20000010818 */
[----:B------:R-:W-:Y:S01]  /*127d0*/  FFMA.FTZ R79, R79, R8, -R24 ;  /* 0x000000084f4f7223 */ /* 0x000fe20000010818 */
[----:B------:R-:W-:Y:S01]  /*127e0*/  FADD.FTZ R11, R49, R32 ;  /* 0x00000020310b7221 */ /* 0x000fe20000010000 */
[----:B------:R-:W0:Y:S01]  /*127f0*/  MUFU.EX2 R137, R137 ;  /* 0x0000008900897308 */ /* 0x000e220000000800 */
[----:B-1----:R-:W-:Y:S01]  /*12800*/  FADD.FTZ R3, R159, R4 ;  /* 0x000000049f037221 */ /* 0x002fe20000010000 */
[----:B------:R-:W-:Y:S01]  /*12810*/  F2FP.F16.F32.PACK_AB R157, R6, R157 ;  /* 0x0000009d069d723e */ /* 0x000fe200000000ff */
[----:B------:R-:W-:Y:S01]  /*12820*/  FADD.FTZ R34, R142, R11 ;  /* 0x0000000b8e227221 */ /* 0x000fe20000010000 */
[----:B------:R-:W-:Y:S01]  /*12830*/  F2FP.F16.F32.PACK_AB R156, R63, R156 ;  /* 0x0000009c3f9c723e */ /* 0x000fe200000000ff */
[----:B------:R-:W-:Y:S01]  /*12840*/  IMAD.MOV.U32 R63, RZ, RZ, R87 ;  /* 0x000000ffff3f7224 */ /* 0x000fe200078e0057 */
[----:B------:R-:W-:Y:S01]  /*12850*/  F2FP.F16.F32.PACK_AB R158, R59, R158 ;  /* 0x0000009e3b9e723e */ /* 0x000fe200000000ff */
[----:B------:R-:W-:Y:S01]  /*12860*/  FADD.FTZ R11, R41, R34 ;  /* 0x00000022290b7221 */ /* 0x000fe20000010000 */
[----:B------:R-:W1:Y:S01]  /*12870*/  MUFU.EX2 R12, R12 ;  /* 0x0000000c000c7308 */ /* 0x000e620000000800 */
[C---:B--2---:R-:W-:Y:S01]  /*12880*/  FADD.FTZ R4, R10.reuse, R3 ;  /* 0x000000030a047221 */ /* 0x044fe20000010000 */
[----:B------:R-:W-:Y:S01]  /*12890*/  F2FP.F16.F32.PACK_AB R136, R61, R136 ;  /* 0x000000883d88723e */ /* 0x000fe200000000ff */
[--C-:B------:R-:W-:Y:S01]  /*128a0*/  IMAD.MOV.U32 R61, RZ, RZ, R87.reuse ;  /* 0x000000ffff3d7224 */ /* 0x100fe200078e0057 */
[----:B------:R-:W-:Y:S01]  /*128b0*/  F2FP.F16.F32.PACK_AB R138, R55, R138 ;  /* 0x0000008a378a723e */ /* 0x000fe200000000ff */
[--C-:B------:R-:W-:Y:S01]  /*128c0*/  IMAD.MOV.U32 R59, RZ, RZ, R87.reuse ;  /* 0x000000ffff3b7224 */ /* 0x100fe200078e0057 */
[----:B------:R-:W-:Y:S01]  /*128d0*/  F2FP.F16.F32.PACK_AB R140, R49, R140 ;  /* 0x0000008c318c723e */ /* 0x000fe200000000ff */
[--C-:B------:R-:W-:Y:S01]  /*128e0*/  IMAD.MOV.U32 R55, RZ, RZ, R87.reuse ;  /* 0x000000ffff377224 */ /* 0x100fe200078e0057 */
[----:B------:R-:W2:Y:S01]  /*128f0*/  MUFU.EX2 R139, R139 ;  /* 0x0000008b008b7308 */ /* 0x000ea20000000800 */
[----:B0-----:R-:W-:Y:S01]  /*12900*/  FADD.FTZ R3, R137, R4 ;  /* 0x0000000489037221 */ /* 0x001fe20000010000 */
[----:B------:R-:W-:Y:S01]  /*12910*/  F2FP.F16.F32.PACK_AB R142, R41, R142 ;  /* 0x0000008e298e723e */ /* 0x000fe200000000ff */
[--C-:B------:R-:W-:Y:S01]  /*12920*/  IMAD.MOV.U32 R49, RZ, RZ, R87.reuse ;  /* 0x000000ffff317224 */ /* 0x100fe200078e0057 */
[----:B------:R-:W-:Y:S01]  /*12930*/  F2FP.F16.F32.PACK_AB R159, R10, R159 ;  /* 0x0000009f0a9f723e */ /* 0x000fe200000000ff */
[----:B------:R-:W-:-:S02]  /*12940*/  IMAD.MOV.U32 R41, RZ, RZ, R87 ;  /* 0x000000ffff297224 */ /* 0x000fc400078e0057 */
[----:B------:R-:W-:Y:S01]  /*12950*/  IMAD.MOV.U32 R33, RZ, RZ, R87 ;  /* 0x000000ffff217224 */ /* 0x000fe200078e0057 */
[----:B------:R-:W0:Y:S01]  /*12960*/  MUFU.EX2 R14, R14 ;  /* 0x0000000e000e7308 */ /* 0x000e220000000800 */
[C---:B-1----:R-:W-:Y:S01]  /*12970*/  FADD.FTZ R4, R12.reuse, R3 ;  /* 0x000000030c047221 */ /* 0x042fe20000010000 */
[----:B------:R-:W-:Y:S01]  /*12980*/  F2FP.F16.F32.PACK_AB R137, R12, R137 ;  /* 0x000000890c89723e */ /* 0x000fe200000000ff */
[--C-:B------:R-:W-:Y:S02]  /*12990*/  IMAD.MOV.U32 R31, RZ, RZ, R87.reuse ;  /* 0x000000ffff1f7224 */ /* 0x100fe400078e0057 */
[--C-:B------:R-:W-:Y:S02]  /*129a0*/  IMAD.MOV.U32 R29, RZ, RZ, R87.reuse ;  /* 0x000000ffff1d7224 */ /* 0x100fe400078e0057 */
[--C-:B------:R-:W-:Y:S01]  /*129b0*/  IMAD.MOV.U32 R27, RZ, RZ, R87.reuse ;  /* 0x000000ffff1b7224 */ /* 0x100fe200078e0057 */
[----:B------:R-:W1:Y:S01]  /*129c0*/  MUFU.EX2 R141, R141 ;  /* 0x0000008d008d7308 */ /* 0x000e620000000800 */
[----:B--2---:R-:W-:Y:S01]  /*129d0*/  FADD.FTZ R3, R139, R4 ;  /* 0x000000048b037221 */ /* 0x004fe20000010000 */
[----:B------:R-:W-:-:S06]  /*129e0*/  IMAD.MOV.U32 R25, RZ, RZ, R87 ;  /* 0x000000ffff197224 */ /* 0x000fcc00078e0057 */
[----:B------:R-:W2:Y:S01]  /*129f0*/  MUFU.EX2 R20, R20 ;  /* 0x0000001400147308 */ /* 0x000ea20000000800 */
[C---:B0-----:R-:W-:Y:S01]  /*12a00*/  FADD.FTZ R4, R14.reuse, R3 ;  /* 0x000000030e047221 */ /* 0x041fe20000010000 */
[----:B------:R-:W-:-:S06]  /*12a10*/  F2FP.F16.F32.PACK_AB R139, R14, R139 ;  /* 0x0000008b0e8b723e */ /* 0x000fcc00000000ff */
[----:B------:R-:W0:Y:S01]  /*12a20*/  MUFU.EX2 R144, R144 ;  /* 0x0000009000907308 */ /* 0x000e220000000800 */
[----:B-1----:R-:W-:-:S07]  /*12a30*/  FADD.FTZ R3, R141, R4 ;  /* 0x000000048d037221 */ /* 0x002fce0000010000 */
[----:B------:R-:W1:Y:S01]  /*12a40*/  MUFU.EX2 R143, R143 ;  /* 0x0000008f008f7308 */ /* 0x000e620000000800 */
[C---:B--2---:R-:W-:Y:S01]  /*12a50*/  FADD.FTZ R0, R20.reuse, R3 ;  /* 0x0000000314007221 */ /* 0x044fe20000010000 */
[----:B------:R-:W-:-:S06]  /*12a60*/  F2FP.F16.F32.PACK_AB R141, R20, R141 ;  /* 0x0000008d148d723e */ /* 0x000fcc00000000ff */
[----:B------:R-:W2:Y:S01]  /*12a70*/  MUFU.EX2 R45, R45 ;  /* 0x0000002d002d7308 */ /* 0x000ea20000000800 */
[----:B0-----:R-:W-:-:S07]  /*12a80*/  FADD.FTZ R4, R144, R11 ;  /* 0x0000000b90047221 */ /* 0x001fce0000010000 */
[----:B------:R0:W3:Y:S01]  /*12a90*/  MUFU.EX2 R26, R35 ;  /* 0x00000023001a7308 */ /* 0x0000e20000000800 */
[----:B-1----:R-:W-:-:S07]  /*12aa0*/  FADD.FTZ R3, R143, R0 ;  /* 0x000000008f037221 */ /* 0x002fce0000010000 */
[----:B------:R-:W1:Y:S01]  /*12ab0*/  MUFU.EX2 R146, R146 ;  /* 0x0000009200927308 */ /* 0x000e620000000800 */
[C---:B--2---:R-:W-:Y:S01]  /*12ac0*/  FADD.FTZ R11, R45.reuse, R4 ;  /* 0x000000042d0b7221 */ /* 0x044fe20000010000 */
[----:B------:R-:W-:Y:S01]  /*12ad0*/  F2FP.F16.F32.PACK_AB R144, R45, R144 ;  /* 0x000000902d90723e */ /* 0x000fe200000000ff */
[--C-:B------:R-:W-:Y:S02]  /*12ae0*/  IMAD.MOV.U32 R45, RZ, RZ, R87.reuse ;  /* 0x000000ffff2d7224 */ /* 0x100fe400078e0057 */
[----:B0-----:R-:W-:-:S03]  /*12af0*/  IMAD.MOV.U32 R35, RZ, RZ, R87 ;  /* 0x000000ffff237224 */ /* 0x001fc600078e0057 */
[----:B------:R-:W0:Y:S01]  /*12b00*/  MUFU.EX2 R37, R37 ;  /* 0x0000002500257308 */ /* 0x000e220000000800 */
[C---:B---3--:R-:W-:Y:S01]  /*12b10*/  FADD.FTZ R4, R26.reuse, R3 ;  /* 0x000000031a047221 */ /* 0x048fe20000010000 */
[----:B------:R-:W-:Y:S02]  /*12b20*/  F2FP.F16.F32.PACK_AB R143, R26, R143 ;  /* 0x0000008f1a8f723e */ /* 0x000fe400000000ff */
[----:B------:R-:W-:-:S04]  /*12b30*/  MOV R26, R87 ;  /* 0x00000057001a7202 */ /* 0x000fc80000000f00 */
[----:B------:R-:W2:Y:S01]  /*12b40*/  MUFU.EX2 R51, R51 ;  /* 0x0000003300337308 */ /* 0x000ea20000000800 */
[----:B-1----:R-:W-:-:S07]  /*12b50*/  FADD.FTZ R34, R146, R11 ;  /* 0x0000000b92227221 */ /* 0x002fce0000010000 */
[----:B------:R1:W3:Y:S01]  /*12b60*/  MUFU.EX2 R28, R39 ;  /* 0x00000027001c7308 */ /* 0x0002e20000000800 */
[----:B0-----:R-:W-:-:S07]  /*12b70*/  FADD.FTZ R3, R37, R4 ;  /* 0x0000000425037221 */ /* 0x001fce0000010000 */
[----:B------:R-:W0:Y:S01]  /*12b80*/  MUFU.EX2 R148, R148 ;  /* 0x0000009400947308 */ /* 0x000e220000000800 */
[C---:B--2---:R-:W-:Y:S01]  /*12b90*/  FADD.FTZ R11, R51.reuse, R34 ;  /* 0x00000022330b7221 */ /* 0x044fe20000010000 */
[----:B------:R-:W-:Y:S01]  /*12ba0*/  F2FP.F16.F32.PACK_AB R146, R51, R146 ;  /* 0x000000923392723e */ /* 0x000fe200000000ff */
[--C-:B------:R-:W-:Y:S02]  /*12bb0*/  IMAD.MOV.U32 R51, RZ, RZ, R87.reuse ;  /* 0x000000ffff337224 */ /* 0x100fe400078e0057 */
[----:B-1----:R-:W-:-:S03]  /*12bc0*/  IMAD.MOV.U32 R39, RZ, RZ, R87 ;  /* 0x000000ffff277224 */ /* 0x002fc600078e0057 */
[----:B------:R-:W1:Y:S01]  /*12bd0*/  MUFU.EX2 R43, R43 ;  /* 0x0000002b002b7308 */ /* 0x000e620000000800 */
[C---:B---3--:R-:W-:Y:S01]  /*12be0*/  FADD.FTZ R4, R28.reuse, R3 ;  /* 0x000000031c047221 */ /* 0x048fe20000010000 */
[----:B-----5:R-:W-:Y:S01]  /*12bf0*/  F2FP.F16.F32.PACK_AB R145, R28, R37 ;  /* 0x000000251c91723e */ /* 0x020fe200000000ff */
[----:B------:R-:W-:Y:S01]  /*12c00*/  IMAD.MOV.U32 R37, RZ, RZ, R87 ;  /* 0x000000ffff257224 */ /* 0x000fe200078e0057 */
[----:B------:R-:W-:-:S04]  /*12c10*/  MOV R28, R87 ;  /* 0x00000057001c7202 */ /* 0x000fc80000000f00 */
        /* <DEDUP_REMOVED lines=11> */
[----:B------:R-:W-:Y:S01]  /*12cd0*/  F2FP.F16.F32.PACK_AB R147, R30, R43 ;  /* 0x0000002b1e93723e */ /* 0x000fe200000000ff */
[----:B------:R-:W-:Y:S01]  /*12ce0*/  IMAD.MOV.U32 R43, RZ, RZ, R87 ;  /* 0x000000ffff2b7224 */ /* 0x000fe200078e0057 */
        /* <DEDUP_REMOVED lines=8> */
[--C-:B-1----:R-:W-:Y:S02]  /*12d70*/  IMAD.MOV.U32 R75, RZ, RZ, R87.reuse ;  /* 0x000000ffff4b7224 */ /* 0x102fe400078e0057 */
[----:B------:R-:W-:-:S03]  /*12d80*/  IMAD.MOV.U32 R73, RZ, RZ, R87 ;  /* 0x000000ffff497224 */ /* 0x000fc600078e0057 */
[----:B------:R-:W1:Y:S01]  /*12d90*/  MUFU.EX2 R65, R65 ;  /* 0x0000004100417308 */ /* 0x000e620000000800 */
[C---:B---3--:R-:W-:Y:S01]  /*12da0*/  FADD.FTZ R4, R32.reuse, R3 ;  /* 0x0000000320047221 */ /* 0x048fe20000010000 */
[----:B------:R-:W-:Y:S01]  /*12db0*/  F2FP.F16.F32.PACK_AB R149, R32, R53 ;  /* 0x000000352095723e */ /* 0x000fe200000000ff */
        /* <DEDUP_REMOVED lines=11> */
[----:B------:R0:W2:Y:S01]  /*12e70*/  MUFU.EX2 R24, R71 ;  /* 0x0000004700187308 */ /* 0x0000a20000000800 */
[C---:B---3--:R-:W-:Y:S01]  /*12e80*/  FADD.FTZ R36, R0.reuse, R3 ;  /* 0x0000000300247221 */ /* 0x048fe20000010000 */
[----:B------:R-:W-:Y:S01]  /*12e90*/  F2FP.F16.F32.PACK_AB R151, R0, R65 ;  /* 0x000000410097723e */ /* 0x000fe200000000ff */
[----:B------:R-:W-:Y:S01]  /*12ea0*/  IMAD.MOV.U32 R65, RZ, RZ, R87 ;  /* 0x000000ffff417224 */ /* 0x000fe200078e0057 */
[----:B------:R-:W-:-:S04]  /*12eb0*/  MOV R0, 0x3f800000 ;  /* 0x3f80000000007802 */ /* 0x000fc80000000f00 */
[----:B------:R-:W3:Y:S01]  /*12ec0*/  MUFU.EX2 R154, R154 ;  /* 0x0000009a009a7308 */ /* 0x000ee20000000800 */
[----:B-1----:R-:W-:Y:S01]  /*12ed0*/  FADD.FTZ R3, R69, R36 ;  /* 0x0000002445037221 */ /* 0x002fe20000010000 */
[----:B0-----:R-:W-:Y:S01]  /*12ee0*/  IMAD.MOV.U32 R71, RZ, RZ, R87 ;  /* 0x000000ffff477224 */ /* 0x001fe200078e0057 */
[----:B------:R-:W-:-:S05]  /*12ef0*/  MOV R36, R87 ;  /* 0x0000005700247202 */ /* 0x000fca0000000f00 */
[----:B------:R-:W0:Y:S01]  /*12f00*/  MUFU.EX2 R77, R77 ;  /* 0x0000004d004d7308 */ /* 0x000e220000000800 */
[C---:B--2---:R-:W-:Y:S01]  /*12f10*/  FADD.FTZ R6, R24.reuse, R3 ;  /* 0x0000000318067221 */ /* 0x044fe20000010000 */
[----:B------:R-:W-:Y:S01]  /*12f20*/  F2FP.F16.F32.PACK_AB R153, R24, R69 ;  /* 0x000000451899723e */ /* 0x000fe200000000ff */
[----:B------:R-:W-:Y:S01]  /*12f30*/  IMAD.MOV.U32 R69, RZ, RZ, R87 ;  /* 0x000000ffff457224 */ /* 0x000fe200078e0057 */
[----:B------:R-:W-:-:S04]  /*12f40*/  MOV R24, R87 ;  /* 0x0000005700187202 */ /* 0x000fc80000000f00 */
[----:B------:R-:W1:Y:S01]  /*12f50*/  MUFU.EX2 R83, R83 ;  /* 0x0000005300537308 */ /* 0x000e620000000800 */
[----:B---3--:R-:W-:-:S07]  /*12f60*/  FADD.FTZ R4, R154, R11 ;  /* 0x0000000b9a047221 */ /* 0x008fce0000010000 */
[----:B------:R2:W3:Y:S01]  /*12f70*/  MUFU.EX2 R34, R79 ;  /* 0x0000004f00227308 */ /* 0x0004e20000000800 */
[----:B0-----:R-:W-:Y:S01]  /*12f80*/  FADD.FTZ R3, R77, R6 ;  /* 0x000000064d037221 */ /* 0x001fe20000010000 */
[----:B------:R-:W-:Y:S02]  /*12f90*/  IMAD.MOV.U32 R6, RZ, RZ, 0x3f800000 ;  /* 0x3f800000ff067424 */ /* 0x000fe400078e00ff */
[C---:B-1----:R-:W-:Y:S01]  /*12fa0*/  FADD.FTZ R4, R83.reuse, R4 ;  /* 0x0000000453047221 */ /* 0x042fe20000010000 */
[----:B------:R-:W-:Y:S01]  /*12fb0*/  F2FP.F16.F32.PACK_AB R154, R83, R154 ;  /* 0x0000009a539a723e */ /* 0x000fe200000000ff */
[--C-:B------:R-:W-:Y:S02]  /*12fc0*/  IMAD.MOV.U32 R83, RZ, RZ, R87.reuse ;  /* 0x000000ffff537224 */ /* 0x100fe400078e0057 */
[----:B--2---:R-:W-:Y:S02]  /*12fd0*/  IMAD.MOV.U32 R79, RZ, RZ, R87 ;  /* 0x000000ffff4f7224 */ /* 0x004fe400078e0057 */
[C---:B---3--:R-:W-:Y:S01]  /*12fe0*/  FADD.FTZ R3, R34.reuse, R3 ;  /* 0x0000000322037221 */ /* 0x048fe20000010000 */
[----:B------:R-:W-:Y:S01]  /*12ff0*/  F2FP.F16.F32.PACK_AB R155, R34, R77 ;  /* 0x0000004d229b723e */ /* 0x000fe200000000ff */
[----:B------:R-:W-:Y:S01]  /*13000*/  IMAD.MOV.U32 R77, RZ, RZ, R87 ;  /* 0x000000ffff4d7224 */ /* 0x000fe200078e0057 */
[----:B------:R-:W-:Y:S01]  /*13010*/  MOV R34, R87 ;  /* 0x0000005700227202 */ /* 0x000fe20000000f00 */
[----:B------:R-:W-:Y:S06]  /*13020*/  @!P1 BRA `(.L_x_624) ;  /* 0x0000002400fc9947 */ /* 0x000fec0003800000 */
[----:B------:R-:W-:Y:S01]  /*13030*/  VIADD R12, R194, 0xfffffffe ;  /* 0xfffffffec20c7836 */ /* 0x000fe20000000000 */
[----:B------:R-:W-:Y:S01]  /*13040*/  MOV R13, R9 ;  /* 0x00000009000d7202 */ /* 0x000fe20000000f00 */
[----:B------:R-:W-:Y:S01]  /*13050*/  IMAD.MOV.U32 R14, RZ, RZ, R7 ;  /* 0x000000ffff0e7224 */ /* 0x000fe200078e0007 */
[----:B------:R-:W-:Y:S01]  /*13060*/  MOV R20, R180 ;  /* 0x000000b400147202 */ /* 0x000fe20000000f00 */
[----:B------:R-:W-:Y:S01]  /*13070*/  IMAD.MOV.U32 R21, RZ, RZ, R173 ;  /* 0x000000ffff157224 */ /* 0x000fe200078e00ad */
[----:B------:R-:W-:Y:S02]  /*13080*/  MOV R0, 0x3f800000 ;  /* 0x3f80000000007802 */ /* 0x000fe40000000f00 */
        /* <DEDUP_REMOVED lines=31> */
[----:B------:R-:W-:-:S07]  /*13280*/  CS2R R24, SRZ ;  /* 0x0000000000187805 */ /* 0x000fce000001ff00 */
.L_x_637:
[----:B------:R-:W-:-:S04]  /*13290*/  ISETP.NE.AND P1, PT, R21, 0x1, PT ;  /* 0x000000011500780c */ /* 0x000fc80003f25270 */
[----:B------:R-:W-:-:S04]  /*132a0*/  SEL R7, RZ, 0x1, P1 ;  /* 0x00000001ff077807 */ /* 0x000fc80000800000 */
[----:B------:R-:W-:Y:S01]  /*132b0*/  LOP3.LUT R180, R20, R7, RZ, 0x3c, !PT ;  /* 0x0000000714b47212 */ /* 0x000fe200078e3cff */
[----:B------:R-:W-:Y:S06]  /*132c0*/  @!P0 BRA `(.L_x_625) ;  /* 0x0000000000048947 */ /* 0x000fec0003800000 */
[----:B------:R-:W-:Y:S01]  /*132d0*/  BPT.TRAP 0x1 ;  /* 0x000000040000795c */ /* 0x000fe20000300000 */
.L_x_625:
[----:B------:R-:W-:Y:S01]  /*132e0*/  VIADD R173, R21, 0x1 ;  /* 0x0000000115ad7836 */ /* 0x000fe20000000000 */
[----:B------:R-:W-:-:S04]  /*132f0*/  SHF.L.U32 R10, R180, 0x1f, RZ ;  /* 0x0000001fb40a7819 */ /* 0x000fc800000006ff */
[----:B------:R-:W-:-:S04]  /*13300*/  ISETP.NE.AND P1, PT, R173, 0x2, PT ;  /* 0x00000002ad00780c */ /* 0x000fc80003f25270 */
[----:B------:R-:W-:-:S04]  /*13310*/  SEL R173, R173, RZ, P1 ;  /* 0x000000ffadad7207 */ /* 0x000fc80000800000 */
[----:B------:R-:W-:-:S04]  /*13320*/  LEA R15, R173, R2, 0x3 ;  /* 0x00000002ad0f7211 */ /* 0x000fc800078e18ff */
[----:B------:R0:W1:Y:S01]  /*13330*/  SYNCS.PHASECHK.TRANS64.TRYWAIT P1, [R15+URZ+0x2a830], R10 ;  /* 0x02a8300a0f0075a7 */ /* 0x000062000802017f */
[----:B------:R-:W-:Y:S05]  /*13340*/  @!P0 BRA `(.L_x_626) ;  /* 0x0000000000048947 */ /* 0x000fea0003800000 */
[----:B------:R-:W-:Y:S01]  /*13350*/  BPT.TRAP 0x1 ;  /* 0x000000040000795c */ /* 0x000fe20000300000 */
.L_x_626:
[----:B------:R-:W-:Y:S01]  /*13360*/  BSSY B1, `(.L_x_627) ;  /* 0x0000006000017945 */ /* 0x000fe20003800000 */
[----:B------:R-:W-:Y:S02]  /*13370*/  IMAD R8, R173, 0x900, R5 ;  /* 0x00000900ad087824 */ /* 0x000fe400078e0205 */
[----:B------:R-:W-:Y:S01]  /*13380*/  IMAD.MOV.U32 R9, RZ, RZ, 0x40000040 ;  /* 0x40000040ff097424 */ /* 0x000fe200078e00ff */
[----:B-1----:R-:W-:Y:S06]  /*13390*/  @P1 BRA `(.L_x_628) ;  /* 0x0000000000081947 */ /* 0x002fec0003800000 */
[----:B------:R-:W1:Y:S02]  /*133a0*/  SYNCS.PHASECHK.TRANS64.TRYWAIT P1, [R15+URZ+0x2a830], R10 ;  /* 0x02a8300a0f0075a7 */ /* 0x000e64000802017f */
[----:B-1----:R-:W-:Y:S05]  /*133b0*/  @!P1 BRA `(.L_x_629) ;  /* 0x000000c400e89947 */ /* 0x002fea0003800000 */
.L_x_628:
[----:B------:R-:W-:Y:S05]  /*133c0*/  BSYNC B1 ;  /* 0x0000000000017941 */ /* 0x000fea0003800000 */
.L_x_627:
[----:B------:R-:W2:Y:S04]  /*133d0*/  LDL.64 R88, [R1+0x28] ;  /* 0x0000280001587983 */ /* 0x000ea80000100a00 */
[----:B------:R-:W3:Y:S04]  /*133e0*/  LDL.64 R212, [R1+0x20] ;  /* 0x0000200001d47983 */ /* 0x000ee80000100a00 */
[----:B------:R-:W4:Y:S01]  /*133f0*/  LDL.64 R210, [R1+0x18] ;  /* 0x0000180001d27983 */ /* 0x000f220000100a00 */
[C---:B------:R-:W-:Y:S02]  /*13400*/  R2UR UR6, R8.reuse ;  /* 0x00000000080672ca */ /* 0x040fe400000e0000 */
[----:B------:R-:W-:Y:S01]  /*13410*/  R2UR UR7, R9 ;  /* 0x00000000090772ca */ /* 0x000fe200000e0000 */
[----:B------:R-:W5:Y:S01]  /*13420*/  LDL.64 R208, [R1+0x10] ;  /* 0x0000100001d07983 */ /* 0x000f620000100a00 */
[----:B------:R-:W-:Y:S01]  /*13430*/  IMAD.MOV.U32 R11, RZ, RZ, 0x40000040 ;  /* 0x40000040ff0b7424 */ /* 0x000fe200078e00ff */
[----:B01----:R-:W-:-:S02]  /*13440*/  IADD3 R10, R8, 0x2, RZ ;  /* 0x00000002080a7810 */ /* 0x003fc40007ffe0ff */
[----:B------:R-:W5:Y:S04]  /*13450*/  LDL.64 R206, [R1+0x8] ;  /* 0x0000080001ce7983 */ /* 0x000f680000100a00 */
[----:B------:R-:W5:Y:S01]  /*13460*/  LDL.64 R204, [R1] ;  /* 0x0000000001cc7983 */ /* 0x000f620000100a00 */
[----:B--2---:R-:W-:Y:S02]  /*13470*/  R2UR UR4, R88 ;  /* 0x00000000580472ca */ /* 0x004fe400000e0000 */
[----:B------:R-:W-:Y:S02]  /*13480*/  R2UR UR5, R89 ;  /* 0x00000000590572ca */ /* 0x000fe400000e0000 */
[----:B------:R-:W-:-:S11]  /*13490*/  WARPGROUP.ARRIVE ;  /* 0x00000000000079c5 */ /* 0x000fd60000000000 */
[----:B------:R-:W-:Y:S01]  /*134a0*/  HGMMA.64x96x16.F32 R88, gdesc[UR4], RZ, !UPT, gsb0 ;  /* 0x01600000045879f0 */ /* 0x000fe2000c0008ff */
[----:B------:R-:W-:Y:S02]  /*134b0*/  R2UR UR6, R10 ;  /* 0x000000000a0672ca */ /* 0x000fe400000e0000 */
[----:B------:R-:W-:Y:S02]  /*134c0*/  R2UR UR7, R11 ;  /* 0x000000000b0772ca */ /* 0x000fe400000e0000 */
[----:B---3--:R-:W-:Y:S02]  /*134d0*/  R2UR UR4, R212 ;  /* 0x00000000d40472ca */ /* 0x008fe400000e0000 */
[----:B------:R-:W-:Y:S01]  /*134e0*/  R2UR UR5, R213 ;  /* 0x00000000d50572ca */ /* 0x000fe200000e0000 */
[----:B------:R-:W-:Y:S01]  /*134f0*/  IMAD.MOV.U32 R11, RZ, RZ, 0x40000040 ;  /* 0x40000040ff0b7424 */ /* 0x000fe200078e00ff */
[----:B------:R-:W-:Y:S01]  /*13500*/  IADD3 R10, R8, 0x4, RZ ;  /* 0x00000004080a7810 */ /* 0x000fe20007ffe0ff */
[----:B------:R-:W-:-:S02]  /*13510*/  WARPGROUP.DEPBAR.LE gsb0, 0x0 ;  /* 0x00008000000079c5 */ /* 0x000fc40000010000 */
[----:B------:R-:W-:-:S08]  /*13520*/  WARPGROUP.ARRIVE ;  /* 0x00000000000079c5 */ /* 0x000fd00000000000 */
[----:B------:R-:W-:Y:S01]  /*13530*/  HGMMA.64x96x16.F32 R88, gdesc[UR4], R88, gsb0 ;  /* 0x01600000045879f0 */ /* 0x000fe20008000858 */
[----:B------:R-:W-:Y:S02]  /*13540*/  R2UR UR6, R10 ;  /* 0x000000000a0672ca */ /* 0x000fe400000e0000 */
[----:B------:R-:W-:Y:S02]  /*13550*/  R2UR UR7, R11 ;  /* 0x000000000b0772ca */ /* 0x000fe400000e0000 */
[----:B----4-:R-:W-:Y:S02]  /*13560*/  R2UR UR4, R210 ;  /* 0x00000000d20472ca */ /* 0x010fe400000e0000 */
        /* <DEDUP_REMOVED lines=8> */
[----:B-----5:R-:W-:Y:S02]  /*135f0*/  R2UR UR4, R208 ;  /* 0x00000000d00472ca */ /* 0x020fe400000e0000 */
        /* <DEDUP_REMOVED lines=8> */
[----:B------:R-:W-:Y:S02]  /*13680*/  R2UR UR4, R206 ;  /* 0x00000000ce0472ca */ /* 0x000fe400000e0000 */
        /* <DEDUP_REMOVED lines=16> */
[----:B------:R-:W-:Y:S01]  /*13790*/  R2UR UR7, R11 ;  /* 0x000000000b0772ca */ /* 0x000fe200000e0000 */
[----:B------:R-:W-:Y:S01]  /*137a0*/  UMOV UR4, UR56 ;  /* 0x0000003800047c82 */ /* 0x000fe20008000000 */
[----:B------:R-:W-:Y:S01]  /*137b0*/  UMOV UR5, UR57 ;  /* 0x0000003900057c82 */ /* 0x000fe20008000000 */
[----:B------:R-:W-:Y:S01]  /*137c0*/  IMAD.MOV.U32 R11, RZ, RZ, 0x40000040 ;  /* 0x40000040ff0b7424 */ /* 0x000fe200078e00ff */
[----:B------:R-:W-:Y:S01]  /*137d0*/  IADD3 R10, R8, 0x306, RZ ;  /* 0x00000306080a7810 */ /* 0x000fe20007ffe0ff */
[----:B------:R-:W-:Y:S02]  /*137e0*/  WARPGROUP.DEPBAR.LE gsb0, 0x0 ;  /* 0x00008000000079c5 */ /* 0x000fe40000010000 */
[----:B------:R-:W-:-:S06]  /*137f0*/  WARPGROUP.ARRIVE ;  /* 0x00000000000079c5 */ /* 0x000fcc0000000000 */
        /* <DEDUP_REMOVED lines=41> */
[----:B------:R-:W-:Y:S02]  /*13a90*/  WARPGROUP.DEPBAR.LE gsb0, 0x0 ;  /* 0x00008000000079c5 */ /* 0x000fe40000010000 */
[----:B------:R-:W-:-:S08]  /*13aa0*/  WARPGROUP.ARRIVE ;  /* 0x00000000000079c5 */ /* 0x000fd00000000000 */
[----:B------:R-:W-:Y:S01]  /*13ab0*/  HGMMA.64x96x16.F32 R88, gdesc[UR4], R88, gsb0 ;  /* 0x01600000045879f0 */ /* 0x000fe20008000858 */
        /* <DEDUP_REMOVED lines=65> */
[----:B------:R-:W-:Y:S05]  /*13ed0*/  @!P0 BRA `(.L_x_630) ;  /* 0x0000000000048947 */ /* 0x000fea0003800000 */
[----:B------:R-:W-:Y:S01]  /*13ee0*/  BPT.TRAP 0x1 ;  /* 0x000000040000795c */ /* 0x000fe20000300000 */
.L_x_630:
[----:B------:R-:W-:Y:S02]  /*13ef0*/  SHF.L.U32 R6, R20, 0x1f, RZ ;  /* 0x0000001f14067819 */ /* 0x000fe400000006ff */
[----:B------:R-:W-:-:S04]  /*13f00*/  LEA R10, R21, R2, 0x3 ;  /* 0x00000002150a7211 */ /* 0x000fc800078e18ff */
[----:B------:R0:W1:Y:S01]  /*13f10*/  SYNCS.PHASECHK.TRANS64.TRYWAIT P1, [R10+URZ+0x2a850], R6 ;  /* 0x02a850060a0075a7 */ /* 0x000062000802017f */
[----:B------:R-:W-:Y:S05]  /*13f20*/  @!P0 BRA `(.L_x_631) ;  /* 0x0000000000048947 */ /* 0x000fea0003800000 */
[----:B------:R-:W-:Y:S01]  /*13f30*/  BPT.TRAP 0x1 ;  /* 0x000000040000795c */ /* 0x000fe20000300000 */
.L_x_631:
[----:B------:R-:W-:Y:S01]  /*13f40*/  VIADD R0, R2, 0x400 ;  /* 0x0000040002007836 */ /* 0x000fe20000000000 */
[----:B------:R-:W-:Y:S04]  /*13f50*/  BSSY B1, `(.L_x_632) ;  /* 0x0000008000017945 */ /* 0x000fe80003800000 */
[----:B------:R-:W-:-:S04]  /*13f60*/  SHF.R.U32.HI R0, RZ, 0x4, R0 ;  /* 0x00000004ff007819 */ /* 0x000fc80000011600 */
[----:B------:R-:W-:-:S04]  /*13f70*/  LOP3.LUT R0, R0, 0x3fff, RZ, 0xc0, !PT ;  /* 0x00003fff00007812 */ /* 0x000fc800078ec0ff */
[----:B------:R-:W-:-:S05]  /*13f80*/  LOP3.LUT R0, R0, 0x3000000, RZ, 0xfc, !PT ;  /* 0x0300000000007812 */ /* 0x000fca00078efcff */
[----:B------:R-:W-:Y:S01]  /*13f90*/  IMAD R0, R21, 0x600, R0 ;  /* 0x0000060015007824 */ /* 0x000fe200078e0200 */
[----:B-1----:R-:W-:Y:S06]  /*13fa0*/  @P1 BRA `(.L_x_633) ;  /* 0x0000000000081947 */ /* 0x002fec0003800000 */
[----:B------:R-:W1:Y:S02]  /*13fb0*/  SYNCS.PHASECHK.TRANS64.TRYWAIT P1, [R10+URZ+0x2a850], R6 ;  /* 0x02a850060a0075a7 */ /* 0x000e64000802017f */
[----:B-1----:R-:W-:Y:S05]  /*13fc0*/  @!P1 BRA `(.L_x_634) ;  /* 0x000000b800f89947 */ /* 0x002fea0003800000 */
.L_x_633:
[----:B------:R-:W-:Y:S05]  /*13fd0*/  BSYNC B1 ;  /* 0x0000000000017941 */ /* 0x000fea0003800000 */
.L_x_632:
[----:B------:R-:W-:Y:S01]  /*13fe0*/  IMAD.MOV.U32 R7, RZ, RZ, 0x40000040 ;  /* 0x40000040ff077424 */ /* 0x000fe200078e00ff */
[----:B01----:R-:W-:Y:S01]  /*13ff0*/  MOV R6, R0 ;  /* 0x0000000000067202 */ /* 0x003fe20000000f00 */
[----:B------:R-:W-:-:S03]  /*14000*/  WARPGROUP.ARRIVE ;  /* 0x00000000000079c5 */ /* 0x000fc60000000000 */
[----:B------:R-:W-:Y:S02]  /*14010*/  R2UR UR6, R6 ;  /* 0x00000000060672ca */ /* 0x000fe400000e0000 */
[----:B------:R-:W-:Y:S01]  /*14020*/  R2UR UR7, R7 ;  /* 0x00000000070772ca */ /* 0x000fe200000e0000 */
[----:B------:R-:W-:Y:S01]  /*14030*/  IMAD.MOV.U32 R7, RZ, RZ, 0x40000040 ;  /* 0x40000040ff077424 */ /* 0x000fe200078e00ff */
[----:B------:R-:W-:-:S11]  /*14040*/  IADD3 R6, R0, 0x80, RZ ;  /* 0x0000008000067810 */ /* 0x000fd60007ffe0ff */
[----:B------:R-:W-:Y:S01]  /*14050*/  HGMMA.64x128x16.F32 R24, R156, gdesc[UR4].tnspB, R24, gsb0 ;  /* 0x41e000049c187df0 */ /* 0x000fe20008000818 */
[----:B------:R-:W-:Y:S02]  /*14060*/  R2UR UR6, R6 ;  /* 0x00000000060672ca */ /* 0x000fe400000e0000 */
[----:B------:R-:W-:Y:S01]  /*14070*/  R2UR UR7, R7 ;  /* 0x00000000070772ca */ /* 0x000fe200000e0000 */
[----:B------:R-:W-:Y:S01]  /*14080*/  IMAD.MOV.U32 R7, RZ, RZ, 0x40000040 ;  /* 0x40000040ff077424 */ /* 0x000fe200078e00ff */
[----:B------:R-:W-:Y:S01]  /*14090*/  IADD3 R6, R0, 0x100, RZ ;  /* 0x0000010000067810 */ /* 0x000fe20007ffe0ff */
[----:B------:R-:W-:Y:S02]  /*140a0*/  WARPGROUP.DEPBAR.LE gsb0, 0x0 ;  /* 0x00008000000079c5 */ /* 0x000fe40000010000 */
[----:B------:R-:W-:-:S08]  /*140b0*/  WARPGROUP.ARRIVE ;  /* 0x00000000000079c5 */ /* 0x000fd00000000000 */
        /* <DEDUP_REMOVED lines=24> */
[----:B------:R-:W-:Y:S02]  /*14240*/  WARPGROUP.DEPBAR.LE gsb0, 0x0 ;  /* 0x00008000000079c5 */ /* 0x000fe40000010000 */
[----:B------:R-:W-:-:S10]  /*14250*/  WARPGROUP.ARRIVE ;  /* 0x00000000000079c5 */ /* 0x000fd40000000000 */
[----:B------:R-:W-:Y:S03]  /*14260*/  HGMMA.64x128x16.F32 R24, R152, gdesc[UR4].tnspB, R24, gsb0 ;  /* 0x41e0000498187df0 */ /* 0x000fe60008000818 */
[----:B------:R-:W-:Y:S02]  /*14270*/  WARPGROUP.DEPBAR.LE gsb0, 0x0 ;  /* 0x00008000000079c5 */ /* 0x000fe40000010000 */
[----:B------:R-:W-:Y:S05]  /*14280*/  @!P0 BRA `(.L_x_635) ;  /* 0x0000000000048947 */ /* 0x000fea0003800000 */
[----:B------:R-:W-:Y:S01]  /*14290*/  BPT.TRAP 0x1 ;  /* 0x000000040000795c */ /* 0x000fe20000300000 */
.L_x_635:
[----:B------:R-:W-:Y:S01]  /*142a0*/  FMUL.FTZ R21, R90, UR38 ;  /* 0x000000265a157c20 */ /* 0x000fe20008410000 */
[----:B------:R-:W-:Y:S01]  /*142b0*/  FMUL.FTZ R11, R88, UR38 ;  /* 0x00000026580b7c20 */ /* 0x000fe20008410000 */
[----:B------:R-:W-:Y:S01]  /*142c0*/  FMUL.FTZ R88, R91, UR38 ;  /* 0x000000265b587c20 */ /* 0x000fe20008410000 */
[----:B------:R-:W-:Y:S01]  /*142d0*/  FMUL.FTZ R20, R89, UR38 ;  /* 0x0000002659147c20 */ /* 0x000fe20008410000 */
[----:B------:R-:W-:Y:S01]  /*142e0*/  FMUL.FTZ R91, R94, UR38 ;  /* 0x000000265e5b7c20 */ /* 0x000fe20008410000 */
[----:B------:R-:W-:Y:S01]  /*142f0*/  FMUL.FTZ R89, R92, UR38 ;  /* 0x000000265c597c20 */ /* 0x000fe20008410000 */
[----:B------:R-:W0:Y:S01]  /*14300*/  MUFU.TANH R21, R21 ;  /* 0x0000001500157308 */ /* 0x000e220000002400 */
        /* <DEDUP_REMOVED lines=16> */
[----:B0-----:R-:W-:Y:S01]  /*14410*/  FMNMX.FTZ R9, R21, R13, !PT ;  /* 0x0000000d15097209 */ /* 0x001fe20007810000 */
[----:B------:R-:W-:Y:S01]  /*14420*/  FMUL.FTZ R107, R110, UR38 ;  /* 0x000000266e6b7c20 */ /* 0x000fe20008410000 */
[----:B------:R-:W-:Y:S01]  /*14430*/  FMUL.FTZ R105, R108, UR38 ;  /* 0x000000266c697c20 */ /* 0x000fe20008410000 */
[----:B------:R-:W-:Y:S01]  /*14440*/  FMUL.FTZ R108, R111, UR38 ;  /* 0x000000266f6c7c20 */ /* 0x000fe20008410000 */
[----:B------:R-:W-:Y:S01]  /*14450*/  FMUL.FTZ R106, R109, UR38 ;  /* 0x000000266d6a7c20 */ /* 0x000fe20008410000 */
[----:B------:R-:W-:Y:S01]  /*14460*/  FMUL.FTZ R111, R114, UR38 ;  /* 0x00000026726f7c20 */ /* 0x000fe20008410000 */
[----:B------:R-:W-:Y:S01]  /*14470*/  FMUL.FTZ R109, R112, UR38 ;  /* 0x00000026706d7c20 */ /* 0x000fe20008410000 */
[----:B------:R-:W0:Y:S01]  /*14480*/  MUFU.TANH R20, R20 ;  /* 0x0000001400147308 */ /* 0x000e220000002400 */
        /* <DEDUP_REMOVED lines=28> */
[----:B------:R-:W-:-:S03]  /*14650*/  FMUL.FTZ R130, R133, UR38 ;  /* 0x0000002685827c20 */ /* 0x000fc60008410000 */
[----:B------:R-:W1:Y:S01]  /*14660*/  MUFU.TANH R90, R90 ;  /* 0x0000005a005a7308 */ /* 0x000e620000002400 */
[----:B--2---:R-:W-:-:S07]  /*14670*/  FMNMX.FTZ R7, R89, R0, !PT ;  /* 0x0000000059077209 */ /* 0x004fce0007810000 */
[----:B------:R-:W2:Y:S01]  /*14680*/  MUFU.TANH R95, R95 ;  /* 0x0000005f005f7308 */ /* 0x000ea20000002400 */
[----:B0-----:R-:W-:-:S07]  /*14690*/  FMNMX.FTZ R6, R92, R9, !PT ;  /* 0x000000095c067209 */ /* 0x001fce0007810000 */
[----:B------:R-:W0:Y:S01]  /*146a0*/  MUFU.TANH R93, R93 ;  /* 0x0000005d005d7308 */ /* 0x000e220000002400 */
[----:B-1----:R-:W-:-:S07]  /*146b0*/  FMNMX.FTZ R0, R90, R7, !PT ;  /* 0x000000075a007209 */ /* 0x002fce0007810000 */
        /* <DEDUP_REMOVED lines=75> */
[----:B0-----:R-:W-:Y:S02]  /*14b70*/  FMNMX.FTZ R7, R129, R0, !PT ;  /* 0x0000000081077209 */ /* 0x001fe40007810000 */
[----:B-1----:R-:W-:-:S05]  /*14b80*/  FMNMX.FTZ R6, R132, R9, !PT ;  /* 0x0000000984067209 */ /* 0x002fca0007810000 */
[----:B------:R-:W0:Y:S01]  /*14b90*/  SHFL.BFLY PT, R9, R6, 0x2, 0x1f ;  /* 0x0c401f0006097f89 */ /* 0x000e2200000e0000 */
[----:B--2---:R-:W-:-:S05]  /*14ba0*/  FMNMX.FTZ R0, R130, R7, !PT ;  /* 0x0000000782007209 */ /* 0x004fca0007810000 */
[----:B------:R-:W1:Y:S01]  /*14bb0*/  SHFL.BFLY PT, R7, R0, 0x2, 0x1f ;  /* 0x0c401f0000077f89 */ /* 0x000e6200000e0000 */
[----:B0-----:R-:W-:-:S05]  /*14bc0*/  FMNMX.FTZ R134, R6, R9, !PT ;  /* 0x0000000906867209 */ /* 0x001fca0007810000 */
[----:B------:R-:W0:Y:S01]  /*14bd0*/  SHFL.BFLY PT, R9, R134, 0x1, 0x1f ;  /* 0x0c201f0086097f89 */ /* 0x000e2200000e0000 */
[----:B-1----:R-:W-:-:S05]  /*14be0*/  FMNMX.FTZ R133, R0, R7, !PT ;  /* 0x0000000700857209 */ /* 0x002fca0007810000 */
[----:B------:R-:W1:Y:S01]  /*14bf0*/  SHFL.BFLY PT, R8, R133, 0x1, 0x1f ;  /* 0x0c201f0085087f89 */ /* 0x000e6200000e0000 */
[----:B0-----:R-:W-:-:S05]  /*14c00*/  FMNMX.FTZ R9, R134, R9, !PT ;  /* 0x0000000986097209 */ /* 0x001fca0007810000 */
[----:B------:R-:W-:Y:S01]  /*14c10*/  FADD.FTZ R13, -R9, R13 ;  /* 0x0000000d090d7221 */ /* 0x000fe20000010100 */
[----:B-1----:R-:W-:Y:S02]  /*14c20*/  FMNMX.FTZ R7, R133, R8, !PT ;  /* 0x0000000885077209 */ /* 0x002fe40007810000 */
[----:B------:R-:W-:-:S03]  /*14c30*/  MOV R8, UR39 ;  /* 0x0000002700087c02 */ /* 0x000fc60008000f00 */
[----:B------:R-:W-:Y:S02]  /*14c40*/  FADD.FTZ R135, -R7, R14 ;  /* 0x0000000e07877221 */ /* 0x000fe40000010100 */
[-C--:B------:R-:W-:Y:S01]  /*14c50*/  FMUL.FTZ R0, R13, R8.reuse ;  /* 0x000000080d007220 */ /* 0x080fe20000410000 */
[-C--:B------:R-:W-:Y:S01]  /*14c60*/  FMUL.FTZ R13, R7, R8.reuse ;  /* 0x00000008070d7220 */ /* 0x080fe20000410000 */
[----:B------:R-:W-:-:S03]  /*14c70*/  FMUL.FTZ R14, R135, R8 ;  /* 0x00000008870e7220 */ /* 0x000fc60000410000 */
[-CC-:B------:R-:W-:Y:S01]  /*14c80*/  FFMA.FTZ R144, R109, R8.reuse, -R13.reuse ;  /* 0x000000086d907223 */ /* 0x180fe2000001080d */
[-C--:B------:R-:W-:Y:S01]  /*14c90*/  FMUL.FTZ R109, R9, R8.reuse ;  /* 0x00000008096d7220 */ /* 0x080fe20000410000 */
[-CC-:B------:R-:W-:Y:S01]  /*14ca0*/  FFMA.FTZ R156, R11, R8.reuse, -R13.reuse ;  /* 0x000000080b9c7223 */ /* 0x180fe2000001080d */
[-CC-:B------:R-:W-:Y:S01]  /*14cb0*/  FFMA.FTZ R142, R105, R8.reuse, -R13.reuse ;  /* 0x00000008698e7223 */ /* 0x180fe2000001080d */
[-C--:B------:R-:W-:Y:S01]  /*14cc0*/  FFMA.FTZ R135, R20, R8.reuse, -R13 ;  /* 0x0000000814877223 */ /* 0x080fe2000001080d */
[-CC-:B------:R-:W-:Y:S01]  /*14cd0*/  FFMA.FTZ R105, R21, R8.reuse, -R109.reuse ;  /* 0x0000000815697223 */ /* 0x180fe2000001086d */
[-C--:B------:R-:W-:Y:S01]  /*14ce0*/  FFMA.FTZ R157, R88, R8.reuse, -R109 ;  /* 0x00000008589d7223 */ /* 0x080fe2000001086d */
[----:B------:R-:W-:Y:S01]  /*14cf0*/  MUFU.EX2 R6, R14 ;  /* 0x0000000e00067308 */ /* 0x000fe20000000800 */
[-CC-:B------:R-:W-:Y:S01]  /*14d00*/  FFMA.FTZ R133, R94, R8.reuse, -R13.reuse ;  /* 0x000000085e857223 */ /* 0x180fe2000001080d */
[-CC-:B------:R-:W-:Y:S01]  /*14d10*/  FFMA.FTZ R158, R89, R8.reuse, -R13.reuse ;  /* 0x00000008599e7223 */ /* 0x180fe2000001080d */
[-C--:B------:R-:W-:Y:S01]  /*14d20*/  FFMA.FTZ R94, R102, R8.reuse, -R13 ;  /* 0x00000008665e7223 */ /* 0x080fe2000001080d */
[-C--:B------:R-:W-:Y:S01]  /*14d30*/  FFMA.FTZ R102, R91, R8.reuse, -R109 ;  /* 0x000000085b667223 */ /* 0x080fe2000001086d */
[-C--:B------:R-:W-:Y:S01]  /*14d40*/  FFMA.FTZ R134, R90, R8.reuse, -R13 ;  /* 0x000000085a867223 */ /* 0x080fe2000001080d */
[-C--:B------:R-:W-:Y:S01]  /*14d50*/  FFMA.FTZ R159, R92, R8.reuse, -R109 ;  /* 0x000000085c9f7223 */ /* 0x080fe2000001086d */
[-CC-:B------:R-:W-:Y:S01]  /*14d60*/  FFMA.FTZ R136, R93, R8.reuse, -R13.reuse ;  /* 0x000000085d887223 */ /* 0x180fe2000001080d */
[----:B------:R-:W0:Y:S01]  /*14d70*/  MUFU.EX2 R156, R156 ;  /* 0x0000009c009c7308 */ /* 0x000e220000000800 */
[-C--:B------:R-:W-:Y:S01]  /*14d80*/  FFMA.FTZ R140, R101, R8.reuse, -R13 ;  /* 0x00000008658c7223 */ /* 0x080fe2000001080d */
[-CC-:B------:R-:W-:Y:S01]  /*14d90*/  FFMA.FTZ R101, R95, R8.reuse, -R109.reuse ;  /* 0x000000085f657223 */ /* 0x180fe2000001086d */
[-C--:B------:R-:W-:Y:S01]  /*14da0*/  FFMA.FTZ R137, R96, R8.reuse, -R109 ;  /* 0x0000000860897223 */ /* 0x080fe2000001086d */
[-C--:B------:R-:W-:Y:S01]  /*14db0*/  FFMA.FTZ R138, R97, R8.reuse, -R13 ;  /* 0x00000008618a7223 */ /* 0x080fe2000001080d */
[-C--:B------:R-:W-:Y:S01]  /*14dc0*/  FFMA.FTZ R99, R99, R8.reuse, -R109 ;  /* 0x0000000863637223 */ /* 0x080fe2000001086d */
[-C--:B------:R-:W-:Y:S01]  /*14dd0*/  FFMA.FTZ R97, R98, R8.reuse, -R13 ;  /* 0x0000000862617223 */ /* 0x080fe2000001080d */
[-CC-:B------:R-:W-:Y:S01]  /*14de0*/  FFMA.FTZ R139, R100, R8.reuse, -R109.reuse ;  /* 0x00000008648b7223 */ /* 0x180fe2000001086d */
[----:B------:R-:W-:Y:S01]  /*14df0*/  MUFU.EX2 R0, R0 ;  /* 0x0000000000007308 */ /* 0x000fe20000000800 */
[-CC-:B------:R-:W-:Y:S01]  /*14e00*/  FFMA.FTZ R98, R103, R8.reuse, -R109.reuse ;  /* 0x0000000867627223 */ /* 0x180fe2000001086d */
[-CC-:B------:R-:W-:Y:S01]  /*14e10*/  FFMA.FTZ R141, R104, R8.reuse, -R109.reuse ;  /* 0x00000008688d7223 */ /* 0x180fe2000001086d */
[-C--:B------:R-:W-:Y:S01]  /*14e20*/  FFMA.FTZ R96, R107, R8.reuse, -R109 ;  /* 0x000000086b607223 */ /* 0x080fe2000001086d */
[-C--:B------:R-:W-:Y:S01]  /*14e30*/  FFMA.FTZ R93, R106, R8.reuse, -R13 ;  /* 0x000000086a5d7223 */ /* 0x080fe2000001080d */
[-CC-:B------:R-:W-:Y:S01]  /*14e40*/  FFMA.FTZ R143, R108, R8.reuse, -R109.reuse ;  /* 0x000000086c8f7223 */ /* 0x180fe2000001086d */
        /* <DEDUP_REMOVED lines=14> */
[-CC-:B------:R-:W-:Y:S01]  /*14f30*/  FFMA.FTZ R150, R123, R8.reuse, -R13.reuse ;  /* 0x000000087b967223 */ /* 0x180fe2000001080d */
        /* <DEDUP_REMOVED lines=9> */
[----:B------:R-:W-:-:S02]  /*14fd0*/  FFMA.FTZ R13, R130, R8, -R13 ;  /* 0x00000008820d7223 */ /* 0x000fc4000001080d */
        /* <DEDUP_REMOVED lines=25> */
[----:B0-----:R-:W-:Y:S01]  /*15170*/  FADD.FTZ R3, R97, R88 ;  /* 0x0000005861037221 */ /* 0x001fe20000010000 */
[----:B------:R-:W-:-:S06]  /*15180*/  FFMA.FTZ R88, R121, R8, -R109 ;  /* 0x0000000879587223 */ /* 0x000fcc000001086d */
        /* <DEDUP_REMOVED lines=14> */
[----:B------:R-:W-:-:S06]  /*15270*/  FFMA.FTZ R21, R125, R8, -R109 ;  /* 0x000000087d157223 */ /* 0x000fcc000001086d */
        /* <DEDUP_REMOVED lines=18> */
[----:B------:R-:W-:-:S05]  /*153a0*/  VIADD R4, R15, 0x2a840 ;  /* 0x0002a8400f047836 */ /* 0x000fca0000000000 */
[----:B------:R-:W-:Y:S01]  /*153b0*/  PRMT R4, R181, 0x654, R4 ;  /* 0x00000654b5047816 */ /* 0x000fe20000000004 */
[----:B------:R-:W2:Y:S01]  /*153c0*/  MUFU.EX2 R91, R91 ;  /* 0x0000005b005b7308 */ /* 0x000ea20000000800 */
[----:B-1----:R-:W-:Y:S02]  /*153d0*/  FADD.FTZ R100, R147, R100 ;  /* 0x0000006493647221 */ /* 0x002fe40000010000 */
[----:B------:R1:W-:Y:S05]  /*153e0*/  SYNCS.ARRIVE.TRANS64.RED.A1T0 RZ, [R4+URZ], RZ ;  /* 0x000000ff04ff79a7 */ /* 0x0003ea000810043f */
[----:B------:R-:W3:Y:S01]  /*153f0*/  MUFU.EX2 R20, R20 ;  /* 0x0000001400147308 */ /* 0x000ee20000000800 */
[----:B0-----:R-:W-:-:S07]  /*15400*/  FADD.FTZ R3, R148, R3 ;  /* 0x0000000394037221 */ /* 0x001fce0000010000 */
[----:B------:R-:W0:Y:S01]  /*15410*/  MUFU.EX2 R149, R149 ;  /* 0x0000009500957308 */ /* 0x000e220000000800 */
[----:B--2---:R-:W-:-:S07]  /*15420*/  FADD.FTZ R100, R91, R100 ;  /* 0x000000645b647221 */ /* 0x004fce0000010000 */
[----:B------:R-:W2:Y:S01]  /*15430*/  MUFU.EX2 R150, R150 ;  /* 0x0000009600967308 */ /* 0x000ea20000000800 */
[----:B---3--:R-:W-:-:S07]  /*15440*/  FADD.FTZ R3, R20, R3 ;  /* 0x0000000314037221 */ /* 0x008fce0000010000 */
[----:B------:R-:W3:Y:S01]  /*15450*/  MUFU.EX2 R88, R88 ;  /* 0x0000005800587308 */ /* 0x000ee20000000800 */
[----:B0-----:R-:W-:Y:S01]  /*15460*/  FADD.FTZ R15, R149, R100 ;  /* 0x00000064950f7221 */ /* 0x001fe20000010000 */
[----:B------:R-:W-:-:S06]  /*15470*/  FFMA.FTZ R100, R132, R8, -R109 ;  /* 0x0000000884647223 */ /* 0x000fcc000001086d */
[----:B------:R-:W0:Y:S01]  /*15480*/  MUFU.EX2 R14, R14 ;  /* 0x0000000e000e7308 */ /* 0x000e220000000800 */
[----:B--2---:R-:W-:-:S07]  /*15490*/  FADD.FTZ R3, R150, R3 ;  /* 0x0000000396037221 */ /* 0x004fce0000010000 */
[----:B------:R-:W2:Y:S01]  /*154a0*/  MUFU.EX2 R151, R151 ;  /* 0x0000009700977308 */ /* 0x000ea20000000800 */
[----:B---3--:R-:W-:-:S07]  /*154b0*/  FADD.FTZ R104, R88, R15 ;  /* 0x0000000f58687221 */ /* 0x008fce0000010000 */
        /* <DEDUP_REMOVED lines=20> */
.L_x_636:
[C---:B------:R-:W-:Y:S01]  /*15600*/  ISETP.GT.AND P1, PT, R12.reuse, RZ, PT ;  /* 0x000000ff0c00720c */ /* 0x040fe20003f24270 */
[----:B------:R-:W-:Y:S01]  /*15610*/  VIADD R12, R12, 0xffffffff ;  /* 0xffffffff0c0c7836 */ /* 0x000fe20000000000 */
[----:B------:R-:W-:Y:S02]  /*15620*/  IADD3 R10, R10, 0x2a860, RZ ;  /* 0x0002a8600a0a7810 */ /* 0x000fe40007ffe0ff */
[----:B------:R-:W-:Y:S02]  /*15630*/  F2FP.F16.F32.PACK_AB R148, R20, R148 ;  /* 0x000000941494723e */ /* 0x000fe400000000ff */
[----:B------:R-:W-:Y:S02]  /*15640*/  PRMT R10, R181, 0x654, R10 ;  /* 0x00000654b50a7816 */ /* 0x000fe4000000000a */
[----:B------:R-:W-:Y:S01]  /*15650*/  F2FP.F16.F32.PACK_AB R150, R14, R150 ;  /* 0x000000960e96723e */ /* 0x000fe200000000ff */
[----:B------:R-:W-:Y:S01]  /*15660*/  IMAD.MOV.U32 R14, RZ, RZ, R7 ;  /* 0x000000ffff0e7224 */ /* 0x000fe200078e0007 */
[----:B------:R0:W-:Y:S01]  /*15670*/  SYNCS.ARRIVE.TRANS64.RED.A1T0 RZ, [R10+URZ], RZ ;  /* 0x000000ff0aff79a7 */ /* 0x0001e2000810043f */
[----:B------:R-:W-:Y:S01]  /*15680*/  F2FP.F16.F32.PACK_AB R153, R153, R21 ;  /* 0x000000159999723e */ /* 0x000fe200000000ff */
[----:B------:R-:W-:Y:S01]  /*15690*/  IMAD.MOV.U32 R21, RZ, RZ, R173 ;  /* 0x000000ffff157224 */ /* 0x000fe200078e00ad */
        /* <DEDUP_REMOVED lines=21> */
[----:B------:R-:W-:Y:S02]  /*157f0*/  MOV R13, R9 ;  /* 0x00000009000d7202 */ /* 0x000fe40000000f00 */
[----:B------:R-:W-:Y:S01]  /*15800*/  MOV R20, R180 ;  /* 0x000000b400147202 */ /* 0x000fe20000000f00 */
[----:B0-----:R-:W-:Y:S06]  /*15810*/  @P1 BRA `(.L_x_637) ;  /* 0xffffffd8009c1947 */ /* 0x001fec000383ffff */
.L_x_624:
[----:B------:R-:W-:Y:S05]  /*15820*/  BSYNC B0 ;  /* 0x0000000000007941 */ /* 0x000fea0003800000 */
.L_x_623:
        /* <DEDUP_REMOVED lines=67> */
.L_x_638:
[----:B------:R-:W-:Y:S02]  /*15c60*/  LEA R14, R173, R2, 0x3 ;  /* 0x00000002ad0e7211 */ /* 0x000fe400078e18ff */
[----:B------:R-:W-:-:S04]  /*15c70*/  SHF.L.U32 R5, R180, 0x1f, RZ ;  /* 0x0000001fb4057819 */ /* 0x000fc800000006ff */
[----:B------:R0:W1:Y:S01]  /*15c80*/  SYNCS.PHASECHK.TRANS64.TRYWAIT P1, [R14+URZ+0x2a850], R5 ;  /* 0x02a850050e0075a7 */ /* 0x000062000802017f */
[----:B------:R-:W-:Y:S05]  /*15c90*/  @!P0 BRA `(.L_x_639) ;  /* 0x0000000000048947 */ /* 0x000fea0003800000 */
[----:B------:R-:W-:Y:S01]  /*15ca0*/  BPT.TRAP 0x1 ;  /* 0x000000040000795c */ /* 0x000fe20000300000 */
.L_x_639:
        /* <DEDUP_REMOVED lines=9> */
.L_x_641:
[----:B------:R-:W-:Y:S05]  /*15d40*/  BSYNC B0 ;  /* 0x0000000000007941 */ /* 0x000fea0003800000 */
.L_x_640:
[----:B------:R-:W-:Y:S01]  /*15d50*/  IMAD.MOV.U32 R11, RZ, RZ, 0x40000040 ;  /* 0x40000040ff0b7424 */ /* 0x000fe200078e00ff */
[----:B------:R-:W-:Y:S01]  /*15d60*/  MOV R10, R0 ;  /* 0x00000000000a7202 */ /* 0x000fe20000000f00 */
[----:B------:R-:W-:Y:S01]  /*15d70*/  WARPGROUP.ARRIVE ;  /* 0x00000000000079c5 */ /* 0x000fe20000000000 */
[----:B01----:R-:W0:Y:S01]  /*15d80*/  SHFL.BFLY PT, R5, R4, 0x2, 0x1f ;  /* 0x0c401f0004057f89 */ /* 0x003e2200000e0000 */
[----:B------:R-:W-:Y:S01]  /*15d90*/  IMAD.MOV.U32 R12, RZ, RZ, RZ ;  /* 0x000000ffff0c7224 */ /* 0x000fe200078e00ff */
        /* <DEDUP_REMOVED lines=9> */
[----:B0-----:R-:W-:Y:S01]  /*15e30*/  FADD.FTZ R5, R5, R4 ;  /* 0x0000000405057221 */ /* 0x001fe20000010000 */
[----:B------:R-:W-:Y:S01]  /*15e40*/  MOV R4, RZ ;  /* 0x000000ff00047202 */ /* 0x000fe20000000f00 */
[----:B------:R-:W-:Y:S02]  /*15e50*/  WARPGROUP.DEPBAR.LE gsb0, 0x0 ;  /* 0x00008000000079c5 */ /* 0x000fe40000010000 */
[----:B------:R-:W-:-:S06]  /*15e60*/  WARPGROUP.ARRIVE ;  /* 0x00000000000079c5 */ /* 0x000fcc0000000000 */
        /* <DEDUP_REMOVED lines=18> */
[----:B------:R-:W-:Y:S02]  /*15f90*/  IADD3 R10, R0, 0x280, RZ ;  /* 0x00000280000a7810 */ /* 0x000fe40007ffe0ff */
[----:B------:R-:W0:Y:S02]  /*15fa0*/  SHFL.BFLY PT, R0, R3, 0x2, 0x1f ;  /* 0x0c401f0003007f89 */ /* 0x000e2400000e0000 */
[----:B0-----:R-:W-:Y:S01]  /*15fb0*/  FADD.FTZ R2, R0, R3 ;  /* 0x0000000300027221 */ /* 0x001fe20000010000 */
[----:B------:R-:W-:Y:S01]  /*15fc0*/  IMAD.MOV.U32 R3, RZ, RZ, -0x800000 ;  /* 0xff800000ff037424 */ /* 0x000fe200078e00ff */
[----:B------:R-:W0:Y:S02]  /*15fd0*/  SHFL.BFLY PT, R0, R5, 0x1, 0x1f ;  /* 0x0c201f0005007f89 */ /* 0x000e2400000e0000 */
[----:B0-----:R-:W-:Y:S01]  /*15fe0*/  FADD.FTZ R13, R5, R0 ;  /* 0x00000000050d7221 */ /* 0x001fe20000010000 */
[----:B------:R-:W-:-:S04]  /*15ff0*/  MOV R0, 0xff800000 ;  /* 0xff80000000007802 */ /* 0x000fc80000000f00 */
[----:B------:R-:W-:-:S13]  /*16000*/  FSETP.NE.FTZ.AND P1, PT, R13, RZ, PT ;  /* 0x000000ff0d00720b */ /* 0x000fda0003f35000 */
[----:B------:R-:W0:Y:S08]  /*16010*/  @P1 MUFU.LG2 R6, R13 ;  /* 0x0000000d00061308 */ /* 0x000e300000000c00 */
[----:B------:R-:W-:Y:S01]  /*16020*/  @P1 MUFU.RCP R4, R13 ;  /* 0x0000000d00041308 */ /* 0x000fe20000001000 */
[----:B0-----:R-:W-:Y:S01]  /*16030*/  @P1 FMUL.FTZ R5, R6, 0.69314718246459960938 ;  /* 0x3f31721806051820 */ /* 0x001fe20000410000 */
[----:B------:R-:W-:-:S02]  /*16040*/  WARPGROUP.DEPBAR.LE gsb0, 0x0 ;  /* 0x00008000000079c5 */ /* 0x000fc40000010000 */
[----:B------:R-:W-:-:S06]  /*16050*/  WARPGROUP.ARRIVE ;  /* 0x00000000000079c5 */ /* 0x000fcc0000000000 */
[----:B------:R-:W-:Y:S01]  /*16060*/  HGMMA.64x128x16.F32 R24, R148, gdesc[UR4].tnspB, R24, gsb0 ;  /* 0x41e0000494187df0 */ /* 0x000fe20008000818 */
[----:B------:R-:W-:Y:S02]  /*16070*/  R2UR UR6, R10 ;  /* 0x000000000a0672ca */ /* 0x000fe400000e0000 */
[----:B------:R-:W-:Y:S02]  /*16080*/  R2UR UR7, R11 ;  /* 0x000000000b0772ca */ /* 0x000fe400000e0000 */
[----:B------:R-:W0:Y:S02]  /*16090*/  SHFL.BFLY PT, R11, R2, 0x1, 0x1f ;  /* 0x0c201f00020b7f89 */ /* 0x000e2400000e0000 */
[----:B0-----:R-:W-:Y:S01]  /*160a0*/  FADD.FTZ R11, R2, R11 ;  /* 0x0000000b020b7221 */ /* 0x001fe20000010000 */
[----:B------:R-:W-:-:S04]  /*160b0*/  @P1 FMUL.FTZ R2, R8, 0.69314718246459960938 ;  /* 0x3f31721808021820 */ /* 0x000fc80000410000 */
[----:B------:R-:W-:Y:S01]  /*160c0*/  FSETP.NE.FTZ.AND P2, PT, R11, RZ, PT ;  /* 0x000000ff0b00720b */ /* 0x000fe20003f55000 */
[----:B------:R-:W-:-:S12]  /*160d0*/  @P1 FFMA.FTZ R0, R2, R7, R5 ;  /* 0x0000000702001223 */ /* 0x000fd80000010005 */
[----:B------:R-:W0:Y:S01]  /*160e0*/  @P2 MUFU.LG2 R10, R11 ;  /* 0x0000000b000a2308 */ /* 0x000e220000000c00 */
[----:B------:R-:W-:-:S07]  /*160f0*/  @P2 FMUL.FTZ R15, R8, 0.69314718246459960938 ;  /* 0x3f317218080f2820 */ /* 0x000fce0000410000 */
[----:B------:R1:W2:Y:S01]  /*16100*/  @P2 MUFU.RCP R12, R11 ;  /* 0x0000000b000c2308 */ /* 0x0002a20000001000 */
[----:B0-----:R-:W-:-:S04]  /*16110*/  @P2 FMUL.FTZ R10, R10, 0.69314718246459960938 ;  /* 0x3f3172180a0a2820 */ /* 0x001fc80000410000 */
[----:B------:R-:W-:Y:S01]  /*16120*/  @P2 FFMA.FTZ R3, R15, R9, R10 ;  /* 0x000000090f032223 */ /* 0x000fe2000001000a */
[----:B------:R-:W-:Y:S02]  /*16130*/  WARPGROUP.DEPBAR.LE gsb0, 0x0 ;  /* 0x00008000000079c5 */ /* 0x000fe40000010000 */
[----:B------:R-:W-:-:S06]  /*16140*/  WARPGROUP.ARRIVE ;  /* 0x00000000000079c5 */ /* 0x000fcc0000000000 */
[----:B------:R-:W-:Y:S03]  /*16150*/  HGMMA.64x128x16.F32 R24, R152, gdesc[UR4].tnspB, R24, gsb0 ;  /* 0x41e0000498187df0 */ /* 0x000fe60008000818 */
[----:B------:R-:W-:Y:S02]  /*16160*/  WARPGROUP.DEPBAR.LE gsb0, 0x0 ;  /* 0x00008000000079c5 */ /* 0x000fe40000010000 */
[----:B-12---:R-:W-:Y:S05]  /*16170*/  @!P0 BRA `(.L_x_643) ;  /* 0x0000000000048947 */ /* 0x006fea0003800000 */
[----:B------:R-:W-:Y:S01]  /*16180*/  BPT.TRAP 0x1 ;  /* 0x000000040000795c */ /* 0x000fe20000300000 */
.L_x_643:
[----:B------:R-:W-:Y:S01]  /*16190*/  IADD3 R2, R14, 0x2a860, RZ ;  /* 0x0002a8600e027810 */ /* 0x000fe20007ffe0ff */
[----:B------:R-:W-:Y:S02]  /*161a0*/  VIADD R173, R173, 0x1 ;  /* 0x00000001adad7836 */ /* 0x000fe40000000000 */
[-C--:B------:R-:W-:Y:S01]  /*161b0*/  FMUL.FTZ R88, R36, R4.reuse ;  /* 0x0000000424587220 */ /* 0x080fe20000410000 */
[-C--:B------:R-:W-:Y:S01]  /*161c0*/  FMUL.FTZ R89, R32, R4.reuse ;  /* 0x0000000420597220 */ /* 0x080fe20000410000 */
[----:B------:R-:W-:Y:S01]  /*161d0*/  PRMT R2, R181, 0x654, R2 ;  /* 0x00000654b5027816 */ /* 0x000fe20000000002 */
[----:B------:R-:W-:Y:S01]  /*161e0*/  FMUL.FTZ R36, R72, R4 ;  /* 0x0000000448247220 */ /* 0x000fe20000410000 */
[----:B------:R-:W-:Y:S01]  /*161f0*/  ISETP.NE.AND P0, PT, R173, 0x2, PT ;  /* 0x00000002ad00780c */ /* 0x000fe20003f05270 */
[-C--:B------:R-:W-:Y:S01]  /*16200*/  FMUL.FTZ R92, R34, R12.reuse ;  /* 0x0000000c225c7220 */ /* 0x080fe20000410000 */
[----:B------:R0:W-:Y:S01]  /*16210*/  SYNCS.ARRIVE.TRANS64.RED.A1T0 RZ, [R2+URZ], RZ ;  /* 0x000000ff02ff79a7 */ /* 0x0001e2000810043f */
[-C--:B------:R-:W-:Y:S01]  /*16220*/  FMUL.FTZ R32, R26, R12.reuse ;  /* 0x0000000c1a207220 */ /* 0x080fe20000410000 */
[----:B------:R-:W-:Y:S01]  /*16230*/  SEL R5, RZ, 0x1, P0 ;  /* 0x00000001ff057807 */ /* 0x000fe20000000000 */
        /* <DEDUP_REMOVED lines=59> */
[----:B------:R-:W-:Y:S01]  /*165f0*/  FMUL.FTZ R87, R87, R12 ;  /* 0x0000000c57577220 */ /* 0x000fe20000410000 */
[----:B------:R-:W-:-:S02]  /*16600*/  LOP3.LUT R180, R180, R5, RZ, 0x3c, !PT ;  /* 0x00000005b4b47212 */ /* 0x000fc400078e3cff */
[----:B------:R-:W-:Y:S02]  /*16610*/  IADD3 R189, R189, 0x1, RZ ;  /* 0x00000001bdbd7810 */ /* 0x000fe40007ffe0ff */
[----:B0-----:R-:W-:-:S07]  /*16620*/  SEL R173, R173, RZ, P0 ;  /* 0x000000ffadad7207 */ /* 0x001fce0000000000 */
.L_x_565:
[----:B------:R-:W0:Y:S08]  /*16630*/  S2UR UR4, SR_CgaCtaId ;  /* 0x00000000000479c3 */ /* 0x000e300000008800 */
[----:B------:R-:W-:Y:S01]  /*16640*/  BAR.SYNC.DEFER_BLOCKING 0x5, 0x180 ;  /* 0x0146000000007b1d */ /* 0x000fe20000010000 */
[----:B------:R-:W-:-:S05]  /*16650*/  MOV R2, 0x400 ;  /* 0x0000040000027802 */ /* 0x000fca0000000f00 */
[----:B------:R-:W-:Y:S01]  /*16660*/  BSSY B0, `(.L_x_644) ;  /* 0x00001f8000007945 */ /* 0x000fe20003800000 */
[----:B0-----:R-:W-:-:S05]  /*16670*/  IMAD.U32 R181, RZ, RZ, UR4 ;  /* 0x00000004ffb57e24 */ /* 0x001fca000f8e00ff */
[----:B------:R-:W-:-:S05]  /*16680*/  LEA R2, R181, R2, 0x18 ;  /* 0x00000002b5027211 */ /* 0x000fca00078ec0ff */
[----:B------:R0:W1:Y:S01]  /*16690*/  LDS.128 R28, [R2+0x2a8d0] ;  /* 0x02a8d000021c7984 */ /* 0x0000620000000c00 */
[----:B------:R-:W-:Y:S06]  /*166a0*/  BAR.ARV 0x4, 0x180 ;  /* 0x0106000000007b1d */ /* 0x000fec0000002000 */
[----:B------:R-:W-:Y:S05]  /*166b0*/  @P1 BRA `(.L_x_645) ;  /* 0x0000001400081947 */ /* 0x000fea0003800000 */
[----:B------:R-:W2:Y:S01]  /*166c0*/  LDL R4, [R1+0x38] ;  /* 0x0000380001047983 */ /* 0x000ea20000100800 */
[----:B------:R-:W-:Y:S01]  /*166d0*/  F2FP.F16.F32.PACK_AB R10, R11, R10 ;  /* 0x0000000a0b0a723e */ /* 0x000fe200000000ff */
[----:B------:R-:W-:Y:S01]  /*166e0*/  ULDC.64 UR4, c[0x0][0xc00] ;  /* 0x0003000000047ab9 */ /* 0x000fe20000000a00 */
[----:B------:R-:W-:Y:S01]  /*166f0*/  F2FP.F16.F32.PACK_AB R11, R97, R26 ;  /* 0x0000001a610b723e */ /* 0x000fe200000000ff */
[----:B------:R-:W3:Y:S01]  /*16700*/  S2R R5, SR_SWINHI ;  /* 0x0000000000057919 */ /* 0x000ee20000002f00 */
[----:B------:R-:W-:Y:S02]  /*16710*/  F2FP.F16.F32.PACK_AB R35, R38, R35 ;  /* 0x000000232623723e */ /* 0x000fe400000000ff */
[----:B------:R-:W-:Y:S02]  /*16720*/  F2FP.F16.F32.PACK_AB R36, R73, R36 ;  /* 0x000000244924723e */ /* 0x000fe400000000ff */
[----:B------:R-:W-:Y:S02]  /*16730*/  F2FP.F16.F32.PACK_AB R38, R77, R76 ;  /* 0x0000004c4d26723e */ /* 0x000fe400000000ff */
[----:B------:R-:W-:-:S02]  /*16740*/  F2FP.F16.F32.PACK_AB R39, R42, R39 ;  /* 0x000000272a27723e */ /* 0x000fc400000000ff */
[----:B------:R-:W-:Y:S02]  /*16750*/  MOV R20, R2 ;  /* 0x0000000200147202 */ /* 0x000fe40000000f00 */
[----:B---3--:R-:W-:Y:S01]  /*16760*/  MOV R21, R5 ;  /* 0x0000000500157202 */ /* 0x008fe20000000f00 */
[----:B------:R-:W-:Y:S02]  /*16770*/  BAR.SYNC.DEFER_BLOCKING 0x1, 0x100 ;  /* 0x0044000000007b1d */ /* 0x000fe40000010000 */
[----:B--2---:R-:W-:-:S03]  /*16780*/  IMAD.WIDE R8, R4, 0x2, R20 ;  /* 0x0000000204087825 */ /* 0x004fc600078e0214 */
[C---:B------:R-:W-:Y:S02]  /*16790*/  LOP3.LUT R15, R8.reuse, 0x380, RZ, 0xc0, !PT ;  /* 0x00000380080f7812 */ /* 0x040fe400078ec0ff */
[C---:B------:R-:W-:Y:S02]  /*167a0*/  IADD3 R71, P6, R8.reuse, 0x20, RZ ;  /* 0x0000002008477810 */ /* 0x040fe40007fde0ff */
[C---:B------:R-:W-:Y:S02]  /*167b0*/  IADD3 R79, P5, R8.reuse, 0x40, RZ ;  /* 0x00000040084f7810 */ /* 0x040fe40007fbe0ff */
[----:B------:R-:W-:Y:S02]  /*167c0*/  SHF.R.U64 R15, R15, 0x3, RZ ;  /* 0x000000030f0f7819 */ /* 0x000fe400000012ff */
[C---:B------:R-:W-:Y:S01]  /*167d0*/  IADD3 R101, P4, R8.reuse, 0x60, RZ ;  /* 0x0000006008657810 */ /* 0x040fe20007f9e0ff */
[----:B------:R-:W-:Y:S01]  /*167e0*/  IMAD.X R7, RZ, RZ, R9, P5 ;  /* 0x000000ffff077224 */ /* 0x000fe200028e0609 */
[----:B------:R-:W-:-:S02]  /*167f0*/  IADD3 R103, P3, R8, 0x4000, RZ ;  /* 0x0000400008677810 */ /* 0x000fc40007f7e0ff */
[C---:B------:R-:W-:Y:S02]  /*16800*/  IADD3 R105, P2, R8.reuse, 0x4020, RZ ;  /* 0x0000402008697810 */ /* 0x040fe40007f5e0ff */
[C---:B------:R-:W-:Y:S02]  /*16810*/  IADD3 R107, P1, R8.reuse, 0x4040, RZ ;  /* 0x00004040086b7810 */ /* 0x040fe40007f3e0ff */
[----:B------:R-:W-:Y:S02]  /*16820*/  IADD3 R109, P0, R8, 0x4060, RZ ;  /* 0x00004060086d7810 */ /* 0x000fe40007f1e0ff */
[----:B------:R-:W-:Y:S01]  /*16830*/  LOP3.LUT R4, R71, 0x380, RZ, 0xc0, !PT ;  /* 0x0000038047047812 */ /* 0x000fe200078ec0ff */
[--C-:B------:R-:W-:Y:S01]  /*16840*/  IMAD.X R27, RZ, RZ, R9.reuse, P1 ;  /* 0x000000ffff1b7224 */ /* 0x100fe200008e0609 */
[----:B------:R-:W-:Y:S02]  /*16850*/  LOP3.LUT R6, R79, 0x380, RZ, 0xc0, !PT ;  /* 0x000003804f067812 */ /* 0x000fe400078ec0ff */
[----:B------:R-:W-:Y:S01]  /*16860*/  LOP3.LUT R8, R15, R8, RZ, 0x3c, !PT ;  /* 0x000000080f087212 */ /* 0x000fe200078e3cff */
[----:B------:R-:W-:Y:S01]  /*16870*/  IMAD.X R15, RZ, RZ, R9, P3 ;  /* 0x000000ffff0f7224 */ /* 0x000fe200018e0609 */
[----:B------:R-:W-:-:S02]  /*16880*/  SHF.R.U64 R4, R4, 0x3, RZ ;  /* 0x0000000304047819 */ /* 0x000fc400000012ff */
[----:B------:R-:W-:Y:S02]  /*16890*/  SHF.R.U64 R6, R6, 0x3, RZ ;  /* 0x0000000306067819 */ /* 0x000fe400000012ff */
[----:B------:R-:W-:Y:S02]  /*168a0*/  MOV R94, R8 ;  /* 0x00000008005e7202 */ /* 0x000fe40000000f00 */
[-C--:B------:R-:W-:Y:S02]  /*168b0*/  IADD3.X R5, RZ, R9.reuse, RZ, P6, !PT ;  /* 0x00000009ff057210 */ /* 0x080fe400037fe4ff */
[-C--:B------:R-:W-:Y:S02]  /*168c0*/  IADD3.X R13, RZ, R9.reuse, RZ, P4, !PT ;  /* 0x00000009ff0d7210 */ /* 0x080fe400027fe4ff */
[-C--:B------:R-:W-:Y:S02]  /*168d0*/  IADD3.X R25, RZ, R9.reuse, RZ, P2, !PT ;  /* 0x00000009ff197210 */ /* 0x080fe400017fe4ff */
[----:B----4-:R-:W-:-:S02]  /*168e0*/  IADD3.X R33, RZ, R9, RZ, P0, !PT ;  /* 0x00000009ff217210 */ /* 0x010fc400007fe4ff */
[----:B------:R-:W-:Y:S02]  /*168f0*/  LOP3.LUT R12, R101, 0x380, RZ, 0xc0, !PT ;  /* 0x00000380650c7812 */ /* 0x000fe400078ec0ff */
[----:B------:R-:W-:Y:S02]  /*16900*/  LOP3.LUT R14, R103, 0x380, RZ, 0xc0, !PT ;  /* 0x00000380670e7812 */ /* 0x000fe400078ec0ff */
[----:B------:R-:W-:Y:S02]  /*16910*/  F2FP.F16.F32.PACK_AB R8, R91, R24 ;  /* 0x000000185b08723e */ /* 0x000fe400000000ff */
[----:B------:R-:W-:Y:S02]  /*16920*/  F2FP.F16.F32.PACK_AB R9, R99, R32 ;  /* 0x000000206309723e */ /* 0x000fe400000000ff */
[----:B------:R-:W-:Y:S02]  /*16930*/  LOP3.LUT R24, R105, 0x380, RZ, 0xc0, !PT ;  /* 0x0000038069187812 */ /* 0x000fe400078ec0ff */
[----:B-1----:R-:W-:Y:S01]  /*16940*/  LOP3.LUT R28, R107, 0x380, RZ, 0xc0, !PT ;  /* 0x000003806b1c7812 */ /* 0x002fe200078ec0ff */
[----:B------:R1:W-:Y:S01]  /*16950*/  STSM.16.M88.4 [R94], R8 ;  /* 0x000000085e007844 */ /* 0x0003e20000000200 */
[----:B------:R-:W-:-:S02]  /*16960*/  LOP3.LUT R4, R4, R71, RZ, 0x3c, !PT ;  /* 0x0000004704047212 */ /* 0x000fc400078e3cff */
[----:B------:R-:W-:Y:S02]  /*16970*/  LOP3.LUT R6, R6, R79, RZ, 0x3c, !PT ;  /* 0x0000004f06067212 */ /* 0x000fe400078e3cff */
[----:B------:R-:W-:Y:S02]  /*16980*/  LOP3.LUT R32, R109, 0x380, RZ, 0xc0, !PT ;  /* 0x000003806d207812 */ /* 0x000fe400078ec0ff */
[----:B------:R-:W-:Y:S02]  /*16990*/  SHF.R.U64 R12, R12, 0x3, RZ ;  /* 0x000000030c0c7819 */ /* 0x000fe400000012ff */
[----:B------:R-:W-:Y:S02]  /*169a0*/  SHF.R.U64 R14, R14, 0x3, RZ ;  /* 0x000000030e0e7819 */ /* 0x000fe400000012ff */
[----:B------:R-:W-:Y:S02]  /*169b0*/  SHF.R.U64 R24, R24, 0x3, RZ ;  /* 0x0000000318187819 */ /* 0x000fe400000012ff */
[----:B------:R-:W-:-:S02]  /*169c0*/  SHF.R.U64 R28, R28, 0x3, RZ ;  /* 0x000000031c1c7819 */ /* 0x000fc400000012ff */
[----:B------:R-:W-:Y:S02]  /*169d0*/  SHF.R.U64 R32, R32, 0x3, RZ ;  /* 0x0000000320207819 */ /* 0x000fe400000012ff */
[----:B------:R-:W-:Y:S02]  /*169e0*/  MOV R91, R4 ;  /* 0x00000004005b7202 */ /* 0x000fe40000000f00 */
[----:B------:R-:W-:Y:S02]  /*169f0*/  MOV R79, R6 ;  /* 0x00000006004f7202 */ /* 0x000fe40000000f00 */
[----:B------:R-:W-:Y:S02]  /*16a00*/  F2FP.F16.F32.PACK_AB R4, R90, R89 ;  /* 0x000000595a04723e */ /* 0x000fe400000000ff */
[----:B------:R-:W-:Y:S02]  /*16a10*/  F2FP.F16.F32.PACK_AB R5, R93, R92 ;  /* 0x0000005c5d05723e */ /* 0x000fe400000000ff */
[----:B------:R-:W-:-:S02]  /*16a20*/  F2FP.F16.F32.PACK_AB R6, R37, R88 ;  /* 0x000000582506723e */ /* 0x000fc400000000ff */
[----:B------:R-:W-:Y:S02]  /*16a30*/  F2FP.F16.F32.PACK_AB R7, R95, R72 ;  /* 0x000000485f07723e */ /* 0x000fe400000000ff */
[----:B------:R-:W-:Y:S02]  /*16a40*/  LOP3.LUT R12, R12, R101, RZ, 0x3c, !PT ;  /* 0x000000650c0c7212 */ /* 0x000fe400078e3cff */
[----:B------:R-:W-:Y:S01]  /*16a50*/  LOP3.LUT R14, R14, R103, RZ, 0x3c, !PT ;  /* 0x000000670e0e7212 */ /* 0x000fe200078e3cff */
[----:B------:R-:W-:Y:S01]  /*16a60*/  STSM.16.M88.4 [R91], R4 ;  /* 0x000000045b007844 */ /* 0x000fe20000000200 */
[----:B-1----:R-:W-:Y:S02]  /*16a70*/  F2FP.F16.F32.PACK_AB R8, R41, R40 ;  /* 0x000000282908723e */ /* 0x002fe400000000ff */
[----:B------:R-:W-:Y:S02]  /*16a80*/  F2FP.F16.F32.PACK_AB R9, R43, R34 ;  /* 0x000000222b09723e */ /* 0x000fe400000000ff */
[----:B------:R-:W-:-:S02]  /*16a90*/  F2FP.F16.F32.PACK_AB R10, R45, R44 ;  /* 0x0000002c2d0a723e */ /* 0x000fc400000000ff */
[----:B------:R-:W-:Y:S02]  /*16aa0*/  F2FP.F16.F32.PACK_AB R11, R47, R46 ;  /* 0x0000002e2f0b723e */ /* 0x000fe400000000ff */
[----:B------:R-:W-:Y:S02]  /*16ab0*/  LOP3.LUT R24, R24, R105, RZ, 0x3c, !PT ;  /* 0x0000006918187212 */ /* 0x000fe400078e3cff */
[----:B------:R-:W-:Y:S01]  /*16ac0*/  LOP3.LUT R26, R28, R107, RZ, 0x3c, !PT ;  /* 0x0000006b1c1a7212 */ /* 0x000fe200078e3cff */
[----:B------:R1:W-:Y:S01]  /*16ad0*/  STSM.16.M88.4 [R79], R8 ;  /* 0x000000084f007844 */ /* 0x0003e20000000200 */
[----:B------:R-:W-:Y:S02]  /*16ae0*/  LOP3.LUT R32, R32, R109, RZ, 0x3c, !PT ;  /* 0x0000006d20207212 */ /* 0x000fe400078e3cff */
[----:B------:R-:W-:Y:S02]  /*16af0*/  MOV R78, R12 ;  /* 0x0000000c004e7202 */ /* 0x000fe40000000f00 */
[----:B------:R-:W-:-:S02]  /*16b00*/  MOV R28, R14 ;  /* 0x0000000e001c7202 */ /* 0x000fc40000000f00 */
[----:B------:R-:W-:Y:S02]  /*16b10*/  MOV R71, R24 ;  /* 0x0000001800477202 */ /* 0x000fe40000000f00 */
[----:B------:R-:W-:Y:S02]  /*16b20*/  MOV R70, R26 ;  /* 0x0000001a00467202 */ /* 0x000fe40000000f00 */
[----:B------:R-:W-:Y:S01]  /*16b30*/  F2FP.F16.F32.PACK_AB R12, R49, R48 ;  /* 0x00000030310c723e */ /* 0x000fe200000000ff */
[----:B------:R-:W-:Y:S01]  /*16b40*/  IMAD.MOV.U32 R48, RZ, RZ, RZ ;  /* 0x000000ffff307224 */ /* 0x000fe200078e00ff */
[----:B------:R-:W-:Y:S02]  /*16b50*/  F2FP.F16.F32.PACK_AB R13, R51, R50 ;  /* 0x00000032330d723e */ /* 0x000fe400000000ff */
[----:B------:R-:W-:Y:S02]  /*16b60*/  F2FP.F16.F32.PACK_AB R14, R53, R52 ;  /* 0x00000034350e723e */ /* 0x000fe400000000ff */
[----:B------:R-:W-:-:S02]  /*16b70*/  F2FP.F16.F32.PACK_AB R15, R55, R54 ;  /* 0x00000036370f723e */ /* 0x000fc400000000ff */
[----:B------:R-:W-:Y:S02]  /*16b80*/  F2FP.F16.F32.PACK_AB R24, R57, R56 ;  /* 0x000000383918723e */ /* 0x000fe400000000ff */
[----:B------:R-:W-:Y:S01]  /*16b90*/  F2FP.F16.F32.PACK_AB R25, R59, R58 ;  /* 0x0000003a3b19723e */ /* 0x000fe200000000ff */
[----:B------:R-:W-:Y:S01]  /*16ba0*/  STSM.16.M88.4 [R78], R12 ;  /* 0x0000000c4e007844 */ /* 0x000fe20000000200 */
[----:B------:R-:W-:Y:S02]  /*16bb0*/  F2FP.F16.F32.PACK_AB R26, R61, R60 ;  /* 0x0000003c3d1a723e */ /* 0x000fe400000000ff */
[----:B------:R-:W-:Y:S02]  /*16bc0*/  F2FP.F16.F32.PACK_AB R27, R63, R62 ;  /* 0x0000003e3f1b723e */ /* 0x000fe400000000ff */
[----:B------:R-:W-:Y:S02]  /*16bd0*/  MOV R40, R32 ;  /* 0x0000002000287202 */ /* 0x000fe40000000f00 */
[----:B------:R-:W-:Y:S01]  /*16be0*/  ISETP.NE.U32.AND P0, PT, RZ, UR4, PT ;  /* 0x00000004ff007c0c */ /* 0x000fe2000bf05070 */
[----:B------:R2:W-:Y:S01]  /*16bf0*/  STSM.16.M88.4 [R28], R24 ;  /* 0x000000181c007844 */ /* 0x0005e20000000200 */
[----:B-1----:R-:W-:-:S02]  /*16c00*/  IADD3 R8, P1, R186, UR4, RZ ;  /* 0x00000004ba087c10 */ /* 0x002fc4000ff3e0ff */
[----:B------:R-:W-:Y:S02]  /*16c10*/  F2FP.F16.F32.PACK_AB R32, R65, R64 ;  /* 0x000000404120723e */ /* 0x000fe400000000ff */
[----:B------:R-:W-:Y:S02]  /*16c20*/  F2FP.F16.F32.PACK_AB R33, R67, R66 ;  /* 0x000000424321723e */ /* 0x000fe400000000ff */
[----:B------:R-:W-:Y:S02]  /*16c30*/  F2FP.F16.F32.PACK_AB R34, R69, R68 ;  /* 0x000000444522723e */ /* 0x000fe400000000ff */
[----:B------:R-:W-:Y:S02]  /*16c40*/  F2FP.F16.F32.PACK_AB R37, R75, R74 ;  /* 0x0000004a4b25723e */ /* 0x000fe400000000ff */
[----:B------:R-:W-:Y:S01]  /*16c50*/  F2FP.F16.F32.PACK_AB R4, R81, R80 ;  /* 0x000000505104723e */ /* 0x000fe200000000ff */
[----:B------:R-:W-:Y:S01]  /*16c60*/  STSM.16.M88.4 [R71], R32 ;  /* 0x0000002047007844 */ /* 0x000fe20000000200 */
[----:B------:R-:W-:-:S02]  /*16c70*/  F2FP.F16.F32.PACK_AB R5, R83, R82 ;  /* 0x000000525305723e */ /* 0x000fc400000000ff */
[----:B------:R-:W-:Y:S01]  /*16c80*/  F2FP.F16.F32.PACK_AB R6, R85, R84 ;  /* 0x000000545506723e */ /* 0x000fe200000000ff */
[----:B------:R-:W-:Y:S01]  /*16c90*/  STSM.16.M88.4 [R70], R36 ;  /* 0x0000002446007844 */ /* 0x000fe20000000200 */
[----:B------:R-:W-:Y:S01]  /*16ca0*/  F2FP.F16.F32.PACK_AB R7, R87, R86 ;  /* 0x000000565707723e */ /* 0x000fe200000000ff */
[----:B--2---:R-:W1:Y:S01]  /*16cb0*/  LDC R28, c[0x0][0xbe8] ;  /* 0x0002fa00ff1c7b82 */ /* 0x004e620000000800 */
[----:B------:R-:W-:Y:S02]  /*16cc0*/  ISETP.NE.AND.EX P0, PT, RZ, UR5, PT, P0 ;  /* 0x00000005ff007c0c */ /* 0x000fe4000bf05300 */
[----:B------:R-:W-:Y:S01]  /*16cd0*/  IADD3.X R9, R187, UR5, RZ, P1, !PT ;  /* 0x00000005bb097c10 */ /* 0x000fe20008ffe4ff */
[----:B------:R-:W-:Y:S01]  /*16ce0*/  ULDC.64 UR4, c[0x0][0xc08] ;  /* 0x0003020000047ab9 */ /* 0x000fe20000000a00 */
[----:B------:R2:W-:Y:S03]  /*16cf0*/  STSM.16.M88.4 [R40], R4 ;  /* 0x0000000428007844 */ /* 0x0005e60000000200 */
[----:B------:R-:W-:Y:S01]  /*16d00*/  BAR.SYNC.DEFER_BLOCKING 0x1, 0x100 ;  /* 0x0044000000007b1d */ /* 0x000fe20000010000 */
[----:B------:R-:W-:-:S04]  /*16d10*/  ISETP.NE.U32.AND P2, PT, RZ, UR4, PT ;  /* 0x00000004ff007c0c */ /* 0x000fc8000bf45070 */
[----:B------:R-:W-:-:S13]  /*16d20*/  ISETP.NE.AND.EX P2, PT, RZ, UR5, PT, P2 ;  /* 0x00000005ff007c0c */ /* 0x000fda000bf45320 */
[----:B------:R-:W-:Y:S01]  /*16d30*/  @P2 IADD3 R186, P3, R186, UR4, RZ ;  /* 0x00000004baba2c10 */ /* 0x000fe2000ff7e0ff */
[----:B------:R-:W-:Y:S02]  /*16d40*/  ULDC UR4, c[0x0][0xa88] ;  /* 0x0002a20000047ab9 */ /* 0x000fe40000000800 */
[----:B--2---:R-:W-:Y:S02]  /*16d50*/  MOV R7, UR4 ;  /* 0x0000000400077c02 */ /* 0x004fe40008000f00 */
[----:B------:R-:W-:Y:S01]  /*16d60*/  @P2 IADD3.X R187, R187, UR5, RZ, P3, !PT ;  /* 0x00000005bbbb2c10 */ /* 0x000fe20009ffe4ff */
[----:B------:R2:W5:Y:S01]  /*16d70*/  @P0 LDG.E R48, desc[UR60][R8.64] ;  /* 0x0000003c08300981 */ /* 0x000562000c1e1900 */
[----:B-1----:R-:W-:-:S03]  /*16d80*/  ISETP.NE.AND P1, PT, R28, 0x1, PT ;  /* 0x000000011c00780c */ /* 0x002fc60003f25270 */
[----:B------:R2:W5:Y:S10]  /*16d90*/  @P2 LDG.E R7, desc[UR60][R186.64] ;  /* 0x0000003cba072981 */ /* 0x000574000c1e1900 */
[----:B------:R-:W1:Y:S08]  /*16da0*/  @P1 LDC R10, c[0x0][0xbec] ;  /* 0x0002fb00ff0a1b82 */ /* 0x000e700000000800 */
[----:B------:R-:W3:Y:S01]  /*16db0*/  @P1 LDC R11, c[0x0][0xbf0] ;  /* 0x0002fc00ff0b1b82 */ /* 0x000ee20000000800 */
[----:B--2---:R-:W-:Y:S05]  /*16dc0*/  @P2 BRA `(.L_x_646) ;  /* 0x0000000000102947 */ /* 0x004fea0003800000 */
[----:B------:R-:W-:Y:S05]  /*16dd0*/  @!P0 BRA `(.L_x_646) ;  /* 0x00000000000c8947 */ /* 0x000fea0003800000 */
[----:B------:R-:W2:Y:S04]  /*16de0*/  LDG.E R4, desc[UR60][R8.64] ;  /* 0x0000003c08047981 */ /* 0x000ea8000c1e1900 */
[----:B-----5:R-:W2:Y:S02]  /*16df0*/  LDG.E R7, desc[UR60][R8.64+0x4] ;  /* 0x0000043c08077981 */ /* 0x020ea4000c1e1900 */
[----:B--2---:R-:W-:-:S07]  /*16e00*/  IMAD.IADD R7, R7, 0x1, -R4 ;  /* 0x0000000107077824 */ /* 0x004fce00078e0a04 */
.L_x_646:
[----:B------:R-:W-:Y:S01]  /*16e10*/  SHF.R.S32.HI R54, RZ, 0x1f, R185 ;  /* 0x0000001fff367819 */ /* 0x000fe200000114b9 */
[----:B------:R-:W-:Y:S01]  /*16e20*/  ULDC.64 UR4, c[0x0][0xb90] ;  /* 0x0002e40000047ab9 */ /* 0x000fe20000000a00 */
[----:B------:R-:W-:Y:S01]  /*16e30*/  LEA R15, R190, R229, 0x7 ;  /* 0x000000e5be0f7211 */ /* 0x000fe200078e38ff */
[----:B-----5:R-:W-:Y:S01]  /*16e40*/  IMAD R57, R7, R28, RZ ;  /* 0x0000001c07397224 */ /* 0x020fe200078e02ff */
[----:B------:R-:W-:Y:S01]  /*16e50*/  SHF.R.S32.HI R49, RZ, 0x1f, R48 ;  /* 0x0000001fff317819 */ /* 0x000fe20000011430 */
[----:B------:R-:W-:Y:S01]  /*16e60*/  IMAD R4, R54, UR4, RZ ;  /* 0x0000000436047c24 */ /* 0x000fe2000f8e02ff */
[----:B------:R-:W-:Y:S01]  /*16e70*/  SEL R193, R193, RZ, !P0 ;  /* 0x000000ffc1c17207 */ /* 0x000fe20004000000 */
[----:B-1----:R-:W-:Y:S01]  /*16e80*/  @P1 IMAD.HI.U32 R6, R15, R10, RZ ;  /* 0x0000000a0f061227 */ /* 0x002fe200078e00ff */
[----:B------:R-:W-:Y:S02]  /*16e90*/  SEL R55, R188, RZ, !P0 ;  /* 0x000000ffbc377207 */ /* 0x000fe40004000000 */
[----:B------:R-:W-:Y:S01]  /*16ea0*/  LEA R14, R190, R227, 0x7 ;  /* 0x000000e3be0e7211 */ /* 0x000fe200078e38ff */
[----:B------:R-:W-:-:S02]  /*16eb0*/  IMAD R13, R185, UR5, R4 ;  /* 0x00000005b90d7c24 */ /* 0x000fc4000f8e0204 */
[----:B------:R-:W-:Y:S01]  /*16ec0*/  IMAD.MOV.U32 R9, RZ, RZ, R15 ;  /* 0x000000ffff097224 */ /* 0x000fe200078e000f */
[----:B---3--:R-:W-:Y:S01]  /*16ed0*/  @P1 SHF.R.U32.HI R9, RZ, R11, R6 ;  /* 0x0000000bff091219 */ /* 0x008fe20000011606 */
[----:B------:R-:W-:Y:S01]  /*16ee0*/  IMAD.WIDE.U32 R4, R185, UR4, R48 ;  /* 0x00000004b9047c25 */ /* 0x000fe2000f8e0030 */
[----:B------:R-:W-:Y:S01]  /*16ef0*/  LEA R11, R192, R182, 0x6 ;  /* 0x000000b6c00b7211 */ /* 0x000fe200078e30ff */
[----:B------:R-:W-:Y:S02]  /*16f00*/  ULDC.64 UR4, c[0x0][0xb98] ;  /* 0x0002e60000047ab9 */ /* 0x000fe40000000a00 */
[----:B------:R-:W-:Y:S01]  /*16f10*/  IMAD.IADD R5, R5, 0x1, R13 ;  /* 0x0000000105057824 */ /* 0x000fe200078e020d */
[----:B------:R-:W-:Y:S01]  /*16f20*/  IADD3 R13, -R9, RZ, RZ ;  /* 0x000000ff090d7210 */ /* 0x000fe20007ffe1ff */
[----:B------:R-:W-:-:S04]  /*16f30*/  IMAD.WIDE R20, R11, 0x2, R20 ;  /* 0x000000020b147825 */ /* 0x000fc800078e0214 */
[----:B------:R-:W-:Y:S01]  /*16f40*/  IMAD R6, R193, UR4, RZ ;  /* 0x00000004c1067c24 */ /* 0x000fe2000f8e02ff */
[C---:B------:R-:W-:Y:S01]  /*16f50*/  IADD3 R33, P6, R20.reuse, 0x4000, RZ ;  /* 0x0000400014217810 */ /* 0x040fe20007fde0ff */
[C---:B------:R-:W-:Y:S01]  /*16f60*/  IMAD.WIDE.U32 R4, R55.reuse, UR4, R4 ;  /* 0x0000000437047c25 */ /* 0x040fe2000f8e0004 */
[C---:B------:R-:W-:Y:S02]  /*16f70*/  IADD3 R37, P5, R20.reuse, 0x5000, RZ ;  /* 0x0000500014257810 */ /* 0x040fe40007fbe0ff */
[----:B------:R-:W-:Y:S01]  /*16f80*/  LOP3.LUT R7, R20, 0x380, RZ, 0xc0, !PT ;  /* 0x0000038014077812 */ /* 0x000fe200078ec0ff */
        /* <DEDUP_REMOVED lines=9> */
[C---:B------:R-:W-:Y:S01]  /*17020*/  IADD3 R25, P2, R20.reuse, 0x3000, RZ ;  /* 0x0000300014197810 */ /* 0x040fe20007f5e0ff */
[----:B------:R-:W-:Y:S01]  /*17030*/  IMAD.WIDE.U32 R4, R11, UR4, R4 ;  /* 0x000000040b047c25 */ /* 0x000fe2000f8e0004 */
[----:B------:R-:W-:Y:S02]  /*17040*/  LOP3.LUT R12, R9, 0x380, RZ, 0xc0, !PT ;  /* 0x00000380090c7812 */ /* 0x000fe400078ec0ff */
[----:B------:R-:W-:Y:S01]  /*17050*/  IADD3 R15, P0, R20, 0x1000, RZ ;  /* 0x00001000140f7810 */ /* 0x000fe20007f1e0ff */
[----:B------:R-:W-:Y:S01]  /*17060*/  IMAD R13, R11, UR5, R6 ;  /* 0x000000050b0d7c24 */ /* 0x000fe2000f8e0206 */
[----:B------:R-:W-:Y:S01]  /*17070*/  ULDC.64 UR4, c[0x0][0xb50] ;  /* 0x0002d40000047ab9 */ /* 0x000fe20000000a00 */
[----:B------:R-:W-:-:S02]  /*17080*/  SHF.R.U64 R12, R12, 0x3, RZ ;  /* 0x000000030c0c7819 */ /* 0x000fc400000012ff */
[----:B------:R-:W-:Y:S01]  /*17090*/  IMAD.IADD R5, R5, 0x1, R13 ;  /* 0x0000000105057824 */ /* 0x000fe200078e020d */
[C---:B------:R-:W-:Y:S01]  /*170a0*/  LEA R6, P4, R4.reuse, UR4, 0x2 ;  /* 0x0000000404067c11 */ /* 0x040fe2000f8810ff */
[----:B------:R-:W-:Y:S01]  /*170b0*/  IMAD.X R13, RZ, RZ, R21, P3 ;  /* 0x000000ffff0d7224 */ /* 0x000fe200018e0615 */
[----:B------:R-:W-:Y:S02]  /*170c0*/  LOP3.LUT R24, R25, 0x380, RZ, 0xc0, !PT ;  /* 0x0000038019187812 */ /* 0x000fe400078ec0ff */
[----:B------:R-:W-:Y:S01]  /*170d0*/  LEA.HI.X R10, R4, UR5, R5, 0x2, P4 ;  /* 0x00000005040a7c11 */ /* 0x000fe2000a0f1405 */
[----:B------:R-:W-:Y:S01]  /*170e0*/  SHFL.IDX PT, R50, R6, RZ, 0x1c1f ;  /* 0x001c1fff06327589 */ /* 0x000fe200000e0000 */
[----:B------:R-:W-:Y:S01]  /*170f0*/  LOP3.LUT R12, R12, R9, RZ, 0x3c, !PT ;  /* 0x000000090c0c7212 */ /* 0x000fe200078e3cff */
[----:B------:R-:W-:Y:S01]  /*17100*/  IMAD.X R9, RZ, RZ, R21, P0 ;  /* 0x000000ffff097224 */ /* 0x000fe200000e0615 */
[----:B------:R-:W-:Y:S01]  /*17110*/  SHF.R.U64 R24, R24, 0x3, RZ ;  /* 0x0000000318187819 */ /* 0x000fe200000012ff */
[----:B------:R-:W1:Y:S01]  /*17120*/  SHFL.IDX PT, R51, R10, RZ, 0x1c1f ;  /* 0x001c1fff0a337589 */ /* 0x000e6200000e0000 */
[----:B------:R-:W-:Y:S01]  /*17130*/  LOP3.LUT P0, RZ, R196, 0x3, RZ, 0xc0, !PT ;  /* 0x00000003c4ff7812 */ /* 0x000fe2000780c0ff */
[----:B------:R-:W-:Y:S01]  /*17140*/  ULDC.64 UR4, c[0x0][0xaa0] ;  /* 0x0002a80000047ab9 */ /* 0x000fe20000000a00 */
[----:B------:R-:W-:Y:S01]  /*17150*/  LOP3.LUT R24, R24, R25, RZ, 0x3c, !PT ;  /* 0x0000001918187212 */ /* 0x000fe200078e3cff */
[----:B------:R-:W-:Y:S01]  /*17160*/  SHFL.IDX PT, R52, R6, 0x1, 0x1c1f ;  /* 0x003c1f0006347f89 */ /* 0x000fe200000e0000 */
[----:B------:R-:W-:-:S02]  /*17170*/  IADD3.X R25, RZ, R21, RZ, P2, !PT ;  /* 0x00000015ff197210 */ /* 0x000fc400017fe4ff */
[C---:B------:R-:W-:Y:S01]  /*17180*/  IADD3 R4, R14.reuse, 0x8, RZ ;  /* 0x000000080e047810 */ /* 0x040fe20007ffe0ff */
[----:B------:R-:W2:Y:S01]  /*17190*/  SHFL.IDX PT, R53, R10, 0x1, 0x1c1f ;  /* 0x003c1f000a357f89 */ /* 0x000ea200000e0000 */
[-C--:B------:R-:W-:Y:S02]  /*171a0*/  ISETP.GE.OR P2, PT, R14, R57.reuse, P0 ;  /* 0x000000390e00720c */ /* 0x080fe40000746670 */
[----:B------:R-:W-:Y:S02]  /*171b0*/  ISETP.GE.OR P0, PT, R4, R57, P0 ;  /* 0x000000390400720c */ /* 0x000fe40000706670 */
[C---:B------:R-:W-:Y:S02]  /*171c0*/  IADD3 R5, P3, R20.reuse, 0x7000, RZ ;  /* 0x0000700014057810 */ /* 0x040fe40007f7e0ff */
[----:B------:R-:W-:Y:S02]  /*171d0*/  IADD3 R41, P4, R20, 0x6000, RZ ;  /* 0x0000600014297810 */ /* 0x000fe40007f9e0ff */
[----:B------:R-:W-:-:S02]  /*171e0*/  LOP3.LUT R4, R5, 0x380, RZ, 0xc0, !PT ;  /* 0x0000038005047812 */ /* 0x000fc400078ec0ff */
[----:B------:R-:W-:Y:S02]  /*171f0*/  LOP3.LUT R32, R33, 0x380, RZ, 0xc0, !PT ;  /* 0x0000038021207812 */ /* 0x000fe400078ec0ff */
[----:B------:R-:W-:Y:S02]  /*17200*/  LOP3.LUT R36, R37, 0x380, RZ, 0xc0, !PT ;  /* 0x0000038025247812 */ /* 0x000fe400078ec0ff */
[----:B------:R-:W-:Y:S01]  /*17210*/  LOP3.LUT R40, R41, 0x380, RZ, 0xc0, !PT ;  /* 0x0000038029287812 */ /* 0x000fe200078ec0ff */
[----:B-1----:R1:W-:Y:S01]  /*17220*/  @!P2 ST.E desc[UR60][R50.64], R0 ;  /* 0x000000003200a985 */ /* 0x0023e2000c10193c */
[----:B------:R-:W-:Y:S02]  /*17230*/  SHF.R.U64 R7, R7, 0x3, RZ ;  /* 0x0000000307077819 */ /* 0x000fe400000012ff */
[----:B------:R-:W-:Y:S02]  /*17240*/  SHF.R.U64 R4, R4, 0x3, RZ ;  /* 0x0000000304047819 */ /* 0x000fe400000012ff */
[----:B------:R-:W-:-:S02]  /*17250*/  SHF.R.U64 R32, R32, 0x3, RZ ;  /* 0x0000000320207819 */ /* 0x000fc400000012ff */
[----:B------:R-:W-:Y:S01]  /*17260*/  SHF.R.U64 R36, R36, 0x3, RZ ;  /* 0x0000000324247819 */ /* 0x000fe200000012ff */
[----:B--2---:R2:W-:Y:S01]  /*17270*/  @!P0 ST.E desc[UR60][R52.64], R3 ;  /* 0x0000000334008985 */ /* 0x0045e2000c10193c */
[----:B------:R-:W-:Y:S02]  /*17280*/  SHF.R.U64 R40, R40, 0x3, RZ ;  /* 0x0000000328287819 */ /* 0x000fe400000012ff */
[----:B------:R-:W-:Y:S01]  /*17290*/  LOP3.LUT R20, R7, R20, RZ, 0x3c, !PT ;  /* 0x0000001407147212 */ /* 0x000fe200078e3cff */
[----:B-1----:R-:W1:Y:S01]  /*172a0*/  @P1 LDC R51, c[0x0][0xbec] ;  /* 0x0002fb00ff331b82 */ /* 0x002e620000000800 */
[----:B------:R-:W-:Y:S01]  /*172b0*/  LOP3.LUT R32, R32, R33, RZ, 0x3c, !PT ;  /* 0x0000002120207212 */ /* 0x000fe200078e3cff */
[--C-:B------:R-:W-:Y:S01]  /*172c0*/  IMAD.X R33, RZ, RZ, R21.reuse, P6 ;  /* 0x000000ffff217224 */ /* 0x100fe200030e0615 */
[----:B------:R-:W-:Y:S01]  /*172d0*/  LOP3.LUT R36, R36, R37, RZ, 0x3c, !PT ;  /* 0x0000002524247212 */ /* 0x000fe200078e3cff */
[----:B------:R-:W5:Y:S01]  /*172e0*/  LD.E.128 R24, desc[UR60][R24.64] ;  /* 0x0000003c18187980 */ /* 0x000f62000c101d00 */
[----:B------:R-:W-:Y:S01]  /*172f0*/  LOP3.LUT R40, R40, R41, RZ, 0x3c, !PT ;  /* 0x0000002928287212 */ /* 0x000fe200078e3cff */
[----:B------:R-:W-:Y:S01]  /*17300*/  IMAD.X R41, RZ, RZ, R21, P4 ;  /* 0x000000ffff297224 */ /* 0x000fe200020e0615 */
[----:B------:R-:W-:Y:S01]  /*17310*/  LOP3.LUT R44, R4, R5, RZ, 0x3c, !PT ;  /* 0x00000005042c7212 */ /* 0x000fe200078e3cff */
[----:B--2---:R-:W-:Y:S01]  /*17320*/  IMAD R3, R49, UR4, RZ ;  /* 0x0000000431037c24 */ /* 0x004fe2000f8e02ff */
[-C--:B------:R-:W-:Y:S01]  /*17330*/  IADD3.X R37, RZ, R21.reuse, RZ, P5, !PT ;  /* 0x00000015ff257210 */ /* 0x080fe20002ffe4ff */
[----:B------:R-:W2:Y:S01]  /*17340*/  @P1 LDC R49, c[0x0][0xbf0] ;  /* 0x0002fc00ff311b82 */ /* 0x000ea20000000800 */
[----:B------:R-:W-:Y:S01]  /*17350*/  IADD3.X R45, RZ, R21, RZ, P3, !PT ;  /* 0x00000015ff2d7210 */ /* 0x000fe20001ffe4ff */
[----:B------:R3:W5:Y:S01]  /*17360*/  LD.E.128 R4, desc[UR60][R20.64] ;  /* 0x0000003c14047980 */ /* 0x000762000c101d00 */
[----:B------:R-:W-:Y:S01]  /*17370*/  IMAD R3, R48, UR5, R3 ;  /* 0x0000000530037c24 */ /* 0x000fe2000f8e0203 */
[----:B------:R-:W-:-:S02]  /*17380*/  LOP3.LUT R8, R15, 0x380, RZ, 0xc0, !PT ;  /* 0x000003800f087812 */ /* 0x000fc400078ec0ff */
[----:B------:R-:W5:Y:S02]  /*17390*/  LD.E.128 R32, desc[UR60][R32.64] ;  /* 0x0000003c20207980 */ /* 0x000f64000c101d00 */
[----:B------:R-:W-:Y:S02]  /*173a0*/  SHF.R.U64 R8, R8, 0x3, RZ ;  /* 0x0000000308087819 */ /* 0x000fe400000012ff */
[----:B------:R-:W5:Y:S01]  /*173b0*/  LD.E.128 R36, desc[UR60][R36.64] ;  /* 0x0000003c24247980 */ /* 0x000f62000c101d00 */
[----:B---3--:R-:W-:Y:S01]  /*173c0*/  IMAD.WIDE.U32 R20, R48, UR4, RZ ;  /* 0x0000000430147c25 */ /* 0x008fe2000f8e00ff */
[----:B------:R-:W-:Y:S01]  /*173d0*/  ULDC.64 UR4, c[0x0][0xae8] ;  /* 0x0002ba0000047ab9 */ /* 0x000fe20000000a00 */
[----:B------:R-:W-:Y:S01]  /*173e0*/  LOP3.LUT R8, R8, R15, RZ, 0x3c, !PT ;  /* 0x0000000f08087212 */ /* 0x000fe200078e3cff */
[----:B------:R-:W5:Y:S01]  /*173f0*/  LD.E.128 R40, desc[UR60][R40.64] ;  /* 0x0000003c28287980 */ /* 0x000f62000c101d00 */
[----:B------:R-:W-:Y:S01]  /*17400*/  IMAD.IADD R21, R21, 0x1, R3 ;  /* 0x0000000115157824 */ /* 0x000fe200078e0203 */
[----:B------:R-:W-:Y:S01]  /*17410*/  LEA R3, R184, R192, 0x5 ;  /* 0x000000c0b8037211 */ /* 0x000fe200078e28ff */
[----:B------:R-:W-:Y:S01]  /*17420*/  IMAD R0, R54, UR4, RZ ;  /* 0x0000000436007c24 */ /* 0x000fe2000f8e02ff */
[----:B------:R-:W5:Y:S01]  /*17430*/  LD.E.128 R12, desc[UR60][R12.64] ;  /* 0x0000003c0c0c7980 */ /* 0x000f62000c101d00 */
[----:B------:R-:W-:-:S03]  /*17440*/  IMAD.WIDE.U32 R20, R185, UR4, R20 ;  /* 0x00000004b9147c25 */ /* 0x000fc6000f8e0014 */
[----:B------:R-:W5:Y:S01]  /*17450*/  LD.E.128 R8, desc[UR60][R8.64] ;  /* 0x0000003c08087980 */ /* 0x000f62000c101d00 */
[----:B------:R-:W-:Y:S02]  /*17460*/  IMAD R50, R190, 0x80, R3 ;  /* 0x00000080be327824 */ /* 0x000fe400078e0203 */
[----:B------:R-:W-:Y:S01]  /*17470*/  IMAD R3, R185, UR5, R0 ;  /* 0x00000005b9037c24 */ /* 0x000fe2000f8e0200 */
[----:B------:R-:W-:Y:S01]  /*17480*/  ULDC.64 UR4, c[0x0][0xaf0] ;  /* 0x0002bc0000047ab9 */ /* 0x000fe20000000a00 */
[----:B-1----:R-:W-:Y:S01]  /*17490*/  @P1 IMAD.HI.U32 R0, R50, R51, RZ ;  /* 0x0000003332001227 */ /* 0x002fe200078e00ff */
[----:B------:R-:W5:Y:S02]  /*174a0*/  LD.E.128 R44, desc[UR60][R44.64] ;  /* 0x0000003c2c2c7980 */ /* 0x000f64000c101d00 */
[----:B------:R-:W-:Y:S01]  /*174b0*/  IADD3 R21, R21, R3, RZ ;  /* 0x0000000315157210 */ /* 0x000fe20007ffe0ff */
[----:B------:R-:W-:Y:S01]  /*174c0*/  IMAD.MOV.U32 R3, RZ, RZ, R50 ;  /* 0x000000ffff037224 */ /* 0x000fe200078e0032 */
[----:B--2---:R-:W-:Y:S01]  /*174d0*/  @P1 SHF.R.U32.HI R3, RZ, R49, R0 ;  /* 0x00000031ff031219 */ /* 0x004fe20000011600 */
[----:B------:R-:W-:Y:S01]  /*174e0*/  IMAD R48, R193, UR4, RZ ;  /* 0x00000004c1307c24 */ /* 0x000fe2000f8e02ff */
[----:B------:R-:W-:Y:S01]  /*174f0*/  @!PT LDS RZ, [RZ] ;  /* 0x00000000fffff984 */ /* 0x000fe20000000800 */
[----:B------:R-:W-:Y:S01]  /*17500*/  @!PT LDS RZ, [RZ] ;  /* 0x00000000fffff984 */ /* 0x000fe20000000800 */
[----:B------:R-:W-:Y:S01]  /*17510*/  @!PT LDS RZ, [RZ] ;  /* 0x00000000fffff984 */ /* 0x000fe20000000800 */
[----:B------:R-:W-:Y:S01]  /*17520*/  @!PT LDS RZ, [RZ] ;  /* 0x00000000fffff984 */ /* 0x000fe20000000800 */
[----:B------:R1:W-:Y:S06]  /*17530*/  MEMBAR.ALL.CTA ;  /* 0x0000000000007992 */ /* 0x0003ec0000008000 */
[----:B-1----:R-:W1:Y:S01]  /*17540*/  FENCE.VIEW.ASYNC.S ;  /* 0x00000000000073c6 */ /* 0x002e620000000000 */
[----:B------:R-:W-:Y:S01]  /*17550*/  IMAD.WIDE.U32 R20, R55, UR4, R20 ;  /* 0x0000000437147c25 */ /* 0x000fe2000f8e0014 */
[----:B------:R-:W-:-:S02]  /*17560*/  SHF.R.S32.HI R0, RZ, 0x1f, R3 ;  /* 0x0000001fff007819 */ /* 0x000fc40000011403 */
[----:B------:R-:W-:Y:S01]  /*17570*/  IADD3 R51, -R3, RZ, RZ ;  /* 0x000000ff03337210 */ /* 0x000fe20007ffe1ff */
[----:B------:R-:W-:Y:S01]  /*17580*/  IMAD R49, R55, UR5, R48 ;  /* 0x0000000537317c24 */ /* 0x000fe2000f8e0230 */
[----:B------:R-:W-:Y:S02]  /*17590*/  ULDC.64 UR4, c[0x0][0xae0] ;  /* 0x0002b80000047ab9 */ /* 0x000fe40000000a00 */
[----:B------:R-:W-:Y:S02]  /*175a0*/  IMAD R0, R0, UR4, RZ ;  /* 0x0000000400007c24 */ /* 0x000fe4000f8e02ff */
[----:B------:R-:W-:Y:S02]  /*175b0*/  IMAD.IADD R21, R21, 0x1, R49 ;  /* 0x0000000115157824 */ /* 0x000fe400078e0231 */
[----:B------:R-:W-:Y:S02]  /*175c0*/  IMAD R49, R28, R51, R50 ;  /* 0x000000331c317224 */ /* 0x000fe400078e0232 */
[----:B------:R-:W-:-:S02]  /*175d0*/  IMAD R51, R3, UR5, R0 ;  /* 0x0000000503337c24 */ /* 0x000fc4000f8e0200 */
[----:B------:R-:W-:Y:S01]  /*175e0*/  IMAD.WIDE.U32 R20, R3, UR4, R20 ;  /* 0x0000000403147c25 */ /* 0x000fe2000f8e0014 */
[----:B------:R-:W-:Y:S01]  /*175f0*/  SHF.R.S32.HI R0, RZ, 0x1f, R49 ;  /* 0x0000001fff007819 */ /* 0x000fe20000011431 */
[----:B------:R-:W-:Y:S01]  /*17600*/  ULDC.64 UR4, c[0x0][0xad8] ;  /* 0x0002b60000047ab9 */ /* 0x000fe20000000a00 */
[----:B------:R-:W-:Y:S01]  /*17610*/  LEA R50, R190, R192, 0x7 ;  /* 0x000000c0be327211 */ /* 0x000fe200078e38ff */
[----:B------:R-:W-:Y:S02]  /*17620*/  IMAD.IADD R21, R21, 0x1, R51 ;  /* 0x0000000115157824 */ /* 0x000fe400078e0233 */
[----:B------:R-:W-:Y:S01]  /*17630*/  IMAD R28, R0, UR4, RZ ;  /* 0x00000004001c7c24 */ /* 0x000fe2000f8e02ff */
[C---:B------:R-:W-:Y:S01]  /*17640*/  IADD3 R0, R50.reuse, 0x20, RZ ;  /* 0x0000002032007810 */ /* 0x040fe20007ffe0ff */
[----:B------:R-:W-:Y:S01]  /*17650*/  IMAD.WIDE.U32 R20, R49, UR4, R20 ;  /* 0x0000000431147c25 */ /* 0x000fe2000f8e0014 */
[----:B------:R-:W-:-:S03]  /*17660*/  ISETP.GE.AND P2, PT, R50, R57, PT ;  /* 0x000000393200720c */ /* 0x000fc60003f46270 */
[----:B------:R-:W-:Y:S01]  /*17670*/  IMAD R51, R49, UR5, R28 ;  /* 0x0000000531337c24 */ /* 0x000fe2000f8e021c */
[-C--:B------:R-:W-:Y:S01]  /*17680*/  ISETP.GE.AND P0, PT, R0, R57.reuse, PT ;  /* 0x000000390000720c */ /* 0x080fe20003f06270 */
[----:B------:R-:W-:Y:S01]  /*17690*/  VIADD R0, R2, 0x2a820 ;  /* 0x0002a82002007836 */ /* 0x000fe20000000000 */
[----:B------:R-:W-:Y:S01]  /*176a0*/  ULDC.64 UR4, c[0x0][0xa80] ;  /* 0x0002a00000047ab9 */ /* 0x000fe20000000a00 */
[----:B------:R-:W-:Y:S01]  /*176b0*/  IADD3 R3, R50, 0x40, RZ ;  /* 0x0000004032037810 */ /* 0x000fe20007ffe0ff */
[----:B------:R-:W-:Y:S01]  /*176c0*/  IMAD.IADD R21, R21, 0x1, R51 ;  /* 0x0000000115157824 */ /* 0x000fe200078e0233 */
[----:B------:R-:W-:Y:S02]  /*176d0*/  LEA R28, P3, R20, UR4, 0x1 ;  /* 0x00000004141c7c11 */ /* 0x000fe4000f8608ff */
[----:B------:R-:W-:Y:S02]  /*176e0*/  ISETP.GE.AND P1, PT, R3, R57, PT ;  /* 0x000000390300720c */ /* 0x000fe40003f26270 */
[----:B------:R-:W-:-:S02]  /*176f0*/  PRMT R0, RZ, 0x654, R0 ;  /* 0x00000654ff007816 */ /* 0x000fc40000000000 */
[----:B------:R-:W-:Y:S01]  /*17700*/  LEA.HI.X R3, R20, UR5, R21, 0x1, P3 ;  /* 0x0000000514037c11 */ /* 0x000fe200098f0c15 */
[----:B-1----:R1:W2:Y:S01]  /*17710*/  SHFL.IDX PT, R48, R28, RZ, 0x181f ;  /* 0x00181fff1c307589 */ /* 0x0022a200000e0000 */
[----:B------:R3:W-:Y:S01]  /*17720*/  SYNCS.ARRIVE.TRANS64.RED.A1T0 RZ, [R0+URZ], RZ ;  /* 0x000000ff00ff79a7 */ /* 0x0007e2000810043f */
[----:B------:R-:W-:Y:S01]  /*17730*/  BSSY B1, `(.L_x_647) ;  /* 0x000000e000017945 */ /* 0x000fe20003800000 */
[----:B------:R-:W-:Y:S02]  /*17740*/  SHF.R.S32.HI R56, RZ, 0x1f, R183 ;  /* 0x0000001fff387819 */ /* 0x000fe400000114b7 */
[----:B------:R-:W-:Y:S01]  /*17750*/  SHF.R.S32.HI R58, RZ, 0x1f, R182 ;  /* 0x0000001fff3a7819 */ /* 0x000fe200000114b6 */
[----:B---3--:R1:W3:Y:S01]  /*17760*/  SHFL.IDX PT, R0, R3, RZ, 0x181f ;  /* 0x00181fff03007589 */ /* 0x0082e200000e0000 */
[----:B------:R-:W-:Y:S05]  /*17770*/  @P2 BRA `(.L_x_648) ;  /* 0x0000000000242947 */ /* 0x000fea0003800000 */
[----:B------:R-:W-:Y:S02]  /*17780*/  ULDC UR4, c[0x0][0xac8] ;  /* 0x0002b20000047ab9 */ /* 0x000fe40000000800 */
[----:B------:R-:W-:Y:S02]  /*17790*/  ISETP.GE.AND P2, PT, R182, UR4, PT ;  /* 0x00000004b6007c0c */ /* 0x000fe4000bf46270 */
[----:B------:R-:W-:-:S11]  /*177a0*/  ISETP.GE.AND P3, PT, R183, UR4, PT ;  /* 0x00000004b7007c0c */ /* 0x000fd6000bf66270 */
[CC--:B--2---:R-:W-:Y:S02]  /*177b0*/  @!P2 LEA R20, P4, R182.reuse, R48.reuse, 0x1 ;  /* 0x00000030b614a211 */ /* 0x0c4fe400078808ff */
[C---:B------:R-:W-:Y:S02]  /*177c0*/  @!P3 LEA R48, P5, R183.reuse, R48, 0x1 ;  /* 0x00000030b730b211 */ /* 0x040fe400078a08ff */
[-C--:B---3--:R-:W-:Y:S02]  /*177d0*/  @!P2 LEA.HI.X R21, R182, R0.reuse, R58, 0x1, P4 ;  /* 0x00000000b615a211 */ /* 0x088fe400020f0c3a */
[----:B------:R-:W-:-:S03]  /*177e0*/  @!P3 LEA.HI.X R49, R183, R0, R56, 0x1, P5 ;  /* 0x00000000b731b211 */ /* 0x000fc600028f0c38 */
[----:B-----5:R4:W-:Y:S04]  /*177f0*/  @!P2 ST.E.128 desc[UR60][R20.64], R4 ;  /* 0x000000041400a985 */ /* 0x0209e8000c101d3c */
[----:B------:R4:W-:Y:S02]  /*17800*/  @!P3 ST.E.128 desc[UR60][R48.64], R32 ;  /* 0x000000203000b985 */ /* 0x0009e4000c101d3c */
.L_x_648:
[----:B------:R-:W-:Y:S05]  /*17810*/  BSYNC B1 ;  /* 0x0000000000017941 */ /* 0x000fea0003800000 */
.L_x_647:
[----:B---3--:R3:W0:Y:S01]  /*17820*/  SHFL.IDX PT, R0, R3, 0x1, 0x181f ;  /* 0x00381f0003007f89 */ /* 0x00862200000e0000 */
[----:B------:R-:W-:Y:S03]  /*17830*/  BSSY B1, `(.L_x_649) ;  /* 0x000000c000017945 */ /* 0x000fe60003800000 */
[----:B----45:R3:W4:Y:S01]  /*17840*/  SHFL.IDX PT, R6, R28, 0x1, 0x181f ;  /* 0x00381f001c067f89 */ /* 0x03072200000e0000 */
[----:B------:R-:W-:Y:S05]  /*17850*/  @P0 BRA `(.L_x_650) ;  /* 0x0000000000240947 */ /* 0x000fea0003800000 */
[----:B------:R-:W-:Y:S02]  /*17860*/  ULDC UR4, c[0x0][0xac8] ;  /* 0x0002b20000047ab9 */ /* 0x000fe40000000800 */
[----:B------:R-:W-:Y:S02]  /*17870*/  ISETP.GE.AND P3, PT, R182, UR4, PT ;  /* 0x00000004b6007c0c */ /* 0x000fe4000bf66270 */
[----:B------:R-:W-:-:S11]  /*17880*/  ISETP.GE.AND P4, PT, R183, UR4, PT ;  /* 0x00000004b7007c0c */ /* 0x000fd6000bf86270 */
[CC--:B----4-:R-:W-:Y:S02]  /*17890*/  @!P3 LEA R4, P0, R182.reuse, R6.reuse, 0x1 ;  /* 0x00000006b604b211 */ /* 0x0d0fe400078008ff */
[C---:B------:R-:W-:Y:S02]  /*178a0*/  @!P4 LEA R6, P2, R183.reuse, R6, 0x1 ;  /* 0x00000006b706c211 */ /* 0x040fe400078408ff */
[-C--:B0-----:R-:W-:Y:S02]  /*178b0*/  @!P3 LEA.HI.X R5, R182, R0.reuse, R58, 0x1, P0 ;  /* 0x00000000b605b211 */ /* 0x081fe400000f0c3a */
[----:B------:R-:W-:-:S03]  /*178c0*/  @!P4 LEA.HI.X R7, R183, R0, R56, 0x1, P2 ;  /* 0x00000000b707c211 */ /* 0x000fc600010f0c38 */
[----:B------:R0:W-:Y:S04]  /*178d0*/  @!P3 ST.E.128 desc[UR60][R4.64], R8 ;  /* 0x000000080400b985 */ /* 0x0001e8000c101d3c */
[----:B------:R0:W-:Y:S02]  /*178e0*/  @!P4 ST.E.128 desc[UR60][R6.64], R36 ;  /* 0x000000240600c985 */ /* 0x0001e4000c101d3c */
.L_x_650:
[----:B------:R-:W-:Y:S05]  /*178f0*/  BSYNC B1 ;  /* 0x0000000000017941 */ /* 0x000fea0003800000 */
.L_x_649:
[----:B0-----:R0:W0:Y:S01]  /*17900*/  SHFL.IDX PT, R0, R3, 0x2, 0x181f ;  /* 0x00581f0003007f89 */ /* 0x00102200000e0000 */
[----:B------:R-:W-:Y:S03]  /*17910*/  BSSY B1, `(.L_x_651) ;  /* 0x000000c000017945 */ /* 0x000fe60003800000 */
[----:B----4-:R4:W0:Y:S01]  /*17920*/  SHFL.IDX PT, R6, R28, 0x2, 0x181f ;  /* 0x00581f001c067f89 */ /* 0x01082200000e0000 */
        /* <DEDUP_REMOVED lines=8> */
[----:B------:R0:W-:Y:S04]  /*179b0*/  @!P2 ST.E.128 desc[UR60][R4.64], R12 ;  /* 0x0000000c0400a985 */ /* 0x0001e8000c101d3c */
[----:B------:R0:W-:Y:S02]  /*179c0*/  @!P3 ST.E.128 desc[UR60][R6.64], R40 ;  /* 0x000000280600b985 */ /* 0x0001e4000c101d3c */
.L_x_652:
[----:B------:R-:W-:Y:S05]  /*179d0*/  BSYNC B1 ;  /* 0x0000000000017941 */ /* 0x000fea0003800000 */
.L_x_651:
[----:B0-----:R-:W-:Y:S01]  /*179e0*/  IADD3 R0, R50, 0x60, RZ ;  /* 0x0000006032007810 */ /* 0x001fe20007ffe0ff */
[----:B-1-3--:R-:W0:Y:S03]  /*179f0*/  SHFL.IDX PT, R3, R3, 0x3, 0x181f ;  /* 0x00781f0003037f89 */ /* 0x00ae2600000e0000 */
[----:B------:R-:W-:Y:S01]  /*17a00*/  ISETP.GE.AND P0, PT, R0, R57, PT ;  /* 0x000000390000720c */ /* 0x000fe20003f06270 */
[----:B----4-:R-:W1:-:S12]  /*17a10*/  SHFL.IDX PT, R28, R28, 0x3, 0x181f ;  /* 0x00781f001c1c7f89 */ /* 0x010e5800000e0000 */
[----:B------:R-:W-:Y:S05]  /*17a20*/  @P0 BRA `(.L_x_653) ;  /* 0x0000000800ec0947 */ /* 0x000fea0003800000 */
[----:B------:R-:W-:Y:S02]  /*17a30*/  ULDC UR4, c[0x0][0xac8] ;  /* 0x0002b20000047ab9 */ /* 0x000fe40000000800 */
[----:B------:R-:W-:-:S13]  /*17a40*/  ISETP.GE.AND P1, PT, R182, UR4, PT ;  /* 0x00000004b6007c0c */ /* 0x000fda000bf26270 */
[----:B-1----:R-:W-:-:S04]  /*17a50*/  @!P1 LEA R4, P0, R182, R28, 0x1 ;  /* 0x0000001cb6049211 */ /* 0x002fc800078008ff */
        /* <DEDUP_REMOVED lines=8> */
.L_x_645:
[----:B------:R-:W-:Y:S01]  /*17ae0*/  ULDC.64 UR4, c[0x0][0xc00] ;  /* 0x0003000000047ab9 */ /* 0x000fe20000000a00 */
[----:B------:R-:W-:Y:S01]  /*17af0*/  IMAD.MOV.U32 R3, RZ, RZ, RZ ;  /* 0x000000ffff037224 */ /* 0x000fe200078e00ff */
[----:B------:R-:W-:Y:S01]  /*17b00*/  ISETP.NE.U32.AND P0, PT, RZ, UR4, PT ;  /* 0x00000004ff007c0c */ /* 0x000fe2000bf05070 */
[----:B------:R-:W2:Y:S01]  /*17b10*/  LDC R25, c[0x0][0xbe8] ;  /* 0x0002fa00ff197b82 */ /* 0x000ea20000000800 */
[----:B------:R-:W-:Y:S02]  /*17b20*/  IADD3 R4, P1, R186, UR4, RZ ;  /* 0x00000004ba047c10 */ /* 0x000fe4000ff3e0ff */
[----:B------:R-:W-:Y:S02]  /*17b30*/  ISETP.NE.AND.EX P0, PT, RZ, UR5, PT, P0 ;  /* 0x00000005ff007c0c */ /* 0x000fe4000bf05300 */
[----:B------:R-:W-:Y:S01]  /*17b40*/  IADD3.X R5, R187, UR5, RZ, P1, !PT ;  /* 0x00000005bb057c10 */ /* 0x000fe20008ffe4ff */
[----:B------:R-:W-:Y:S02]  /*17b50*/  ULDC.64 UR4, c[0x0][0xc08] ;  /* 0x0003020000047ab9 */ /* 0x000fe40000000a00 */
[----:B------:R-:W-:-:S04]  /*17b60*/  ISETP.NE.U32.AND P1, PT, RZ, UR4, PT ;  /* 0x00000004ff007c0c */ /* 0x000fc8000bf25070 */
[----:B------:R-:W-:-:S04]  /*17b70*/  ISETP.NE.AND.EX P1, PT, RZ, UR5, PT, P1 ;  /* 0x00000005ff007c0c */ /* 0x000fc8000bf25310 */
[----:B------:R3:W5:Y:S09]  /*17b80*/  @P0 LDG.E R3, desc[UR60][R4.64] ;  /* 0x0000003c04030981 */ /* 0x000772000c1e1900 */
[----:B------:R-:W-:Y:S01]  /*17b90*/  @P1 IADD3 R186, P2, R186, UR4, RZ ;  /* 0x00000004baba1c10 */ /* 0x000fe2000ff5e0ff */
[----:B------:R-:W-:-:S02]  /*17ba0*/  ULDC UR4, c[0x0][0xa88] ;  /* 0x0002a20000047ab9 */ /* 0x000fc40000000800 */
[----:B------:R-:W-:Y:S02]  /*17bb0*/  MOV R0, UR4 ;  /* 0x0000000400007c02 */ /* 0x000fe40008000f00 */
[----:B------:R-:W-:-:S05]  /*17bc0*/  @P1 IADD3.X R187, R187, UR5, RZ, P2, !PT ;  /* 0x00000005bbbb1c10 */ /* 0x000fca00097fe4ff */
[----:B------:R3:W5:Y:S01]  /*17bd0*/  @P1 LDG.E R0, desc[UR60][R186.64] ;  /* 0x0000003cba001981 */ /* 0x000762000c1e1900 */
[----:B--2---:R-:W-:Y:S01]  /*17be0*/  ISETP.NE.AND P2, PT, R25, 0x1, PT ;  /* 0x000000011900780c */ /* 0x004fe20003f45270 */
[----:B------:R-:W2:-:S12]  /*17bf0*/  S2R R6, SR_TID.X ;  /* 0x0000000000067919 */ /* 0x000e980000002100 */
[----:B------:R-:W0:Y:S08]  /*17c00*/  @P2 LDC R14, c[0x0][0xbec] ;  /* 0x0002fb00ff0e2b82 */ /* 0x000e300000000800 */
[----:B------:R-:W0:Y:S01]  /*17c10*/  @P2 LDC R27, c[0x0][0xbf0] ;  /* 0x0002fc00ff1b2b82 */ /* 0x000e220000000800 */
[----:B--2---:R-:W-:-:S05]  /*17c20*/  VIADD R6, R6, 0xffffff80 ;  /* 0xffffff8006067836 */ /* 0x004fca0000000000 */
[----:B------:R-:W-:Y:S01]  /*17c30*/  ISETP.GE.AND P3, PT, R6, 0x80, PT ;  /* 0x000000800600780c */ /* 0x000fe20003f66270 */
[----:B---3--:R-:W-:-:S12]  /*17c40*/  @P1 BRA `(.L_x_654) ;  /* 0x0000000000101947 */ /* 0x008fd80003800000 */
[----:B------:R-:W-:Y:S05]  /*17c50*/  @!P0 BRA `(.L_x_654) ;  /* 0x00000000000c8947 */ /* 0x000fea0003800000 */
[----:B------:R-:W2:Y:S04]  /*17c60*/  LDG.E R7, desc[UR60][R4.64] ;  /* 0x0000003c04077981 */ /* 0x000ea8000c1e1900 */
[----:B-----5:R-:W2:Y:S02]  /*17c70*/  LDG.E R0, desc[UR60][R4.64+0x4] ;  /* 0x0000043c04007981 */ /* 0x020ea4000c1e1900 */
[----:B--2---:R-:W-:-:S07]  /*17c80*/  IADD3 R0, -R7, R0, RZ ;  /* 0x0000000007007210 */ /* 0x004fce0007ffe1ff */
.L_x_654:
[----:B------:R-:W-:Y:S01]  /*17c90*/  BSSY B1, `(.L_x_655) ;  /* 0x000002e000017945 */ /* 0x000fe20003800000 */
[----:B------:R-:W-:Y:S02]  /*17ca0*/  SHF.R.S32.HI R13, RZ, 0x1f, R185 ;  /* 0x0000001fff0d7819 */ /* 0x000fe400000114b9 */
[----:B------:R-:W-:Y:S02]  /*17cb0*/  SEL R15, R188, RZ, !P0 ;  /* 0x000000ffbc0f7207 */ /* 0x000fe40004000000 */
[----:B------:R-:W-:Y:S02]  /*17cc0*/  SEL R193, R193, RZ, !P0 ;  /* 0x000000ffc1c17207 */ /* 0x000fe40004000000 */
[----:B-----5:R-:W-:Y:S01]  /*17cd0*/  SHF.R.S32.HI R10, RZ, 0x1f, R3 ;  /* 0x0000001fff0a7819 */ /* 0x020fe20000011403 */
[----:B------:R-:W-:Y:S06]  /*17ce0*/  @P3 BRA `(.L_x_656) ;  /* 0x0000000000a03947 */ /* 0x000fec0003800000 */
[----:B------:R-:W2:Y:S01]  /*17cf0*/  S2R R5, SR_TID.X ;  /* 0x0000000000057919 */ /* 0x000ea20000002100 */
[----:B------:R-:W3:Y:S01]  /*17d00*/  LDC R11, c[0x0][0xbe8] ;  /* 0x0002fa00ff0b7b82 */ /* 0x000ee20000000800 */
[----:B--2---:R-:W-:Y:S02]  /*17d10*/  IMAD R4, R190, 0x80, R5 ;  /* 0x00000080be047824 */ /* 0x004fe400078e0205 */
[----:B---3--:R-:W-:-:S03]  /*17d20*/  IMAD R5, R0, R11, RZ ;  /* 0x0000000b00057224 */ /* 0x008fc600078e02ff */
[----:B------:R-:W-:-:S04]  /*17d30*/  IADD3 R12, R4, -0x80, RZ ;  /* 0xffffff80040c7810 */ /* 0x000fc80007ffe0ff */
[----:B------:R-:W-:-:S13]  /*17d40*/  ISETP.GE.AND P0, PT, R12, R5, PT ;  /* 0x000000050c00720c */ /* 0x000fda0003f06270 */
[----:B------:R-:W-:Y:S05]  /*17d50*/  @P0 BRA `(.L_x_656) ;  /* 0x0000000000840947 */ /* 0x000fea0003800000 */
[----:B------:R-:W-:Y:S01]  /*17d60*/  ISETP.NE.AND P0, PT, R11, 0x1, PT ;  /* 0x000000010b00780c */ /* 0x000fe20003f05270 */
[----:B------:R-:W-:Y:S01]  /*17d70*/  ULDC.64 UR4, c[0x0][0xb90] ;  /* 0x0002e40000047ab9 */ /* 0x000fe20000000a00 */
[----:B------:R-:W-:Y:S01]  /*17d80*/  MOV R4, R3 ;  /* 0x0000000300047202 */ /* 0x000fe20000000f00 */
[----:B------:R-:W-:Y:S02]  /*17d90*/  IMAD R8, R13, UR4, RZ ;  /* 0x000000040d087c24 */ /* 0x000fe4000f8e02ff */
[----:B------:R-:W-:Y:S02]  /*17da0*/  IMAD.MOV.U32 R5, RZ, RZ, R10 ;  /* 0x000000ffff057224 */ /* 0x000fe400078e000a */
[----:B------:R-:W-:Y:S02]  /*17db0*/  IMAD.MOV.U32 R7, RZ, RZ, R12 ;  /* 0x000000ffff077224 */ /* 0x000fe400078e000c */
[----:B------:R-:W-:-:S04]  /*17dc0*/  IMAD.WIDE.U32 R4, R185, UR4, R4 ;  /* 0x00000004b9047c25 */ /* 0x000fc8000f8e0004 */
[----:B------:R-:W2:Y:S08]  /*17dd0*/  @P0 LDC R9, c[0x0][0xbec] ;  /* 0x0002fb00ff090b82 */ /* 0x000eb00000000800 */
[----:B------:R-:W3:Y:S01]  /*17de0*/  @P0 LDC R21, c[0x0][0xbf0] ;  /* 0x0002fc00ff150b82 */ /* 0x000ee20000000800 */
[----:B--2---:R-:W-:-:S04]  /*17df0*/  @P0 IMAD.HI.U32 R6, R12, R9, RZ ;  /* 0x000000090c060227 */ /* 0x004fc800078e00ff */
[----:B------:R-:W-:Y:S01]  /*17e00*/  IMAD R9, R185, UR5, R8 ;  /* 0x00000005b9097c24 */ /* 0x000fe2000f8e0208 */
[----:B------:R-:W-:Y:S01]  /*17e10*/  ULDC.64 UR4, c[0x0][0xb98] ;  /* 0x0002e60000047ab9 */ /* 0x000fe20000000a00 */
[----:B---3--:R-:W-:Y:S01]  /*17e20*/  @P0 SHF.R.U32.HI R7, RZ, R21, R6 ;  /* 0x00000015ff070219 */ /* 0x008fe20000011606 */
[----:B------:R-:W-:Y:S02]  /*17e30*/  IMAD R6, R193, UR4, RZ ;  /* 0x00000004c1067c24 */ /* 0x000fe4000f8e02ff */
[----:B------:R-:W-:Y:S02]  /*17e40*/  IADD3 R5, R5, R9, RZ ;  /* 0x0000000905057210 */ /* 0x000fe40007ffe0ff */
[----:B------:R-:W-:Y:S02]  /*17e50*/  IMAD.MOV R9, RZ, RZ, -R7 ;  /* 0x000000ffff097224 */ /* 0x000fe400078e0a07 */
[----:B------:R-:W-:-:S04]  /*17e60*/  IMAD.WIDE.U32 R4, R15, UR4, R4 ;  /* 0x000000040f047c25 */ /* 0x000fc8000f8e0004 */
[----:B------:R-:W-:Y:S01]  /*17e70*/  IMAD R9, R11, R9, R12 ;  /* 0x000000090b097224 */ /* 0x000fe200078e020c */
[----:B------:R-:W-:Y:S01]  /*17e80*/  SHF.R.S32.HI R11, RZ, 0x1f, R7 ;  /* 0x0000001fff0b7819 */ /* 0x000fe20000011407 */
[----:B------:R-:W-:Y:S01]  /*17e90*/  IMAD R8, R15, UR5, R6 ;  /* 0x000000050f087c24 */ /* 0x000fe2000f8e0206 */
[----:B------:R-:W-:Y:S01]  /*17ea0*/  IADD3 R4, P0, R7, R4, RZ ;  /* 0x0000000407047210 */ /* 0x000fe20007f1e0ff */
[----:B------:R-:W-:Y:S01]  /*17eb0*/  ULDC.64 UR4, c[0x0][0xb88] ;  /* 0x0002e20000047ab9 */ /* 0x000fe20000000a00 */
[----:B------:R-:W-:Y:S02]  /*17ec0*/  SHF.R.S32.HI R6, RZ, 0x1f, R9 ;  /* 0x0000001fff067819 */ /* 0x000fe40000011409 */
[----:B------:R-:W-:-:S03]  /*17ed0*/  IADD3.X R5, R11, R5, R8, P0, !PT ;  /* 0x000000050b057210 */ /* 0x000fc600007fe408 */
[----:B------:R-:W-:Y:S02]  /*17ee0*/  IMAD R6, R6, UR4, RZ ;  /* 0x0000000406067c24 */ /* 0x000fe4000f8e02ff */
[----:B------:R-:W-:-:S04]  /*17ef0*/  IMAD.WIDE.U32 R4, R9, UR4, R4 ;  /* 0x0000000409047c25 */ /* 0x000fc8000f8e0004 */
[----:B------:R-:W-:Y:S01]  /*17f00*/  IMAD R7, R9, UR5, R6 ;  /* 0x0000000509077c24 */ /* 0x000fe2000f8e0206 */
[----:B------:R-:W-:Y:S02]  /*17f10*/  ULDC.64 UR4, c[0x0][0xb50] ;  /* 0x0002d40000047ab9 */ /* 0x000fe40000000a00 */
[----:B------:R-:W-:Y:S02]  /*17f20*/  LEA R6, P0, R4, UR4, 0x2 ;  /* 0x0000000404067c11 */ /* 0x000fe4000f8010ff */
[----:B------:R-:W-:-:S04]  /*17f30*/  IADD3 R5, R5, R7, RZ ;  /* 0x0000000705057210 */ /* 0x000fc80007ffe0ff */
[----:B------:R-:W-:Y:S01]  /*17f40*/  LEA.HI.X R7, R4, UR5, R5, 0x2, P0 ;  /* 0x0000000504077c11 */ /* 0x000fe200080f1405 */
[----:B------:R-:W-:-:S05]  /*17f50*/  IMAD.MOV.U32 R5, RZ, RZ, -0x800000 ;  /* 0xff800000ff057424 */ /* 0x000fca00078e00ff */
[----:B------:R2:W-:Y:S02]  /*17f60*/  STG.E desc[UR60][R6.64], R5 ;  /* 0x0000000506007986 */ /* 0x0005e4000c10193c */
.L_x_656:
[----:B------:R-:W-:Y:S05]  /*17f70*/  BSYNC B1 ;  /* 0x0000000000017941 */ /* 0x000fea0003800000 */
.L_x_655:
[----:B------:R-:W-:Y:S01]  /*17f80*/  ULDC.64 UR4, c[0x0][0xaa0] ;  /* 0x0002a80000047ab9 */ /* 0x000fe20000000a00 */
[----:B------:R-:W-:Y:S01]  /*17f90*/  BSSY B1, `(.L_x_657) ;  /* 0x000003a000017945 */ /* 0x000fe20003800000 */
[----:B------:R-:W-:Y:S01]  /*17fa0*/  IMAD R4, R10, UR4, RZ ;  /* 0x000000040a047c24 */ /* 0x000fe2000f8e02ff */
[----:B------:R-:W-:Y:S02]  /*17fb0*/  SHF.R.S32.HI R12, RZ, 0x1f, R183 ;  /* 0x0000001fff0c7819 */ /* 0x000fe400000114b7 */
[----:B------:R-:W-:Y:S01]  /*17fc0*/  SHF.R.S32.HI R20, RZ, 0x1f, R182 ;  /* 0x0000001fff147819 */ /* 0x000fe200000114b6 */
[C---:B--2---:R-:W-:Y:S02]  /*17fd0*/  IMAD R7, R3.reuse, UR5, R4 ;  /* 0x0000000503077c24 */ /* 0x044fe4000f8e0204 */
[----:B------:R-:W-:Y:S01]  /*17fe0*/  IMAD.WIDE.U32 R4, R3, UR4, RZ ;  /* 0x0000000403047c25 */ /* 0x000fe2000f8e00ff */
[----:B------:R-:W-:Y:S01]  /*17ff0*/  LEA R3, R184, R192, 0x5 ;  /* 0x000000c0b8037211 */ /* 0x000fe200078e28ff */
[----:B------:R-:W-:-:S02]  /*18000*/  ULDC.64 UR4, c[0x0][0xae8] ;  /* 0x0002ba0000047ab9 */ /* 0x000fc40000000a00 */
[----:B------:R-:W-:Y:S01]  /*18010*/  IMAD.IADD R5, R5, 0x1, R7 ;  /* 0x0000000105057824 */ /* 0x000fe200078e0207 */
[----:B------:R-:W-:Y:S01]  /*18020*/  LEA R9, R190, R3, 0x7 ;  /* 0x00000003be097211 */ /* 0x000fe200078e38ff */
[----:B------:R-:W-:Y:S02]  /*18030*/  IMAD R8, R13, UR4, RZ ;  /* 0x000000040d087c24 */ /* 0x000fe4000f8e02ff */
[----:B------:R-:W-:-:S04]  /*18040*/  IMAD.WIDE.U32 R4, R185, UR4, R4 ;  /* 0x00000004b9047c25 */ /* 0x000fc8000f8e0004 */
[----:B------:R-:W-:Y:S01]  /*18050*/  IMAD R7, R185, UR5, R8 ;  /* 0x00000005b9077c24 */ /* 0x000fe2000f8e0208 */
[----:B------:R-:W-:Y:S01]  /*18060*/  ULDC.64 UR4, c[0x0][0xaf0] ;  /* 0x0002bc0000047ab9 */ /* 0x000fe20000000a00 */
[----:B0-----:R-:W-:-:S03]  /*18070*/  @P2 IMAD.HI.U32 R6, R9, R14, RZ ;  /* 0x0000000e09062227 */ /* 0x001fc600078e00ff */
[----:B------:R-:W-:Y:S01]  /*18080*/  IADD3 R5, R5, R7, RZ ;  /* 0x0000000705057210 */ /* 0x000fe20007ffe0ff */
[----:B------:R-:W-:Y:S01]  /*18090*/  IMAD.MOV.U32 R3, RZ, RZ, R9 ;  /* 0x000000ffff037224 */ /* 0x000fe200078e0009 */
[----:B------:R-:W-:Y:S01]  /*180a0*/  @P2 SHF.R.U32.HI R3, RZ, R27, R6 ;  /* 0x0000001bff032219 */ /* 0x000fe20000011606 */
[----:B------:R-:W-:Y:S02]  /*180b0*/  IMAD R8, R193, UR4, RZ ;  /* 0x00000004c1087c24 */ /* 0x000fe4000f8e02ff */
[----:B------:R-:W-:Y:S01]  /*180c0*/  IMAD.WIDE.U32 R4, R15, UR4, R4 ;  /* 0x000000040f047c25 */ /* 0x000fe2000f8e0004 */
[----:B------:R-:W-:-:S03]  /*180d0*/  SHF.R.S32.HI R6, RZ, 0x1f, R3 ;  /* 0x0000001fff067819 */ /* 0x000fc60000011403 */
[----:B------:R-:W-:Y:S01]  /*180e0*/  IMAD R7, R15, UR5, R8 ;  /* 0x000000050f077c24 */ /* 0x000fe2000f8e0208 */
[----:B------:R-:W-:Y:S01]  /*180f0*/  ULDC.64 UR4, c[0x0][0xae0] ;  /* 0x0002b80000047ab9 */ /* 0x000fe20000000a00 */
[----:B------:R-:W-:Y:S02]  /*18100*/  IMAD.MOV R8, RZ, RZ, -R3 ;  /* 0x000000ffff087224 */ /* 0x000fe400078e0a03 */
[----:B------:R-:W-:Y:S01]  /*18110*/  IMAD R6, R6, UR4, RZ ;  /* 0x0000000406067c24 */ /* 0x000fe2000f8e02ff */
[----:B------:R-:W-:Y:S01]  /*18120*/  IADD3 R5, R5, R7, RZ ;  /* 0x0000000705057210 */ /* 0x000fe20007ffe0ff */
[----:B------:R-:W-:Y:S01]  /*18130*/  IMAD R7, R25, R8, R9 ;  /* 0x0000000819077224 */ /* 0x000fe200078e0209 */
[----:B------:R-:W-:Y:S01]  /*18140*/  LEA R8, R190, R192, 0x7 ;  /* 0x000000c0be087211 */ /* 0x000fe200078e38ff */
[C---:B------:R-:W-:Y:S02]  /*18150*/  IMAD R9, R3.reuse, UR5, R6 ;  /* 0x0000000503097c24 */ /* 0x040fe4000f8e0206 */
[----:B------:R-:W-:Y:S01]  /*18160*/  IMAD.WIDE.U32 R4, R3, UR4, R4 ;  /* 0x0000000403047c25 */ /* 0x000fe2000f8e0004 */
[----:B------:R-:W-:Y:S01]  /*18170*/  SHF.R.S32.HI R3, RZ, 0x1f, R7 ;  /* 0x0000001fff037819 */ /* 0x000fe20000011407 */
[----:B------:R-:W-:-:S02]  /*18180*/  ULDC.64 UR4, c[0x0][0xad8] ;  /* 0x0002b60000047ab9 */ /* 0x000fc40000000a00 */
[----:B------:R-:W-:Y:S02]  /*18190*/  IMAD.IADD R5, R5, 0x1, R9 ;  /* 0x0000000105057824 */ /* 0x000fe400078e0209 */
[----:B------:R-:W-:Y:S02]  /*181a0*/  IMAD R6, R3, UR4, RZ ;  /* 0x0000000403067c24 */ /* 0x000fe4000f8e02ff */
[----:B------:R-:W-:Y:S02]  /*181b0*/  IMAD R25, R0, R25, RZ ;  /* 0x0000001900197224 */ /* 0x000fe400078e02ff */
[C---:B------:R-:W-:Y:S02]  /*181c0*/  IMAD R3, R7.reuse, UR5, R6 ;  /* 0x0000000507037c24 */ /* 0x040fe4000f8e0206 */
[----:B------:R-:W-:Y:S01]  /*181d0*/  IMAD.WIDE.U32 R4, R7, UR4, R4 ;  /* 0x0000000407047c25 */ /* 0x000fe2000f8e0004 */
[----:B------:R-:W-:Y:S01]  /*181e0*/  ISETP.GE.AND P2, PT, R8, R25, PT ;  /* 0x000000190800720c */ /* 0x000fe20003f46270 */
[----:B------:R-:W-:-:S02]  /*181f0*/  ULDC.64 UR4, c[0x0][0xa80] ;  /* 0x0002a00000047ab9 */ /* 0x000fc40000000a00 */
[----:B------:R-:W-:Y:S01]  /*18200*/  VIADD R0, R8, 0x20 ;  /* 0x0000002008007836 */ /* 0x000fe20000000000 */
[----:B------:R-:W-:Y:S01]  /*18210*/  LEA R6, P3, R4, UR4, 0x1 ;  /* 0x0000000404067c11 */ /* 0x000fe2000f8608ff */
[----:B------:R-:W-:-:S03]  /*18220*/  IMAD.IADD R3, R5, 0x1, R3 ;  /* 0x0000000105037824 */ /* 0x000fc600078e0203 */
[-C--:B------:R-:W-:Y:S02]  /*18230*/  ISETP.GE.AND P1, PT, R0, R25.reuse, PT ;  /* 0x000000190000720c */ /* 0x080fe40003f26270 */
[----:B------:R-:W-:Y:S02]  /*18240*/  IADD3 R0, R8, 0x40, RZ ;  /* 0x0000004008007810 */ /* 0x000fe40007ffe0ff */
[----:B------:R-:W-:Y:S02]  /*18250*/  LEA.HI.X R3, R4, UR5, R3, 0x1, P3 ;  /* 0x0000000504037c11 */ /* 0x000fe400098f0c03 */
[----:B------:R-:W-:Y:S01]  /*18260*/  ISETP.GE.AND P0, PT, R0, R25, PT ;  /* 0x000000190000720c */ /* 0x000fe20003f06270 */
[----:B------:R0:W2:Y:S04]  /*18270*/  SHFL.IDX PT, R4, R6, RZ, 0x181f ;  /* 0x00181fff06047589 */ /* 0x0000a800000e0000 */
[----:B------:R0:W3:Y:S01]  /*18280*/  SHFL.IDX PT, R0, R3, RZ, 0x181f ;  /* 0x00181fff03007589 */ /* 0x0000e200000e0000 */
[----:B------:R-:W-:Y:S07]  /*18290*/  @P2 BRA `(.L_x_658) ;  /* 0x0000000000242947 */ /* 0x000fee0003800000 */
[----:B------:R-:W-:Y:S02]  /*182a0*/  ULDC UR4, c[0x0][0xac8] ;  /* 0x0002b20000047ab9 */ /* 0x000fe40000000800 */
[----:B------:R-:W-:Y:S02]  /*182b0*/  ISETP.GE.AND P4, PT, R182, UR4, PT ;  /* 0x00000004b6007c0c */ /* 0x000fe4000bf86270 */
[----:B------:R-:W-:-:S11]  /*182c0*/  ISETP.GE.AND P5, PT, R183, UR4, PT ;  /* 0x00000004b7007c0c */ /* 0x000fd6000bfa6270 */
[CC--:B--2---:R-:W-:Y:S02]  /*182d0*/  @!P4 LEA R10, P2, R182.reuse, R4.reuse, 0x1 ;  /* 0x00000004b60ac211 */ /* 0x0c4fe400078408ff */
[C---:B------:R-:W-:Y:S02]  /*182e0*/  @!P5 LEA R4, P3, R183.reuse, R4, 0x1 ;  /* 0x00000004b704d211 */ /* 0x040fe400078608ff */
[-C--:B---3--:R-:W-:Y:S02]  /*182f0*/  @!P4 LEA.HI.X R11, R182, R0.reuse, R20, 0x1, P2 ;  /* 0x00000000b60bc211 */ /* 0x088fe400010f0c14 */
[----:B------:R-:W-:-:S03]  /*18300*/  @!P5 LEA.HI.X R5, R183, R0, R12, 0x1, P3 ;  /* 0x00000000b705d211 */ /* 0x000fc600018f0c0c */
[----:B------:R2:W-:Y:S04]  /*18310*/  @!P4 ST.E.128 desc[UR60][R10.64], RZ ;  /* 0x000000ff0a00c985 */ /* 0x0005e8000c101d3c */
[----:B------:R2:W-:Y:S02]  /*18320*/  @!P5 ST.E.128 desc[UR60][R4.64], RZ ;  /* 0x000000ff0400d985 */ /* 0x0005e4000c101d3c */
.L_x_658:
[----:B------:R-:W-:Y:S05]  /*18330*/  BSYNC B1 ;  /* 0x0000000000017941 */ /* 0x000fea0003800000 */
.L_x_657:
[----:B---3--:R3:W0:Y:S01]  /*18340*/  SHFL.IDX PT, R0, R3, 0x1, 0x181f ;  /* 0x00381f0003007f89 */ /* 0x00862200000e0000 */
[----:B------:R-:W-:Y:S03]  /*18350*/  BSSY B1, `(.L_x_659) ;  /* 0x000000c000017945 */ /* 0x000fe60003800000 */
[----:B--2---:R3:W2:Y:S01]  /*18360*/  SHFL.IDX PT, R4, R6, 0x1, 0x181f ;  /* 0x00381f0006047f89 */ /* 0x0046a200000e0000 */
[----:B------:R-:W-:Y:S05]  /*18370*/  @P1 BRA `(.L_x_660) ;  /* 0x0000000000241947 */ /* 0x000fea0003800000 */
[----:B------:R-:W-:Y:S02]  /*18380*/  ULDC UR4, c[0x0][0xac8] ;  /* 0x0002b20000047ab9 */ /* 0x000fe40000000800 */
[----:B------:R-:W-:Y:S02]  /*18390*/  ISETP.GE.AND P3, PT, R182, UR4, PT ;  /* 0x00000004b6007c0c */ /* 0x000fe4000bf66270 */
[----:B------:R-:W-:-:S11]  /*183a0*/  ISETP.GE.AND P4, PT, R183, UR4, PT ;  /* 0x00000004b7007c0c */ /* 0x000fd6000bf86270 */
[CC--:B--2---:R-:W-:Y:S02]  /*183b0*/  @!P3 LEA R10, P1, R182.reuse, R4.reuse, 0x1 ;  /* 0x00000004b60ab211 */ /* 0x0c4fe400078208ff */
[C---:B------:R-:W-:Y:S02]  /*183c0*/  @!P4 LEA R4, P2, R183.reuse, R4, 0x1 ;  /* 0x00000004b704c211 */ /* 0x040fe400078408ff */
[-C--:B0-----:R-:W-:Y:S02]  /*183d0*/  @!P3 LEA.HI.X R11, R182, R0.reuse, R20, 0x1, P1 ;  /* 0x00000000b60bb211 */ /* 0x081fe400008f0c14 */
[----:B------:R-:W-:-:S03]  /*183e0*/  @!P4 LEA.HI.X R5, R183, R0, R12, 0x1, P2 ;  /* 0x00000000b705c211 */ /* 0x000fc600010f0c0c */
[----:B------:R0:W-:Y:S04]  /*183f0*/  @!P3 ST.E.128 desc[UR60][R10.64], RZ ;  /* 0x000000ff0a00b985 */ /* 0x0001e8000c101d3c */
[----:B------:R0:W-:Y:S02]  /*18400*/  @!P4 ST.E.128 desc[UR60][R4.64], RZ ;  /* 0x000000ff0400c985 */ /* 0x0001e4000c101d3c */
.L_x_660:
[----:B------:R-:W-:Y:S05]  /*18410*/  BSYNC B1 ;  /* 0x0000000000017941 */ /* 0x000fea0003800000 */
.L_x_659:
[----:B0-----:R0:W0:Y:S01]  /*18420*/  SHFL.IDX PT, R0, R3, 0x2, 0x181f ;  /* 0x00581f0003007f89 */ /* 0x00102200000e0000 */
[----:B------:R-:W-:Y:S03]  /*18430*/  BSSY B1, `(.L_x_661) ;  /* 0x000000c000017945 */ /* 0x000fe60003800000 */
[----:B--2---:R2:W0:Y:S01]  /*18440*/  SHFL.IDX PT, R4, R6, 0x2, 0x181f ;  /* 0x00581f0006047f89 */ /* 0x00442200000e0000 */
        /* <DEDUP_REMOVED lines=10> */
.L_x_662:
[----:B------:R-:W-:Y:S05]  /*184f0*/  BSYNC B1 ;  /* 0x0000000000017941 */ /* 0x000fea0003800000 */
.L_x_661:
[----:B0-----:R-:W-:Y:S01]  /*18500*/  IADD3 R0, R8, 0x60, RZ ;  /* 0x0000006008007810 */ /* 0x001fe20007ffe0ff */
[----:B---3--:R-:W0:Y:S03]  /*18510*/  SHFL.IDX PT, R3, R3, 0x3, 0x181f ;  /* 0x00781f0003037f89 */ /* 0x008e2600000e0000 */
[----:B------:R-:W-:Y:S01]  /*18520*/  ISETP.GE.AND P0, PT, R0, R25, PT ;  /* 0x000000190000720c */ /* 0x000fe20003f06270 */
[----:B------:R3:W0:-:S12]  /*18530*/  SHFL.IDX PT, R4, R6, 0x3, 0x181f ;  /* 0x00781f0006047f89 */ /* 0x00061800000e0000 */
[----:B---3--:R-:W-:Y:S05]  /*18540*/  @P0 BRA `(.L_x_653) ;  /* 0x0000000000240947 */ /* 0x008fea0003800000 */
[----:B------:R-:W-:Y:S02]  /*18550*/  ULDC UR4, c[0x0][0xac8] ;  /* 0x0002b20000047ab9 */ /* 0x000fe40000000800 */
[----:B------:R-:W-:Y:S02]  /*18560*/  ISETP.GE.AND P2, PT, R182, UR4, PT ;  /* 0x00000004b6007c0c */ /* 0x000fe4000bf46270 */
[----:B------:R-:W-:-:S11]  /*18570*/  ISETP.GE.AND P3, PT, R183, UR4, PT ;  /* 0x00000004b7007c0c */ /* 0x000fd6000bf66270 */
[CC--:B0-2---:R-:W-:Y:S02]  /*18580*/  @!P2 LEA R6, P0, R182.reuse, R4.reuse, 0x1 ;  /* 0x00000004b606a211 */ /* 0x0c5fe400078008ff */
[C---:B------:R-:W-:Y:S02]  /*18590*/  @!P3 LEA R4, P1, R183.reuse, R4, 0x1 ;  /* 0x00000004b704b211 */ /* 0x040fe400078208ff */
[-C--:B------:R-:W-:Y:S02]  /*185a0*/  @!P2 LEA.HI.X R7, R182, R3.reuse, R20, 0x1, P0 ;  /* 0x00000003b607a211 */ /* 0x080fe400000f0c14 */
[----:B------:R-:W-:-:S03]  /*185b0*/  @!P3 LEA.HI.X R5, R183, R3, R12, 0x1, P1 ;  /* 0x00000003b705b211 */ /* 0x000fc600008f0c0c */
[----:B------:R3:W-:Y:S04]  /*185c0*/  @!P2 ST.E.128 desc[UR60][R6.64], RZ ;  /* 0x000000ff0600a985 */ /* 0x0007e8000c101d3c */
[----:B------:R3:W-:Y:S02]  /*185d0*/  @!P3 ST.E.128 desc[UR60][R4.64], RZ ;  /* 0x000000ff0400b985 */ /* 0x0007e4000c101d3c */
.L_x_653:
[----:B------:R-:W-:Y:S05]  /*185e0*/  BSYNC B0 ;  /* 0x0000000000007941 */ /* 0x000fea0003800000 */
.L_x_644:
[----:B------:R-:W-:Y:S02]  /*185f0*/  ULDC UR4, c[0x0][0xc3c] ;  /* 0x00030f0000047ab9 */ /* 0x000fe40000000800 */
[----:B-1----:R-:W-:-:S13]  /*18600*/  ISETP.GE.AND P0, PT, R31, UR4, PT ;  /* 0x000000041f007c0c */ /* 0x002fda000bf06270 */
[----:B------:R-:W-:Y:S05]  /*18610*/  @!P0 BRA `(.L_x_663) ;  /* 0xfffffe8c00608947 */ /* 0x000fea000383ffff */
[----:B------:R-:W-:Y:S05]  /*18620*/  BRA `(.L_x_448) ;  /* 0x00000068000c7947 */ /* 0x000fea0003800000 */
.L_x_446:
[----:B------:R-:W-:-:S08]  /*18630*/  NOP ;  /* 0x0000000000007918 */ /* 0x000fd00000000000 */
[----:B0-----:R-:W0:-:S00]  /*18640*/  USETMAXREG.DEALLOC.CTAPOOL 0x28 ;  /* 0x00000028000079c8 */ /* 0x001e0000080e0500 */
[----:B0-----:R-:W-:Y:S01]  /*18650*/  LOP3.LUT R2, R2, 0x3, RZ, 0xc0, !PT ;  /* 0x0000000302027812 */ /* 0x001fe200078ec0ff */
[----:B------:R-:W-:Y:S01]  /*18660*/  IMAD.MOV.U32 R4, RZ, RZ, RZ ;  /* 0x000000ffff047224 */ /* 0x000fe200078e00ff */
[----:B------:R-:W-:-:S04]  /*18670*/  LOP3.LUT R23, R23, 0xffffffdf, RZ, 0xc0, !PT ;  /* 0xffffffdf17177812 */ /* 0x000fc800078ec0ff */
[----:B------:R-:W0:Y:S02]  /*18680*/  SHFL.IDX PT, R2, R2, RZ, 0x1f ;  /* 0x00001fff02027589 */ /* 0x000e2400000e0000 */
[----:B0-----:R-:W-:-:S13]  /*18690*/  ISETP.NE.AND P0, PT, R2, RZ, PT ;  /* 0x000000ff0200720c */ /* 0x001fda0003f05270 */
[----:B------:R-:W-:Y:S01]  /*186a0*/  @P0 LOP3.LUT R23, R23, 0x20, RZ, 0xfc, !PT ;  /* 0x0000002017170812 */ /* 0x000fe200078efcff */
[----:B------:R-:W-:Y:S06]  /*186b0*/  @!P0 BRA `(.L_x_664) ;  /* 0x00000000001c8947 */ /* 0x000fec0003800000 */
[----:B------:R-:W0:Y:S08]  /*186c0*/  S2UR UR5, SR_CgaCtaId ;  /* 0x00000000000579c3 */ /* 0x000e300000008800 */
[----:B------:R-:W-:Y:S06]  /*186d0*/  BAR.SYNC.DEFER_BLOCKING 0x5, 0x180 ;  /* 0x0146000000007b1d */ /* 0x000fec0000010000 */
[----:B------:R-:W-:-:S02]  /*186e0*/  UMOV UR4, 0x400 ;  /* 0x0000040000047882 */ /* 0x000fc40000000000 */
[----:B0-----:R-:W-:-:S09]  /*186f0*/  ULEA UR4, UR5, UR4, 0x18 ;  /* 0x0000000405047291 */ /* 0x001fd2000f8ec03f */
[----:B------:R-:W0:Y:S01]  /*18700*/  LDS.128 R16, [UR4+0x2a8d0] ;  /* 0x02a8d004ff107984 */ /* 0x000e220008000c00 */
[----:B------:R-:W-:Y:S06]  /*18710*/  BAR.ARV 0x4, 0x180 ;  /* 0x0106000000007b1d */ /* 0x000fec0000002000 */
[----:B------:R-:W-:Y:S05]  /*18720*/  BRA `(.L_x_665) ;  /* 0x0000000400fc7947 */ /* 0x000fea0003800000 */
.L_x_664:
[----:B------:R-:W-:Y:S01]  /*18730*/  LOP3.LUT R5, R0, 0x1f, RZ, 0xc0, !PT ;  /* 0x0000001f00057812 */ /* 0x000fe200078ec0ff */
[----:B------:R-:W-:Y:S01]  /*18740*/  ULDC UR4, c[0x0][0xc3c] ;  /* 0x00030f0000047ab9 */ /* 0x000fe20000000800 */
[----:B------:R-:W0:Y:S01]  /*18750*/  S2UR UR6, SR_CTAID.X ;  /* 0x00000000000679c3 */ /* 0x000e220000002500 */
[----:B------:R-:W-:Y:S01]  /*18760*/  ULDC UR5, c[0x0][0xc38] ;  /* 0x00030e0000057ab9 */ /* 0x000fe20000000800 */
[----:B------:R-:W-:-:S04]  /*18770*/  ISETP.NE.AND P0, PT, R5, 0x1f, PT ;  /* 0x0000001f0500780c */ /* 0x000fc80003f05270 */
[----:B------:R-:W-:-:S13]  /*18780*/  ISETP.GE.OR P1, PT, R5, UR4, !P0 ;  /* 0x0000000405007c0c */ /* 0x000fda000c726670 */
[----:B------:R-:W1:Y:S02]  /*18790*/  @!P1 LDC.64 R2, c[0x0][0xc80] ;  /* 0x00032000ff029b82 */ /* 0x000e640000000a00 */
[----:B-1----:R-:W-:-:S05]  /*187a0*/  @!P1 IMAD.WIDE.U32 R2, R5, 0x4, R2 ;  /* 0x0000000405029825 */ /* 0x002fca00078e0002 */
        /* <DEDUP_REMOVED lines=8> */
[----:B--2---:R-:W1:Y:S02]  /*18830*/  SHFL.UP PT, R6, R4, 0x1, RZ ;  /* 0x0420000004067989 */ /* 0x004e6400000e00ff */
[----:B-1----:R-:W-:-:S04]  /*18840*/  SEL R7, R6, RZ, P1 ;  /* 0x000000ff06077207 */ /* 0x002fc80000800000 */
[----:B------:R-:W-:-:S05]  /*18850*/  IADD3 R7, R4, R7, RZ ;  /* 0x0000000704077210 */ /* 0x000fca0007ffe0ff */
[----:B------:R-:W1:Y:S02]  /*18860*/  SHFL.UP PT, R6, R7, 0x2, RZ ;  /* 0x0440000007067989 */ /* 0x000e6400000e00ff */
[----:B-1----:R-:W-:-:S05]  /*18870*/  SEL R6, R6, RZ, P2 ;  /* 0x000000ff06067207 */ /* 0x002fca0001000000 */
[----:B------:R-:W-:-:S05]  /*18880*/  IMAD.IADD R6, R7, 0x1, R6 ;  /* 0x0000000107067824 */ /* 0x000fca00078e0206 */
[----:B------:R-:W1:Y:S02]  /*18890*/  SHFL.UP PT, R8, R6, 0x4, RZ ;  /* 0x0480000006087989 */ /* 0x000e6400000e00ff */
        /* <DEDUP_REMOVED lines=8> */
[----:B------:R-:W1:Y:S02]  /*18920*/  SHFL.IDX PT, R6, R7, 0x1f, 0x1f ;  /* 0x03e01f0007067f89 */ /* 0x000e6400000e0000 */
[----:B-1----:R-:W-:-:S05]  /*18930*/  IMAD R6, R6, UR5, RZ ;  /* 0x0000000506067c24 */ /* 0x002fca000f8e02ff */
[----:B0-----:R-:W-:Y:S02]  /*18940*/  ISETP.GT.AND P6, PT, R6, UR6, PT ;  /* 0x0000000606007c0c */ /* 0x001fe4000bfc4270 */
[----:B------:R-:W-:-:S11]  /*18950*/  MOV R3, R6 ;  /* 0x0000000600037202 */ /* 0x000fd60000000f00 */
[----:B------:R-:W-:Y:S05]  /*18960*/  @P6 BRA `(.L_x_666) ;  /* 0x00000000009c6947 */ /* 0x000fea0003800000 */
[----:B------:R-:W0:Y:S01]  /*18970*/  LDC R10, c[0x0][0xc3c] ;  /* 0x00030f00ff0a7b82 */ /* 0x000e220000000800 */
[----:B------:R-:W-:Y:S01]  /*18980*/  IMAD.MOV.U32 R6, RZ, RZ, R3 ;  /* 0x000000ffff067224 */ /* 0x000fe200078e0003 */
[----:B------:R-:W-:Y:S01]  /*18990*/  UMOV UR4, URZ ;  /* 0x0000003f00047c82 */ /* 0x000fe20008000000 */
[----:B------:R-:W-:Y:S01]  /*189a0*/  ULDC UR7, c[0x0][0xc3c] ;  /* 0x00030f0000077ab9 */ /* 0x000fe20000000800 */
[----:B------:R-:W-:-:S05]  /*189b0*/  ULDC UR5, c[0x0][0xc38] ;  /* 0x00030e0000057ab9 */ /* 0x000fca0000000800 */
.L_x_670:
[----:B------:R-:W-:Y:S01]  /*189c0*/  UIADD3 UR4, UR4, 0x1f, URZ ;  /* 0x0000001f04047890 */ /* 0x000fe2000fffe03f */
[----:B------:R-:W-:-:S05]  /*189d0*/  MOV R19, UR7 ;  /* 0x0000000700137c02 */ /* 0x000fca0008000f00 */
[----:B0-----:R-:W-:-:S13]  /*189e0*/  ISETP.LE.AND P6, PT, R10, UR4, PT ;  /* 0x000000040a007c0c */ /* 0x001fda000bfc3270 */
[----:B------:R-:W-:Y:S05]  /*189f0*/  @P6 BRA `(.L_x_667) ;  /* 0x0000000400246947 */ /* 0x000fea0003800000 */
[----:B------:R-:W-:Y:S01]  /*18a00*/  VIADD R7, R5, UR4 ;  /* 0x0000000405077c36 */ /* 0x000fe20008000000 */
[----:B------:R-:W-:Y:S01]  /*18a10*/  BSSY B0, `(.L_x_668) ;  /* 0x0000007000007945 */ /* 0x000fe20003800000 */
[----:B------:R-:W-:-:S03]  /*18a20*/  MOV R4, RZ ;  /* 0x000000ff00047202 */ /* 0x000fc60000000f00 */
[----:B------:R-:W-:-:S13]  /*18a30*/  ISETP.GE.OR P6, PT, R7, R10, !P0 ;  /* 0x0000000a0700720c */ /* 0x000fda00047c6670 */
[----:B------:R-:W-:Y:S05]  /*18a40*/  @P6 BRA `(.L_x_669) ;  /* 0x00000000000c6947 */ /* 0x000fea0003800000 */
[----:B------:R-:W0:Y:S02]  /*18a50*/  LDC.64 R2, c[0x0][0xc80] ;  /* 0x00032000ff027b82 */ /* 0x000e240000000a00 */
[----:B0-----:R-:W-:-:S05]  /*18a60*/  IMAD.WIDE R2, R7, 0x4, R2 ;  /* 0x0000000407027825 */ /* 0x001fca00078e0202 */
[----:B------:R0:W5:Y:S02]  /*18a70*/  LDG.E R4, desc[UR60][R2.64] ;  /* 0x0000003c02047981 */ /* 0x000164000c1e1900 */
.L_x_669:
[----:B------:R-:W-:Y:S05]  /*18a80*/  BSYNC B0 ;  /* 0x0000000000007941 */ /* 0x000fea0003800000 */
.L_x_668:
        /* <DEDUP_REMOVED lines=21> */
.L_x_666:
[----:B------:R-:W-:-:S05]  /*18be0*/  IADD3 R9, -R3, R6, RZ ;  /* 0x0000000603097210 */ /* 0x000fca0007ffe1ff */
        /* <DEDUP_REMOVED lines=14> */
.L_x_671:
[----:B---3--:R-:W-:Y:S01]  /*18cd0*/  IMAD R16, R16, UR5, R9 ;  /* 0x0000000510107c24 */ /* 0x008fe2000f8e0209 */
[----:B0-----:R-:W-:Y:S01]  /*18ce0*/  IABS R2, R4 ;  /* 0x0000000400027213 */ /* 0x001fe20000000000 */
[----:B-12---:R-:W-:Y:S02]  /*18cf0*/  IMAD.MOV R7, RZ, RZ, -R3 ;  /* 0x000000ffff077224 */ /* 0x006fe400078e0a03 */
[----:B------:R-:W-:Y:S01]  /*18d00*/  VIADD R19, R19, UR4 ;  /* 0x0000000413137c36 */ /* 0x000fe20008000000 */
[----:B------:R-:W-:Y:S01]  /*18d10*/  IADD3 R9, -R16, UR6, RZ ;  /* 0x0000000610097c10 */ /* 0x000fe2000fffe1ff */
[----:B------:R-:W-:Y:S01]  /*18d20*/  IMAD R7, R7, R10, RZ ;  /* 0x0000000a07077224 */ /* 0x000fe200078e02ff */
[----:B------:R-:W-:Y:S01]  /*18d30*/  IADD3 R8, RZ, -R2, RZ ;  /* 0x80000002ff087210 */ /* 0x000fe20007ffe0ff */
[----:B------:R-:W-:Y:S01]  /*18d40*/  IMAD.MOV.U32 R2, RZ, RZ, RZ ;  /* 0x000000ffff027224 */ /* 0x000fe200078e00ff */
[----:B------:R-:W-:-:S03]  /*18d50*/  IABS R6, R9 ;  /* 0x0000000900067213 */ /* 0x000fc60000000000 */
[----:B------:R-:W-:Y:S01]  /*18d60*/  IMAD.HI.U32 R2, R3, R7, R2 ;  /* 0x0000000703027227 */ /* 0x000fe200078e0002 */
[----:B------:R-:W-:-:S03]  /*18d70*/  MOV R3, R6 ;  /* 0x0000000600037202 */ /* 0x000fc60000000f00 */
[----:B------:R-:W-:Y:S02]  /*18d80*/  IMAD.MOV.U32 R6, RZ, RZ, R8 ;  /* 0x000000ffff067224 */ /* 0x000fe400078e0008 */
[----:B------:R-:W-:-:S04]  /*18d90*/  IMAD.HI.U32 R2, R2, R3, RZ ;  /* 0x0000000302027227 */ /* 0x000fc800078e00ff */
[----:B------:R-:W-:-:S05]  /*18da0*/  IMAD R3, R2, R6, R3 ;  /* 0x0000000602037224 */ /* 0x000fca00078e0203 */
[----:B------:R-:W-:-:S13]  /*18db0*/  ISETP.GT.U32.AND P1, PT, R10, R3, PT ;  /* 0x000000030a00720c */ /* 0x000fda0003f24070 */
[-C--:B------:R-:W-:Y:S01]  /*18dc0*/  @!P1 IADD3 R3, R3, -R10.reuse, RZ ;  /* 0x8000000a03039210 */ /* 0x080fe20007ffe0ff */
        /* <DEDUP_REMOVED lines=8> */
[----:B------:R-:W-:Y:S02]  /*18e50*/  IADD3 R17, -R2, RZ, RZ ;  /* 0x000000ff02117210 */ /* 0x000fe40007ffe1ff */
[----:B------:R-:W-:-:S03]  /*18e60*/  MOV R18, R2 ;  /* 0x0000000200127202 */ /* 0x000fc60000000f00 */
[----:B------:R-:W-:Y:S01]  /*18e70*/  IMAD R17, R4, R17, R9 ;  /* 0x0000001104117224 */ /* 0x000fe200078e0209 */
[----:B------:R-:W-:Y:S06]  /*18e80*/  BRA `(.L_x_672) ;  /* 0x00000000000c7947 */ /* 0x000fec0003800000 */
.L_x_667:
[----:B------:R-:W-:Y:S01]  /*18e90*/  IMAD.MOV.U32 R17, RZ, RZ, RZ ;  /* 0x000000ffff117224 */ /* 0x000fe200078e00ff */
[----:B------:R-:W-:Y:S01]  /*18ea0*/  MOV R16, UR6 ;  /* 0x0000000600107c02 */ /* 0x000fe20008000f00 */
[----:B------:R-:W-:-:S07]  /*18eb0*/  IMAD.MOV.U32 R18, RZ, RZ, RZ ;  /* 0x000000ffff127224 */ /* 0x000fce00078e00ff */
.L_x_672:
[----:B------:R-:W-:-:S13]  /*18ec0*/  ISETP.NE.AND P0, PT, R5, RZ, PT ;  /* 0x000000ff0500720c */ /* 0x000fda0003f05270 */
[----:B------:R-:W0:Y:S01]  /*18ed0*/  @!P0 S2R R3, SR_CgaCtaId ;  /* 0x0000000000038919 */ /* 0x000e220000008800 */
[----:B------:R-:W-:-:S04]  /*18ee0*/  @!P0 MOV R2, 0x400 ;  /* 0x0000040000028802 */ /* 0x000fc80000000f00 */
[----:B0-----:R-:W-:-:S05]  /*18ef0*/  @!P0 LEA R2, R3, R2, 0x18 ;  /* 0x0000000203028211 */ /* 0x001fca00078ec0ff */
[----:B------:R1:W-:Y:S01]  /*18f00*/  @!P0 STS.128 [R2+0x2a8d0], R16 ;  /* 0x02a8d01002008388 */ /* 0x0003e20000000c00 */
[----:B------:R-:W-:Y:S06]  /*18f10*/  BAR.ARV 0x5, 0x180 ;  /* 0x0146000000007b1d */ /* 0x000fec0000002000 */
.L_x_665:
[----:B------:R2:W-:Y:S01]  /*18f20*/  STL [R1+0x28], RZ ;  /* 0x000028ff01007387 */ /* 0x0005e20000100800 */
[----:B------:R-:W-:Y:S01]  /*18f30*/  ULDC UR4, c[0x0][0xc3c] ;  /* 0x00030f0000047ab9 */ /* 0x000fe20000000800 */
[----:B------:R-:W-:Y:S01]  /*18f40*/  MOV R29, 0x1 ;  /* 0x00000001001d7802 */ /* 0x000fe20000000f00 */
[----:B------:R-:W-:Y:S01]  /*18f50*/  IMAD.MOV.U32 R28, RZ, RZ, RZ ;  /* 0x000000ffff1c7224 */ /* 0x000fe200078e00ff */
[----:B0-----:R-:W-:-:S13]  /*18f60*/  ISETP.GE.AND P0, PT, R19, UR4, PT ;  /* 0x0000000413007c0c */ /* 0x001fda000bf06270 */
[----:B--2---:R-:W-:Y:S05]  /*18f70*/  @P0 BRA `(.L_x_673) ;  /* 0x0000005800d40947 */ /* 0x004fea0003800000 */
[----:B-1----:R-:W2:Y:S01]  /*18f80*/  LDL R2, [R1+0x40] ;  /* 0x0000400001027983 */ /* 0x002ea20000100800 */
[----:B------:R-:W0:Y:S01]  /*18f90*/  S2UR UR5, SR_CgaCtaId ;  /* 0x00000000000579c3 */ /* 0x000e220000008800 */
[----:B------:R-:W-:Y:S01]  /*18fa0*/  LOP3.LUT R4, R0, 0x7f, RZ, 0xc0, !PT ;  /* 0x0000007f00047812 */ /* 0x000fe200078ec0ff */
[----:B------:R-:W-:Y:S01]  /*18fb0*/  BSSY B8, `(.L_x_673) ;  /* 0x00005b1000087945 */ /* 0x000fe20003800000 */
[----:B------:R1:W-:Y:S01]  /*18fc0*/  STL [R1+0x28], RZ ;  /* 0x000028ff01007387 */ /* 0x0003e20000100800 */
[----:B------:R-:W-:Y:S01]  /*18fd0*/  IMAD.MOV.U32 R29, RZ, RZ, 0x1 ;  /* 0x00000001ff1d7424 */ /* 0x000fe200078e00ff */
[----:B------:R-:W-:Y:S01]  /*18fe0*/  MOV R28, RZ ;  /* 0x000000ff001c7202 */ /* 0x000fe20000000f00 */
[----:B------:R-:W-:Y:S01]  /*18ff0*/  IMAD.SHL.U32 R36, R4, 0x8, RZ ;  /* 0x0000000804247824 */ /* 0x000fe200078e00ff */
[----:B------:R-:W-:Y:S01]  /*19000*/  MOV R26, RZ ;  /* 0x000000ff001a7202 */ /* 0x000fe20000000f00 */
[----:B------:R-:W-:Y:S01]  /*19010*/  IMAD.MOV.U32 R31, RZ, RZ, 0x1 ;  /* 0x00000001ff1f7424 */ /* 0x000fe200078e00ff */
[----:B------:R-:W-:Y:S01]  /*19020*/  ULDC.64 UR36, c[0x0][0x198] ;  /* 0x0000660000247ab9 */ /* 0x000fe20000000a00 */
[----:B------:R-:W-:Y:S01]  /*19030*/  ULDC UR38, c[0x0][0xc] ;  /* 0x0000030000267ab9 */ /* 0x000fe20000000800 */
[----:B--2---:R-:W-:-:S02]  /*19040*/  R2UR UR4, R2 ;  /* 0x00000000020472ca */ /* 0x004fc400000e0000 */
[----:B------:R-:W-:-:S04]  /*19050*/  SHF.L.U32 R2, R0, 0x3, RZ ;  /* 0x0000000300027819 */ /* 0x000fc800000006ff */
[C---:B------:R-:W-:Y:S02]  /*19060*/  LOP3.LUT R3, R2.reuse, 0x1f8, RZ, 0xc0, !PT ;  /* 0x000001f802037812 */ /* 0x040fe400078ec0ff */
[----:B------:R-:W-:Y:S02]  /*19070*/  LOP3.LUT R2, R2, 0x38, RZ, 0xc0, !PT ;  /* 0x0000003802027812 */ /* 0x000fe400078ec0ff */
[----:B------:R-:W-:Y:S02]  /*19080*/  LOP3.LUT R3, R3, 0x38, R0, 0x78, !PT ;  /* 0x0000003803037812 */ /* 0x000fe400078e7800 */
[----:B------:R-:W-:Y:S01]  /*19090*/  SHF.L.U32 R0, R0, 0x4, RZ ;  /* 0x0000000400007819 */ /* 0x000fe200000006ff */
[----:B------:R-:W-:Y:S01]  /*190a0*/  ULOP3.LUT UR39, UR4, 0x2, URZ, 0xfc, !UPT ;  /* 0x0000000204277892 */ /* 0x000fe2000f8efc3f */
[----:B------:R-:W-:Y:S02]  /*190b0*/  LOP3.LUT R36, R3, 0x200, R36, 0xf8, !PT ;  /* 0x0000020003247812 */ /* 0x000fe400078ef824 */
[----:B------:R-:W-:Y:S01]  /*190c0*/  UMOV UR4, 0x400 ;  /* 0x0000040000047882 */ /* 0x000fe20000000000 */
[----:B------:R-:W-:Y:S01]  /*190d0*/  SHF.R.U32.HI R3, RZ, 0x3, R4 ;  /* 0x00000003ff037819 */ /* 0x000fe20000011604 */
[----:B0-----:R-:W-:-:S03]  /*190e0*/  ULEA UR4, UR5, UR4, 0x18 ;  /* 0x0000000405047291 */ /* 0x001fc6000f8ec03f */
[----:B------:R-:W-:Y:S02]  /*190f0*/  LOP3.LUT R4, R3, 0x70, R0, 0xf8, !PT ;  /* 0x0000007003047812 */ /* 0x000fe400078ef800 */
[C---:B------:R-:W-:Y:S01]  /*19100*/  LOP3.LUT R3, R2.reuse, 0x40, RZ, 0xfc, !PT ;  /* 0x0000004002037812 */ /* 0x040fe200078efcff */
[----:B------:R-:W-:Y:S01]  /*19110*/  IMAD.U32 R22, RZ, RZ, UR4 ;  /* 0x00000004ff167e24 */ /* 0x000fe2000f8e00ff */
[----:B------:R-:W-:-:S04]  /*19120*/  LOP3.LUT R0, R2, 0x80, RZ, 0xfc, !PT ;  /* 0x0000008002007812 */ /* 0x000fc800078efcff */
[----:B-1----:R-:W-:-:S07]  /*19130*/  LEA R37, R36, R22, 0x1 ;  /* 0x0000001624257211 */ /* 0x002fce00078e08ff */
.L_x_774:
[----:B0-----:R-:W0:Y:S02]  /*19140*/  LDC.64 R32, c[0x0][0xc88] ;  /* 0x00032200ff207b82 */ /* 0x001e240000000a00 */
[----:B0-----:R-:W-:-:S06]  /*19150*/  IMAD.WIDE R32, R19, 0x4, R32 ;  /* 0x0000000413207825 */ /* 0x001fcc00078e0220 */
[----:B--2---:R-:W2:Y:S01]  /*19160*/  LDG.E R32, desc[UR60][R32.64] ;  /* 0x0000003c20207981 */ /* 0x004ea2000c1e1900 */
[----:B------:R-:W-:Y:S05]  /*19170*/  YIELD ;  /* 0x0000000000007946 */ /* 0x000fea0003800000 */
[----:B------:R-:W-:Y:S01]  /*19180*/  ULDC.64 UR4, c[0x0][0xa28] ;  /* 0x00028a0000047ab9 */ /* 0x000fe20000000a00 */
[----:B------:R-:W-:Y:S01]  /*19190*/  ULDC.64 UR8, c[0x0][0xa18] ;  /* 0x0002860000087ab9 */ /* 0x000fe20000000a00 */
[----:B------:R-:W-:Y:S01]  /*191a0*/  ISETP.NE.U32.AND P0, PT, RZ, UR4, PT ;  /* 0x00000004ff007c0c */ /* 0x000fe2000bf05070 */
[----:B------:R-:W-:Y:S01]  /*191b0*/  IMAD.MOV.U32 R9, RZ, RZ, RZ ;  /* 0x000000ffff097224 */ /* 0x000fe200078e00ff */
[----:B------:R-:W-:-:S02]  /*191c0*/  ULDC.64 UR6, c[0x0][0xa10] ;  /* 0x0002840000067ab9 */ /* 0x000fc40000000a00 */
[----:B------:R-:W-:Y:S02]  /*191d0*/  ISETP.NE.AND.EX P0, PT, RZ, UR5, PT, P0 ;  /* 0x00000005ff007c0c */ /* 0x000fe4000bf05300 */
[----:B------:R-:W-:-:S04]  /*191e0*/  ISETP.NE.U32.AND P2, PT, RZ, UR8, PT ;  /* 0x00000008ff007c0c */ /* 0x000fc8000bf45070 */
[----:B------:R-:W-:Y:S01]  /*191f0*/  ISETP.NE.AND.EX P2, PT, RZ, UR9, PT, P2 ;  /* 0x00000009ff007c0c */ /* 0x000fe2000bf45320 */
[----:B------:R-:W-:Y:S01]  /*19200*/  IMAD.MOV.U32 R35, RZ, RZ, RZ ;  /* 0x000000ffff237224 */ /* 0x000fe200078e00ff */
[----:B--2---:R-:W-:-:S05]  /*19210*/  SHF.R.S32.HI R0, RZ, 0x1f, R32 ;  /* 0x0000001fff007819 */ /* 0x004fca0000011420 */
[C---:B------:R-:W-:Y:S02]  /*19220*/  @P0 LEA R2, P1, R32.reuse, UR4, 0x2 ;  /* 0x0000000420020c11 */ /* 0x040fe4000f8210ff */
[C---:B------:R-:W-:Y:S01]  /*19230*/  SHF.L.U32 R24, R32.reuse, 0x2, RZ ;  /* 0x0000000220187819 */ /* 0x040fe200000006ff */
[----:B------:R0:W-:Y:S01]  /*19240*/  STL [R1+0x14], R0 ;  /* 0x0000140001007387 */ /* 0x0001e20000100800 */
[C-C-:B------:R-:W-:Y:S01]  /*19250*/  @P0 LEA.HI.X R3, R32.reuse, UR5, R0.reuse, 0x2, P1 ;  /* 0x0000000520030c11 */ /* 0x140fe200088f1400 */
[----:B------:R-:W-:Y:S01]  /*19260*/  ULDC.64 UR4, c[0x0][0xa00] ;  /* 0x0002800000047ab9 */ /* 0x000fe20000000a00 */
[----:B------:R-:W-:-:S03]  /*19270*/  SHF.L.U64.HI R25, R32, 0x2, R0 ;  /* 0x0000000220197819 */ /* 0x000fc60000010200 */
[----:B-1----:R1:W2:Y:S01]  /*19280*/  @P0 LDG.E R9, desc[UR60][R2.64] ;  /* 0x0000003c02090981 */ /* 0x0022a2000c1e1900 */
[----:B------:R-:W-:Y:S02]  /*19290*/  ISETP.NE.U32.AND P0, PT, RZ, UR4, PT ;  /* 0x00000004ff007c0c */ /* 0x000fe4000bf05070 */
[----:B------:R-:W-:Y:S02]  /*192a0*/  ISETP.NE.U32.AND P1, PT, RZ, UR6, PT ;  /* 0x00000006ff007c0c */ /* 0x000fe4000bf25070 */
[----:B------:R-:W-:Y:S02]  /*192b0*/  ISETP.NE.AND.EX P0, PT, RZ, UR5, PT, P0 ;  /* 0x00000005ff007c0c */ /* 0x000fe4000bf05300 */
[----:B------:R-:W-:Y:S02]  /*192c0*/  ISETP.NE.AND.EX P1, PT, RZ, UR7, PT, P1 ;  /* 0x00000007ff007c0c */ /* 0x000fe4000bf25310 */
[C---:B------:R-:W-:Y:S02]  /*192d0*/  IADD3 R4, P4, R24.reuse, UR6, RZ ;  /* 0x0000000618047c10 */ /* 0x040fe4000ff9e0ff */
[----:B-1----:R-:W-:Y:S01]  /*192e0*/  IADD3 R2, P3, R24, UR4, RZ ;  /* 0x0000000418027c10 */ /* 0x002fe2000ff7e0ff */
[----:B------:R-:W-:Y:S01]  /*192f0*/  ULDC UR4, c[0x0][0x288] ;  /* 0x0000a20000047ab9 */ /* 0x000fe20000000800 */
[----:B0-----:R-:W-:-:S02]  /*19300*/  MOV R0, RZ ;  /* 0x000000ff00007202 */ /* 0x001fc40000000f00 */
[C---:B------:R-:W-:Y:S02]  /*19310*/  IADD3.X R3, R25.reuse, UR5, RZ, P3, !PT ;  /* 0x0000000519037c10 */ /* 0x040fe40009ffe4ff */
[----:B------:R-:W-:Y:S01]  /*19320*/  @P2 IADD3 R6, P3, R24, UR8, RZ ;  /* 0x0000000818062c10 */ /* 0x000fe2000ff7e0ff */
[----:B------:R-:W-:Y:S01]  /*19330*/  IMAD.U32 R8, RZ, RZ, UR4 ;  /* 0x00000004ff087e24 */ /* 0x000fe2000f8e00ff */
[C---:B------:R-:W-:Y:S01]  /*19340*/  IADD3.X R5, R25.reuse, UR7, RZ, P4, !PT ;  /* 0x0000000719057c10 */ /* 0x040fe2000a7fe4ff */
[----:B------:R-:W5:Y:S01]  /*19350*/  @P0 LDG.E R35, desc[UR60][R2.64] ;  /* 0x0000003c02230981 */ /* 0x000f62000c1e1900 */
[----:B------:R-:W-:Y:S01]  /*19360*/  @P2 IADD3.X R7, R25, UR9, RZ, P3, !PT ;  /* 0x0000000919072c10 */ /* 0x000fe20009ffe4ff */
[----:B------:R-:W-:Y:S02]  /*19370*/  ULDC.64 UR4, c[0x0][0x418] ;  /* 0x0001060000047ab9 */ /* 0x000fe40000000a00 */
[----:B------:R-:W5:Y:S04]  /*19380*/  @P1 LDG.E R0, desc[UR60][R4.64] ;  /* 0x0000003c04001981 */ /* 0x000f68000c1e1900 */
[----:B------:R0:W3:Y:S01]  /*19390*/  @P2 LDG.E R8, desc[UR60][R6.64] ;  /* 0x0000003c06082981 */ /* 0x0000e2000c1e1900 */
[----:B------:R-:W-:-:S03]  /*193a0*/  UISETP.NE.U32.AND UP0, UPT, UR4, URZ, UPT ;  /* 0x0000003f0400728c */ /* 0x000fc6000bf05070 */
[----:B------:R-:W-:Y:S01]  /*193b0*/  ULDC UR4, c[0x0][0x424] ;  /* 0x0001090000047ab9 */ /* 0x000fe20000000800 */
[----:B------:R-:W-:-:S03]  /*193c0*/  UISETP.NE.AND.EX UP0, UPT, UR5, URZ, UPT, UP0 ;  /* 0x0000003f0500728c */ /* 0x000fc6000bf05300 */
[----:B------:R-:W-:Y:S01]  /*193d0*/  ULDC UR5, c[0x0][0x2f0] ;  /* 0x0000bc0000057ab9 */ /* 0x000fe20000000800 */
[----:B------:R-:W-:-:S04]  /*193e0*/  USEL UR4, UR4, 0x1, UP0 ;  /* 0x0000000104047887 */ /* 0x000fc80008000000 */
[----:B------:R-:W-:-:S03]  /*193f0*/  UIMAD UR4, UR4, UR5, URZ ;  /* 0x00000005040472a4 */ /* 0x000fc6000f8e023f */
[----:B------:R-:W-:Y:S02]  /*19400*/  ULDC UR5, c[0x0][0x348] ;  /* 0x0000d20000057ab9 */ /* 0x000fe40000000800 */
[----:B0-----:R-:W-:Y:S01]  /*19410*/  MOV R6, UR5 ;  /* 0x0000000500067c02 */ /* 0x001fe20008000f00 */
[----:B--2---:R-:W-:Y:S04]  /*19420*/  STL [R1+0x4], R9 ;  /* 0x0000040901007387 */ /* 0x004fe80000100800 */
[----:B---3--:R0:W-:Y:S02]  /*19430*/  STL [R1+0x20], R8 ;  /* 0x0000200801007387 */ /* 0x0081e40000100800 */
[----:B0-----:R-:W-:Y:S01]  /*19440*/  IMAD.U32 R8, RZ, RZ, UR4 ;  /* 0x00000004ff087e24 */ /* 0x001fe2000f8e00ff */
[----:B------:R-:W-:Y:S06]  /*19450*/  @P2 BRA `(.L_x_674) ;  /* 0x0000000000142947 */ /* 0x000fec0003800000 */
[----:B------:R-:W-:Y:S05]  /*19460*/  @!P0 BRA `(.L_x_674) ;  /* 0x0000000000108947 */ /* 0x000fea0003800000 */
[----:B------:R-:W2:Y:S04]  /*19470*/  LDG.E R10, desc[UR60][R2.64] ;  /* 0x0000003c020a7981 */ /* 0x000ea8000c1e1900 */
[----:B------:R-:W2:Y:S02]  /*19480*/  LDG.E R7, desc[UR60][R2.64+0x4] ;  /* 0x0000043c02077981 */ /* 0x000ea4000c1e1900 */
[----:B--2---:R-:W-:-:S05]  /*19490*/  IADD3 R2, -R10, R7, RZ ;  /* 0x000000070a027210 */ /* 0x004fca0007ffe1ff */
[----:B------:R0:W-:Y:S02]  /*194a0*/  STL [R1+0x20], R2 ;  /* 0x0000200201007387 */ /* 0x0001e40000100800 */
.L_x_674:
[----:B------:R-:W-:Y:S01]  /*194b0*/  ULDC.64 UR4, c[0x0][0xa20] ;  /* 0x0002880000047ab9 */ /* 0x000fe20000000a00 */
[----:B------:R-:W-:Y:S01]  /*194c0*/  IMAD.MOV.U32 R33, RZ, RZ, R32 ;  /* 0x000000ffff217224 */ /* 0x000fe200078e0020 */
[----:B------:R-:W-:-:S04]  /*194d0*/  ISETP.NE.U32.AND P0, PT, RZ, UR4, PT ;  /* 0x00000004ff007c0c */ /* 0x000fc8000bf05070 */
[----:B------:R-:W-:-:S13]  /*194e0*/  ISETP.NE.AND.EX P0, PT, RZ, UR5, PT, P0 ;  /* 0x00000005ff007c0c */ /* 0x000fda000bf05300 */
[----:B------:R-:W-:Y:S05]  /*194f0*/  @!P0 BRA `(.L_x_675) ;  /* 0x0000000000108947 */ /* 0x000fea0003800000 */
[----:B0-----:R-:W-:-:S04]  /*19500*/  IADD3 R2, P0, R24, UR4, RZ ;  /* 0x0000000418027c10 */ /* 0x001fc8000ff1e0ff */
[----:B------:R-:W-:-:S05]  /*19510*/  IADD3.X R3, R25, UR5, RZ, P0, !PT ;  /* 0x0000000519037c10 */ /* 0x000fca00087fe4ff */
[----:B------:R0:W5:Y:S01]  /*19520*/  LDG.E R8, desc[UR60][R2.64] ;  /* 0x0000003c02087981 */ /* 0x000162000c1e1900 */
[----:B------:R-:W-:Y:S05]  /*19530*/  BRA `(.L_x_676) ;  /* 0x0000000000247947 */ /* 0x000fea0003800000 */
.L_x_675:
[----:B------:R-:W-:Y:S02]  /*19540*/  ULDC.64 UR4, c[0x0][0xa08] ;  /* 0x0002820000047ab9 */ /* 0x000fe40000000a00 */
[----:B------:R-:W-:-:S04]  /*19550*/  ISETP.NE.U32.AND P0, PT, RZ, UR4, PT ;  /* 0x00000004ff007c0c */ /* 0x000fc8000bf05070 */
[----:B------:R-:W-:-:S13]  /*19560*/  ISETP.NE.AND.EX P0, PT, RZ, UR5, PT, P0 ;  /* 0x00000005ff007c0c */ /* 0x000fda000bf05300 */
[----:B------:R-:W-:Y:S05]  /*19570*/  @!P0 BRA `(.L_x_676) ;  /* 0x0000000000148947 */ /* 0x000fea0003800000 */
[----:B0-----:R-:W0:Y:S02]  /*19580*/  LDC.64 R2, c[0x0][0xa08] ;  /* 0x00028200ff027b82 */ /* 0x001e240000000a00 */
[----:B0-----:R-:W-:-:S05]  /*19590*/  IMAD.WIDE R2, R33, 0x4, R2 ;  /* 0x0000000421027825 */ /* 0x001fca00078e0202 */
[----:B------:R-:W2:Y:S04]  /*195a0*/  LDG.E R8, desc[UR60][R2.64] ;  /* 0x0000003c02087981 */ /* 0x000ea8000c1e1900 */
[----:B------:R-:W2:Y:S02]  /*195b0*/  LDG.E R7, desc[UR60][R2.64+0x4] ;  /* 0x0000043c02077981 */ /* 0x000ea4000c1e1900 */
[----:B--2---:R-:W-:-:S07]  /*195c0*/  IADD3 R8, -R8, R7, RZ ;  /* 0x0000000708087210 */ /* 0x004fce0007ffe1ff */
.L_x_676:
[----:B0-----:R-:W2:Y:S04]  /*195d0*/  @P1 LDG.E R3, desc[UR60][R4.64] ;  /* 0x0000003c04031981 */ /* 0x001ea8000c1e1900 */
[----:B------:R-:W2:Y:S01]  /*195e0*/  @P1 LDG.E R2, desc[UR60][R4.64+0x4] ;  /* 0x0000043c04021981 */ /* 0x000ea2000c1e1900 */
[----:B------:R-:W-:Y:S01]  /*195f0*/  BSSY B0, `(.L_x_677) ;  /* 0x000013b000007945 */ /* 0x000fe20003800000 */
[----:B--2---:R-:W-:Y:S01]  /*19600*/  @P1 IMAD.IADD R6, R2, 0x1, -R3 ;  /* 0x0000000102061824 */ /* 0x004fe200078e0a03 */
[----:B-----5:R-:W-:-:S05]  /*19610*/  IADD3 R3, -R9, R8, RZ ;  /* 0x0000000809037210 */ /* 0x020fca0007ffe1ff */
[----:B------:R-:W-:-:S05]  /*19620*/  IMAD.IADD R2, R3, 0x1, R6 ;  /* 0x0000000103027824 */ /* 0x000fca00078e0206 */
[----:B------:R0:W-:Y:S02]  /*19630*/  STL [R1], R2 ;  /* 0x0000000201007387 */ /* 0x0001e40000100800 */
[----:B0-----:R-:W-:-:S05]  /*19640*/  IADD3 R2, R2, 0x5f, RZ ;  /* 0x0000005f02027810 */ /* 0x001fca0007ffe0ff */
[----:B------:R-:W-:-:S05]  /*19650*/  IMAD.HI R2, R2, 0x2aaaaaab, RZ ;  /* 0x2aaaaaab02027827 */ /* 0x000fca00078e02ff */
[----:B------:R-:W-:-:S04]  /*19660*/  SHF.R.U32.HI R7, RZ, 0x1f, R2 ;  /* 0x0000001fff077819 */ /* 0x000fc80000011602 */
[----:B------:R-:W-:Y:S01]  /*19670*/  LEA.HI.SX32 R4, R2, R7, 0x1c ;  /* 0x0000000702047211 */ /* 0x000fe200078fe2ff */
[----:B------:R-:W-:-:S04]  /*19680*/  IMAD.MOV R2, RZ, RZ, -R3 ;  /* 0x000000ffff027224 */ /* 0x000fc800078e0a03 */
[----:B------:R-:W-:Y:S01]  /*19690*/  IMAD R7, R4, 0x60, -R3 ;  /* 0x0000006004077824 */ /* 0x000fe200078e0a03 */
[----:B------:R-:W-:Y:S01]  /*196a0*/  VIMNMX R2, RZ, R2, !PT ;  /* 0x00000002ff027248 */ /* 0x000fe20007fe0100 */
[----:B------:R0:W-:Y:S03]  /*196b0*/  STL [R1+0x24], R4 ;  /* 0x0000240401007387 */ /* 0x0001e60000100800 */
[----:B------:R-:W-:-:S04]  /*196c0*/  VIMNMX R7, R7, R6, PT ;  /* 0x0000000607077248 */ /* 0x000fc80003fe0100 */
[----:B------:R-:W-:Y:S01]  /*196d0*/  ISETP.GT.AND P0, PT, R7, R2, PT ;  /* 0x000000020700720c */ /* 0x000fe20003f04270 */
[----:B------:R-:W-:-:S05]  /*196e0*/  IMAD.WIDE.U32 R2, R2, -0x55555555, RZ ;  /* 0xaaaaaaab02027825 */ /* 0x000fca00078e00ff */
[----:B------:R-:W-:-:S05]  /*196f0*/  SHF.R.U32.HI R5, RZ, 0x6, R3 ;  /* 0x00000006ff057819 */ /* 0x000fca0000011603 */
[----:B------:R-:W-:Y:S02]  /*19700*/  IMAD.MOV.U32 R2, RZ, RZ, R5 ;  /* 0x000000ffff027224 */ /* 0x000fe400078e0005 */
[----:B0-----:R-:W-:-:S05]  /*19710*/  @P0 IADD3 R4, R7, 0x5f, RZ ;  /* 0x0000005f07040810 */ /* 0x001fca0007ffe0ff */
[----:B------:R-:W-:-:S05]  /*19720*/  @P0 IMAD.HI R4, R4, 0x2aaaaaab, RZ ;  /* 0x2aaaaaab04040827 */ /* 0x000fca00078e02ff */
[----:B------:R-:W-:-:S04]  /*19730*/  @P0 SHF.R.U32.HI R3, RZ, 0x1f, R4 ;  /* 0x0000001fff030819 */ /* 0x000fc80000011604 */
[----:B------:R-:W-:Y:S02]  /*19740*/  @P0 LEA.HI.SX32 R2, R4, R3, 0x1c ;  /* 0x0000000304020211 */ /* 0x000fe400078fe2ff */
[----:B------:R-:W-:Y:S02]  /*19750*/  PLOP3.LUT P0, PT, PT, PT, PT, 0x80, 0x0 ;  /* 0x000000000000781c */ /* 0x000fe40003f0f070 */
[----:B------:R-:W-:-:S13]  /*19760*/  ISETP.GT.AND P2, PT, R2, R5, PT ;  /* 0x000000050200720c */ /* 0x000fda0003f44270 */
[----:B------:R-:W-:Y:S05]  /*19770*/  @!P2 BRA `(.L_x_678) ;  /* 0x000000100088a947 */ /* 0x000fea0003800000 */
[----:B------:R-:W-:Y:S01]  /*19780*/  UMOV UR4, 0xffffffff ;  /* 0xffffffff00047882 */ /* 0x000fe20000000000 */
[----:B------:R-:W-:Y:S02]  /*19790*/  SEL R4, R33, RZ, !P1 ;  /* 0x000000ff21047207 */ /* 0x000fe40004800000 */
[----:B------:R-:W-:Y:S05]  /*197a0*/  BRA.DIV UR4, `(.L_x_679) ;  /* 0x0000006604287947 */ /* 0x000fea000b800000 */
[----:B------:R-:W0:Y:S02]  /*197b0*/  S2R R3, SR_TID.X ;  /* 0x0000000000037919 */ /* 0x000e240000002100 */
[----:B0-----:R-:W-:-:S04]  /*197c0*/  SHF.R.U32.HI R3, RZ, 0x5, R3 ;  /* 0x00000005ff037819 */ /* 0x001fc80000011603 */
[----:B------:R-:W-:-:S05]  /*197d0*/  LOP3.LUT R3, R3, 0x3, RZ, 0xc0, !PT ;  /* 0x0000000303037812 */ /* 0x000fca00078ec0ff */
[----:B------:R0:W1:Y:S02]  /*197e0*/  SHFL.IDX PT, R14, R3, RZ, 0x1f ;  /* 0x00001fff030e7589 */ /* 0x00006400000e0000 */
.L_x_830:
[----:B-1----:R-:W-:Y:S02]  /*197f0*/  ISETP.NE.AND P0, PT, R14, RZ, PT ;  /* 0x000000ff0e00720c */ /* 0x002fe40003f05270 */
[----:B------:R-:W-:-:S11]  /*19800*/  PLOP3.LUT P6, PT, PT, PT, PT, 0x8, 0x0 ;  /* 0x000000000000781c */ /* 0x000fd60003fce170 */
[----:B------:R-:W-:Y:S05]  /*19810*/  @P0 BRA `(.L_x_680) ;  /* 0x00000000000c0947 */ /* 0x000fea0003800000 */
[----:B------:R-:W-:-:S03]  /*19820*/  UMOV UR4, 0xffffffff ;  /* 0xffffffff00047882 */ /* 0x000fc60000000000 */
[----:B------:R-:W-:Y:S05]  /*19830*/  BRA.DIV UR4, `(.L_x_681) ;  /* 0x0000006604387947 */ /* 0x000fea000b800000 */
[----:B------:R-:W-:-:S13]  /*19840*/  ELECT P6, URZ, PT ;  /* 0x00000000003f782f */ /* 0x000fda00038c0000 */
.L_x_680:
[----:B0-----:R-:W2:Y:S01]  /*19850*/  LDL R3, [R1+0x28] ;  /* 0x0000280001037983 */ /* 0x001ea20000100800 */
[----:B------:R-:W-:Y:S01]  /*19860*/  BSSY B1, `(.L_x_682) ;  /* 0x0000008000017945 */ /* 0x000fe20003800000 */
[----:B--2---:R-:W-:-:S04]  /*19870*/  IADD3 R3, R3, 0x1, RZ ;  /* 0x0000000103037810 */ /* 0x004fc80007ffe0ff */
[----:B------:R-:W-:-:S04]  /*19880*/  LEA.HI R6, R3, R3, RZ, 0x1 ;  /* 0x0000000303067211 */ /* 0x000fc800078f08ff */
[----:B------:R-:W-:-:S05]  /*19890*/  LOP3.LUT R6, R6, 0xfffffffe, RZ, 0xc0, !PT ;  /* 0xfffffffe06067812 */ /* 0x000fca00078ec0ff */
[----:B------:R-:W-:-:S05]  /*198a0*/  IMAD.IADD R3, R3, 0x1, -R6 ;  /* 0x0000000103037824 */ /* 0x000fca00078e0a06 */
[----:B------:R-:W-:-:S04]  /*198b0*/  SHF.L.U32 R3, R3, 0x1f, RZ ;  /* 0x0000001f03037819 */ /* 0x000fc800000006ff */
[----:B------:R-:W0:Y:S02]  /*198c0*/  SYNCS.PHASECHK.TRANS64.TRYWAIT P0, [R22+URZ+0x2a820], R3 ;  /* 0x02a82003160075a7 */ /* 0x000e24000800017f */
[----:B0-----:R-:W-:Y:S05]  /*198d0*/  @!P0 BRA `(.L_x_683) ;  /* 0x0000006400308947 */ /* 0x001fea0003800000 */
.L_x_833:
[----:B------:R-:W-:Y:S05]  /*198e0*/  BSYNC B1 ;  /* 0x0000000000017941 */ /* 0x000fea0003800000 */
.L_x_682:
[----:B------:R-:W-:Y:S04]  /*198f0*/  BSSY B1, `(.L_x_684) ;  /* 0x000007c000017945 */ /* 0x000fe80003800000 */
[----:B------:R-:W-:Y:S05]  /*19900*/  @!P6 BRA `(.L_x_685) ;  /* 0x0000000400e8e947 */ /* 0x000fea0003800000 */
[----:B------:R-:W-:Y:S01]  /*19910*/  LEA R9, R26, R22, 0x3 ;  /* 0x000000161a097211 */ /* 0x000fe200078e18ff */
[----:B------:R-:W1:Y:S01]  /*19920*/  S2R R6, SR_TID.X ;  /* 0x0000000000067919 */ /* 0x000e620000002100 */
[----:B------:R-:W-:Y:S01]  /*19930*/  SHF.L.U32 R8, R31, 0x1f, RZ ;  /* 0x0000001f1f087819 */ /* 0x000fe200000006ff */
[----:B------:R-:W-:Y:S03]  /*19940*/  BSSY B2, `(.L_x_686) ;  /* 0x0000005000027945 */ /* 0x000fe60003800000 */
[----:B------:R-:W2:Y:S01]  /*19950*/  SYNCS.PHASECHK.TRANS64.TRYWAIT P0, [R9+URZ+0x2a8a0], R8 ;  /* 0x02a8a008090075a7 */ /* 0x000ea2000800017f */
[----:B-1----:R-:W-:-:S04]  /*19960*/  LOP3.LUT R6, R6, 0x7f, RZ, 0xc0, !PT ;  /* 0x0000007f06067812 */ /* 0x002fc800078ec0ff */
[----:B------:R-:W-:Y:S01]  /*19970*/  ISETP.NE.AND P1, PT, R6, RZ, PT ;  /* 0x000000ff0600720c */ /* 0x000fe20003f25270 */
[----:B--2---:R-:W-:-:S12]  /*19980*/  @!P0 BRA `(.L_x_687) ;  /* 0x0000006400188947 */ /* 0x004fd80003800000 */
.L_x_834:
[----:B------:R-:W-:Y:S05]  /*19990*/  BSYNC B2 ;  /* 0x0000000000027941 */ /* 0x000fea0003800000 */
.L_x_686:
[----:B------:R-:W-:Y:S04]  /*199a0*/  BSSY B2, `(.L_x_688) ;  /* 0x0000009000027945 */ /* 0x000fe80003800000 */
[----:B------:R-:W-:Y:S05]  /*199b0*/  @P1 BRA `(.L_x_689) ;  /* 0x00000000001c1947 */ /* 0x000fea0003800000 */
[----:B------:R-:W2:Y:S01]  /*199c0*/  S2R R6, SR_TID.X ;  /* 0x0000000000067919 */ /* 0x000ea20000002100 */
[----:B0-----:R-:W-:-:S04]  /*199d0*/  IMAD.MOV.U32 R3, RZ, RZ, 0x9000 ;  /* 0x00009000ff037424 */ /* 0x001fc800078e00ff */
[----:B------:R3:W-:Y:S01]  /*199e0*/  SYNCS.ARRIVE.TRANS64 RZ, [R9+URZ+0x2a890], R3 ;  /* 0x02a8900309ff79a7 */ /* 0x0007e2000800003f */
[----:B--2---:R-:W-:-:S04]  /*199f0*/  LOP3.LUT R6, R6, 0x1f, RZ, 0xc0, !PT ;  /* 0x0000001f06067812 */ /* 0x004fc800078ec0ff */
[----:B------:R-:W-:-:S13]  /*19a00*/  ISETP.NE.AND P0, PT, R6, RZ, PT ;  /* 0x000000ff0600720c */ /* 0x000fda0003f05270 */
[----:B---3--:R-:W-:Y:S05]  /*19a10*/  @!P0 BRA `(.L_x_689) ;  /* 0x0000000000048947 */ /* 0x008fea0003800000 */
[----:B------:R-:W-:Y:S01]  /*19a20*/  BPT.TRAP 0x1 ;  /* 0x000000040000795c */ /* 0x000fe20000300000 */
.L_x_689:
[----:B------:R-:W-:Y:S05]  /*19a30*/  BSYNC B2 ;  /* 0x0000000000027941 */ /* 0x000fea0003800000 */
.L_x_688:
[----:B------:R-:W-:Y:S01]  /*19a40*/  MOV R12, RZ ;  /* 0x000000ff000c7202 */ /* 0x000fe20000000f00 */
[----:B------:R-:W-:Y:S01]  /*19a50*/  IMAD R6, R2, 0x60, R0 ;  /* 0x0000006002067824 */ /* 0x000fe200078e0200 */
[----:B------:R-:W-:Y:S01]  /*19a60*/  UIADD3 UR4, UP0, UR36, 0x570, URZ ;  /* 0x0000057024047890 */ /* 0x000fe2000ff1e03f */
[----:B------:R-:W-:Y:S01]  /*19a70*/  IMAD R7, R26, 0x9000, R22 ;  /* 0x000090001a077824 */ /* 0x000fe200078e0216 */
[----:B------:R-:W-:Y:S01]  /*19a80*/  R2UR UR10, R12 ;  /* 0x000000000c0a72ca */ /* 0x000fe200000e0000 */
[----:B------:R-:W-:Y:S01]  /*19a90*/  VIADD R6, R6, 0xffffffa0 ;  /* 0xffffffa006067836 */ /* 0x000fe20000000000 */
[----:B------:R-:W-:Y:S01]  /*19aa0*/  PLOP3.LUT P0, PT, PT, PT, PT, 0x80, 0x0 ;  /* 0x000000000000781c */ /* 0x000fe20003f0f070 */
[----:B------:R-:W-:Y:S01]  /*19ab0*/  VIADD R10, R7, 0x18400 ;  /* 0x00018400070a7836 */ /* 0x000fe20000000000 */
[----:B0-----:R-:W-:Y:S01]  /*19ac0*/  IADD3 R3, R9, 0x2a890, RZ ;  /* 0x0002a89009037810 */ /* 0x001fe20007ffe0ff */
[----:B------:R-:W-:Y:S01]  /*19ad0*/  UIADD3.X UR5, URZ, UR37, URZ, UP0, !UPT ;  /* 0x000000253f057290 */ /* 0x000fe200087fe43f */
[----:B------:R-:W-:Y:S01]  /*19ae0*/  UMOV UR6, 0x0 ;  /* 0x0000000000067882 */ /* 0x000fe20000000000 */
[----:B------:R-:W-:-:S10]  /*19af0*/  UMOV UR7, 0x12f00000 ;  /* 0x12f0000000077882 */ /* 0x000fd40000000000 */
.L_x_690:
[----:B------:R-:W-:-:S13]  /*19b00*/  @P0 ELECT P2, URZ, PT ;  /* 0x00000000003f082f */ /* 0x000fda0003840000 */
[----:B------:R-:W-:Y:S02]  /*19b10*/  @P2 R2UR UR13, R4 ;  /* 0x00000000040d22ca */ /* 0x000fe400000e0000 */
[----:B------:R-:W-:Y:S02]  /*19b20*/  @P2 R2UR UR12, R18 ;  /* 0x00000000120c22ca */ /* 0x000fe400000e0000 */
[----:B------:R-:W-:Y:S02]  /*19b30*/  @P2 R2UR UR11, R6 ;  /* 0x00000000060b22ca */ /* 0x000fe400000e0000 */
[----:B------:R-:W-:Y:S02]  /*19b40*/  @P2 R2UR UR9, R3 ;  /* 0x00000000030922ca */ /* 0x000fe400000e0000 */
[----:B------:R-:W-:Y:S02]  /*19b50*/  @P2 R2UR UR8, R10 ;  /* 0x000000000a0822ca */ /* 0x000fe400000e0000 */
[----:B------:R-:W-:-:S02]  /*19b60*/  @P2 PLOP3.LUT P0, PT, P2, PT, PT, 0x8, 0x0 ;  /* 0x000000000000281c */ /* 0x000fc4000170e170 */
[----:B------:R-:W-:-:S09]  /*19b70*/  PLOP3.LUT P2, PT, PT, PT, PT, 0x8, 0x0 ;  /* 0x000000000000781c */ /* 0x000fd20003f4e170 */
[----:B------:R0:W-:Y:S02]  /*19b80*/  UTMALDG.4D [UR8], [UR4], desc[UR6] ;  /* 0x00000608040075b4 */ /* 0x0001e40008019000 */
[----:B0-----:R-:W-:Y:S05]  /*19b90*/  @P0 BRA.U.ANY `(.L_x_690) ;  /* 0xfffffffd00d80947 */ /* 0x001fea000393ffff */
[----:B------:R-:W-:Y:S01]  /*19ba0*/  MOV R13, 0x40 ;  /* 0x00000040000d7802 */ /* 0x000fe20000000f00 */
[----:B------:R-:W-:Y:S01]  /*19bb0*/  VIADD R10, R7, 0x1b400 ;  /* 0x0001b400070a7836 */ /* 0x000fe20000000000 */
[----:B------:R-:W-:Y:S01]  /*19bc0*/  PLOP3.LUT P0, PT, PT, PT, PT, 0x80, 0x0 ;  /* 0x000000000000781c */ /* 0x000fe20003f0f070 */
[----:B------:R-:W-:Y:S01]  /*19bd0*/  UMOV UR6, 0x0 ;  /* 0x0000000000067882 */ /* 0x000fe20000000000 */
[----:B------:R-:W-:Y:S01]  /*19be0*/  R2UR UR10, R13 ;  /* 0x000000000d0a72ca */ /* 0x000fe200000e0000 */
[----:B------:R-:W-:-:S14]  /*19bf0*/  UMOV UR7, 0x12f00000 ;  /* 0x12f0000000077882 */ /* 0x000fdc0000000000 */
.L_x_691:
        /* <DEDUP_REMOVED lines=10> */
[----:B------:R-:W-:Y:S01]  /*19ca0*/  PLOP3.LUT P0, PT, PT, PT, PT, 0x80, 0x0 ;  /* 0x000000000000781c */ /* 0x000fe20003f0f070 */
[----:B------:R-:W-:Y:S01]  /*19cb0*/  UMOV UR6, 0x0 ;  /* 0x0000000000067882 */ /* 0x000fe20000000000 */
[----:B------:R-:W-:Y:S01]  /*19cc0*/  IADD3 R7, R7, 0x1e400, RZ ;  /* 0x0001e40007077810 */ /* 0x000fe20007ffe0ff */
[----:B------:R-:W-:Y:S01]  /*19cd0*/  UMOV UR7, 0x12f00000 ;  /* 0x12f0000000077882 */ /* 0x000fe20000000000 */
[----:B------:R-:W-:-:S09]  /*19ce0*/  UMOV UR10, 0x80 ;  /* 0x00000080000a7882 */ /* 0x000fd20000000000 */
.L_x_692:
        /* <DEDUP_REMOVED lines=10> */
[----:B------:R-:W0:Y:S01]  /*19d90*/  SYNCS.PHASECHK.TRANS64.TRYWAIT P0, [R9+URZ+0x2a8c0], R8 ;  /* 0x02a8c008090075a7 */ /* 0x000e22000800017f */
[----:B------:R-:W-:Y:S04]  /*19da0*/  BSSY B2, `(.L_x_693) ;  /* 0x0000002000027945 */ /* 0x000fe80003800000 */
[----:B0-----:R-:W-:Y:S05]  /*19db0*/  @!P0 BRA `(.L_x_694) ;  /* 0x0000006000208947 */ /* 0x001fea0003800000 */
.L_x_835:
[----:B------:R-:W-:Y:S05]  /*19dc0*/  BSYNC B2 ;  /* 0x0000000000027941 */ /* 0x000fea0003800000 */
.L_x_693:
[----:B------:R-:W-:Y:S01]  /*19dd0*/  BSSY B2, `(.L_x_695) ;  /* 0x000000b000027945 */ /* 0x000fe20003800000 */
[----:B------:R-:W-:Y:S01]  /*19de0*/  IMAD.MOV.U32 R10, RZ, RZ, 0x0 ;  /* 0x00000000ff0a7424 */ /* 0x000fe200078e00ff */
[----:B------:R-:W-:Y:S02]  /*19df0*/  MOV R11, 0x12f00000 ;  /* 0x12f00000000b7802 */ /* 0x000fe40000000f00 */
[----:B------:R-:W-:Y:S05]  /*19e00*/  @P1 BRA `(.L_x_696) ;  /* 0x00000000001c1947 */ /* 0x000fea0003800000 */
[----:B------:R-:W2:Y:S01]  /*19e10*/  S2R R7, SR_TID.X ;  /* 0x0000000000077919 */ /* 0x000ea20000002100 */
[----:B------:R-:W-:-:S04]  /*19e20*/  IMAD.MOV.U32 R3, RZ, RZ, 0x6000 ;  /* 0x00006000ff037424 */ /* 0x000fc800078e00ff */
[----:B------:R3:W-:Y:S01]  /*19e30*/  SYNCS.ARRIVE.TRANS64 RZ, [R9+URZ+0x2a8b0], R3 ;  /* 0x02a8b00309ff79a7 */ /* 0x0007e2000800003f */
[----:B--2---:R-:W-:-:S04]  /*19e40*/  LOP3.LUT R7, R7, 0x1f, RZ, 0xc0, !PT ;  /* 0x0000001f07077812 */ /* 0x004fc800078ec0ff */
[----:B------:R-:W-:-:S13]  /*19e50*/  ISETP.NE.AND P0, PT, R7, RZ, PT ;  /* 0x000000ff0700720c */ /* 0x000fda0003f05270 */
[----:B---3--:R-:W-:Y:S05]  /*19e60*/  @!P0 BRA `(.L_x_696) ;  /* 0x0000000000048947 */ /* 0x008fea0003800000 */
[----:B------:R-:W-:Y:S01]  /*19e70*/  BPT.TRAP 0x1 ;  /* 0x000000040000795c */ /* 0x000fe20000300000 */
.L_x_696:
[----:B------:R-:W-:Y:S05]  /*19e80*/  BSYNC B2 ;  /* 0x0000000000027941 */ /* 0x000fea0003800000 */
.L_x_695:
[----:B------:R-:W-:Y:S01]  /*19e90*/  R2UR UR10, R12 ;  /* 0x000000000c0a72ca */ /* 0x000fe200000e0000 */
[----:B------:R-:W-:Y:S01]  /*19ea0*/  IMAD R3, R26, 0x6000, R22 ;  /* 0x000060001a037824 */ /* 0x000fe200078e0216 */
[----:B------:R-:W-:Y:S01]  /*19eb0*/  R2UR UR6, R10 ;  /* 0x000000000a0672ca */ /* 0x000fe200000e0000 */
[----:B------:R-:W-:Y:S01]  /*19ec0*/  UIADD3 UR4, UP0, UR36, 0x670, URZ ;  /* 0x0000067024047890 */ /* 0x000fe2000ff1e03f */
[----:B------:R-:W-:Y:S01]  /*19ed0*/  R2UR UR7, R11 ;  /* 0x000000000b0772ca */ /* 0x000fe200000e0000 */
[----:B------:R-:W-:Y:S01]  /*19ee0*/  VIADD R7, R3, 0x400 ;  /* 0x0000040003077836 */ /* 0x000fe20000000000 */
[----:B------:R-:W-:Y:S01]  /*19ef0*/  PLOP3.LUT P0, PT, PT, PT, PT, 0x80, 0x0 ;  /* 0x000000000000781c */ /* 0x000fe20003f0f070 */
[----:B------:R-:W-:Y:S01]  /*19f00*/  UIADD3.X UR5, URZ, UR37, URZ, UP0, !UPT ;  /* 0x000000253f057290 */ /* 0x000fe200087fe43f */
[----:B01----:R-:W-:-:S11]  /*19f10*/  IADD3 R9, R9, 0x2a8b0, RZ ;  /* 0x0002a8b009097810 */ /* 0x003fd60007ffe0ff */
.L_x_697:
        /* <DEDUP_REMOVED lines=10> */
[----:B------:R-:W-:Y:S02]  /*19fc0*/  R2UR UR10, R13 ;  /* 0x000000000d0a72ca */ /* 0x000fe400000e0000 */
[----:B------:R-:W-:Y:S02]  /*19fd0*/  R2UR UR6, R10 ;  /* 0x000000000a0672ca */ /* 0x000fe400000e0000 */
[----:B------:R-:W-:Y:S02]  /*19fe0*/  R2UR UR7, R11 ;  /* 0x000000000b0772ca */ /* 0x000fe400000e0000 */
[----:B------:R-:W-:Y:S02]  /*19ff0*/  PLOP3.LUT P0, PT, PT, PT, PT, 0x80, 0x0 ;  /* 0x000000000000781c */ /* 0x000fe40003f0f070 */
[----:B------:R-:W-:-:S11]  /*1a000*/  IADD3 R3, R3, 0x3400, RZ ;  /* 0x0000340003037810 */ /* 0x000fd60007ffe0ff */
.L_x_698:
        /* <DEDUP_REMOVED lines=9> */
[----:B-1----:R-:W-:Y:S05]  /*1a0a0*/  @P0 BRA.U.ANY `(.L_x_698) ;  /* 0xfffffffd00d80947 */ /* 0x002fea000393ffff */
.L_x_685:
[----:B------:R-:W-:Y:S05]  /*1a0b0*/  BSYNC B1 ;  /* 0x0000000000017941 */ /* 0x000fea0003800000 */
.L_x_684:
[----:B------:R-:W-:Y:S01]  /*1a0c0*/  IADD3 R7, R2, -0x2, RZ ;  /* 0xfffffffe02077810 */ /* 0x000fe20007ffe0ff */
[----:B------:R-:W-:Y:S01]  /*1a0d0*/  VIADD R26, R26, 0x1 ;  /* 0x000000011a1a7836 */ /* 0x000fe20000000000 */
[----:B------:R-:W-:Y:S02]  /*1a0e0*/  PLOP3.LUT P0, PT, PT, PT, PT, 0x8, 0x0 ;  /* 0x000000000000781c */ /* 0x000fe40003f0e170 */
[----:B------:R-:W-:Y:S02]  /*1a0f0*/  ISETP.GE.AND P2, PT, R7, R5, PT ;  /* 0x000000050700720c */ /* 0x000fe40003f46270 */
[----:B------:R-:W-:-:S04]  /*1a100*/  ISETP.NE.AND P1, PT, R26, 0x2, PT ;  /* 0x000000021a00780c */ /* 0x000fc80003f25270 */
[----:B------:R-:W-:Y:S02]  /*1a110*/  SEL R2, RZ, 0x1, P1 ;  /* 0x00000001ff027807 */ /* 0x000fe40000800000 */
[----:B------:R-:W-:Y:S02]  /*1a120*/  SEL R26, R26, RZ, P1 ;  /* 0x000000ff1a1a7207 */ /* 0x000fe40000800000 */
[----:B------:R-:W-:-:S03]  /*1a130*/  LOP3.LUT R31, R31, R2, RZ, 0x3c, !PT ;  /* 0x000000021f1f7212 */ /* 0x000fc600078e3cff */
[----:B------:R-:W-:Y:S05]  /*1a140*/  @!P2 BRA `(.L_x_678) ;  /* 0x000000080014a947 */ /* 0x000fea0003800000 */
.L_x_714:
[----:B------:R-:W-:Y:S05]  /*1a150*/  YIELD ;  /* 0x0000000000007946 */ /* 0x000fea0003800000 */
[----:B------:R-:W-:Y:S04]  /*1a160*/  BSSY B1, `(.L_x_699) ;  /* 0x000007b000017945 */ /* 0x000fe80003800000 */
[----:B------:R-:W-:Y:S05]  /*1a170*/  @!P6 BRA `(.L_x_700) ;  /* 0x0000000400e4e947 */ /* 0x000fea0003800000 */
[----:B------:R-:W-:Y:S01]  /*1a180*/  IMAD R6, R26, 0x8, R22 ;  /* 0x000000081a067824 */ /* 0x000fe200078e0216 */
[----:B------:R-:W-:Y:S01]  /*1a190*/  SHF.L.U32 R9, R31, 0x1f, RZ ;  /* 0x0000001f1f097819 */ /* 0x000fe200000006ff */
[----:B------:R-:W1:Y:S01]  /*1a1a0*/  S2R R2, SR_TID.X ;  /* 0x0000000000027919 */ /* 0x000e620000002100 */
[----:B------:R-:W-:Y:S02]  /*1a1b0*/  BSSY B2, `(.L_x_701) ;  /* 0x0000005000027945 */ /* 0x000fe40003800000 */
[----:B------:R-:W2:Y:S01]  /*1a1c0*/  SYNCS.PHASECHK.TRANS64.TRYWAIT P1, [R6+URZ+0x2a8a0], R9 ;  /* 0x02a8a009060075a7 */ /* 0x000ea2000802017f */
[----:B-1----:R-:W-:-:S04]  /*1a1d0*/  LOP3.LUT R2, R2, 0x7f, RZ, 0xc0, !PT ;  /* 0x0000007f02027812 */ /* 0x002fc800078ec0ff */
[----:B------:R-:W-:Y:S01]  /*1a1e0*/  ISETP.NE.AND P2, PT, R2, RZ, PT ;  /* 0x000000ff0200720c */ /* 0x000fe20003f45270 */
[----:B--2---:R-:W-:-:S12]  /*1a1f0*/  @!P1 BRA `(.L_x_702) ;  /* 0x0000005c00249947 */ /* 0x004fd80003800000 */
.L_x_836:
[----:B------:R-:W-:Y:S05]  /*1a200*/  BSYNC B2 ;  /* 0x0000000000027941 */ /* 0x000fea0003800000 */
.L_x_701:
[----:B------:R-:W-:Y:S04]  /*1a210*/  BSSY B2, `(.L_x_703) ;  /* 0x0000009000027945 */ /* 0x000fe80003800000 */
[----:B------:R-:W-:Y:S05]  /*1a220*/  @P2 BRA `(.L_x_704) ;  /* 0x00000000001c2947 */ /* 0x000fea0003800000 */
[----:B0-----:R-:W0:Y:S01]  /*1a230*/  S2R R3, SR_TID.X ;  /* 0x0000000000037919 */ /* 0x001e220000002100 */
[----:B------:R-:W-:-:S04]  /*1a240*/  MOV R2, 0x9000 ;  /* 0x0000900000027802 */ /* 0x000fc80000000f00 */
[----:B------:R2:W-:Y:S01]  /*1a250*/  SYNCS.ARRIVE.TRANS64 RZ, [R6+URZ+0x2a890], R2 ;  /* 0x02a8900206ff79a7 */ /* 0x0005e2000800003f */
[----:B0-----:R-:W-:-:S04]  /*1a260*/  LOP3.LUT R3, R3, 0x1f, RZ, 0xc0, !PT ;  /* 0x0000001f03037812 */ /* 0x001fc800078ec0ff */
[----:B------:R-:W-:-:S13]  /*1a270*/  ISETP.NE.AND P1, PT, R3, RZ, PT ;  /* 0x000000ff0300720c */ /* 0x000fda0003f25270 */
[----:B--2---:R-:W-:Y:S05]  /*1a280*/  @!P1 BRA `(.L_x_704) ;  /* 0x0000000000049947 */ /* 0x004fea0003800000 */
[----:B------:R-:W-:Y:S01]  /*1a290*/  BPT.TRAP 0x1 ;  /* 0x000000040000795c */ /* 0x000fe20000300000 */
.L_x_704:
[----:B------:R-:W-:Y:S05]  /*1a2a0*/  BSYNC B2 ;  /* 0x0000000000027941 */ /* 0x000fea0003800000 */
.L_x_703:
[----:B------:R-:W-:Y:S01]  /*1a2b0*/  IMAD.MOV.U32 R11, RZ, RZ, RZ ;  /* 0x000000ffff0b7224 */ /* 0x000fe200078e00ff */
[----:B------:R-:W-:Y:S01]  /*1a2c0*/  UIADD3 UR4, UP0, UR36, 0x570, URZ ;  /* 0x0000057024047890 */ /* 0x000fe2000ff1e03f */
[----:B0-----:R-:W-:Y:S01]  /*1a2d0*/  IMAD R3, R26, 0x9000, R22 ;  /* 0x000090001a037824 */ /* 0x001fe200078e0216 */
[----:B------:R-:W-:Y:S01]  /*1a2e0*/  PLOP3.LUT P1, PT, PT, PT, PT, 0x80, 0x0 ;  /* 0x000000000000781c */ /* 0x000fe20003f2f070 */
[----:B------:R-:W-:Y:S01]  /*1a2f0*/  IMAD R8, R7, 0x60, R0 ;  /* 0x0000006007087824 */ /* 0x000fe200078e0200 */
[----:B------:R-:W-:Y:S01]  /*1a300*/  R2UR UR10, R11 ;  /* 0x000000000b0a72ca */ /* 0x000fe200000e0000 */
[----:B------:R-:W-:Y:S01]  /*1a310*/  VIADD R10, R3, 0x18400 ;  /* 0x00018400030a7836 */ /* 0x000fe20000000000 */
[----:B------:R-:W-:Y:S01]  /*1a320*/  IADD3 R2, R6, 0x2a890, RZ ;  /* 0x0002a89006027810 */ /* 0x000fe20007ffe0ff */
[----:B------:R-:W-:Y:S01]  /*1a330*/  UIADD3.X UR5, URZ, UR37, URZ, UP0, !UPT ;  /* 0x000000253f057290 */ /* 0x000fe200087fe43f */
[----:B------:R-:W-:Y:S01]  /*1a340*/  UMOV UR6, 0x0 ;  /* 0x0000000000067882 */ /* 0x000fe20000000000 */
[----:B------:R-:W-:-:S10]  /*1a350*/  UMOV UR7, 0x12f00000 ;  /* 0x12f0000000077882 */ /* 0x000fd40000000000 */
.L_x_705:
        /* <DEDUP_REMOVED lines=16> */
.L_x_706:
        /* <DEDUP_REMOVED lines=15> */
.L_x_707:
        /* <DEDUP_REMOVED lines=13> */
.L_x_837:
[----:B------:R-:W-:Y:S05]  /*1a620*/  BSYNC B2 ;  /* 0x0000000000027941 */ /* 0x000fea0003800000 */
.L_x_708:
[----:B------:R-:W-:Y:S01]  /*1a630*/  BSSY B2, `(.L_x_710) ;  /* 0x000000b000027945 */ /* 0x000fe20003800000 */
[----:B------:R-:W-:Y:S01]  /*1a640*/  IMAD.MOV.U32 R2, RZ, RZ, 0x0 ;  /* 0x00000000ff027424 */ /* 0x000fe200078e00ff */
[----:B------:R-:W-:Y:S02]  /*1a650*/  MOV R3, 0x12f00000 ;  /* 0x12f0000000037802 */ /* 0x000fe40000000f00 */
[----:B------:R-:W-:Y:S05]  /*1a660*/  @P2 BRA `(.L_x_711) ;  /* 0x00000000001c2947 */ /* 0x000fea0003800000 */
[----:B------:R-:W2:Y:S01]  /*1a670*/  S2R R10, SR_TID.X ;  /* 0x00000000000a7919 */ /* 0x000ea20000002100 */
[----:B01----:R-:W-:-:S04]  /*1a680*/  IMAD.MOV.U32 R9, RZ, RZ, 0x6000 ;  /* 0x00006000ff097424 */ /* 0x003fc800078e00ff */
[----:B------:R3:W-:Y:S01]  /*1a690*/  SYNCS.ARRIVE.TRANS64 RZ, [R6+URZ+0x2a8b0], R9 ;  /* 0x02a8b00906ff79a7 */ /* 0x0007e2000800003f */
[----:B--2---:R-:W-:-:S04]  /*1a6a0*/  LOP3.LUT R10, R10, 0x1f, RZ, 0xc0, !PT ;  /* 0x0000001f0a0a7812 */ /* 0x004fc800078ec0ff */
[----:B------:R-:W-:-:S13]  /*1a6b0*/  ISETP.NE.AND P1, PT, R10, RZ, PT ;  /* 0x000000ff0a00720c */ /* 0x000fda0003f25270 */
[----:B---3--:R-:W-:Y:S05]  /*1a6c0*/  @!P1 BRA `(.L_x_711) ;  /* 0x0000000000049947 */ /* 0x008fea0003800000 */
[----:B------:R-:W-:Y:S01]  /*1a6d0*/  BPT.TRAP 0x1 ;  /* 0x000000040000795c */ /* 0x000fe20000300000 */
.L_x_711:
[----:B------:R-:W-:Y:S05]  /*1a6e0*/  BSYNC B2 ;  /* 0x0000000000027941 */ /* 0x000fea0003800000 */
.L_x_710:
[----:B------:R-:W-:Y:S01]  /*1a6f0*/  R2UR UR10, R11 ;  /* 0x000000000b0a72ca */ /* 0x000fe200000e0000 */
[----:B01----:R-:W-:Y:S01]  /*1a700*/  IMAD R9, R26, 0x6000, R22 ;  /* 0x000060001a097824 */ /* 0x003fe200078e0216 */
[----:B------:R-:W-:Y:S01]  /*1a710*/  R2UR UR6, R2 ;  /* 0x00000000020672ca */ /* 0x000fe200000e0000 */
[----:B------:R-:W-:Y:S01]  /*1a720*/  UIADD3 UR4, UP0, UR36, 0x670, URZ ;  /* 0x0000067024047890 */ /* 0x000fe2000ff1e03f */
[----:B------:R-:W-:Y:S01]  /*1a730*/  R2UR UR7, R3 ;  /* 0x00000000030772ca */ /* 0x000fe200000e0000 */
[----:B------:R-:W-:Y:S01]  /*1a740*/  VIADD R10, R9, 0x400 ;  /* 0x00000400090a7836 */ /* 0x000fe20000000000 */
[----:B------:R-:W-:Y:S01]  /*1a750*/  PLOP3.LUT P1, PT, PT, PT, PT, 0x80, 0x0 ;  /* 0x000000000000781c */ /* 0x000fe20003f2f070 */
[----:B------:R-:W-:Y:S01]  /*1a760*/  UIADD3.X UR5, URZ, UR37, URZ, UP0, !UPT ;  /* 0x000000253f057290 */ /* 0x000fe200087fe43f */
[----:B------:R-:W-:-:S11]  /*1a770*/  IADD3 R6, R6, 0x2a8b0, RZ ;  /* 0x0002a8b006067810 */ /* 0x000fd60007ffe0ff */
.L_x_712:
        /* <DEDUP_REMOVED lines=15> */
.L_x_713:
        /* <DEDUP_REMOVED lines=10> */
.L_x_700:
[----:B------:R-:W-:Y:S05]  /*1a910*/  BSYNC B1 ;  /* 0x0000000000017941 */ /* 0x000fea0003800000 */
.L_x_699:
[C---:B------:R-:W-:Y:S01]  /*1a920*/  ISETP.GT.AND P2, PT, R7.reuse, R5, PT ;  /* 0x000000050700720c */ /* 0x040fe20003f44270 */
[----:B------:R-:W-:Y:S01]  /*1a930*/  VIADD R26, R26, 0x1 ;  /* 0x000000011a1a7836 */ /* 0x000fe20000000000 */
[----:B------:R-:W-:-:S04]  /*1a940*/  IADD3 R7, R7, -0x1, RZ ;  /* 0xffffffff07077810 */ /* 0x000fc80007ffe0ff */
[----:B------:R-:W-:-:S04]  /*1a950*/  ISETP.NE.AND P1, PT, R26, 0x2, PT ;  /* 0x000000021a00780c */ /* 0x000fc80003f25270 */
[----:B------:R-:W-:Y:S02]  /*1a960*/  SEL R2, RZ, 0x1, P1 ;  /* 0x00000001ff027807 */ /* 0x000fe40000800000 */
[----:B------:R-:W-:Y:S02]  /*1a970*/  SEL R26, R26, RZ, P1 ;  /* 0x000000ff1a1a7207 */ /* 0x000fe40000800000 */
[----:B------:R-:W-:Y:S01]  /*1a980*/  LOP3.LUT R31, R31, R2, RZ, 0x3c, !PT ;  /* 0x000000021f1f7212 */ /* 0x000fe200078e3cff */
[----:B------:R-:W-:Y:S06]  /*1a990*/  @P2 BRA `(.L_x_714) ;  /* 0xfffffff400ec2947 */ /* 0x000fec000383ffff */
.L_x_678:
[----:B------:R-:W-:Y:S05]  /*1a9a0*/  BSYNC B0 ;  /* 0x0000000000007941 */ /* 0x000fea0003800000 */
.L_x_677:
[----:B------:R-:W2:Y:S01]  /*1a9b0*/  LDL R30, [R1] ;  /* 0x00000000011e7983 */ /* 0x000ea20000100800 */
[----:B------:R-:W-:Y:S05]  /*1a9c0*/  @!P0 WARPSYNC.ALL ;  /* 0x0000000000008948 */ /* 0x000fea0003800000 */
[----:B------:R-:W-:Y:S06]  /*1a9d0*/  @!P0 BAR.SYNC.DEFER_BLOCKING 0xc, 0x180 ;  /* 0x0306000000008b1d */ /* 0x000fec0000010000 */
[----:B------:R-:W-:Y:S01]  /*1a9e0*/  BSSY B7, `(.L_x_715) ;  /* 0x000036f000077945 */ /* 0x000fe20003800000 */
[----:B--2---:R-:W-:-:S13]  /*1a9f0*/  ISETP.GT.AND P0, PT, R30, RZ, PT ;  /* 0x000000ff1e00720c */ /* 0x004fda0003f04270 */
[----:B------:R-:W-:Y:S05]  /*1aa00*/  @P0 BRA `(.L_x_716) ;  /* 0x0000000000440947 */ /* 0x000fea0003800000 */
[----:B------:R-:W1:Y:S02]  /*1aa10*/  S2R R2, SR_TID.X ;  /* 0x0000000000027919 */ /* 0x000e640000002100 */
        /* <DEDUP_REMOVED lines=14> */
[----:B0-----:R-:W-:Y:S01]  /*1ab00*/  IADD3 R16, R0, UR38, R7 ;  /* 0x0000002600107c10 */ /* 0x001fe2000fffe007 */
[----:B------:R-:W-:Y:S06]  /*1ab10*/  BRA `(.L_x_717) ;  /* 0x00000034006c7947 */ /* 0x000fec0003800000 */
.L_x_716:
        /* <DEDUP_REMOVED lines=10> */
[----:B0-----:R-:W0:Y:S01]  /*1abc0*/  LDC.64 R2, c[0x4][R2] ;  /* 0x0100000002027b82 */ /* 0x001e220000000a00 */
[----:B------:R-:W-:Y:S01]  /*1abd0*/  MOV R6, UR8 ;  /* 0x0000000800067c02 */ /* 0x000fe20008000f00 */
[----:B------:R-:W-:Y:S01]  /*1abe0*/  IMAD.U32 R7, RZ, RZ, UR9 ;  /* 0x00000009ff077e24 */ /* 0x000fe2000f8e00ff */
[----:B------:R-:W-:Y:S01]  /*1abf0*/  MOV R10, UR4 ;  /* 0x00000004000a7c02 */ /* 0x000fe20008000f00 */
[----:B------:R-:W-:Y:S01]  /*1ac00*/  IMAD.U32 R11, RZ, RZ, UR5 ;  /* 0x00000005ff0b7e24 */ /* 0x000fe2000f8e00ff */
[----:B------:R-:W-:Y:S01]  /*1ac10*/  MOV R8, 0x70 ;  /* 0x0000007000087802 */ /* 0x000fe20000000f00 */
[----:B------:R-:W-:Y:S01]  /*1ac20*/  IMAD.MOV.U32 R12, RZ, RZ, 0x1 ;  /* 0x00000001ff0c7424 */ /* 0x000fe200078e00ff */
[----:B------:R-:W-:-:S07]  /*1ac30*/  MOV R13, RZ ;  /* 0x000000ff000d7202 */ /* 0x000fce0000000f00 */
[----:B------:R-:W-:-:S07]  /*1ac40*/  LEPC R20, `(.L_x_719) ;  /* 0x000000001014794e */ /* 0x000fce0000000000 */
[----:B0-----:R-:W-:Y:S05]  /*1ac50*/  CALL.ABS.NOINC R2 ;  /* 0x0000000002007343 */ /* 0x001fea0003c00000 */
.L_x_719:
[----:B------:R-:W-:Y:S05]  /*1ac60*/  BSYNC B6 ;  /* 0x0000000000067941 */ /* 0x000fea0003800000 */
.L_x_718:
        /* <DEDUP_REMOVED lines=8> */
[----:B0-----:R0:W1:Y:S01]  /*1acf0*/  LDC.64 R2, c[0x4][R27] ;  /* 0x010000001b027b82 */ /* 0x0010620000000a00 */
[----:B------:R-:W-:Y:S01]  /*1ad00*/  MOV R4, UR6 ;  /* 0x0000000600047c02 */ /* 0x000fe20008000f00 */
[----:B------:R-:W-:Y:S01]  /*1ad10*/  IMAD.U32 R5, RZ, RZ, UR7 ;  /* 0x00000007ff057e24 */ /* 0x000fe2000f8e00ff */
[----:B------:R-:W-:Y:S01]  /*1ad20*/  MOV R6, UR8 ;  /* 0x0000000800067c02 */ /* 0x000fe20008000f00 */
[----:B------:R-:W-:Y:S01]  /*1ad30*/  IMAD.U32 R7, RZ, RZ, UR9 ;  /* 0x00000009ff077e24 */ /* 0x000fe2000f8e00ff */
[----:B------:R-:W-:Y:S01]  /*1ad40*/  MOV R10, UR4 ;  /* 0x00000004000a7c02 */ /* 0x000fe20008000f00 */
[----:B------:R-:W-:Y:S01]  /*1ad50*/  IMAD.U32 R11, RZ, RZ, UR5 ;  /* 0x00000005ff0b7e24 */ /* 0x000fe2000f8e00ff */
[----:B------:R-:W-:Y:S01]  /*1ad60*/  MOV R8, 0x70 ;  /* 0x0000007000087802 */ /* 0x000fe20000000f00 */
[----:B------:R-:W-:Y:S01]  /*1ad70*/  IMAD.MOV.U32 R12, RZ, RZ, 0x1 ;  /* 0x00000001ff0c7424 */ /* 0x000fe200078e00ff */
[----:B0-----:R-:W-:-:S07]  /*1ad80*/  MOV R13, RZ ;  /* 0x000000ff000d7202 */ /* 0x001fce0000000f00 */
[----:B------:R-:W-:-:S07]  /*1ad90*/  LEPC R20, `(.L_x_722) ;  /* 0x000000001014794e */ /* 0x000fce0000000000 */
[----:B-1----:R-:W-:Y:S05]  /*1ada0*/  CALL.ABS.NOINC R2 ;  /* 0x0000000002007343 */ /* 0x002fea0003c00000 */
.L_x_722:
        /* <DEDUP_REMOVED lines=14> */
[----:B-1----:R-:W-:Y:S05]  /*1ae90*/  CALL.ABS.NOINC R2 ;  /* 0x0000000002007343 */ /* 0x002fea0003c00000 */
.L_x_721:
[----:B------:R-:W-:Y:S05]  /*1aea0*/  BSYNC B6 ;  /* 0x0000000000067941 */ /* 0x000fea0003800000 */
.L_x_720:
[----:B------:R-:W2:Y:S01]  /*1aeb0*/  LDL R20, [R1+0x24] ;  /* 0x0000240001147983 */ /* 0x000ea20000100800 */
[----:B------:R-:W-:Y:S01]  /*1aec0*/  ULDC.64 UR4, c[0x0][0x9f8] ;  /* 0x00027e0000047ab9 */ /* 0x000fe20000000a00 */
[----:B------:R-:W1:Y:S01]  /*1aed0*/  LDC R0, c[0x0][0x430] ;  /* 0x00010c00ff007b82 */ /* 0x000e620000000800 */
[----:B------:R-:W-:Y:S01]  /*1aee0*/  ISETP.NE.U32.AND P0, PT, RZ, UR4, PT ;  /* 0x00000004ff007c0c */ /* 0x000fe2000bf05070 */
[----:B------:R-:W3:Y:S03]  /*1aef0*/  LDL R2, [R1+0x4] ;  /* 0x0000040001027983 */ /* 0x000ee60000100800 */
[----:B------:R-:W-:Y:S01]  /*1af00*/  ISETP.NE.AND.EX P0, PT, RZ, UR5, PT, P0 ;  /* 0x00000005ff007c0c */ /* 0x000fe2000bf05300 */
[----:B------:R-:W4:-:S12]  /*1af10*/  S2R R21, SR_TID.X ;  /* 0x0000000000157919 */ /* 0x000f180000002100 */
[----:B------:R-:W-:Y:S01]  /*1af20*/  @P0 IADD3 R24, P1, R24, UR4, RZ ;  /* 0x0000000418180c10 */ /* 0x000fe2000ff3e0ff */
[----:B------:R-:W0:Y:S01]  /*1af30*/  S2R R34, SR_TID.X ;  /* 0x0000000000227919 */ /* 0x000e220000002100 */
[----:B------:R-:W-:Y:S02]  /*1af40*/  ULDC UR4, c[0x0][0x320] ;  /* 0x0000c80000047ab9 */ /* 0x000fe40000000800 */
[----:B------:R-:W-:-:S05]  /*1af50*/  @P0 IADD3.X R25, R25, UR5, RZ, P1, !PT ;  /* 0x0000000519190c10 */ /* 0x000fca0008ffe4ff */
[----:B------:R-:W3:Y:S01]  /*1af60*/  @P0 LDG.E R33, desc[UR60][R24.64] ;  /* 0x0000003c18210981 */ /* 0x000ee2000c1e1900 */
[----:B-1----:R-:W-:Y:S02]  /*1af70*/  ISETP.NE.AND P1, PT, R0, 0x1, PT ;  /* 0x000000010000780c */ /* 0x002fe40003f25270 */
[----:B----4-:R-:W-:-:S11]  /*1af80*/  LOP3.LUT R21, R21, 0x7f, RZ, 0xc0, !PT ;  /* 0x0000007f15157812 */ /* 0x010fd600078ec0ff */
[----:B------:R-:W1:Y:S01]  /*1af90*/  @P1 LDC R7, c[0x0][0x434] ;  /* 0x00010d00ff071b82 */ /* 0x000e620000000800 */
[----:B------:R-:W-:-:S07]  /*1afa0*/  SHF.R.U32.HI R21, RZ, 0x3, R21 ;  /* 0x00000003ff157819 */ /* 0x000fce0000011615 */
[----:B------:R-:W4:Y:S01]  /*1afb0*/  @P1 LDC R5, c[0x0][0x438] ;  /* 0x00010e00ff051b82 */ /* 0x000f220000000800 */
[----:B0-----:R-:W-:-:S04]  /*1afc0*/  SHF.L.U32 R34, R34, 0x4, RZ ;  /* 0x0000000422227819 */ /* 0x001fc800000006ff */
[----:B------:R-:W-:Y:S02]  /*1afd0*/  LOP3.LUT R34, R21, 0x70, R34, 0xf8, !PT ;  /* 0x0000007015227812 */ /* 0x000fe400078ef822 */
[----:B------:R-:W0:Y:S02]  /*1afe0*/  S2R R21, SR_TID.X ;  /* 0x0000000000157919 */ /* 0x000e240000002100 */
[----:B0-----:R-:W-:-:S05]  /*1aff0*/  IMAD.SHL.U32 R21, R21, 0x8, RZ ;  /* 0x0000000815157824 */ /* 0x001fca00078e00ff */
[----:B------:R-:W-:Y:S02]  /*1b000*/  LOP3.LUT R21, R21, 0x38, RZ, 0xc0, !PT ;  /* 0x0000003815157812 */ /* 0x000fe400078ec0ff */
[----:B------:R-:W-:Y:S01]  /*1b010*/  LOP3.LUT R23, R23, 0xfffffff7, RZ, 0xc0, !PT ;  /* 0xfffffff717177812 */ /* 0x000fe200078ec0ff */
[----:B------:R-:W-:Y:S01]  /*1b020*/  UMOV UR5, 0xffffffff ;  /* 0xffffffff00057882 */ /* 0x000fe20000000000 */
[----:B--2---:R-:W-:-:S04]  /*1b030*/  VIADD R27, R20, 0xffffffff ;  /* 0xffffffff141b7836 */ /* 0x004fc80000000000 */
[----:B------:R-:W-:-:S05]  /*1b040*/  IMAD R6, R27, 0x60, R34 ;  /* 0x000000601b067824 */ /* 0x000fca00078e0222 */
[----:B------:R-:W-:-:S04]  /*1b050*/  ISETP.GE.AND P0, PT, R6, R30, PT ;  /* 0x0000001e0600720c */ /* 0x000fc80003f06270 */
[----:B------:R-:W-:Y:S02]  /*1b060*/  ISETP.GT.U32.OR P0, PT, R34, 0x5f, P0 ;  /* 0x0000005f2200780c */ /* 0x000fe40000704470 */
[----:B---3--:R-:W-:-:S05]  /*1b070*/  IADD3 R6, R6, R2, RZ ;  /* 0x0000000206067210 */ /* 0x008fca0007ffe0ff */
[----:B-1----:R-:W-:-:S06]  /*1b080*/  @P1 IMAD.HI.U32 R7, R6, R7, RZ ;  /* 0x0000000706071227 */ /* 0x002fcc00078e00ff */
[----:B------:R-:W0:Y:S01]  /*1b090*/  @!P0 LDC.64 R2, c[0x0][0x428] ;  /* 0x00010a00ff028b82 */ /* 0x000e220000000a00 */
[--C-:B------:R-:W-:Y:S01]  /*1b0a0*/  IMAD.MOV.U32 R4, RZ, RZ, R6.reuse ;  /* 0x000000ffff047224 */ /* 0x100fe200078e0006 */
[----:B----4-:R-:W-:Y:S02]  /*1b0b0*/  @P1 SHF.R.U32.HI R4, RZ, R5, R7 ;  /* 0x00000005ff041219 */ /* 0x010fe40000011607 */
[----:B------:R-:W-:Y:S02]  /*1b0c0*/  LOP3.LUT R20, R21, 0x40, RZ, 0xfc, !PT ;  /* 0x0000004015147812 */ /* 0x000fe400078efcff */
[----:B------:R-:W-:Y:S02]  /*1b0d0*/  IADD3 R5, -R4, RZ, RZ ;  /* 0x000000ff04057210 */ /* 0x000fe40007ffe1ff */
[----:B------:R-:W-:Y:S02]  /*1b0e0*/  ISETP.GE.AND P2, PT, R20, UR4, PT ;  /* 0x0000000414007c0c */ /* 0x000fe4000bf46270 */
[----:B------:R-:W-:Y:S01]  /*1b0f0*/  SHF.R.S32.HI R8, RZ, 0x1f, R33 ;  /* 0x0000001fff087819 */ /* 0x000fe20000011421 */
[----:B------:R-:W-:Y:S01]  /*1b100*/  IMAD R0, R0, R5, R6 ;  /* 0x0000000500007224 */ /* 0x000fe200078e0206 */
[----:B------:R-:W-:-:S02]  /*1b110*/  @!P0 SHF.R.S32.HI R5, RZ, 0x1f, R4 ;  /* 0x0000001fff058819 */ /* 0x000fc40000011404 */
[----:B------:R-:W-:Y:S01]  /*1b120*/  ISETP.GE.AND P1, PT, R21, UR4, PT ;  /* 0x0000000415007c0c */ /* 0x000fe2000bf26270 */
[----:B------:R-:W-:Y:S01]  /*1b130*/  ULDC UR4, c[0x0][0x2f4] ;  /* 0x0000bd0000047ab9 */ /* 0x000fe20000000800 */
[----:B------:R-:W-:-:S04]  /*1b140*/  SEL R30, RZ, 0xffffffff, P2 ;  /* 0xffffffffff1e7807 */ /* 0x000fc80001000000 */
[----:B------:R-:W-:Y:S01]  /*1b150*/  SHF.L.U32 R30, R30, 0x1, RZ ;  /* 0x000000011e1e7819 */ /* 0x000fe200000006ff */
[-C--:B0-----:R-:W-:Y:S02]  /*1b160*/  @!P0 IMAD R6, R8, R2.reuse, RZ ;  /* 0x0000000208068224 */ /* 0x081fe400078e02ff */
[----:B------:R-:W-:Y:S01]  /*1b170*/  @!P0 IMAD.WIDE.U32 R4, R33, R2, R4 ;  /* 0x0000000221048225 */ /* 0x000fe200078e0004 */
[----:B------:R-:W-:-:S03]  /*1b180*/  SEL R2, RZ, 0x1, P1 ;  /* 0x00000001ff027807 */ /* 0x000fc60000800000 */
[----:B------:R-:W-:Y:S01]  /*1b190*/  @!P0 IMAD R6, R33, R3, R6 ;  /* 0x0000000321068224 */ /* 0x000fe200078e0206 */
[----:B------:R-:W-:Y:S02]  /*1b1a0*/  LOP3.LUT R30, R30, 0x2, R2, 0xe2, !PT ;  /* 0x000000021e1e7812 */ /* 0x000fe400078ee202 */
[----:B------:R-:W0:Y:S01]  /*1b1b0*/  @!P0 LDC.64 R2, c[0x0][0x418] ;  /* 0x00010600ff028b82 */ /* 0x000e220000000a00 */
[----:B------:R-:W-:Y:S02]  /*1b1c0*/  @!P0 IMAD.IADD R6, R5, 0x1, R6 ;  /* 0x0000000105068824 */ /* 0x000fe400078e0206 */
[----:B------:R-:W-:Y:S01]  /*1b1d0*/  IMAD.U32 R5, RZ, RZ, UR39 ;  /* 0x00000027ff057e24 */ /* 0x000fe2000f8e00ff */
[----:B0-----:R-:W-:-:S04]  /*1b1e0*/  @!P0 LEA R2, P1, R4, R2, 0x2 ;  /* 0x0000000204028211 */ /* 0x001fc800078210ff */
[----:B------:R-:W-:Y:S02]  /*1b1f0*/  @!P0 LEA.HI.X R3, R4, R3, R6, 0x2, P1 ;  /* 0x0000000304038211 */ /* 0x000fe400008f1406 */
[----:B------:R-:W-:-:S06]  /*1b200*/  MOV R4, RZ ;  /* 0x000000ff00047202 */ /* 0x000fcc0000000f00 */
[----:B------:R0:W5:Y:S01]  /*1b210*/  @!P0 LDG.E R4, desc[UR60][R2.64] ;  /* 0x0000003c02048981 */ /* 0x000162000c1e1900 */
[----:B------:R-:W-:Y:S02]  /*1b220*/  ISETP.GT.U32.AND P0, PT, R34, 0x5f, PT ;  /* 0x0000005f2200780c */ /* 0x000fe40003f04070 */
[----:B------:R-:W-:Y:S02]  /*1b230*/  ISETP.NE.AND P3, PT, R5, 0x3, PT ;  /* 0x000000030500780c */ /* 0x000fe40003f65270 */
[----:B------:R-:W-:-:S09]  /*1b240*/  ISETP.GE.AND P2, PT, R21, UR4, PT ;  /* 0x0000000415007c0c */ /* 0x000fd2000bf46270 */
[----:B------:R-:W-:-:S04]  /*1b250*/  @P0 LOP3.LUT R23, R23, 0x8, RZ, 0xfc, !PT ;  /* 0x0000000817170812 */ /* 0x000fc800078efcff */
[----:B------:R-:W-:-:S04]  /*1b260*/  LOP3.LUT R23, R23, 0xffffffef, RZ, 0xc0, !PT ;  /* 0xffffffef17177812 */ /* 0x000fc800078ec0ff */
[----:B------:R-:W-:Y:S01]  /*1b270*/  @P3 LOP3.LUT R23, R23, 0x10, RZ, 0xfc, !PT ;  /* 0x0000001017173812 */ /* 0x000fe200078efcff */
[----:B------:R1:W-:Y:S03]  /*1b280*/  STL [R1+0x8], R8 ;  /* 0x0000080801007387 */ /* 0x0003e60000100800 */
[----:B------:R-:W-:Y:S02]  /*1b290*/  LOP3.LUT R23, R23, 0xfffffffb, RZ, 0xc0, !PT ;  /* 0xfffffffb17177812 */ /* 0x000fe400078ec0ff */
[----:B------:R-:W-:Y:S02]  /*1b2a0*/  ISETP.GE.AND P1, PT, R20, UR4, PT ;  /* 0x0000000414007c0c */ /* 0x000fe4000bf26270 */
[----:B------:R-:W-:Y:S02]  /*1b2b0*/  @P2 LOP3.LUT R23, R23, 0x4, RZ, 0xfc, !PT ;  /* 0x0000000417172812 */ /* 0x000fe400078efcff */
[----:B-1----:R-:W-:-:S02]  /*1b2c0*/  LOP3.LUT R8, R21, 0x80, RZ, 0xfc, !PT ;  /* 0x0000008015087812 */ /* 0x002fc400078efcff */
[----:B------:R-:W-:Y:S02]  /*1b2d0*/  LOP3.LUT R23, R23, 0xfffffffe, RZ, 0xc0, !PT ;  /* 0xfffffffe17177812 */ /* 0x000fe400078ec0ff */
[----:B------:R-:W-:Y:S02]  /*1b2e0*/  ISETP.GE.AND P0, PT, R8, UR4, PT ;  /* 0x0000000408007c0c */ /* 0x000fe4000bf06270 */
[----:B------:R-:W-:-:S04]  /*1b2f0*/  LOP3.LUT R23, R23, 0xfffffffd, RZ, 0xc0, !PT ;  /* 0xfffffffd17177812 */ /* 0x000fc800078ec0ff */
[----:B------:R-:W-:-:S07]  /*1b300*/  @P1 LOP3.LUT R23, R23, 0x2, RZ, 0xfc, !PT ;  /* 0x0000000217171812 */ /* 0x000fce00078efcff */
[----:B------:R-:W-:Y:S01]  /*1b310*/  @P0 LOP3.LUT R23, R23, 0x1, RZ, 0xfc, !PT ;  /* 0x0000000117170812 */ /* 0x000fe200078efcff */
[----:B0-----:R-:W-:Y:S06]  /*1b320*/  BRA.DIV UR5, `(.L_x_723) ;  /* 0x0000004e05007947 */ /* 0x001fec000b800000 */
.L_x_840:
[----:B------:R-:W-:Y:S01]  /*1b330*/  SHF.R.S32.HI R34, RZ, 0x1f, R18 ;  /* 0x0000001fff227819 */ /* 0x000fe20000011412 */
[----:B------:R-:W-:Y:S06]  /*1b340*/  @!P3 BRA `(.L_x_724) ;  /* 0x000000000004b947 */ /* 0x000fec0003800000 */
[----:B------:R-:W-:Y:S01]  /*1b350*/  BPT.TRAP 0x1 ;  /* 0x000000040000795c */ /* 0x000fe20000300000 */
.L_x_724:
[----:B------:R-:W-:Y:S01]  /*1b360*/  SHF.R.S32.HI R5, RZ, 0x1f, R0 ;  /* 0x0000001fff057819 */ /* 0x000fe20000011400 */
[----:B------:R-:W-:Y:S01]  /*1b370*/  ULDC.64 UR4, c[0x0][0x328] ;  /* 0x0000ca0000047ab9 */ /* 0x000fe20000000a00 */
[----:B------:R-:W-:Y:S01]  /*1b380*/  BSSY B0, `(.L_x_725) ;  /* 0x0000017000007945 */ /* 0x000fe20003800000 */
[----:B------:R-:W-:-:S04]  /*1b390*/  IMAD.WIDE.U32 R2, R0, UR4, RZ ;  /* 0x0000000400027c25 */ /* 0x000fc8000f8e00ff */
[----:B------:R-:W-:-:S04]  /*1b3a0*/  IMAD R6, R5, UR4, RZ ;  /* 0x0000000405067c24 */ /* 0x000fc8000f8e02ff */
[----:B------:R-:W-:Y:S01]  /*1b3b0*/  IMAD R6, R0, UR5, R6 ;  /* 0x0000000500067c24 */ /* 0x000fe2000f8e0206 */
[----:B------:R-:W-:-:S04]  /*1b3c0*/  ULDC.64 UR4, c[0x0][0x338] ;  /* 0x0000ce0000047ab9 */ /* 0x000fc80000000a00 */
[----:B------:R-:W-:Y:S02]  /*1b3d0*/  IADD3 R3, R3, R6, RZ ;  /* 0x0000000603037210 */ /* 0x000fe40007ffe0ff */
        /* <DEDUP_REMOVED lines=10> */
[----:B------:R-:W-:Y:S02]  /*1b480*/  LEA R24, P0, R2, UR4, 0x1 ;  /* 0x0000000402187c11 */ /* 0x000fe4000f8008ff */
[----:B------:R-:W-:-:S04]  /*1b490*/  IADD3 R7, R3, R7, RZ ;  /* 0x0000000703077210 */ /* 0x000fc80007ffe0ff */
[----:B------:R-:W-:Y:S01]  /*1b4a0*/  LEA.HI.X R25, R2, UR5, R7, 0x1, P0 ;  /* 0x0000000502197c11 */ /* 0x000fe200080f0c07 */
[----:B------:R-:W-:Y:S01]  /*1b4b0*/  IMAD R7, R28, 0x8, R22 ;  /* 0x000000081c077824 */ /* 0x000fe200078e0216 */
[----:B------:R-:W-:-:S04]  /*1b4c0*/  SHF.L.U32 R2, R29, 0x1f, RZ ;  /* 0x0000001f1d027819 */ /* 0x000fc800000006ff */
[----:B------:R-:W0:Y:S02]  /*1b4d0*/  SYNCS.PHASECHK.TRANS64.TRYWAIT P0, [R7+URZ+0x2a840], R2 ;  /* 0x02a84002070075a7 */ /* 0x000e24000800017f */
[----:B0-----:R-:W-:Y:S05]  /*1b4e0*/  @!P0 BRA `(.L_x_726) ;  /* 0x0000004800c48947 */ /* 0x001fea0003800000 */
.L_x_841:
[----:B------:R-:W-:Y:S05]  /*1b4f0*/  BSYNC B0 ;  /* 0x0000000000007941 */ /* 0x000fea0003800000 */
.L_x_725:
[----:B------:R-:W2:Y:S01]  /*1b500*/  LDL R9, [R1] ;  /* 0x0000000001097983 */ /* 0x000ea20000100800 */
[----:B------:R-:W-:Y:S01]  /*1b510*/  ULDC.64 UR4, c[0x0][0x300] ;  /* 0x0000c00000047ab9 */ /* 0x000fe20000000a00 */
[----:B------:R-:W-:Y:S01]  /*1b520*/  LOP3.LUT P4, RZ, R23, 0x4, RZ, 0xc0, !PT ;  /* 0x0000000417ff7812 */ /* 0x000fe2000788c0ff */
[----:B------:R-:W-:Y:S01]  /*1b530*/  IMAD R5, R5, UR4, RZ ;  /* 0x0000000405057c24 */ /* 0x000fe2000f8e02ff */
[----:B------:R-:W1:Y:S01]  /*1b540*/  S2R R8, SR_TID.X ;  /* 0x0000000000087919 */ /* 0x000e620000002100 */
[C---:B0-----:R-:W-:Y:S01]  /*1b550*/  IMAD.WIDE.U32 R2, R0.reuse, UR4, RZ ;  /* 0x0000000400027c25 */ /* 0x041fe2000f8e00ff */
[C---:B------:R-:W-:Y:S02]  /*1b560*/  LOP3.LUT P3, RZ, R23.reuse, 0x2, RZ, 0xc0, !PT ;  /* 0x0000000217ff7812 */ /* 0x040fe4000786c0ff */
[----:B------:R-:W-:Y:S01]  /*1b570*/  LOP3.LUT P2, RZ, R23, 0x1, RZ, 0xc0, !PT ;  /* 0x0000000117ff7812 */ /* 0x000fe2000784c0ff */
[----:B------:R-:W-:Y:S01]  /*1b580*/  IMAD R5, R0, UR5, R5 ;  /* 0x0000000500057c24 */ /* 0x000fe2000f8e0205 */
[----:B------:R-:W-:-:S02]  /*1b590*/  ULDC.64 UR4, c[0x0][0x310] ;  /* 0x0000c40000047ab9 */ /* 0x000fc40000000a00 */
[----:B------:R-:W-:Y:S02]  /*1b5a0*/  IMAD R6, R6, UR4, RZ ;  /* 0x0000000406067c24 */ /* 0x000fe4000f8e02ff */
[----:B------:R-:W-:Y:S01]  /*1b5b0*/  IADD3 R3, R3, R5, RZ ;  /* 0x0000000503037210 */ /* 0x000fe20007ffe0ff */
[----:B------:R-:W-:Y:S02]  /*1b5c0*/  IMAD R5, R28, 0x4800, R36 ;  /* 0x000048001c057824 */ /* 0x000fe400078e0224 */
        /* <DEDUP_REMOVED lines=10> */
[----:B-1----:R-:W-:Y:S02]  /*1b670*/  LOP3.LUT R8, R8, 0x7f, RZ, 0xc0, !PT ;  /* 0x0000007f08087812 */ /* 0x002fe400078ec0ff */
[----:B------:R-:W-:Y:S02]  /*1b680*/  IADD3 R0, R3, R0, RZ ;  /* 0x0000000003007210 */ /* 0x000fe40007ffe0ff */
[----:B------:R-:W-:Y:S02]  /*1b690*/  SHF.R.U32.HI R8, RZ, 0x3, R8 ;  /* 0x00000003ff087819 */ /* 0x000fe40000011608 */
[----:B------:R-:W-:Y:S01]  /*1b6a0*/  LEA.HI.X R0, R2, UR5, R0, 0x1, P0 ;  /* 0x0000000502007c11 */ /* 0x000fe200080f0c00 */
[----:B--2---:R-:W-:-:S02]  /*1b6b0*/  IMAD R6, R27, -0x60, R9 ;  /* 0xffffffa01b067824 */ /* 0x004fc400078e0209 */
[----:B------:R-:W0:Y:S02]  /*1b6c0*/  S2R R9, SR_TID.X ;  /* 0x0000000000097919 */ /* 0x000e240000002100 */
[----:B------:R-:W-:-:S05]  /*1b6d0*/  IMAD.IADD R6, R6, 0x1, -R8 ;  /* 0x0000000106067824 */ /* 0x000fca00078e0a08 */
[----:B------:R-:W-:Y:S02]  /*1b6e0*/  ISETP.GE.AND P0, PT, R6, 0x1, PT ;  /* 0x000000010600780c */ /* 0x000fe40003f06270 */
[----:B0-----:R-:W-:-:S04]  /*1b6f0*/  SHF.L.U32 R9, R9, 0x3, RZ ;  /* 0x0000000309097819 */ /* 0x001fc800000006ff */
[----:B------:R-:W-:Y:S01]  /*1b700*/  LOP3.LUT R9, R9, 0x38, RZ, 0xc0, !PT ;  /* 0x0000003809097812 */ /* 0x000fe200078ec0ff */
[----:B------:R-:W-:Y:S06]  /*1b710*/  BRA.DIV UR4, `(.L_x_727) ;  /* 0x0000004a044c7947 */ /* 0x000fec000b800000 */
[----:B------:R-:W0:Y:S01]  /*1b720*/  SHFL.IDX PT, R3, R4, RZ, 0x181f ;  /* 0x00181fff04037589 */ /* 0x000e2200000e0000 */
[----:B------:R-:W-:-:S03]  /*1b730*/  @P0 LEA R8, R5, R22, 0x1 ;  /* 0x0000001605080211 */ /* 0x000fc600078e08ff */
        /* <DEDUP_REMOVED lines=12> */
[----:B------:R-:W-:-:S03]  /*1b800*/  @P1 LEA R8, R5, R22, 0x1 ;  /* 0x0000001605081211 */ /* 0x000fc600078e08ff */
        /* <DEDUP_REMOVED lines=11> */
[----:B------:R-:W-:Y:S01]  /*1b8c0*/  @P1 LEA R8, R5, R22, 0x1 ;  /* 0x0000001605081211 */ /* 0x000fe200078e08ff */
        /* <DEDUP_REMOVED lines=35> */
.L_x_855:
[----:B------:R-:W-:-:S13]  /*1bb00*/  ISETP.GE.AND P0, PT, R6, 0x51, PT ;  /* 0x000000510600780c */ /* 0x000fda0003f06270 */
[----:B-1----:R-:W-:Y:S02]  /*1bb10*/  @P0 LEA R2, P1, R9, R2, 0x1 ;  /* 0x0000000209020211 */ /* 0x002fe400078208ff */
[----:B------:R-:W-:-:S03]  /*1bb20*/  @P0 LEA R5, R5, R22, 0x1 ;  /* 0x0000001605050211 */ /* 0x000fc600078e08ff */
[----:B------:R-:W-:-:S05]  /*1bb30*/  @P0 IMAD.X R3, RZ, RZ, R0, P1 ;  /* 0x000000ffff030224 */ /* 0x000fca00008e0600 */
        /* <DEDUP_REMOVED lines=8> */
.L_x_728:
        /* <DEDUP_REMOVED lines=10> */
.L_x_729:
[----:B-1----:R1:W5:Y:S01]  /*1bc60*/  LDL.LU R3, [R1+0x14] ;  /* 0x0000140001037983 */ /* 0x0023620000300800 */
[----:B------:R1:W-:Y:S02]  /*1bc70*/  SYNCS.ARRIVE.TRANS64.A1T0 RZ, [R7+URZ+0x2a830], RZ ;  /* 0x02a830ff07ff79a7 */ /* 0x0003e4000810003f */
[----:B------:R-:W-:Y:S05]  /*1bc80*/  WARPSYNC.ALL ;  /* 0x0000000000007948 */ /* 0x000fea0003800000 */
[----:B------:R-:W-:Y:S01]  /*1bc90*/  ULDC.64 UR6, c[0x0][0xa00] ;  /* 0x0002800000067ab9 */ /* 0x000fe20000000a00 */
[----:B------:R-:W-:Y:S01]  /*1bca0*/  ULDC.64 UR4, c[0x0][0x298] ;  /* 0x0000a60000047ab9 */ /* 0x000fe20000000a00 */
[----:B------:R-:W-:Y:S01]  /*1bcb0*/  BAR.SYNC.DEFER_BLOCKING 0x8, 0x180 ;  /* 0x0206000000007b1d */ /* 0x000fe20000010000 */
[----:B------:R-:W-:Y:S01]  /*1bcc0*/  ISETP.NE.U32.AND P0, PT, RZ, UR6, PT ;  /* 0x00000006ff007c0c */ /* 0x000fe2000bf05070 */
[----:B0-----:R-:W-:Y:S01]  /*1bcd0*/  IMAD.WIDE.U32 R4, R35, UR4, RZ ;  /* 0x0000000423047c25 */ /* 0x001fe2000f8e00ff */
[----:B------:R-:W-:-:S02]  /*1bce0*/  SHF.R.S32.HI R0, RZ, 0x1f, R35 ;  /* 0x0000001fff007819 */ /* 0x000fc40000011423 */
[----:B------:R-:W-:Y:S01]  /*1bcf0*/  ISETP.NE.AND.EX P0, PT, RZ, UR7, PT, P0 ;  /* 0x00000007ff007c0c */ /* 0x000fe2000bf05300 */
[----:B------:R-:W-:Y:S01]  /*1bd00*/  VIADD R2, R22, 0xc400 ;  /* 0x0000c40016027836 */ /* 0x000fe20000000000 */
[----:B------:R-:W-:Y:S01]  /*1bd10*/  BSSY B6, `(.L_x_730) ;  /* 0x000001a000067945 */ /* 0x000fe20003800000 */
[----:B------:R-:W-:Y:S01]  /*1bd20*/  IMAD R0, R0, UR4, RZ ;  /* 0x0000000400007c24 */ /* 0x000fe2000f8e02ff */
[----:B------:R-:W-:-:S03]  /*1bd30*/  SEL R32, R32, RZ, !P0 ;  /* 0x000000ff20207207 */ /* 0x000fc60004000000 */
[----:B------:R-:W-:-:S05]  /*1bd40*/  IMAD R0, R35, UR5, R0 ;  /* 0x0000000523007c24 */ /* 0x000fca000f8e0200 */
[----:B------:R-:W-:Y:S02]  /*1bd50*/  IADD3 R35, R5, R0, RZ ;  /* 0x0000000005237210 */ /* 0x000fe40007ffe0ff */
[----:B-----5:R-:W-:Y:S02]  /*1bd60*/  SEL R3, R3, RZ, !P0 ;  /* 0x000000ff03037207 */ /* 0x020fe40004000000 */
[----:B------:R-:W-:-:S03]  /*1bd70*/  LOP3.LUT P0, RZ, R2, 0x3ff, RZ, 0xc0, !PT ;  /* 0x000003ff02ff7812 */ /* 0x000fc6000780c0ff */
[----:B------:R0:W-:Y:S04]  /*1bd80*/  STL [R1+0x14], R3 ;  /* 0x0000140301007387 */ /* 0x0001e80000100800 */
[----:B------:R0:W-:Y:S06]  /*1bd90*/  STL.64 [R1+0x18], R4 ;  /* 0x0000180401007387 */ /* 0x0001ec0000100a00 */
[----:B------:R-:W-:Y:S05]  /*1bda0*/  @!P0 BRA `(.L_x_731) ;  /* 0x0000000000408947 */ /* 0x000fea0003800000 */
[----:B------:R-:W-:Y:S01]  /*1bdb0*/  MOV R2, 0x0 ;  /* 0x0000000000027802 */ /* 0x000fe20000000f00 */
[----:B------:R-:W-:Y:S01]  /*1bdc0*/  ULDC.64 UR4, c[0x4][0x90] ;  /* 0x0100240000047ab9 */ /* 0x000fe20000000a00 */
[----:B------:R-:W-:Y:S01]  /*1bdd0*/  ULDC.64 UR6, c[0x4][0x98] ;  /* 0x0100260000067ab9 */ /* 0x000fe20000000a00 */
[----:B------:R-:W-:Y:S01]  /*1bde0*/  ULDC.64 UR8, c[0x4][0x20] ;  /* 0x0100080000087ab9 */ /* 0x000fe20000000a00 */
[----:B0-----:R-:W-:Y:S01]  /*1bdf0*/  IMAD.U32 R4, RZ, RZ, UR4 ;  /* 0x00000004ff047e24 */ /* 0x001fe2000f8e00ff */
[----:B------:R-:W-:Y:S01]  /*1be00*/  MOV R5, UR5 ;  /* 0x0000000500057c02 */ /* 0x000fe20008000f00 */
[----:B------:R-:W0:Y:S01]  /*1be10*/  LDC.64 R2, c[0x4][R2] ;  /* 0x0100000002027b82 */ /* 0x000e220000000a00 */
[----:B------:R-:W-:Y:S01]  /*1be20*/  IMAD.U32 R6, RZ, RZ, UR6 ;  /* 0x00000006ff067e24 */ /* 0x000fe2000f8e00ff */
[----:B-1----:R-:W-:Y:S01]  /*1be30*/  MOV R7, UR7 ;  /* 0x0000000700077c02 */ /* 0x002fe20008000f00 */
[----:B------:R-:W-:Y:S01]  /*1be40*/  IMAD.U32 R10, RZ, RZ, UR8 ;  /* 0x00000008ff0a7e24 */ /* 0x000fe2000f8e00ff */
[----:B------:R-:W-:Y:S01]  /*1be50*/  MOV R11, UR9 ;  /* 0x00000009000b7c02 */ /* 0x000fe20008000f00 */
[----:B------:R-:W-:Y:S01]  /*1be60*/  IMAD.MOV.U32 R8, RZ, RZ, 0x70 ;  /* 0x00000070ff087424 */ /* 0x000fe200078e00ff */
[----:B------:R-:W-:Y:S01]  /*1be70*/  MOV R12, 0x1 ;  /* 0x00000001000c7802 */ /* 0x000fe20000000f00 */
[----:B------:R-:W-:-:S07]  /*1be80*/  IMAD.MOV.U32 R13, RZ, RZ, RZ ;  /* 0x000000ffff0d7224 */ /* 0x000fce00078e00ff */
[----:B------:R-:W-:-:S07]  /*1be90*/  LEPC R20, `(.L_x_731) ;  /* 0x000000001014794e */ /* 0x000fce0000000000 */
[----:B0-----:R-:W-:Y:S05]  /*1bea0*/  CALL.ABS.NOINC R2 ;  /* 0x0000000002007343 */ /* 0x001fea0003c00000 */
.L_x_731:
[----:B------:R-:W-:Y:S05]  /*1beb0*/  BSYNC B6 ;  /* 0x0000000000067941 */ /* 0x000fea0003800000 */
.L_x_730:
[----:B------:R-:W2:Y:S01]  /*1bec0*/  LDL.LU R20, [R1+0x14] ;  /* 0x0000140001147983 */ /* 0x000ea20000300800 */
[----:B------:R-:W-:Y:S01]  /*1bed0*/  ULDC.64 UR4, c[0x0][0x2d8] ;  /* 0x0000b60000047ab9 */ /* 0x000fe20000000a00 */
[----:B------:R-:W3:Y:S02]  /*1bee0*/  LDC R8, c[0x0][0x448] ;  /* 0x00011200ff087b82 */ /* 0x000ee40000000800 */
[----:B0-----:R-:W4:Y:S01]  /*1bef0*/  LDL.LU.64 R2, [R1+0x18] ;  /* 0x0000180001027983 */ /* 0x001f220000300a00 */
[----:B------:R-:W-:Y:S01]  /*1bf00*/  SHF.L.U32 R4, R17, 0x7, RZ ;  /* 0x0000000711047819 */ /* 0x000fe200000006ff */
[----:B------:R-:W-:Y:S02]  /*1bf10*/  IMAD R0, R34, UR4, RZ ;  /* 0x0000000422007c24 */ /* 0x000fe4000f8e02ff */
[----:B------:R0:W5:Y:S02]  /*1bf20*/  LDL R17, [R1+0x20] ;  /* 0x0000200001117983 */ /* 0x0001640000100800 */
[----:B------:R-:W-:Y:S01]  /*1bf30*/  IMAD R0, R18, UR5, R0 ;  /* 0x0000000512007c24 */ /* 0x000fe2000f8e0200 */
[----:B---3--:R-:W-:Y:S01]  /*1bf40*/  ISETP.NE.AND P0, PT, R8, 0x1, PT ;  /* 0x000000010800780c */ /* 0x008fe20003f05270 */
[----:B------:R-:W3:Y:S02]  /*1bf50*/  S2R R9, SR_TID.X ;  /* 0x0000000000097919 */ /* 0x000ee40000002100 */
[----:B---3--:R-:W-:-:S05]  /*1bf60*/  IMAD.SHL.U32 R9, R9, 0x8, RZ ;  /* 0x0000000809097824 */ /* 0x008fca00078e00ff */
[----:B------:R-:W-:Y:S02]  /*1bf70*/  LOP3.LUT R9, R9, 0x38, RZ, 0xc0, !PT ;  /* 0x0000003809097812 */ /* 0x000fe400078ec0ff */
[----:B----4-:R-:W-:-:S03]  /*1bf80*/  MOV R3, R35 ;  /* 0x0000002300037202 */ /* 0x010fc60000000f00 */
[----:B------:R-:W-:Y:S01]  /*1bf90*/  IMAD.WIDE.U32 R2, R18, UR4, R2 ;  /* 0x0000000412027c25 */ /* 0x000fe2000f8e0002 */
[----:B------:R-:W-:-:S03]  /*1bfa0*/  ULDC.64 UR4, c[0x0][0x2e0] ;  /* 0x0000b80000047ab9 */ /* 0x000fc60000000a00 */
[----:B--2---:R-:W-:Y:S02]  /*1bfb0*/  IMAD R5, R20, UR4, RZ ;  /* 0x0000000414057c24 */ /* 0x004fe4000f8e02ff */
[----:B------:R-:W2:Y:S01]  /*1bfc0*/  S2R R20, SR_TID.X ;  /* 0x0000000000147919 */ /* 0x000ea20000002100 */
[----:B------:R-:W-:Y:S02]  /*1bfd0*/  IMAD.IADD R3, R3, 0x1, R0 ;  /* 0x0000000103037824 */ /* 0x000fe400078e0200 */
[C---:B------:R-:W-:Y:S02]  /*1bfe0*/  IMAD R0, R32.reuse, UR5, R5 ;  /* 0x0000000520007c24 */ /* 0x040fe4000f8e0205 */
[----:B------:R-:W-:Y:S01]  /*1bff0*/  IMAD.WIDE.U32 R2, R32, UR4, R2 ;  /* 0x0000000420027c25 */ /* 0x000fe2000f8e0002 */
[----:B------:R-:W1:Y:S01]  /*1c000*/  @P0 LDC R5, c[0x0][0x44c] ;  /* 0x00011300ff050b82 */ /* 0x000e620000000800 */
[----:B------:R-:W-:-:S03]  /*1c010*/  ULDC.64 UR4, c[0x0][0x2d0] ;  /* 0x0000b40000047ab9 */ /* 0x000fc60000000a00 */
[----:B------:R-:W-:-:S04]  /*1c020*/  IADD3 R3, R3, R0, RZ ;  /* 0x0000000003037210 */ /* 0x000fc80007ffe0ff */
[----:B------:R-:W3:Y:S01]  /*1c030*/  @P0 LDC R0, c[0x0][0x450] ;  /* 0x00011400ff000b82 */ /* 0x000ee20000000800 */
[----:B--2---:R-:W-:-:S04]  /*1c040*/  LOP3.LUT R20, R20, 0x7f, RZ, 0xc0, !PT ;  /* 0x0000007f14147812 */ /* 0x004fc800078ec0ff */
[----:B------:R-:W-:Y:S02]  /*1c050*/  SHF.R.U32.HI R21, RZ, 0x3, R20 ;  /* 0x00000003ff157819 */ /* 0x000fe40000011614 */
[----:B------:R-:W2:Y:S02]  /*1c060*/  S2R R20, SR_TID.X ;  /* 0x0000000000147919 */ /* 0x000ea40000002100 */
[----:B--2---:R-:W-:-:S05]  /*1c070*/  IMAD.SHL.U32 R20, R20, 0x10, RZ ;  /* 0x0000001014147824 */ /* 0x004fca00078e00ff */
[----:B------:R-:W-:-:S04]  /*1c080*/  LOP3.LUT R20, R21, 0x70, R20, 0xf8, !PT ;  /* 0x0000007015147812 */ /* 0x000fc800078ef814 */
[----:B------:R-:W-:Y:S01]  /*1c090*/  LOP3.LUT R6, R20, R4, RZ, 0xfc, !PT ;  /* 0x0000000414067212 */ /* 0x000fe200078efcff */
[----:B------:R-:W2:Y:S04]  /*1c0a0*/  S2R R21, SR_TID.X ;  /* 0x0000000000157919 */ /* 0x000ea80000002100 */
[----:B-1----:R-:W-:-:S04]  /*1c0b0*/  @P0 IMAD.HI.U32 R7, R6, R5, RZ ;  /* 0x0000000506070227 */ /* 0x002fc800078e00ff */
[----:B------:R-:W-:Y:S01]  /*1c0c0*/  IMAD.MOV.U32 R5, RZ, RZ, R6 ;  /* 0x000000ffff057224 */ /* 0x000fe200078e0006 */
[----:B---3--:R-:W-:-:S04]  /*1c0d0*/  @P0 SHF.R.U32.HI R5, RZ, R0, R7 ;  /* 0x00000000ff050219 */ /* 0x008fc80000011607 */
[C---:B------:R-:W-:Y:S01]  /*1c0e0*/  IADD3 R0, -R5.reuse, RZ, RZ ;  /* 0x000000ff05007210 */ /* 0x040fe20007ffe1ff */
[----:B------:R-:W1:Y:S04]  /*1c0f0*/  S2R R20, SR_TID.X ;  /* 0x0000000000147919 */ /* 0x000e680000002100 */
        /* <DEDUP_REMOVED lines=9> */
[----:B--2---:R-:W-:Y:S01]  /*1c190*/  SHF.L.U32 R21, R21, 0x3, RZ ;  /* 0x0000000315157819 */ /* 0x004fe200000006ff */
[----:B------:R-:W-:-:S04]  /*1c1a0*/  IMAD.WIDE.U32 R2, R0, UR4, R2 ;  /* 0x0000000400027c25 */ /* 0x000fc8000f8e0002 */
[----:B------:R-:W-:Y:S01]  /*1c1b0*/  IMAD R5, R0, UR5, R5 ;  /* 0x0000000500057c24 */ /* 0x000fe2000f8e0205 */
[----:B------:R-:W-:Y:S01]  /*1c1c0*/  ULDC.64 UR4, c[0x0][0x280] ;  /* 0x0000a00000047ab9 */ /* 0x000fe20000000a00 */
[----:B------:R-:W-:Y:S02]  /*1c1d0*/  LOP3.LUT R21, R21, 0x38, RZ, 0xc0, !PT ;  /* 0x0000003815157812 */ /* 0x000fe400078ec0ff */
[----:B------:R-:W-:Y:S01]  /*1c1e0*/  LEA R0, P0, R2, UR4, 0x1 ;  /* 0x0000000402007c11 */ /* 0x000fe2000f8008ff */
[----:B------:R-:W-:Y:S01]  /*1c1f0*/  ULDC UR4, c[0x0][0x2b8] ;  /* 0x0000ae0000047ab9 */ /* 0x000fe20000000800 */
[----:B------:R-:W-:Y:S02]  /*1c200*/  IADD3 R5, R3, R5, RZ ;  /* 0x0000000503057210 */ /* 0x000fe40007ffe0ff */
[C---:B------:R-:W-:Y:S02]  /*1c210*/  LOP3.LUT R10, R21.reuse, 0x40, RZ, 0xfc, !PT ;  /* 0x00000040150a7812 */ /* 0x040fe400078efcff */
[----:B------:R-:W-:-:S02]  /*1c220*/  LOP3.LUT R11, R21, 0x80, RZ, 0xfc, !PT ;  /* 0x00000080150b7812 */ /* 0x000fc400078efcff */
[----:B------:R-:W-:Y:S01]  /*1c230*/  LEA.HI.X R5, R2, UR5, R5, 0x1, P0 ;  /* 0x0000000502057c11 */ /* 0x000fe200080f0c05 */
[----:B------:R-:W-:Y:S01]  /*1c240*/  UMOV UR5, 0xffffffff ;  /* 0xffffffff00057882 */ /* 0x000fe20000000000 */
[----:B-1----:R-:W-:Y:S02]  /*1c250*/  LOP3.LUT R20, R20, 0x7f, RZ, 0xc0, !PT ;  /* 0x0000007f14147812 */ /* 0x002fe400078ec0ff */
[----:B------:R-:W-:Y:S02]  /*1c260*/  ISETP.GE.AND P3, PT, R9, UR4, PT ;  /* 0x0000000409007c0c */ /* 0x000fe4000bf66270 */
[----:B------:R-:W-:Y:S02]  /*1c270*/  ISETP.GE.AND P2, PT, R10, UR4, PT ;  /* 0x000000040a007c0c */ /* 0x000fe4000bf46270 */
[----:B------:R-:W-:Y:S02]  /*1c280*/  ISETP.GE.AND P0, PT, R11, UR4, PT ;  /* 0x000000040b007c0c */ /* 0x000fe4000bf06270 */
[----:B------:R-:W-:Y:S01]  /*1c290*/  SHF.R.U32.HI R10, RZ, 0x3, R20 ;  /* 0x00000003ff0a7819 */ /* 0x000fe20000011614 */
[----:B0-----:R-:W-:Y:S10]  /*1c2a0*/  BRA.DIV UR5, `(.L_x_732) ;  /* 0x00000046059c7947 */ /* 0x001ff4000b800000 */
[----:B------:R-:W0:Y:S01]  /*1c2b0*/  SHFL.IDX PT, R3, R0, RZ, 0x181f ;  /* 0x00181fff00037589 */ /* 0x000e2200000e0000 */
[----:B-----5:R-:W-:Y:S02]  /*1c2c0*/  IMAD R6, R17, R8, RZ ;  /* 0x0000000811067224 */ /* 0x020fe400078e02ff */
[----:B------:R-:W-:Y:S01]  /*1c2d0*/  IMAD.IADD R4, R10, 0x1, R4 ;  /* 0x000000010a047824 */ /* 0x000fe200078e0204 */
[----:B------:R-:W1:Y:S04]  /*1c2e0*/  SHFL.IDX PT, R2, R5, RZ, 0x181f ;  /* 0x00181fff05027589 */ /* 0x000e6800000e0000 */
[----:B------:R-:W-:Y:S01]  /*1c2f0*/  ISETP.GE.AND P1, PT, R4, R6, PT ;  /* 0x000000060400720c */ /* 0x000fe20003f26270 */
[----:B------:R-:W-:-:S12]  /*1c300*/  SHFL.IDX PT, R14, R0, 0x7, 0x181f ;  /* 0x00f81f00000e7f89 */ /* 0x000fd800000e0000 */
[----:B0-----:R-:W-:-:S04]  /*1c310*/  @!P1 LEA R7, P4, R9, R3, 0x1 ;  /* 0x0000000309079211 */ /* 0x001fc800078808ff */
[----:B-1----:R-:W-:Y:S01]  /*1c320*/  @!P1 IADD3.X R3, RZ, R2, RZ, P4, !PT ;  /* 0x00000002ff039210 */ /* 0x002fe200027fe4ff */
        /* <DEDUP_REMOVED lines=9> */
[----:B-1----:R-:W-:Y:S01]  /*1c3c0*/  @!P1 IMAD.X R8, RZ, RZ, R2, P4 ;  /* 0x000000ffff089224 */ /* 0x002fe200020e0602 */
[----:B------:R-:W-:Y:S02]  /*1c3d0*/  @!P1 MOV R2, R7 ;  /* 0x0000000700029202 */ /* 0x000fe40000000f00 */
        /* <DEDUP_REMOVED lines=54> */
[----:B-1----:R-:W-:Y:S01]  /*1c740*/  @!P1 IMAD.X R8, RZ, RZ, R2, P4 ;  /* 0x000000ffff089224 */ /* 0x002fe200020e0602 */
[----:B------:R-:W-:-:S03]  /*1c750*/  @!P1 MOV R2, R7 ;  /* 0x0000000700029202 */ /* 0x000fc60000000f00 */
[----:B------:R-:W-:-:S05]  /*1c760*/  @!P1 IMAD.MOV.U32 R3, RZ, RZ, R8 ;  /* 0x000000ffff039224 */ /* 0x000fca00078e0008 */
[----:B------:R0:W-:Y:S04]  /*1c770*/  @!P1 LDGSTS.E.BYPASS.LTC128B.128 [R37+0xf400], desc[UR60][R2.64], !P3 ;  /* 0x0f40000002259fae */ /* 0x0001e8000d901d7c */
[----:B------:R0:W-:Y:S04]  /*1c780*/  @!P1 LDGSTS.E.BYPASS.LTC128B.128 [R37+0x13400], desc[UR60][R2.64+0x80], !P2 ;  /* 0x1340008002259fae */ /* 0x0001e8000d101d7c */
[----:B--2---:R0:W-:Y:S02]  /*1c790*/  @!P1 LDGSTS.E.BYPASS.LTC128B.128 [R37+0x17400], desc[UR60][R2.64+0x100], !P0 ;  /* 0x1740010002259fae */ /* 0x0041e4000c101d7c */
.L_x_872:
        /* <DEDUP_REMOVED lines=12> */
.L_x_734:
[----:B------:R-:W-:Y:S05]  /*1c860*/  BSYNC B0 ;  /* 0x0000000000007941 */ /* 0x000fea0003800000 */
.L_x_733:
[----:B------:R-:W-:Y:S01]  /*1c870*/  NOP ;  /* 0x0000000000007918 */ /* 0x000fe20000000000 */
[----:B------:R-:W-:-:S13]  /*1c880*/  PLOP3.LUT P0, PT, PT, PT, PT, 0x80, 0x0 ;  /* 0x000000000000781c */ /* 0x000fda0003f0f070 */
.L_x_735:
[----:B------:R-:W-:Y:S02]  /*1c890*/  PLOP3.LUT P1, PT, P1, P0, PT, 0xa2, 0x0 ;  /* 0x000000000000781c */ /* 0x000fe40000f21472 */
[----:B------:R-:W-:-:S08]  /*1c8a0*/  @P0 R2UR P1, UR4, R22 ;  /* 0x00000000160402ca */ /* 0x000fd00000020000 */
[----:B------:R-:W-:-:S05]  /*1c8b0*/  @P0 PLOP3.LUT P0, PT, P1, PT, PT, 0x80, 0x0 ;  /* 0x000000000000081c */ /* 0x000fca0000f0f070 */
[----:B------:R-:W-:Y:S01]  /*1c8c0*/  @!P1 SYNCS.ARRIVE.TRANS64.RED.A0T1 RZ, [UR4+0x2a800], RZ ;  /* 0x02a800ffffff99a7 */ /* 0x000fe20008200404 */
[----:B------:R-:W-:Y:S07]  /*1c8d0*/  @!P1 ARRIVES.LDGSTSBAR.64.TRANSCNT [UR4+0x2a800] ;  /* 0x02a80000ff0099b0 */ /* 0x000fee0008000a84 */
[----:B------:R-:W-:Y:S05]  /*1c8e0*/  @P0 BRA.U.ANY `(.L_x_735) ;  /* 0xfffffffd00e80947 */ /* 0x000fea000393ffff */
[----:B0-----:R-:W2:Y:S02]  /*1c8f0*/  LDL.LU R2, [R1+0x28] ;  /* 0x0000280001027983 */ /* 0x001ea40000300800 */
[----:B--2---:R-:W-:-:S04]  /*1c900*/  IADD3 R2, R2, 0x1, RZ ;  /* 0x0000000102027810 */ /* 0x004fc80007ffe0ff */
[----:B------:R-:W-:Y:S01]  /*1c910*/  LEA.HI R0, R2, R2, RZ, 0x1 ;  /* 0x0000000202007211 */ /* 0x000fe200078f08ff */
[----:B------:R0:W-:Y:S03]  /*1c920*/  STL [R1+0x28], R2 ;  /* 0x0000280201007387 */ /* 0x0001e60000100800 */
        /* <DEDUP_REMOVED lines=8> */
.L_x_873:
[----:B------:R-:W-:Y:S05]  /*1c9b0*/  BSYNC B0 ;  /* 0x0000000000007941 */ /* 0x000fea0003800000 */
.L_x_736:
[----:B------:R-:W2:Y:S01]  /*1c9c0*/  LDL R0, [R1] ;  /* 0x0000000001007983 */ /* 0x000ea20000100800 */
[----:B------:R-:W-:Y:S01]  /*1c9d0*/  BSSY B0, `(.L_x_738) ;  /* 0x00000fe000007945 */ /* 0x000fe20003800000 */
[----:B--2---:R-:W-:-:S13]  /*1c9e0*/  ISETP.GE.AND P0, PT, R0, 0x61, PT ;  /* 0x000000610000780c */ /* 0x004fda0003f06270 */
[----:B------:R-:W-:Y:S05]  /*1c9f0*/  @!P0 BRA `(.L_x_739) ;  /* 0x0000000c00ec8947 */ /* 0x000fea0003800000 */
[----:B------:R-:W2:Y:S01]  /*1ca00*/  LDL.LU R0, [R1+0x24] ;  /* 0x0000240001007983 */ /* 0x000ea20000300800 */
[----:B------:R-:W-:Y:S01]  /*1ca10*/  IMAD.MOV.U32 R17, RZ, RZ, R29 ;  /* 0x000000ffff117224 */ /* 0x000fe200078e001d */
[----:B------:R-:W-:Y:S01]  /*1ca20*/  MOV R10, R28 ;  /* 0x0000001c000a7202 */ /* 0x000fe20000000f00 */
[----:B------:R-:W-:Y:S01]  /*1ca30*/  IMAD.MOV.U32 R32, RZ, RZ, R27 ;  /* 0x000000ffff207224 */ /* 0x000fe200078e001b */
[----:B--2---:R-:W-:-:S07]  /*1ca40*/  IADD3 R0, R0, -0x2, RZ ;  /* 0xfffffffe00007810 */ /* 0x004fce0007ffe0ff */
.L_x_752:
[----:B------:R-:W2:Y:S01]  /*1ca50*/  LDL R2, [R1+0x4] ;  /* 0x0000040001027983 */ /* 0x000ea20000100800 */
[----:B------:R-:W1:Y:S03]  /*1ca60*/  LDC R7, c[0x0][0x430] ;  /* 0x00010c00ff077b82 */ /* 0x000e660000000800 */
[----:B------:R-:W3:Y:S01]  /*1ca70*/  LDL R8, [R1+0x8] ;  /* 0x0000080001087983 */ /* 0x000ee20000100800 */
[----:B0-----:R-:W0:Y:S01]  /*1ca80*/  S2R R3, SR_TID.X ;  /* 0x0000000000037919 */ /* 0x001e220000002100 */
[----:B------:R-:W4:Y:S01]  /*1ca90*/  S2R R9, SR_TID.X ;  /* 0x0000000000097919 */ /* 0x000f220000002100 */
[----:B-1----:R-:W-:-:S13]  /*1caa0*/  ISETP.NE.AND P0, PT, R7, 0x1, PT ;  /* 0x000000010700780c */ /* 0x002fda0003f05270 */
[----:B------:R-:W1:Y:S01]  /*1cab0*/  @P0 LDC R5, c[0x0][0x434] ;  /* 0x00010d00ff050b82 */ /* 0x000e620000000800 */
[----:B0-----:R-:W-:-:S04]  /*1cac0*/  LOP3.LUT R3, R3, 0x7f, RZ, 0xc0, !PT ;  /* 0x0000007f03037812 */ /* 0x001fc800078ec0ff */
[----:B------:R-:W-:Y:S02]  /*1cad0*/  SHF.R.U32.HI R3, RZ, 0x3, R3 ;  /* 0x00000003ff037819 */ /* 0x000fe40000011603 */
[----:B----4-:R-:W-:-:S04]  /*1cae0*/  SHF.L.U32 R9, R9, 0x4, RZ ;  /* 0x0000000409097819 */ /* 0x010fc800000006ff */
[----:B------:R-:W-:Y:S02]  /*1caf0*/  LOP3.LUT R9, R3, 0x70, R9, 0xf8, !PT ;  /* 0x0000007003097812 */ /* 0x000fe400078ef809 */
[----:B------:R-:W0:Y:S02]  /*1cb00*/  @P0 LDC R3, c[0x0][0x438] ;  /* 0x00010e00ff030b82 */ /* 0x000e240000000800 */
[----:B------:R-:W-:Y:S01]  /*1cb10*/  ISETP.GT.U32.AND P2, PT, R9, 0x5f, PT ;  /* 0x0000005f0900780c */ /* 0x000fe20003f44070 */
[----:B--2---:R-:W-:-:S04]  /*1cb20*/  IMAD R4, R0, 0x60, R2 ;  /* 0x0000006000047824 */ /* 0x004fc800078e0202 */
[----:B------:R-:W-:-:S04]  /*1cb30*/  IMAD.IADD R4, R9, 0x1, R4 ;  /* 0x0000000109047824 */ /* 0x000fc800078e0204 */
[----:B-1----:R-:W-:Y:S01]  /*1cb40*/  @P0 IMAD.HI.U32 R6, R4, R5, RZ ;  /* 0x0000000504060227 */ /* 0x002fe200078e00ff */
[----:B------:R-:W-:-:S04]  /*1cb50*/  MOV R2, R4 ;  /* 0x0000000400027202 */ /* 0x000fc80000000f00 */
[----:B0-----:R-:W-:-:S05]  /*1cb60*/  @P0 SHF.R.U32.HI R2, RZ, R3, R6 ;  /* 0x00000003ff020219 */ /* 0x001fca0000011606 */
[----:B------:R-:W-:-:S04]  /*1cb70*/  IMAD.MOV R3, RZ, RZ, -R2 ;  /* 0x000000ffff037224 */ /* 0x000fc800078e0a02 */
[----:B------:R-:W-:Y:S02]  /*1cb80*/  IMAD R7, R7, R3, R4 ;  /* 0x0000000307077224 */ /* 0x000fe400078e0204 */
[----:B------:R-:W0:Y:S01]  /*1cb90*/  @!P2 LDC.64 R4, c[0x0][0x428] ;  /* 0x00010a00ff04ab82 */ /* 0x000e220000000a00 */
[----:B------:R-:W-:-:S03]  /*1cba0*/  @!P2 SHF.R.S32.HI R3, RZ, 0x1f, R2 ;  /* 0x0000001fff03a819 */ /* 0x000fc60000011402 */
[----:B0-----:R-:W-:-:S04]  /*1cbb0*/  @!P2 IMAD.WIDE.U32 R2, R33, R4, R2 ;  /* 0x000000042102a225 */ /* 0x001fc800078e0002 */
[----:B---3--:R-:W-:-:S04]  /*1cbc0*/  @!P2 IMAD R4, R8, R4, RZ ;  /* 0x000000040804a224 */ /* 0x008fc800078e02ff */
[----:B------:R-:W-:Y:S02]  /*1cbd0*/  @!P2 IMAD R9, R33, R5, R4 ;  /* 0x000000052109a224 */ /* 0x000fe400078e0204 */
[----:B------:R-:W0:Y:S03]  /*1cbe0*/  @!P2 LDC.64 R4, c[0x0][0x418] ;  /* 0x00010600ff04ab82 */ /* 0x000e260000000a00 */
[----:B------:R-:W-:Y:S01]  /*1cbf0*/  @!P2 IADD3 R3, R9, R3, RZ ;  /* 0x000000030903a210 */ /* 0x000fe20007ffe0ff */
[----:B------:R-:W-:Y:S01]  /*1cc00*/  IMAD.MOV.U32 R6, RZ, RZ, RZ ;  /* 0x000000ffff067224 */ /* 0x000fe200078e00ff */
[----:B0-----:R-:W-:-:S04]  /*1cc10*/  @!P2 LEA R4, P0, R2, R4, 0x2 ;  /* 0x000000040204a211 */ /* 0x001fc800078010ff */
[----:B------:R-:W-:-:S05]  /*1cc20*/  @!P2 LEA.HI.X R5, R2, R5, R3, 0x2, P0 ;  /* 0x000000050205a211 */ /* 0x000fca00000f1403 */
[----:B------:R0:W5:Y:S01]  /*1cc30*/  @!P2 LDG.E R6, desc[UR60][R4.64] ;  /* 0x0000003c0406a981 */ /* 0x000162000c1e1900 */
[----:B------:R-:W-:Y:S02]  /*1cc40*/  LOP3.LUT P1, RZ, R23, 0x10, RZ, 0xc0, !PT ;  /* 0x0000001017ff7812 */ /* 0x000fe4000782c0ff */
[----:B------:R-:W-:-:S04]  /*1cc50*/  IADD3 R28, R10, 0x1, RZ ;  /* 0x000000010a1c7810 */ /* 0x000fc80007ffe0ff */
[C---:B------:R-:W-:Y:S01]  /*1cc60*/  ISETP.NE.AND P0, PT, R28.reuse, 0x2, PT ;  /* 0x000000021c00780c */ /* 0x040fe20003f05270 */
[----:B------:R-:W-:Y:S05]  /*1cc70*/  YIELD ;  /* 0x0000000000007946 */ /* 0x000fea0003800000 */
[----:B------:R-:W-:Y:S01]  /*1cc80*/  SEL R2, RZ, 0x1, P0 ;  /* 0x00000001ff027807 */ /* 0x000fe20000000000 */
[----:B------:R-:W-:Y:S01]  /*1cc90*/  IMAD.MOV.U32 R27, RZ, RZ, R0 ;  /* 0x000000ffff1b7224 */ /* 0x000fe200078e0000 */
[----:B------:R-:W-:Y:S02]  /*1cca0*/  SEL R28, R28, RZ, P0 ;  /* 0x000000ff1c1c7207 */ /* 0x000fe40000000000 */
[----:B------:R-:W-:Y:S01]  /*1ccb0*/  LOP3.LUT R29, R17, R2, RZ, 0x3c, !PT ;  /* 0x00000002111d7212 */ /* 0x000fe200078e3cff */
[----:B0-----:R-:W-:Y:S06]  /*1ccc0*/  @!P1 BRA `(.L_x_740) ;  /* 0x0000000000049947 */ /* 0x001fec0003800000 */
[----:B------:R-:W-:Y:S01]  /*1ccd0*/  BPT.TRAP 0x1 ;  /* 0x000000040000795c */ /* 0x000fe20000300000 */
.L_x_740:
[----:B------:R-:W-:Y:S01]  /*1cce0*/  LEA R5, R28, R22, 0x3 ;  /* 0x000000161c057211 */ /* 0x000fe200078e18ff */
[----:B------:R-:W-:Y:S01]  /*1ccf0*/  BSSY B1, `(.L_x_741) ;  /* 0x0000004000017945 */ /* 0x000fe20003800000 */
[----:B------:R-:W-:-:S04]  /*1cd00*/  SHF.L.U32 R0, R29, 0x1f, RZ ;  /* 0x0000001f1d007819 */ /* 0x000fc800000006ff */
[----:B------:R-:W0:Y:S02]  /*1cd10*/  SYNCS.PHASECHK.TRANS64.TRYWAIT P0, [R5+URZ+0x2a840], R0 ;  /* 0x02a84000050075a7 */ /* 0x000e24000800017f */
[----:B0-----:R-:W-:Y:S05]  /*1cd20*/  @!P0 BRA `(.L_x_742) ;  /* 0x0000004400c88947 */ /* 0x001fea0003800000 */
.L_x_874:
[----:B------:R-:W-:Y:S05]  /*1cd30*/  BSYNC B1 ;  /* 0x0000000000017941 */ /* 0x000fea0003800000 */
.L_x_741:
[----:B------:R-:W-:Y:S01]  /*1cd40*/  SHF.R.S32.HI R20, RZ, 0x1f, R7 ;  /* 0x0000001fff147819 */ /* 0x000fe20000011407 */
[----:B------:R-:W-:Y:S01]  /*1cd50*/  ULDC.64 UR4, c[0x0][0x300] ;  /* 0x0000c00000047ab9 */ /* 0x000fe20000000a00 */
[----:B-----5:R-:W-:Y:S01]  /*1cd60*/  SHF.R.S32.HI R21, RZ, 0x1f, R6 ;  /* 0x0000001fff157819 */ /* 0x020fe20000011406 */
[----:B------:R-:W-:Y:S01]  /*1cd70*/  IMAD.WIDE.U32 R2, R7, UR4, RZ ;  /* 0x0000000407027c25 */ /* 0x000fe2000f8e00ff */
[C---:B------:R-:W-:Y:S02]  /*1cd80*/  LOP3.LUT P3, RZ, R23.reuse, 0x4, RZ, 0xc0, !PT ;  /* 0x0000000417ff7812 */ /* 0x040fe4000786c0ff */
[C---:B------:R-:W-:Y:S01]  /*1cd90*/  LOP3.LUT P2, RZ, R23.reuse, 0x2, RZ, 0xc0, !PT ;  /* 0x0000000217ff7812 */ /* 0x040fe2000784c0ff */
[----:B0-----:R-:W-:Y:S01]  /*1cda0*/  IMAD R0, R20, UR4, RZ ;  /* 0x0000000414007c24 */ /* 0x001fe2000f8e02ff */
        /* <DEDUP_REMOVED lines=8> */
[----:B------:R-:W-:-:S04]  /*1ce30*/  ULDC.64 UR4, c[0x0][0x308] ;  /* 0x0000c20000047ab9 */ /* 0x000fc80000000a00 */
        /* <DEDUP_REMOVED lines=10> */
[----:B------:R-:W0:Y:S01]  /*1cee0*/  S2R R11, SR_TID.X ;  /* 0x00000000000b7919 */ /* 0x000e220000002100 */
[----:B------:R-:W-:Y:S01]  /*1cef0*/  IMAD R4, R4, 0x2, R22 ;  /* 0x0000000204047824 */ /* 0x000fe200078e0216 */
[----:B------:R-:W1:Y:S04]  /*1cf00*/  SHFL.IDX PT, R2, R9, RZ, 0x181f ;  /* 0x00181fff09027589 */ /* 0x000e6800000e0000 */
[----:B------:R-:W2:Y:S04]  /*1cf10*/  SHFL.IDX PT, R3, R8, RZ, 0x181f ;  /* 0x00181fff08037589 */ /* 0x000ea800000e0000 */
[----:B------:R-:W-:Y:S01]  /*1cf20*/  SHFL.IDX PT, R35, R8, 0x2, 0x181f ;  /* 0x00581f0008237f89 */ /* 0x000fe200000e0000 */
[----:B0-----:R-:W-:-:S04]  /*1cf30*/  SHF.L.U32 R11, R11, 0x3, RZ ;  /* 0x000000030b0b7819 */ /* 0x001fc800000006ff */
[----:B------:R-:W-:-:S05]  /*1cf40*/  LOP3.LUT R11, R11, 0x38, RZ, 0xc0, !PT ;  /* 0x000000380b0b7812 */ /* 0x000fca00078ec0ff */
[----:B------:R-:W-:-:S05]  /*1cf50*/  IMAD.SHL.U32 R0, R11, 0x2, RZ ;  /* 0x000000020b007824 */ /* 0x000fca00078e00ff */
[----:B-1----:R-:W-:-:S04]  /*1cf60*/  IADD3 R2, P0, R2, R0, RZ ;  /* 0x0000000002027210 */ /* 0x002fc80007f1e0ff */
[----:B--2---:R-:W-:-:S05]  /*1cf70*/  IADD3.X R3, RZ, R3, RZ, P0, !PT ;  /* 0x00000003ff037210 */ /* 0x004fca00007fe4ff */
[----:B------:R-:W-:Y:S04]  /*1cf80*/  LDGSTS.E.BYPASS.LTC128B.128 [R4+0x18400], desc[UR60][R2.64], !P3 ;  /* 0x1840000002047fae */ /* 0x000fe8000d901d7c */
[----:B------:R-:W-:Y:S04]  /*1cf90*/  LDGSTS.E.BYPASS.LTC128B.128 [R4+0x1b400], desc[UR60][R2.64+0x80], !P2 ;  /* 0x1b40008002047fae */ /* 0x000fe8000d101d7c */
[----:B------:R0:W-:Y:S04]  /*1cfa0*/  LDGSTS.E.BYPASS.LTC128B.128 [R4+0x1e400], desc[UR60][R2.64+0x100], !P1 ;  /* 0x1e40010002047fae */ /* 0x0001e8000c901d7c */
[----:B0-----:R-:W0:Y:S04]  /*1cfb0*/  SHFL.IDX PT, R2, R9, 0x1, 0x181f ;  /* 0x00381f0009027f89 */ /* 0x001e2800000e0000 */
[----:B------:R-:W1:Y:S01]  /*1cfc0*/  SHFL.IDX PT, R3, R8, 0x1, 0x181f ;  /* 0x00381f0008037f89 */ /* 0x000e6200000e0000 */
[----:B0-----:R-:W-:-:S04]  /*1cfd0*/  IADD3 R2, P0, R2, R0, RZ ;  /* 0x0000000002027210 */ /* 0x001fc80007f1e0ff */
[----:B-1----:R-:W-:-:S05]  /*1cfe0*/  IADD3.X R3, RZ, R3, RZ, P0, !PT ;  /* 0x00000003ff037210 */ /* 0x002fca00007fe4ff */
        /* <DEDUP_REMOVED lines=13> */
[----:B------:R-:W-:Y:S04]  /*1d0c0*/  SHFL.IDX PT, R35, R8, 0x4, 0x181f ;  /* 0x00981f0008237f89 */ /* 0x000fe800000e0000 */
[----:B------:R-:W-:Y:S04]  /*1d0d0*/  LDGSTS.E.BYPASS.LTC128B.128 [R4+0x19c00], desc[UR60][R2.64], !P3 ;  /* 0x19c0000002047fae */ /* 0x000fe8000d901d7c */
[----:B------:R-:W-:Y:S04]  /*1d0e0*/  LDGSTS.E.BYPASS.LTC128B.128 [R4+0x1cc00], desc[UR60][R2.64+0x80], !P2 ;  /* 0x1cc0008002047fae */ /* 0x000fe8000d101d7c */
[----:B------:R0:W-:Y:S04]  /*1d0f0*/  LDGSTS.E.BYPASS.LTC128B.128 [R4+0x1fc00], desc[UR60][R2.64+0x100], !P1 ;  /* 0x1fc0010002047fae */ /* 0x0001e8000c901d7c */
[----:B0-----:R-:W0:Y:S02]  /*1d100*/  SHFL.IDX PT, R2, R9, 0x4, 0x181f ;  /* 0x00981f0009027f89 */ /* 0x001e2400000e0000 */
[----:B0-----:R-:W-:-:S05]  /*1d110*/  IADD3 R2, P0, R2, R0, RZ ;  /* 0x0000000002027210 */ /* 0x001fca0007f1e0ff */
[----:B------:R-:W-:Y:S02]  /*1d120*/  IMAD.X R3, RZ, RZ, R35, P0 ;  /* 0x000000ffff037224 */ /* 0x000fe400000e0623 */
[----:B------:R0:W1:Y:S04]  /*1d130*/  SHFL.IDX PT, R35, R8, 0x5, 0x181f ;  /* 0x00b81f0008237f89 */ /* 0x00006800000e0000 */
[----:B------:R-:W-:Y:S04]  /*1d140*/  LDGSTS.E.BYPASS.LTC128B.128 [R4+0x1a400], desc[UR60][R2.64], !P3 ;  /* 0x1a40000002047fae */ /* 0x000fe8000d901d7c */
[----:B------:R-:W-:Y:S04]  /*1d150*/  LDGSTS.E.BYPASS.LTC128B.128 [R4+0x1d400], desc[UR60][R2.64+0x80], !P2 ;  /* 0x1d40008002047fae */ /* 0x000fe8000d101d7c */
[----:B------:R2:W-:Y:S04]  /*1d160*/  LDGSTS.E.BYPASS.LTC128B.128 [R4+0x20400], desc[UR60][R2.64+0x100], !P1 ;  /* 0x2040010002047fae */ /* 0x0005e8000c901d7c */
[----:B-12---:R0:W2:Y:S02]  /*1d170*/  SHFL.IDX PT, R2, R9, 0x5, 0x181f ;  /* 0x00b81f0009027f89 */ /* 0x0060a400000e0000 */
.L_x_888:
[----:B--2---:R-:W-:-:S04]  /*1d180*/  IADD3 R2, P0, R2, R0, RZ ;  /* 0x0000000002027210 */ /* 0x004fc80007f1e0ff */
[----:B------:R-:W-:Y:S02]  /*1d190*/  IADD3.X R3, RZ, R35, RZ, P0, !PT ;  /* 0x00000023ff037210 */ /* 0x000fe400007fe4ff */
[----:B------:R-:W-:-:S03]  /*1d1a0*/  PLOP3.LUT P0, PT, PT, PT, PT, 0x80, 0x0 ;  /* 0x000000000000781c */ /* 0x000fc60003f0f070 */
[----:B------:R-:W-:Y:S01]  /*1d1b0*/  @!PT LDS RZ, [RZ] ;  /* 0x00000000fffff984 */ /* 0x000fe20000000800 */
[----:B------:R-:W-:Y:S01]  /*1d1c0*/  @!PT LDS RZ, [RZ] ;  /* 0x00000000fffff984 */ /* 0x000fe20000000800 */
[----:B------:R-:W-:Y:S01]  /*1d1d0*/  @!PT LDS RZ, [RZ] ;  /* 0x00000000fffff984 */ /* 0x000fe20000000800 */
[----:B------:R1:W-:Y:S04]  /*1d1e0*/  LDGSTS.E.BYPASS.LTC128B.128 [R4+0x1ac00], desc[UR60][R2.64], !P3 ;  /* 0x1ac0000002047fae */ /* 0x0003e8000d901d7c */
[----:B------:R1:W-:Y:S04]  /*1d1f0*/  LDGSTS.E.BYPASS.LTC128B.128 [R4+0x1dc00], desc[UR60][R2.64+0x80], !P2 ;  /* 0x1dc0008002047fae */ /* 0x0003e8000d101d7c */
[----:B------:R1:W-:Y:S01]  /*1d200*/  LDGSTS.E.BYPASS.LTC128B.128 [R4+0x20c00], desc[UR60][R2.64+0x100], !P1 ;  /* 0x20c0010002047fae */ /* 0x0003e2000c901d7c */
[----:B------:R-:W-:Y:S01]  /*1d210*/  NOP ;  /* 0x0000000000007918 */ /* 0x000fe20000000000 */
.L_x_744:
        /* <DEDUP_REMOVED lines=10> */
.L_x_745:
[----:B------:R2:W-:Y:S01]  /*1d2c0*/  SYNCS.ARRIVE.TRANS64.A1T0 RZ, [R5+URZ+0x2a830], RZ ;  /* 0x02a830ff05ff79a7 */ /* 0x0005e2000810003f */
[----:B------:R-:W-:Y:S05]  /*1d2d0*/  @!P2 BRA `(.L_x_746) ;  /* 0x000000000004a947 */ /* 0x000fea0003800000 */
[----:B------:R-:W-:Y:S01]  /*1d2e0*/  BPT.TRAP 0x1 ;  /* 0x000000040000795c */ /* 0x000fe20000300000 */
.L_x_746:
[----:B-1----:R-:W-:Y:S01]  /*1d2f0*/  SHF.L.U32 R2, R17, 0x1f, RZ ;  /* 0x0000001f11027819 */ /* 0x002fe200000006ff */
[----:B--2---:R-:W-:Y:S01]  /*1d300*/  IMAD R5, R10, 0x8, R22 ;  /* 0x000000080a057824 */ /* 0x004fe200078e0216 */
[----:B------:R-:W-:Y:S03]  /*1d310*/  BSSY B1, `(.L_x_747) ;  /* 0x0000003000017945 */ /* 0x000fe60003800000 */
[----:B------:R-:W1:Y:S02]  /*1d320*/  SYNCS.PHASECHK.TRANS64.TRYWAIT P0, [R5+URZ+0x2a860], R2 ;  /* 0x02a86002050075a7 */ /* 0x000e64000800017f */
[----:B-1----:R-:W-:Y:S05]  /*1d330*/  @!P0 BRA `(.L_x_748) ;  /* 0x0000004800348947 */ /* 0x002fea0003800000 */
.L_x_889:
[----:B------:R-:W-:Y:S05]  /*1d340*/  BSYNC B1 ;  /* 0x0000000000017941 */ /* 0x000fea0003800000 */
.L_x_747:
[----:B------:R-:W0:Y:S01]  /*1d350*/  LDL R4, [R1] ;  /* 0x0000000001047983 */ /* 0x000e220000100800 */
[----:B------:R-:W2:Y:S01]  /*1d360*/  S2R R3, SR_TID.X ;  /* 0x0000000000037919 */ /* 0x000ea20000002100 */
[----:B------:R-:W-:Y:S01]  /*1d370*/  UMOV UR4, 0xffffffff ;  /* 0xffffffff00047882 */ /* 0x000fe20000000000 */
[----:B------:R-:W-:Y:S02]  /*1d380*/  LOP3.LUT P0, RZ, R30, 0x2, RZ, 0xc0, !PT ;  /* 0x000000021eff7812 */ /* 0x000fe4000780c0ff */
[----:B--2---:R-:W-:-:S04]  /*1d390*/  LOP3.LUT R3, R3, 0x7f, RZ, 0xc0, !PT ;  /* 0x0000007f03037812 */ /* 0x004fc800078ec0ff */
[----:B------:R-:W-:Y:S01]  /*1d3a0*/  SHF.R.U32.HI R3, RZ, 0x3, R3 ;  /* 0x00000003ff037819 */ /* 0x000fe20000011603 */
[----:B0-----:R-:W-:Y:S02]  /*1d3b0*/  IMAD R8, R32, -0x60, R4 ;  /* 0xffffffa020087824 */ /* 0x001fe400078e0204 */
[----:B------:R-:W-:-:S03]  /*1d3c0*/  IMAD R4, R10, 0x3000, R36 ;  /* 0x000030000a047824 */ /* 0x000fc600078e0224 */
[----:B------:R-:W-:Y:S01]  /*1d3d0*/  IADD3 R8, -R3, R8, RZ ;  /* 0x0000000803087210 */ /* 0x000fe20007ffe1ff */
[----:B------:R-:W-:Y:S06]  /*1d3e0*/  BRA.DIV UR4, `(.L_x_749) ;  /* 0x0000004a041c7947 */ /* 0x000fec000b800000 */
[----:B-1----:R-:W0:Y:S01]  /*1d3f0*/  SHFL.IDX PT, R2, R24, RZ, 0x181f ;  /* 0x00181fff18027589 */ /* 0x002e2200000e0000 */
[----:B------:R-:W-:-:S03]  /*1d400*/  LEA R4, R4, R22, 0x1 ;  /* 0x0000001604047211 */ /* 0x000fc600078e08ff */
[----:B------:R-:W1:Y:S01]  /*1d410*/  SHFL.IDX PT, R3, R25, RZ, 0x181f ;  /* 0x00181fff19037589 */ /* 0x000e6200000e0000 */
[----:B0-----:R-:W-:-:S05]  /*1d420*/  IADD3 R2, P1, R2, R0, RZ ;  /* 0x0000000002027210 */ /* 0x001fca0007f3e0ff */
[----:B-1----:R-:W-:Y:S01]  /*1d430*/  IMAD.X R3, RZ, RZ, R3, P1 ;  /* 0x000000ffff037224 */ /* 0x002fe200008e0603 */
        /* <DEDUP_REMOVED lines=31> */
[----:B------:R-:W1:Y:S04]  /*1d630*/  SHFL.IDX PT, R3, R25, 0x4, 0x181f ;  /* 0x00981f0019037f89 */ /* 0x000e6800000e0000 */
[----:B------:R-:W2:Y:S01]  /*1d640*/  SHFL.IDX PT, R25, R25, 0x5, 0x181f ;  /* 0x00b81f0019197f89 */ /* 0x000ea200000e0000 */
[----:B0-----:R-:W-:-:S04]  /*1d650*/  IADD3 R2, P2, R2, R0, RZ ;  /* 0x0000000002027210 */ /* 0x001fc80007f5e0ff */
[----:B-1----:R-:W-:Y:S02]  /*1d660*/  IADD3.X R3, RZ, R3, RZ, P2, !PT ;  /* 0x00000003ff037210 */ /* 0x002fe400017fe4ff */
[----:B------:R-:W-:-:S13]  /*1d670*/  ISETP.LT.OR P2, PT, R8, 0x41, !P1 ;  /* 0x000000410800780c */ /* 0x000fda0004f41670 */
[----:B------:R-:W-:Y:S01]  /*1d680*/  LDGSTS.E.BYPASS.LTC128B.128 [R4+0x2400], desc[UR60][R2.64], !P2 ;  /* 0x0240000002047fae */ /* 0x000fe2000d101d7c */
[----:B------:R-:W-:-:S13]  /*1d690*/  ISETP.LT.OR P2, PT, R8, 0x41, !P0 ;  /* 0x000000410800780c */ /* 0x000fda0004741670 */
[----:B------:R0:W-:Y:S04]  /*1d6a0*/  LDGSTS.E.BYPASS.LTC128B.128 [R4+0x5400], desc[UR60][R2.64+0x80], !P2 ;  /* 0x0540008002047fae */ /* 0x0001e8000d101d7c */
[----:B0-2---:R0:W1:Y:S02]  /*1d6b0*/  SHFL.IDX PT, R2, R24, 0x5, 0x181f ;  /* 0x00b81f0018027f89 */ /* 0x00506400000e0000 */
.L_x_903:
        /* <DEDUP_REMOVED lines=16> */
[----:B------:R-:W-:Y:S01]  /*1d7c0*/  IMAD R21, R21, UR4, RZ ;  /* 0x0000000415157c24 */ /* 0x000fe2000f8e02ff */
[----:B------:R-:W-:-:S03]  /*1d7d0*/  IADD3 R3, R3, R9, RZ ;  /* 0x0000000903037210 */ /* 0x000fc60007ffe0ff */
[C---:B------:R-:W-:Y:S02]  /*1d7e0*/  IMAD R21, R6.reuse, UR5, R21 ;  /* 0x0000000506157c24 */ /* 0x040fe4000f8e0215 */
[----:B------:R-:W-:-:S04]  /*1d7f0*/  IMAD.WIDE.U32 R2, R6, UR4, R2 ;  /* 0x0000000406027c25 */ /* 0x000fc8000f8e0002 */
[----:B------:R-:W-:-:S07]  /*1d800*/  IMAD.IADD R21, R3, 0x1, R21 ;  /* 0x0000000103157824 */ /* 0x000fce00078e0215 */
.L_x_750:
        /* <DEDUP_REMOVED lines=10> */
.L_x_751:
[----:B------:R-:W-:Y:S01]  /*1d8b0*/  ULDC.64 UR4, c[0x0][0x330] ;  /* 0x0000cc0000047ab9 */ /* 0x000fe20000000a00 */
[----:B------:R-:W-:Y:S01]  /*1d8c0*/  MOV R3, R21 ;  /* 0x0000001500037202 */ /* 0x000fe20000000f00 */
[----:B------:R1:W-:Y:S01]  /*1d8d0*/  SYNCS.ARRIVE.TRANS64.A1T0 RZ, [R5+URZ+0x2a850], RZ ;  /* 0x02a850ff05ff79a7 */ /* 0x0003e2000810003f */
[----:B------:R-:W-:Y:S01]  /*1d8e0*/  IADD3 R0, R27, -0x1, RZ ;  /* 0xffffffff1b007810 */ /* 0x000fe20007ffe0ff */
[----:B------:R-:W-:Y:S01]  /*1d8f0*/  IMAD.MOV.U32 R17, RZ, RZ, R29 ;  /* 0x000000ffff117224 */ /* 0x000fe200078e001d */
[----:B------:R-:W-:Y:S01]  /*1d900*/  MOV R10, R28 ;  /* 0x0000001c000a7202 */ /* 0x000fe20000000f00 */
[----:B------:R-:W-:-:S04]  /*1d910*/  IMAD.WIDE.U32 R2, R18, UR4, R2 ;  /* 0x0000000412027c25 */ /* 0x000fc8000f8e0002 */
[----:B-1----:R-:W-:Y:S02]  /*1d920*/  IMAD R5, R34, UR4, RZ ;  /* 0x0000000422057c24 */ /* 0x002fe4000f8e02ff */
[----:B------:R-:W-:Y:S02]  /*1d930*/  IMAD.MOV.U32 R32, RZ, RZ, R27 ;  /* 0x000000ffff207224 */ /* 0x000fe400078e001b */
[----:B------:R-:W-:Y:S01]  /*1d940*/  IMAD R5, R18, UR5, R5 ;  /* 0x0000000512057c24 */ /* 0x000fe2000f8e0205 */
[----:B------:R-:W-:Y:S02]  /*1d950*/  ULDC.64 UR4, c[0x0][0x318] ;  /* 0x0000c60000047ab9 */ /* 0x000fe40000000a00 */
[----:B0-----:R-:W-:Y:S01]  /*1d960*/  LEA R24, P0, R2, UR4, 0x1 ;  /* 0x0000000402187c11 */ /* 0x001fe2000f8008ff */
[----:B------:R-:W-:-:S05]  /*1d970*/  IMAD.IADD R25, R5, 0x1, R3 ;  /* 0x0000000105197824 */ /* 0x000fca00078e0203 */
[----:B------:R-:W-:Y:S02]  /*1d980*/  LEA.HI.X R25, R2, UR5, R25, 0x1, P0 ;  /* 0x0000000502197c11 */ /* 0x000fe400080f0c19 */
[----:B------:R-:W-:-:S13]  /*1d990*/  ISETP.GT.AND P0, PT, R27, RZ, PT ;  /* 0x000000ff1b00720c */ /* 0x000fda0003f04270 */
[----:B------:R-:W-:Y:S05]  /*1d9a0*/  @P0 BRA `(.L_x_752) ;  /* 0xfffffff000280947 */ /* 0x000fea000383ffff */
.L_x_739:
[----:B------:R-:W-:Y:S05]  /*1d9b0*/  BSYNC B0 ;  /* 0x0000000000007941 */ /* 0x000fea0003800000 */
.L_x_738:
        /* <DEDUP_REMOVED lines=17> */
.L_x_754:
[----:B------:R-:W-:Y:S05]  /*1dad0*/  BSYNC B0 ;  /* 0x0000000000007941 */ /* 0x000fea0003800000 */
.L_x_753:
[----:B------:R-:W-:-:S13]  /*1dae0*/  LOP3.LUT P0, RZ, R23, 0x10, RZ, 0xc0, !PT ;  /* 0x0000001017ff7812 */ /* 0x000fda000780c0ff */
[----:B------:R-:W-:Y:S05]  /*1daf0*/  @!P0 BRA `(.L_x_755) ;  /* 0x0000000000048947 */ /* 0x000fea0003800000 */
[----:B------:R-:W-:Y:S01]  /*1db00*/  BPT.TRAP 0x1 ;  /* 0x000000040000795c */ /* 0x000fe20000300000 */
.L_x_755:
[----:B------:R-:W2:Y:S01]  /*1db10*/  LDL.LU R2, [R1] ;  /* 0x0000000001027983 */ /* 0x000ea20000300800 */
[----:B------:R-:W-:Y:S01]  /*1db20*/  LEA R0, R28, R22, 0x3 ;  /* 0x000000161c007211 */ /* 0x000fe200078e18ff */
[----:B------:R-:W-:Y:S01]  /*1db30*/  BSSY B0, `(.L_x_756) ;  /* 0x0000005000007945 */ /* 0x000fe20003800000 */
[----:B0-----:R-:W-:-:S04]  /*1db40*/  SHF.L.U32 R3, R29, 0x1f, RZ ;  /* 0x0000001f1d037819 */ /* 0x001fc800000006ff */
[----:B------:R-:W0:Y:S01]  /*1db50*/  SYNCS.PHASECHK.TRANS64.TRYWAIT P0, [R0+URZ+0x2a860], R3 ;  /* 0x02a86003000075a7 */ /* 0x000e22000800017f */
[----:B--2---:R-:W-:Y:S01]  /*1db60*/  IMAD R6, R27, -0x60, R2 ;  /* 0xffffffa01b067824 */ /* 0x004fe200078e0202 */
[----:B0-----:R-:W-:Y:S06]  /*1db70*/  @!P0 BRA `(.L_x_757) ;  /* 0x0000004800288947 */ /* 0x001fec0003800000 */
.L_x_904:
[----:B------:R-:W-:Y:S05]  /*1db80*/  BSYNC B0 ;  /* 0x0000000000007941 */ /* 0x000fea0003800000 */
.L_x_756:
[----:B------:R-:W1:Y:S01]  /*1db90*/  S2R R2, SR_TID.X ;  /* 0x0000000000027919 */ /* 0x000e620000002100 */
[----:B------:R-:W-:Y:S01]  /*1dba0*/  UMOV UR4, 0xffffffff ;  /* 0xffffffff00047882 */ /* 0x000fe20000000000 */
[----:B------:R-:W-:Y:S01]  /*1dbb0*/  IMAD R4, R28, 0x3000, R36 ;  /* 0x000030001c047824 */ /* 0x000fe200078e0224 */
[----:B-1----:R-:W-:-:S04]  /*1dbc0*/  LOP3.LUT R2, R2, 0x7f, RZ, 0xc0, !PT ;  /* 0x0000007f02027812 */ /* 0x002fc800078ec0ff */
[----:B------:R-:W-:-:S05]  /*1dbd0*/  SHF.R.U32.HI R2, RZ, 0x3, R2 ;  /* 0x00000003ff027819 */ /* 0x000fca0000011602 */
[----:B------:R-:W-:Y:S01]  /*1dbe0*/  IMAD.IADD R6, R6, 0x1, -R2 ;  /* 0x0000000106067824 */ /* 0x000fe200078e0a02 */
[----:B------:R-:W-:Y:S06]  /*1dbf0*/  BRA.DIV UR4, `(.L_x_758) ;  /* 0x0000004a041c7947 */ /* 0x000fec000b800000 */
[----:B------:R-:W1:Y:S01]  /*1dc00*/  S2R R7, SR_TID.X ;  /* 0x0000000000077919 */ /* 0x000e620000002100 */
[----:B------:R-:W-:Y:S01]  /*1dc10*/  LOP3.LUT R2, R30, 0x1, RZ, 0xc0, !PT ;  /* 0x000000011e027812 */ /* 0x000fe200078ec0ff */
[----:B------:R-:W-:Y:S01]  /*1dc20*/  IMAD R4, R4, 0x2, R22 ;  /* 0x0000000204047824 */ /* 0x000fe200078e0216 */
[----:B------:R-:W-:Y:S01]  /*1dc30*/  LOP3.LUT P0, RZ, R30, 0x2, RZ, 0xc0, !PT ;  /* 0x000000021eff7812 */ /* 0x000fe2000780c0ff */
[----:B------:R-:W2:Y:S01]  /*1dc40*/  SHFL.IDX PT, R14, R24, RZ, 0x181f ;  /* 0x00181fff180e7589 */ /* 0x000ea200000e0000 */
[----:B------:R-:W-:Y:S02]  /*1dc50*/  ISETP.NE.U32.AND P1, PT, R2, 0x1, PT ;  /* 0x000000010200780c */ /* 0x000fe40003f25070 */
[C---:B------:R-:W-:Y:S01]  /*1dc60*/  ISETP.LT.OR P3, PT, R6.reuse, 0x1, !P0 ;  /* 0x000000010600780c */ /* 0x040fe20004761670 */
[----:B0-----:R-:W0:Y:S01]  /*1dc70*/  SHFL.IDX PT, R3, R25, RZ, 0x181f ;  /* 0x00181fff19037589 */ /* 0x001e2200000e0000 */
[----:B------:R-:W-:-:S03]  /*1dc80*/  ISETP.LT.OR P2, PT, R6, 0x1, P1 ;  /* 0x000000010600780c */ /* 0x000fc60000f41670 */
[----:B------:R-:W-:Y:S04]  /*1dc90*/  SHFL.IDX PT, R8, R25, 0x1, 0x181f ;  /* 0x00381f0019087f89 */ /* 0x000fe800000e0000 */
[----:B------:R-:W-:Y:S01]  /*1dca0*/  SHFL.IDX PT, R10, R24, 0x2, 0x181f ;  /* 0x00581f00180a7f89 */ /* 0x000fe200000e0000 */
[----:B-1----:R-:W-:-:S04]  /*1dcb0*/  SHF.L.U32 R7, R7, 0x3, RZ ;  /* 0x0000000307077819 */ /* 0x002fc800000006ff */
[----:B------:R-:W-:-:S05]  /*1dcc0*/  LOP3.LUT R7, R7, 0x38, RZ, 0xc0, !PT ;  /* 0x0000003807077812 */ /* 0x000fca00078ec0ff */
[----:B------:R-:W-:Y:S02]  /*1dcd0*/  IMAD.SHL.U32 R5, R7, 0x2, RZ ;  /* 0x0000000207057824 */ /* 0x000fe400078e00ff */
[----:B------:R-:W-:Y:S03]  /*1dce0*/  SHFL.IDX PT, R7, R25, 0x2, 0x181f ;  /* 0x00581f0019077f89 */ /* 0x000fe600000e0000 */
[----:B--2---:R-:W-:Y:S02]  /*1dcf0*/  IADD3 R2, P4, R14, R5, RZ ;  /* 0x000000050e027210 */ /* 0x004fe40007f9e0ff */
[----:B------:R-:W1:Y:S02]  /*1dd00*/  SHFL.IDX PT, R14, R24, 0x1, 0x181f ;  /* 0x00381f00180e7f89 */ /* 0x000e6400000e0000 */
[----:B0-----:R-:W-:-:S05]  /*1dd10*/  IADD3.X R3, RZ, R3, RZ, P4, !PT ;  /* 0x00000003ff037210 */ /* 0x001fca00027fe4ff */
[----:B------:R-:W-:Y:S01]  /*1dd20*/  LDGSTS.E.BYPASS.LTC128B.128 [R4+0x400], desc[UR60][R2.64], !P2 ;  /* 0x0040000002047fae */ /* 0x000fe2000d101d7c */
[----:B------:R-:W-:-:S03]  /*1dd30*/  ISETP.LT.OR P2, PT, R6, 0x11, P1 ;  /* 0x000000110600780c */ /* 0x000fc60000f41670 */
[----:B------:R1:W-:Y:S01]  /*1dd40*/  LDGSTS.E.BYPASS.LTC128B.128 [R4+0x3400], desc[UR60][R2.64+0x80], !P3 ;  /* 0x0340008002047fae */ /* 0x0003e2000d901d7c */
[----:B------:R-:W-:Y:S02]  /*1dd50*/  ISETP.LT.OR P3, PT, R6, 0x11, !P0 ;  /* 0x000000110600780c */ /* 0x000fe40004761670 */
[----:B-1----:R-:W-:Y:S02]  /*1dd60*/  IADD3 R2, P4, R14, R5, RZ ;  /* 0x000000050e027210 */ /* 0x002fe40007f9e0ff */
[----:B------:R-:W0:Y:S02]  /*1dd70*/  SHFL.IDX PT, R14, R24, 0x3, 0x181f ;  /* 0x00781f00180e7f89 */ /* 0x000e2400000e0000 */
[----:B------:R-:W-:Y:S02]  /*1dd80*/  IADD3.X R3, RZ, R8, RZ, P4, !PT ;  /* 0x00000008ff037210 */ /* 0x000fe400027fe4ff */
        /* <DEDUP_REMOVED lines=15> */
[----:B------:R0:W0:Y:S01]  /*1de80*/  SHFL.IDX PT, R14, R24, 0x5, 0x181f ;  /* 0x00b81f00180e7f89 */ /* 0x00002200000e0000 */
[----:B-1----:R-:W-:-:S05]  /*1de90*/  IADD3.X R3, RZ, R8, RZ, P4, !PT ;  /* 0x00000008ff037210 */ /* 0x002fca00027fe4ff */
[----:B------:R-:W-:Y:S01]  /*1dea0*/  LDGSTS.E.BYPASS.LTC128B.128 [R4+0x1c00], desc[UR60][R2.64], !P2 ;  /* 0x01c0000002047fae */ /* 0x000fe2000d101d7c */
[----:B------:R-:W-:-:S03]  /*1deb0*/  ISETP.LT.OR P2, PT, R6, 0x41, P1 ;  /* 0x000000410600780c */ /* 0x000fc60000f41670 */
[----:B------:R2:W-:Y:S01]  /*1dec0*/  LDGSTS.E.BYPASS.LTC128B.128 [R4+0x4c00], desc[UR60][R2.64+0x80], !P3 ;  /* 0x04c0008002047fae */ /* 0x0005e2000d901d7c */
[----:B------:R-:W-:Y:S02]  /*1ded0*/  ISETP.LT.OR P3, PT, R6, 0x41, !P0 ;  /* 0x000000410600780c */ /* 0x000fe40004761670 */
[----:B--2---:R-:W-:-:S05]  /*1dee0*/  IADD3 R2, P4, R10, R5, RZ ;  /* 0x000000050a027210 */ /* 0x004fca0007f9e0ff */
[----:B---3--:R-:W-:-:S05]  /*1def0*/  IMAD.X R3, RZ, RZ, R7, P4 ;  /* 0x000000ffff037224 */ /* 0x008fca00020e0607 */
[----:B------:R1:W-:Y:S04]  /*1df00*/  LDGSTS.E.BYPASS.LTC128B.128 [R4+0x2400], desc[UR60][R2.64], !P2 ;  /* 0x0240000002047fae */ /* 0x0003e8000d101d7c */
[----:B0---4-:R1:W-:Y:S02]  /*1df10*/  LDGSTS.E.BYPASS.LTC128B.128 [R4+0x5400], desc[UR60][R2.64+0x80], !P3 ;  /* 0x0540008002047fae */ /* 0x0113e4000d901d7c */
.L_x_918:
[C---:B------:R-:W-:Y:S02]  /*1df20*/  ISETP.LT.OR P1, PT, R6.reuse, 0x51, P1 ;  /* 0x000000510600780c */ /* 0x040fe40000f21670 */
[----:B------:R-:W-:Y:S02]  /*1df30*/  ISETP.LT.OR P0, PT, R6, 0x51, !P0 ;  /* 0x000000510600780c */ /* 0x000fe40004701670 */
[----:B-1----:R-:W-:-:S04]  /*1df40*/  IADD3 R2, P2, R14, R5, RZ ;  /* 0x000000050e027210 */ /* 0x002fc80007f5e0ff */
[----:B------:R-:W-:-:S05]  /*1df50*/  IADD3.X R3, RZ, R25, RZ, P2, !PT ;  /* 0x00000019ff037210 */ /* 0x000fca00017fe4ff */
[----:B------:R-:W-:Y:S01]  /*1df60*/  @!PT LDS RZ, [RZ] ;  /* 0x00000000fffff984 */ /* 0x000fe20000000800 */
[----:B------:R-:W-:Y:S01]  /*1df70*/  @!PT LDS RZ, [RZ] ;  /* 0x00000000fffff984 */ /* 0x000fe20000000800 */
[----:B------:R-:W-:Y:S01]  /*1df80*/  @!PT LDS RZ, [RZ] ;  /* 0x00000000fffff984 */ /* 0x000fe20000000800 */
[----:B------:R0:W-:Y:S04]  /*1df90*/  LDGSTS.E.BYPASS.LTC128B.128 [R4+0x2c00], desc[UR60][R2.64], !P1 ;  /* 0x02c0000002047fae */ /* 0x0001e8000c901d7c */
[----:B------:R0:W-:Y:S01]  /*1dfa0*/  LDGSTS.E.BYPASS.LTC128B.128 [R4+0x5c00], desc[UR60][R2.64+0x80], !P0 ;  /* 0x05c0008002047fae */ /* 0x0001e2000c101d7c */
[----:B------:R-:W-:Y:S01]  /*1dfb0*/  PLOP3.LUT P0, PT, PT, PT, PT, 0x80, 0x0 ;  /* 0x000000000000781c */ /* 0x000fe20003f0f070 */
[----:B------:R-:W-:-:S12]  /*1dfc0*/  NOP ;  /* 0x0000000000007918 */ /* 0x000fd80000000000 */
.L_x_759:
        /* <DEDUP_REMOVED lines=10> */
.L_x_760:
[----:B------:R-:W-:Y:S01]  /*1e070*/  VIADD R28, R28, 0x1 ;  /* 0x000000011c1c7836 */ /* 0x000fe20000000000 */
[----:B------:R1:W-:Y:S04]  /*1e080*/  SYNCS.ARRIVE.TRANS64.A1T0 RZ, [R0+URZ+0x2a850], RZ ;  /* 0x02a850ff00ff79a7 */ /* 0x0003e8000810003f */
[----:B------:R-:W-:-:S04]  /*1e090*/  ISETP.NE.AND P0, PT, R28, 0x2, PT ;  /* 0x000000021c00780c */ /* 0x000fc80003f05270 */
[----:B-1----:R-:W-:Y:S02]  /*1e0a0*/  SEL R0, RZ, 0x1, P0 ;  /* 0x00000001ff007807 */ /* 0x002fe40000000000 */
[----:B------:R-:W-:Y:S02]  /*1e0b0*/  SEL R28, R28, RZ, P0 ;  /* 0x000000ff1c1c7207 */ /* 0x000fe40000000000 */
[----:B------:R-:W-:-:S07]  /*1e0c0*/  LOP3.LUT R29, R29, R0, RZ, 0x3c, !PT ;  /* 0x000000001d1d7212 */ /* 0x000fce00078e3cff */
.L_x_717:
[----:B------:R-:W-:Y:S05]  /*1e0d0*/  BSYNC B7 ;  /* 0x0000000000077941 */ /* 0x000fea0003800000 */
.L_x_715:
[----:B------:R-:W-:-:S13]  /*1e0e0*/  LOP3.LUT P0, RZ, R23, 0x20, RZ, 0xc0, !PT ;  /* 0x0000002017ff7812 */ /* 0x000fda000780c0ff */
[----:B------:R-:W-:Y:S05]  /*1e0f0*/  @!P0 BRA `(.L_x_761) ;  /* 0x0000000000248947 */ /* 0x000fea0003800000 */
[----:B------:R-:W-:Y:S05]  /*1e100*/  WARPSYNC.ALL ;  /* 0x0000000000007948 */ /* 0x000fea0003800000 */
[----:B------:R-:W1:Y:S08]  /*1e110*/  S2UR UR5, SR_CgaCtaId ;  /* 0x00000000000579c3 */ /* 0x000e700000008800 */
[----:B------:R-:W-:Y:S06]  /*1e120*/  BAR.SYNC.DEFER_BLOCKING 0x5, 0x180 ;  /* 0x0146000000007b1d */ /* 0x000fec0000010000 */
[----:B------:R-:W-:-:S02]  /*1e130*/  UMOV UR4, 0x400 ;  /* 0x0000040000047882 */ /* 0x000fc40000000000 */
[----:B-1----:R-:W-:-:S06]  /*1e140*/  ULEA UR4, UR5, UR4, 0x18 ;  /* 0x0000000405047291 */ /* 0x002fcc000f8ec03f */
[----:B0-----:R-:W-:-:S05]  /*1e150*/  MOV R22, UR4 ;  /* 0x0000000400167c02 */ /* 0x001fca0008000f00 */
[----:B------:R2:W3:Y:S01]  /*1e160*/  LDS.128 R16, [R22+0x2a8d0] ;  /* 0x02a8d00016107984 */ /* 0x0004e20000000c00 */
[----:B------:R-:W-:Y:S06]  /*1e170*/  BAR.ARV 0x4, 0x180 ;  /* 0x0106000000007b1d */ /* 0x000fec0000002000 */
[----:B------:R-:W-:Y:S05]  /*1e180*/  BRA `(.L_x_762) ;  /* 0x0000000800407947 */ /* 0x000fea0003800000 */
.L_x_761:
[----:B------:R-:W1:Y:S01]  /*1e190*/  S2R R8, SR_TID.X ;  /* 0x0000000000087919 */ /* 0x000e620000002100 */
[----:B------:R-:W-:Y:S01]  /*1e1a0*/  UMOV UR4, 0xffffffff ;  /* 0xffffffff00047882 */ /* 0x000fe20000000000 */
[----:B-1----:R-:W-:-:S04]  /*1e1b0*/  LOP3.LUT R8, R8, 0x1f, RZ, 0xc0, !PT ;  /* 0x0000001f08087812 */ /* 0x002fc800078ec0ff */
[----:B------:R-:W-:Y:S01]  /*1e1c0*/  ISETP.NE.AND P0, PT, R8, 0x1f, PT ;  /* 0x0000001f0800780c */ /* 0x000fe20003f05270 */
[----:B------:R-:W-:-:S12]  /*1e1d0*/  BRA.DIV UR4, `(.L_x_763) ;  /* 0x0000004a04907947 */ /* 0x000fd8000b800000 */
[----:B------:R-:W-:Y:S01]  /*1e1e0*/  IMAD.IADD R5, R19, 0x1, R8 ;  /* 0x0000000113057824 */ /* 0x000fe200078e0208 */
[----:B------:R-:W-:-:S04]  /*1e1f0*/  ULDC UR4, c[0x0][0xc3c] ;  /* 0x00030f0000047ab9 */ /* 0x000fc80000000800 */
[----:B------:R-:W-:-:S13]  /*1e200*/  ISETP.GE.OR P1, PT, R5, UR4, !P0 ;  /* 0x0000000405007c0c */ /* 0x000fda000c726670 */
[----:B0-----:R-:W0:Y:S02]  /*1e210*/  @!P1 LDC.64 R2, c[0x0][0xc80] ;  /* 0x00032000ff029b82 */ /* 0x001e240000000a00 */
[----:B0-----:R-:W-:-:S06]  /*1e220*/  @!P1 IMAD.WIDE R2, R5, 0x4, R2 ;  /* 0x0000000405029825 */ /* 0x001fcc00078e0202 */
[----:B------:R-:W2:Y:S01]  /*1e230*/  @!P1 LDG.E R2, desc[UR60][R2.64] ;  /* 0x0000003c02029981 */ /* 0x000ea2000c1e1900 */
[----:B------:R-:W-:Y:S02]  /*1e240*/  MOV R4, RZ ;  /* 0x000000ff00047202 */ /* 0x000fe40000000f00 */
[C---:B------:R-:W-:Y:S01]  /*1e250*/  ISETP.GE.U32.AND P2, PT, R8.reuse, 0x2, PT ;  /* 0x000000020800780c */ /* 0x040fe20003f46070 */
[----:B------:R-:W-:Y:S01]  /*1e260*/  SHFL.IDX PT, R0, R16, 0x1, 0x1f ;  /* 0x00201f0010007f89 */ /* 0x000fe200000e0000 */
[C---:B------:R-:W-:Y:S02]  /*1e270*/  ISETP.GE.U32.AND P3, PT, R8.reuse, 0x4, PT ;  /* 0x000000040800780c */ /* 0x040fe40003f66070 */
[C---:B------:R-:W-:Y:S02]  /*1e280*/  ISETP.GE.U32.AND P4, PT, R8.reuse, 0x8, PT ;  /* 0x000000080800780c */ /* 0x040fe40003f86070 */
[C---:B------:R-:W-:Y:S01]  /*1e290*/  ISETP.GE.U32.AND P5, PT, R8.reuse, 0x10, PT ;  /* 0x000000100800780c */ /* 0x040fe20003fa6070 */
[----:B--2---:R-:W-:Y:S01]  /*1e2a0*/  @!P1 IMAD.MOV.U32 R4, RZ, RZ, R2 ;  /* 0x000000ffff049224 */ /* 0x004fe200078e0002 */
[----:B------:R-:W-:-:S04]  /*1e2b0*/  ISETP.NE.AND P1, PT, R8, RZ, PT ;  /* 0x000000ff0800720c */ /* 0x000fc80003f25270 */
[----:B------:R-:W0:Y:S02]  /*1e2c0*/  SHFL.UP PT, R14, R4, 0x1, RZ ;  /* 0x04200000040e7989 */ /* 0x000e2400000e00ff */
[----:B0-----:R-:W-:-:S04]  /*1e2d0*/  SEL R5, R14, RZ, P1 ;  /* 0x000000ff0e057207 */ /* 0x001fc80000800000 */
[----:B------:R-:W-:Y:S02]  /*1e2e0*/  IADD3 R6, R4, R5, RZ ;  /* 0x0000000504067210 */ /* 0x000fe40007ffe0ff */
[----:B------:R-:W-:Y:S04]  /*1e2f0*/  SHFL.IDX PT, R5, R16, RZ, 0x1f ;  /* 0x00001fff10057589 */ /* 0x000fe800000e0000 */
        /* <DEDUP_REMOVED lines=12> */
[----:B------:R0:W1:Y:S02]  /*1e3c0*/  SHFL.IDX PT, R14, R2, 0x1f, 0x1f ;  /* 0x03e01f00020e7f89 */ /* 0x00006400000e0000 */
.L_x_928:
[----:B------:R-:W-:Y:S02]  /*1e3d0*/  ULDC UR4, c[0x0][0xc38] ;  /* 0x00030e0000047ab9 */ /* 0x000fe40000000800 */
[----:B------:R-:W-:-:S04]  /*1e3e0*/  IMAD.U32 R7, RZ, RZ, UR4 ;  /* 0x00000004ff077e24 */ /* 0x000fc8000f8e00ff */
[----:B-1----:R-:W-:-:S05]  /*1e3f0*/  IMAD R3, R14, R7, RZ ;  /* 0x000000070e037224 */ /* 0x002fca00078e02ff */
[----:B------:R-:W-:-:S04]  /*1e400*/  IADD3 R6, R0, R3, RZ ;  /* 0x0000000300067210 */ /* 0x000fc80007ffe0ff */
[----:B------:R-:W-:-:S13]  /*1e410*/  ISETP.GT.AND P6, PT, R6, R5, PT ;  /* 0x000000050600720c */ /* 0x000fda0003fc4270 */
[----:B------:R-:W-:Y:S05]  /*1e420*/  @P6 BRA `(.L_x_764) ;  /* 0x00000000009c6947 */ /* 0x000fea0003800000 */
.L_x_769:
[----:B------:R-:W1:Y:S01]  /*1e430*/  LDC R0, c[0x0][0xc3c] ;  /* 0x00030f00ff007b82 */ /* 0x000e620000000800 */
[----:B------:R-:W-:-:S05]  /*1e440*/  VIADD R19, R19, 0x1f ;  /* 0x0000001f13137836 */ /* 0x000fca0000000000 */
[----:B-1----:R-:W-:-:S13]  /*1e450*/  ISETP.GE.AND P6, PT, R19, R0, PT ;  /* 0x000000001300720c */ /* 0x002fda0003fc6270 */
[----:B------:R-:W-:Y:S05]  /*1e460*/  @P6 BRA `(.L_x_765) ;  /* 0x0000000400446947 */ /* 0x000fea0003800000 */
[----:B0-----:R-:W0:Y:S01]  /*1e470*/  S2R R2, SR_TID.X ;  /* 0x0000000000027919 */ /* 0x001e220000002100 */
[----:B------:R-:W-:Y:S01]  /*1e480*/  BSSY B0, `(.L_x_766) ;  /* 0x0000009000007945 */ /* 0x000fe20003800000 */
[----:B------:R-:W-:Y:S01]  /*1e490*/  IMAD.MOV.U32 R4, RZ, RZ, RZ ;  /* 0x000000ffff047224 */ /* 0x000fe200078e00ff */
[----:B0-----:R-:W-:-:S04]  /*1e4a0*/  LOP3.LUT R2, R2, 0x1f, RZ, 0xc0, !PT ;  /* 0x0000001f02027812 */ /* 0x001fc800078ec0ff */
[----:B------:R-:W-:-:S04]  /*1e4b0*/  IADD3 R7, R19, R2, RZ ;  /* 0x0000000213077210 */ /* 0x000fc80007ffe0ff */
[----:B------:R-:W-:-:S13]  /*1e4c0*/  ISETP.GE.OR P6, PT, R7, R0, !P0 ;  /* 0x000000000700720c */ /* 0x000fda00047c6670 */
[----:B------:R-:W-:Y:S05]  /*1e4d0*/  @P6 BRA `(.L_x_767) ;  /* 0x00000000000c6947 */ /* 0x000fea0003800000 */
[----:B------:R-:W0:Y:S02]  /*1e4e0*/  LDC.64 R2, c[0x0][0xc80] ;  /* 0x00032000ff027b82 */ /* 0x000e240000000a00 */
[----:B0-----:R-:W-:-:S05]  /*1e4f0*/  IMAD.WIDE R2, R7, 0x4, R2 ;  /* 0x0000000407027825 */ /* 0x001fca00078e0202 */
[----:B------:R0:W5:Y:S02]  /*1e500*/  LDG.E R4, desc[UR60][R2.64] ;  /* 0x0000003c02047981 */ /* 0x000164000c1e1900 */
.L_x_767:
[----:B------:R-:W-:Y:S05]  /*1e510*/  BSYNC B0 ;  /* 0x0000000000007941 */ /* 0x000fea0003800000 */
.L_x_766:
[----:B------:R-:W-:-:S03]  /*1e520*/  UMOV UR4, 0xffffffff ;  /* 0xffffffff00047882 */ /* 0x000fc60000000000 */
[----:B------:R-:W-:Y:S05]  /*1e530*/  BRA.DIV UR4, `(.L_x_768) ;  /* 0x0000004a04dc7947 */ /* 0x000fea000b800000 */
[----:B-----5:R-:W1:Y:S02]  /*1e540*/  SHFL.UP PT, R14, R4, 0x1, RZ ;  /* 0x04200000040e7989 */ /* 0x020e6400000e00ff */
[----:B-1----:R-:W-:-:S04]  /*1e550*/  SEL R13, R14, RZ, P1 ;  /* 0x000000ff0e0d7207 */ /* 0x002fc80000800000 */
[----:B------:R-:W-:-:S05]  /*1e560*/  IADD3 R13, R4, R13, RZ ;  /* 0x0000000d040d7210 */ /* 0x000fca0007ffe0ff */
[----:B------:R-:W1:Y:S02]  /*1e570*/  SHFL.UP PT, R14, R13, 0x2, RZ ;  /* 0x044000000d0e7989 */ /* 0x000e6400000e00ff */
[----:B-1----:R-:W-:-:S05]  /*1e580*/  SEL R0, R14, RZ, P2 ;  /* 0x000000ff0e007207 */ /* 0x002fca0001000000 */
        /* <DEDUP_REMOVED lines=11> */
.L_x_936:
[----:B------:R-:W-:Y:S02]  /*1e640*/  ULDC UR4, c[0x0][0xc38] ;  /* 0x00030e0000047ab9 */ /* 0x000fe40000000800 */
[----:B------:R-:W-:-:S04]  /*1e650*/  IMAD.U32 R7, RZ, RZ, UR4 ;  /* 0x00000004ff077e24 */ /* 0x000fc8000f8e00ff */
[----:B-1----:R-:W-:-:S05]  /*1e660*/  IMAD R3, R14, R7, RZ ;  /* 0x000000070e037224 */ /* 0x002fca00078e02ff */
[----:B------:R-:W-:-:S04]  /*1e670*/  IADD3 R6, R3, R6, RZ ;  /* 0x0000000603067210 */ /* 0x000fc80007ffe0ff */
[----:B------:R-:W-:-:S13]  /*1e680*/  ISETP.GT.AND P6, PT, R6, R5, PT ;  /* 0x000000050600720c */ /* 0x000fda0003fc4270 */
[----:B------:R-:W-:Y:S05]  /*1e690*/  @!P6 BRA `(.L_x_769) ;  /* 0xfffffffc0064e947 */ /* 0x000fea000383ffff */
.L_x_764:
[----:B------:R-:W-:Y:S01]  /*1e6a0*/  IMAD.IADD R6, R6, 0x1, -R3 ;  /* 0x0000000106067824 */ /* 0x000fe200078e0a03 */
[----:B------:R-:W-:-:S03]  /*1e6b0*/  UMOV UR4, 0xffffffff ;  /* 0xffffffff00047882 */ /* 0x000fc60000000000 */
[----:B------:R-:W-:-:S05]  /*1e6c0*/  IMAD R0, R2, R7, R6 ;  /* 0x0000000702007224 */ /* 0x000fca00078e0206 */
[----:B------:R-:W-:Y:S01]  /*1e6d0*/  ISETP.GT.AND P6, PT, R0, R5, PT ;  /* 0x000000050000720c */ /* 0x000fe20003fc4270 */
[----:B------:R-:W-:-:S12]  /*1e6e0*/  BRA.DIV UR4, `(.L_x_770) ;  /* 0x0000004e042c7947 */ /* 0x000fd8000b800000 */
[----:B------:R-:W-:-:S04]  /*1e6f0*/  VOTE.ANY R3, PT, !P6 ;  /* 0x0000000000037806 */ /* 0x000fc800070e0100 */
[----:B------:R-:W1:Y:S02]  /*1e700*/  POPC R0, R3 ;  /* 0x0000000300007309 */ /* 0x000e640000000000 */
[----:B-1----:R1:W2:Y:S02]  /*1e710*/  SHFL.IDX PT, R4, R4, R0, 0x1f ;  /* 0x00001f0004047589 */ /* 0x0022a400000e0000 */
.L_x_940:
[----:B------:R-:W-:Y:S02]  /*1e720*/  ISETP.NE.AND P0, PT, R3, RZ, PT ;  /* 0x000000ff0300720c */ /* 0x000fe40003f05270 */
[----:B------:R-:W-:-:S11]  /*1e730*/  MOV R14, RZ ;  /* 0x000000ff000e7202 */ /* 0x000fd60000000f00 */
[----:B------:R-:W-:Y:S05]  /*1e740*/  @!P0 BRA `(.L_x_771) ;  /* 0x0000000000108947 */ /* 0x000fea0003800000 */
[----:B------:R-:W-:Y:S01]  /*1e750*/  UMOV UR4, 0xffffffff ;  /* 0xffffffff00047882 */ /* 0x000fe20000000000 */
[----:B------:R-:W-:Y:S02]  /*1e760*/  VIADD R12, R0, 0xffffffff ;  /* 0xffffffff000c7836 */ /* 0x000fe40000000000 */
[----:B------:R-:W-:Y:S05]  /*1e770*/  BRA.DIV UR4, `(.L_x_772) ;  /* 0x0000004e04507947 */ /* 0x000fea000b800000 */
[----:B------:R3:W4:Y:S02]  /*1e780*/  SHFL.IDX PT, R14, R2, R12, 0x1f ;  /* 0x00001f0c020e7589 */ /* 0x00072400000e0000 */
.L_x_771:
[----:B--2---:R-:W-:Y:S01]  /*1e790*/  IABS R8, R4 ;  /* 0x0000000400087213 */ /* 0x004fe20000000000 */
[----:B----4-:R-:W-:Y:S01]  /*1e7a0*/  IMAD R16, R14, R7, R6 ;  /* 0x000000070e107224 */ /* 0x010fe200078e0206 */
[----:B------:R-:W-:Y:S02]  /*1e7b0*/  IADD3 R19, R0, R19, RZ ;  /* 0x0000001300137210 */ /* 0x000fe40007ffe0ff */
[----:B------:R-:W2:Y:S08]  /*1e7c0*/  I2F.RP R9, R8 ;  /* 0x0000000800097306 */ /* 0x000eb00000209400 */
[----:B--2---:R-:W0:Y:S02]  /*1e7d0*/  MUFU.RCP R9, R9 ;  /* 0x0000000900097308 */ /* 0x004e240000001000 */
[----:B0--3--:R-:W-:-:S06]  /*1e7e0*/  IADD3 R2, R9, 0xffffffe, RZ ;  /* 0x0ffffffe09027810 */ /* 0x009fcc0007ffe0ff */
[----:B------:R0:W2:Y:S02]  /*1e7f0*/  F2I.FTZ.U32.TRUNC.NTZ R3, R2 ;  /* 0x0000000200037305 */ /* 0x0000a4000021f000 */
[----:B0-----:R-:W-:Y:S01]  /*1e800*/  MOV R2, RZ ;  /* 0x000000ff00027202 */ /* 0x001fe20000000f00 */
[----:B--2---:R-:W-:-:S04]  /*1e810*/  IMAD.MOV R7, RZ, RZ, -R3 ;  /* 0x000000ffff077224 */ /* 0x004fc800078e0a03 */
[----:B------:R-:W-:-:S04]  /*1e820*/  IMAD R7, R7, R8, RZ ;  /* 0x0000000807077224 */ /* 0x000fc800078e02ff */
[----:B------:R-:W-:-:S04]  /*1e830*/  IMAD.HI.U32 R3, R3, R7, R2 ;  /* 0x0000000703037227 */ /* 0x000fc800078e0002 */
[----:B------:R-:W-:Y:S01]  /*1e840*/  IMAD.IADD R7, R5, 0x1, -R16 ;  /* 0x0000000105077824 */ /* 0x000fe200078e0a10 */
[----:B------:R-:W-:-:S04]  /*1e850*/  IABS R5, R4 ;  /* 0x0000000400057213 */ /* 0x000fc80000000000 */
[----:B------:R-:W-:Y:S02]  /*1e860*/  IABS R2, R7 ;  /* 0x0000000700027213 */ /* 0x000fe40000000000 */
[----:B------:R-:W-:-:S03]  /*1e870*/  IADD3 R5, RZ, -R5, RZ ;  /* 0x80000005ff057210 */ /* 0x000fc60007ffe0ff */
[----:B------:R-:W-:-:S04]  /*1e880*/  IMAD.HI.U32 R3, R3, R2, RZ ;  /* 0x0000000203037227 */ /* 0x000fc800078e00ff */
[----:B------:R-:W-:Y:S01]  /*1e890*/  IMAD R5, R3, R5, R2 ;  /* 0x0000000503057224 */ /* 0x000fe200078e0202 */
[----:B------:R-:W-:-:S04]  /*1e8a0*/  LOP3.LUT R2, R7, R4, RZ, 0x3c, !PT ;  /* 0x0000000407027212 */ /* 0x000fc800078e3cff */
[----:B------:R-:W-:Y:S02]  /*1e8b0*/  ISETP.GT.U32.AND P1, PT, R8, R5, PT ;  /* 0x000000050800720c */ /* 0x000fe40003f24070 */
[----:B------:R-:W-:-:S11]  /*1e8c0*/  ISETP.GE.AND P2, PT, R2, RZ, PT ;  /* 0x000000ff0200720c */ /* 0x000fd60003f46270 */
[----:B------:R-:W-:Y:S01]  /*1e8d0*/  @!P1 IMAD.IADD R5, R5, 0x1, -R8 ;  /* 0x0000000105059824 */ /* 0x000fe200078e0a08 */
[----:B------:R-:W-:Y:S02]  /*1e8e0*/  @!P1 IADD3 R3, R3, 0x1, RZ ;  /* 0x0000000103039810 */ /* 0x000fe40007ffe0ff */
[----:B------:R-:W-:Y:S02]  /*1e8f0*/  ISETP.NE.AND P1, PT, R4, RZ, PT ;  /* 0x000000ff0400720c */ /* 0x000fe40003f25270 */
[----:B------:R-:W-:-:S13]  /*1e900*/  ISETP.GE.U32.AND P0, PT, R5, R8, PT ;  /* 0x000000080500720c */ /* 0x000fda0003f06070 */
[----:B------:R-:W-:-:S05]  /*1e910*/  @P0 VIADD R3, R3, 0x1 ;  /* 0x0000000103030836 */ /* 0x000fca0000000000 */
[----:B------:R-:W-:Y:S02]  /*1e920*/  @!P2 IADD3 R3, -R3, RZ, RZ ;  /* 0x000000ff0303a210 */ /* 0x000fe40007ffe1ff */
[----:B------:R-:W-:-:S05]  /*1e930*/  @!P1 LOP3.LUT R3, RZ, R4, RZ, 0x33, !PT ;  /* 0x00000004ff039212 */ /* 0x000fca00078e33ff */
[--C-:B------:R-:W-:Y:S02]  /*1e940*/  IMAD.MOV R17, RZ, RZ, -R3.reuse ;  /* 0x000000ffff117224 */ /* 0x100fe400078e0a03 */
[----:B------:R-:W-:Y:S02]  /*1e950*/  IMAD.MOV.U32 R18, RZ, RZ, R3 ;  /* 0x000000ffff127224 */ /* 0x000fe400078e0003 */
[----:B------:R-:W-:Y:S01]  /*1e960*/  IMAD R17, R4, R17, R7 ;  /* 0x0000001104117224 */ /* 0x000fe200078e0207 */
[----:B------:R-:W-:Y:S06]  /*1e970*/  BRA `(.L_x_773) ;  /* 0x00000000001c7947 */ /* 0x000fec0003800000 */
.L_x_765:
[----:B------:R-:W-:Y:S01]  /*1e980*/  UMOV UR4, URZ ;  /* 0x0000003f00047c82 */ /* 0x000fe20008000000 */
[----:B------:R-:W-:Y:S01]  /*1e990*/  UMOV UR5, URZ ;  /* 0x0000003f00057c82 */ /* 0x000fe20008000000 */
[----:B------:R-:W-:Y:S01]  /*1e9a0*/  ULDC UR6, c[0x0][0xc3c] ;  /* 0x00030f0000067ab9 */ /* 0x000fe20000000800 */
[----:B------:R-:W-:Y:S01]  /*1e9b0*/  MOV R16, R5 ;  /* 0x0000000500107202 */ /* 0x000fe20000000f00 */
[----:B------:R-:W-:Y:S01]  /*1e9c0*/  IMAD.U32 R17, RZ, RZ, UR4 ;  /* 0x00000004ff117e24 */ /* 0x000fe2000f8e00ff */
[----:B------:R-:W-:Y:S01]  /*1e9d0*/  MOV R18, UR5 ;  /* 0x0000000500127c02 */ /* 0x000fe20008000f00 */
[----:B------:R-:W-:-:S07]  /*1e9e0*/  IMAD.U32 R19, RZ, RZ, UR6 ;  /* 0x00000006ff137e24 */ /* 0x000fce000f8e00ff */
.L_x_773:
[----:B-1----:R-:W1:Y:S01]  /*1e9f0*/  S2R R0, SR_TID.X ;  /* 0x0000000000007919 */ /* 0x002e620000002100 */
[----:B------:R-:W-:Y:S05]  /*1ea00*/  WARPSYNC.ALL ;  /* 0x0000000000007948 */ /* 0x000fea0003800000 */
[----:B------:R-:W-:Y:S01]  /*1ea10*/  BAR.SYNC.DEFER_BLOCKING 0x4, 0x180 ;  /* 0x0106000000007b1d */ /* 0x000fe20000010000 */
[----:B-1----:R-:W-:-:S04]  /*1ea20*/  LOP3.LUT R0, R0, 0x1f, RZ, 0xc0, !PT ;  /* 0x0000001f00007812 */ /* 0x002fc800078ec0ff */
[----:B------:R-:W-:-:S13]  /*1ea30*/  ISETP.NE.AND P0, PT, R0, RZ, PT ;  /* 0x000000ff0000720c */ /* 0x000fda0003f05270 */
[----:B------:R-:W1:Y:S01]  /*1ea40*/  @!P0 S2R R3, SR_CgaCtaId ;  /* 0x0000000000038919 */ /* 0x000e620000008800 */
[----:B------:R-:W-:-:S04]  /*1ea50*/  @!P0 MOV R0, 0x400 ;  /* 0x0000040000008802 */ /* 0x000fc80000000f00 */
[----:B-1----:R-:W-:-:S05]  /*1ea60*/  @!P0 LEA R22, R3, R0, 0x18 ;  /* 0x0000000003168211 */ /* 0x002fca00078ec0ff */
[----:B------:R1:W-:Y:S01]  /*1ea70*/  @!P0 STS.128 [R22+0x2a8d0], R16 ;  /* 0x02a8d01016008388 */ /* 0x0003e20000000c00 */
[----:B------:R-:W-:Y:S06]  /*1ea80*/  BAR.ARV 0x5, 0x180 ;  /* 0x0146000000007b1d */ /* 0x000fec0000002000 */
.L_x_762:
[----:B------:R-:W-:Y:S02]  /*1ea90*/  ULDC UR4, c[0x0][0xc3c] ;  /* 0x00030f0000047ab9 */ /* 0x000fe40000000800 */
[----:B---3--:R-:W-:-:S13]  /*1eaa0*/  ISETP.GE.AND P0, PT, R19, UR4, PT ;  /* 0x0000000413007c0c */ /* 0x008fda000bf06270 */
[----:B------:R-:W-:Y:S05]  /*1eab0*/  @!P0 BRA `(.L_x_774) ;  /* 0xffffffa400a08947 */ /* 0x000fea000383ffff */
[----:B------:R-:W-:Y:S05]  /*1eac0*/  BSYNC B8 ;  /* 0x0000000000087941 */ /* 0x000fea0003800000 */
.L_x_673:
[----:B------:R-:W3:Y:S01]  /*1ead0*/  LDL.LU R0, [R1+0x28] ;  /* 0x0000280001007983 */ /* 0x000ee20000300800 */
[----:B------:R-:W-:Y:S01]  /*1eae0*/  BSSY B0, `(.L_x_775) ;  /* 0x000000b000007945 */ /* 0x000fe20003800000 */
[----:B------:R-:W4:Y:S01]  /*1eaf0*/  S2R R5, SR_CgaCtaId ;  /* 0x0000000000057919 */ /* 0x000f220000008800 */
[----:B---3--:R-:W-:-:S04]  /*1eb00*/  IADD3 R0, R0, 0x1, RZ ;  /* 0x0000000100007810 */ /* 0x008fc80007ffe0ff */
[----:B01----:R-:W-:-:S04]  /*1eb10*/  LEA.HI R2, R0, R0, RZ, 0x1 ;  /* 0x0000000000027211 */ /* 0x003fc800078f08ff */
[----:B------:R-:W-:Y:S02]  /*1eb20*/  LOP3.LUT R3, R2, 0xfffffffe, RZ, 0xc0, !PT ;  /* 0xfffffffe02037812 */ /* 0x000fe400078ec0ff */
[----:B------:R-:W-:-:S03]  /*1eb30*/  MOV R2, 0x400 ;  /* 0x0000040000027802 */ /* 0x000fc60000000f00 */
[----:B------:R-:W-:Y:S01]  /*1eb40*/  IMAD.IADD R0, R0, 0x1, -R3 ;  /* 0x0000000100007824 */ /* 0x000fe200078e0a03 */
[----:B----4-:R-:W-:-:S04]  /*1eb50*/  LEA R5, R5, R2, 0x18 ;  /* 0x0000000205057211 */ /* 0x010fc800078ec0ff */
[----:B------:R-:W-:-:S04]  /*1eb60*/  SHF.L.U32 R0, R0, 0x1f, RZ ;  /* 0x0000001f00007819 */ /* 0x000fc800000006ff */
[----:B------:R-:W0:Y:S02]  /*1eb70*/  SYNCS.PHASECHK.TRANS64.TRYWAIT P0, [R5+URZ+0x2a820], R0 ;  /* 0x02a82000050075a7 */ /* 0x000e24000800017f */
[----:B0-----:R-:W-:Y:S05]  /*1eb80*/  @!P0 BRA `(.L_x_776) ;  /* 0x0000004800708947 */ /* 0x001fea0003800000 */
.L_x_943:
[----:B------:R-:W-:Y:S05]  /*1eb90*/  BSYNC B0 ;  /* 0x0000000000007941 */ /* 0x000fea0003800000 */
.L_x_775:
[----:B------:R-:W-:-:S03]  /*1eba0*/  UMOV UR4, 0xffffffff ;  /* 0xffffffff00047882 */ /* 0x000fc60000000000 */
[----:B------:R-:W-:Y:S05]  /*1ebb0*/  BRA.DIV UR4, `(.L_x_777) ;  /* 0x0000004a04787947 */ /* 0x000fea000b800000 */
[----:B0-----:R-:W0:Y:S02]  /*1ebc0*/  S2R R0, SR_TID.X ;  /* 0x0000000000007919 */ /* 0x001e240000002100 */
[----:B0-----:R-:W-:-:S04]  /*1ebd0*/  SHF.R.U32.HI R0, RZ, 0x5, R0 ;  /* 0x00000005ff007819 */ /* 0x001fc80000011600 */
[----:B------:R-:W-:-:S05]  /*1ebe0*/  LOP3.LUT R0, R0, 0x3, RZ, 0xc0, !PT ;  /* 0x0000000300007812 */ /* 0x000fca00078ec0ff */
[----:B------:R0:W1:Y:S02]  /*1ebf0*/  SHFL.IDX PT, R14, R0, RZ, 0x1f ;  /* 0x00001fff000e7589 */ /* 0x00006400000e0000 */
.L_x_946:
[----:B-1----:R-:W-:-:S13]  /*1ec00*/  ISETP.NE.AND P0, PT, R14, RZ, PT ;  /* 0x000000ff0e00720c */ /* 0x002fda0003f05270 */
[----:B------:R-:W-:Y:S05]  /*1ec10*/  @P0 BRA `(.L_x_448) ;  /* 0x0000000000900947 */ /* 0x000fea0003800000 */
[----:B------:R-:W-:-:S03]  /*1ec20*/  UMOV UR4, 0xffffffff ;  /* 0xffffffff00047882 */ /* 0x000fc60000000000 */
[----:B------:R-:W-:Y:S05]  /*1ec30*/  BRA.DIV UR4, `(.L_x_778) ;  /* 0x0000004a048c7947 */ /* 0x000fea000b800000 */
[----:B------:R-:W-:-:S13]  /*1ec40*/  ELECT P6, URZ, PT ;  /* 0x00000000003f782f */ /* 0x000fda00038c0000 */
.L_x_949:
[----:B------:R-:W-:Y:S05]  /*1ec50*/  @!P6 BRA `(.L_x_448) ;  /* 0x000000000080e947 */ /* 0x000fea0003800000 */
[----:B0-----:R-:W3:Y:S02]  /*1ec60*/  LDL R0, [R1+0x40] ;  /* 0x0000400001007983 */ /* 0x001ee40000100800 */
[----:B---3--:R-:W-:-:S13]  /*1ec70*/  R2UR UR4, R0 ;  /* 0x00000000000472ca */ /* 0x008fda00000e0000 */
[----:B------:R-:W-:-:S06]  /*1ec80*/  ULOP3.LUT UR4, UR4, 0x2, URZ, 0xfc, !UPT ;  /* 0x0000000204047892 */ /* 0x000fcc000f8efc3f */
[----:B------:R-:W-:-:S04]  /*1ec90*/  MOV R0, UR4 ;  /* 0x0000000400007c02 */ /* 0x000fc80008000f00 */
[----:B------:R-:W-:-:S13]  /*1eca0*/  ISETP.NE.AND P0, PT, R0, 0x3, PT ;  /* 0x000000030000780c */ /* 0x000fda0003f05270 */
[----:B------:R-:W-:Y:S05]  /*1ecb0*/  @!P0 BRA `(.L_x_779) ;  /* 0x0000000000048947 */ /* 0x000fea0003800000 */
[----:B------:R-:W-:Y:S01]  /*1ecc0*/  BPT.TRAP 0x1 ;  /* 0x000000040000795c */ /* 0x000fe20000300000 */
.L_x_779:
[C---:B------:R-:W-:Y:S01]  /*1ecd0*/  IMAD R3, R28.reuse, 0x8, R5 ;  /* 0x000000081c037824 */ /* 0x040fe200078e0205 */
[----:B------:R-:W-:Y:S02]  /*1ece0*/  SHF.L.U32 R2, R29, 0x1f, RZ ;  /* 0x0000001f1d027819 */ /* 0x000fe400000006ff */
[----:B------:R-:W-:Y:S02]  /*1ecf0*/  IADD3 R28, R28, 0x1, RZ ;  /* 0x000000011c1c7810 */ /* 0x000fe40007ffe0ff */
[----:B------:R-:W0:Y:S02]  /*1ed00*/  SYNCS.PHASECHK.TRANS64.TRYWAIT P1, [R3+URZ+0x2a840], R2 ;  /* 0x02a84002030075a7 */ /* 0x000e24000802017f */
[----:B------:R-:W-:-:S04]  /*1ed10*/  ISETP.NE.AND P2, PT, R28, 0x2, PT ;  /* 0x000000021c00780c */ /* 0x000fc80003f45270 */
[----:B------:R-:W-:Y:S01]  /*1ed20*/  SEL R0, RZ, 0x1, P2 ;  /* 0x00000001ff007807 */ /* 0x000fe20001000000 */
[----:B0-----:R-:W-:Y:S08]  /*1ed30*/  @!P1 BRA `(.L_x_780) ;  /* 0x00000048006c9947 */ /* 0x001ff00003800000 */
.L_x_950:
[----:B------:R-:W-:Y:S02]  /*1ed40*/  SEL R28, R28, RZ, P2 ;  /* 0x000000ff1c1c7207 */ /* 0x000fe40001000000 */
[----:B------:R-:W-:Y:S01]  /*1ed50*/  LOP3.LUT R0, R29, R0, RZ, 0x3c, !PT ;  /* 0x000000001d007212 */ /* 0x000fe200078e3cff */
[----:B------:R-:W-:Y:S06]  /*1ed60*/  @!P0 BRA `(.L_x_781) ;  /* 0x0000000000048947 */ /* 0x000fec0003800000 */
[----:B------:R-:W-:Y:S01]  /*1ed70*/  BPT.TRAP 0x1 ;  /* 0x000000040000795c */ /* 0x000fe20000300000 */
.L_x_781:
[----:B------:R-:W-:Y:S01]  /*1ed80*/  IMAD R5, R28, 0x8, R5 ;  /* 0x000000081c057824 */ /* 0x000fe200078e0205 */
[----:B------:R-:W-:-:S04]  /*1ed90*/  SHF.L.U32 R0, R0, 0x1f, RZ ;  /* 0x0000001f00007819 */ /* 0x000fc800000006ff */
[----:B------:R-:W1:Y:S02]  /*1eda0*/  SYNCS.PHASECHK.TRANS64.TRYWAIT P1, [R5+URZ+0x2a840], R0 ;  /* 0x02a84000050075a7 */ /* 0x000e64000802017f */
[----:B-1----:R-:W-:Y:S05]  /*1edb0*/  @!P1 BRA `(.L_x_782) ;  /* 0x0000004800609947 */ /* 0x002fea0003800000 */
.L_x_951:
[----:B------:R-:W-:Y:S05]  /*1edc0*/  @!P0 BRA `(.L_x_783) ;  /* 0x0000000000048947 */ /* 0x000fea0003800000 */
[----:B------:R-:W-:Y:S01]  /*1edd0*/  BPT.TRAP 0x1 ;  /* 0x000000040000795c */ /* 0x000fe20000300000 */
.L_x_783:
[----:B------:R-:W3:Y:S02]  /*1ede0*/  SYNCS.PHASECHK.TRANS64.TRYWAIT P1, [R3+URZ+0x2a860], R2 ;  /* 0x02a86002030075a7 */ /* 0x000ee4000802017f */
[----:B---3--:R-:W-:Y:S05]  /*1edf0*/  @!P1 BRA `(.L_x_784) ;  /* 0x0000004800649947 */ /* 0x008fea0003800000 */
.L_x_952:
[----:B------:R-:W-:Y:S05]  /*1ee00*/  @!P0 BRA `(.L_x_785) ;  /* 0x0000000000048947 */ /* 0x000fea0003800000 */
[----:B------:R-:W-:Y:S01]  /*1ee10*/  BPT.TRAP 0x1 ;  /* 0x000000040000795c */ /* 0x000fe20000300000 */
.L_x_785:
[----:B----4-:R4:W0:Y:S02]  /*1ee20*/  SYNCS.PHASECHK.TRANS64.TRYWAIT P0, [R5+URZ+0x2a860], R0 ;  /* 0x02a86000050075a7 */ /* 0x010824000800017f */
[----:B0-----:R-:W-:Y:S05]  /*1ee30*/  @!P0 NANOSLEEP.SYNCS 0x989680 ;  /* 0x009896800000895d */ /* 0x001fea0003900000 */
[----:B------:R-:W0:Y:S02]  /*1ee40*/  @!P0 SYNCS.PHASECHK.TRANS64 P0, [R5+URZ+0x2a860], R0 ;  /* 0x02a86000050085a7 */ /* 0x000e24000800007f */
[----:B0-----:R-:W-:Y:S05]  /*1ee50*/  @!P0 BRA `(.L_x_785) ;  /* 0xfffffffc00f08947 */ /* 0x001fea000383ffff */
.L_x_448:
[----:B------:R-:W-:Y:S05]  /*1ee60*/  BSYNC B9 ;  /* 0x0000000000097941 */ /* 0x000fea0003800000 */
.L_x_445:
[----:B------:R-:W-:Y:S05]  /*1ee70*/  EXIT ;  /* 0x000000000000794d */ /* 0x000fea0003800000 */
.L_x_466:
[----:B0-----:R0:W1:Y:S02]  /*1ee80*/  SYNCS.PHASECHK.TRANS64.TRYWAIT P6, [R88+URZ+0x2a890], R89 ;  /* 0x02a89059580075a7 */ /* 0x00106400080c017f */
[----:B-1----:R-:W-:Y:S05]  /*1ee90*/  @!P6 NANOSLEEP.SYNCS 0x989680 ;  /* 0x009896800000e95d */ /* 0x002fea0003900000 */
[----:B------:R-:W1:Y:S02]  /*1eea0*/  @!P6 SYNCS.PHASECHK.TRANS64 P6, [R88+URZ+0x2a890], R89 ;  /* 0x02a890595800e5a7 */ /* 0x000e6400080c007f */
[----:B-1----:R-:W-:Y:S05]  /*1eeb0*/  @!P6 BRA `(.L_x_466) ;  /* 0xfffffffc00f0e947 */ /* 0x002fea000383ffff */
[----:B------:R-:W-:Y:S05]  /*1eec0*/  BRA `(.L_x_786) ;  /* 0xfffffe4800087947 */ /* 0x000fea000383ffff */
.L_x_467:
[----:B------:R-:W-:Y:S01]  /*1eed0*/  BSSY B1, `(.L_x_787) ;  /* 0x0000008000017945 */ /* 0x000fe20003800000 */
[----:B------:R-:W-:Y:S01]  /*1eee0*/  MOV R13, R118 ;  /* 0x00000076000d7202 */ /* 0x000fe20000000f00 */
[----:B------:R-:W-:Y:S01]  /*1eef0*/  IMAD.MOV.U32 R12, RZ, RZ, RZ ;  /* 0x000000ffff0c7224 */ /* 0x000fe200078e00ff */
[----:B------:R-:W-:Y:S01]  /*1ef00*/  MOV R11, 0x1c1f ;  /* 0x00001c1f000b7802 */ /* 0x000fe20000000f00 */
[----:B------:R-:W-:-:S07]  /*1ef10*/  IMAD.MOV.U32 R15, RZ, RZ, -0x1 ;  /* 0xffffffffff0f7424 */ /* 0x000fce00078e00ff */
[----:B0-----:R-:W-:Y:S05]  /*1ef20*/  WARPSYNC.COLLECTIVE R15, `(.L_x_788) ;  /* 0x000000000f087348 */ /* 0x001fea0003c00000 */
[----:B------:R1:W2:Y:S02]  /*1ef30*/  SHFL.IDX P6, R14, R13, R12, R11 ;  /* 0x0000000c0d0e7389 */ /* 0x0002a400000c000b */
[----:B012---:R-:W-:Y:S01]  /*1ef40*/  ENDCOLLECTIVE ;  /* 0x000000000000791b */ /* 0x007fe20003800000 */
.L_x_788:
[----:B------:R-:W-:Y:S05]  /*1ef50*/  BSYNC B1 ;  /* 0x0000000000017941 */ /* 0x000fea0003800000 */
.L_x_787:
[----:B------:R-:W-:Y:S01]  /*1ef60*/  IMAD.MOV.U32 R13, RZ, RZ, R119 ;  /* 0x000000ffff0d7224 */ /* 0x000fe200078e0077 */
[----:B------:R-:W-:Y:S01]  /*1ef70*/  MOV R12, RZ ;  /* 0x000000ff000c7202 */ /* 0x000fe20000000f00 */
[----:B------:R-:W-:Y:S01]  /*1ef80*/  IMAD.MOV.U32 R11, RZ, RZ, 0x1c1f ;  /* 0x00001c1fff0b7424 */ /* 0x000fe200078e00ff */
[----:B------:R-:W-:Y:S02]  /*1ef90*/  MOV R15, 0xffffffff ;  /* 0xffffffff000f7802 */ /* 0x000fe40000000f00 */
[----:B------:R-:W-:-:S07]  /*1efa0*/  MOV R82, R14 ;  /* 0x0000000e00527202 */ /* 0x000fce0000000f00 */
[----:B------:R-:W-:Y:S05]  /*1efb0*/  WARPSYNC.COLLECTIVE R15, `(.L_x_789) ;  /* 0x000000000f087348 */ /* 0x000fea0003c00000 */
[----:B------:R0:W1:Y:S02]  /*1efc0*/  SHFL.IDX P6, R14, R13, R12, R11 ;  /* 0x0000000c0d0e7389 */ /* 0x00006400000c000b */
[----:B01----:R-:W-:Y:S01]  /*1efd0*/  ENDCOLLECTIVE ;  /* 0x000000000000791b */ /* 0x003fe20003800000 */
.L_x_789:
[----:B------:R-:W-:Y:S01]  /*1efe0*/  IMAD.MOV.U32 R11, RZ, RZ, R14 ;  /* 0x000000ffff0b7224 */ /* 0x000fe200078e000e */
[----:B------:R-:W-:Y:S06]  /*1eff0*/  BRA `(.L_x_790) ;  /* 0xfffffe4400d07947 */ /* 0x000fec000383ffff */
.L_x_492:
[----:B------:R-:W-:Y:S01]  /*1f000*/  BSSY B1, `(.L_x_791) ;  /* 0x0000008000017945 */ /* 0x000fe20003800000 */
[----:B0---4-:R-:W-:Y:S01]  /*1f010*/  MOV R13, R118 ;  /* 0x00000076000d7202 */ /* 0x011fe20000000f00 */
[----:B------:R-:W-:Y:S01]  /*1f020*/  IMAD.MOV.U32 R12, RZ, RZ, 0x1 ;  /* 0x00000001ff0c7424 */ /* 0x000fe200078e00ff */
[----:B---3--:R-:W-:Y:S01]  /*1f030*/  MOV R11, 0x1c1f ;  /* 0x00001c1f000b7802 */ /* 0x008fe20000000f00 */
[----:B------:R-:W-:-:S07]  /*1f040*/  IMAD.MOV.U32 R15, RZ, RZ, -0x1 ;  /* 0xffffffffff0f7424 */ /* 0x000fce00078e00ff */
[----:B-12---:R-:W-:Y:S05]  /*1f050*/  WARPSYNC.COLLECTIVE R15, `(.L_x_792) ;  /* 0x000000000f087348 */ /* 0x006fea0003c00000 */
[----:B------:R0:W3:Y:S02]  /*1f060*/  SHFL.IDX P6, R14, R13, R12, R11 ;  /* 0x0000000c0d0e7389 */ /* 0x0000e400000c000b */
[----:B0123--:R-:W-:Y:S01]  /*1f070*/  ENDCOLLECTIVE ;  /* 0x000000000000791b */ /* 0x00ffe20003800000 */
.L_x_792:
[----:B------:R-:W-:Y:S05]  /*1f080*/  BSYNC B1 ;  /* 0x0000000000017941 */ /* 0x000fea0003800000 */
.L_x_791:
[----:B------:R-:W-:Y:S01]  /*1f090*/  IMAD.MOV.U32 R13, RZ, RZ, R119 ;  /* 0x000000ffff0d7224 */ /* 0x000fe200078e0077 */
[----:B------:R-:W-:Y:S01]  /*1f0a0*/  MOV R12, 0x1 ;  /* 0x00000001000c7802 */ /* 0x000fe20000000f00 */
[----:B------:R-:W-:Y:S01]  /*1f0b0*/  IMAD.MOV.U32 R11, RZ, RZ, 0x1c1f ;  /* 0x00001c1fff0b7424 */ /* 0x000fe200078e00ff */
[----:B------:R-:W-:Y:S02]  /*1f0c0*/  MOV R15, 0xffffffff ;  /* 0xffffffff000f7802 */ /* 0x000fe40000000f00 */
[----:B------:R-:W-:-:S07]  /*1f0d0*/  MOV R118, R14 ;  /* 0x0000000e00767202 */ /* 0x000fce0000000f00 */
[----:B------:R-:W-:Y:S05]  /*1f0e0*/  WARPSYNC.COLLECTIVE R15, `(.L_x_793) ;  /* 0x000000000f087348 */ /* 0x000fea0003c00000 */
[----:B------:R0:W1:Y:S02]  /*1f0f0*/  SHFL.IDX P6, R14, R13, R12, R11 ;  /* 0x0000000c0d0e7389 */ /* 0x00006400000c000b */
[----:B01----:R-:W-:Y:S01]  /*1f100*/  ENDCOLLECTIVE ;  /* 0x000000000000791b */ /* 0x003fe20003800000 */
.L_x_793:
[----:B------:R-:W-:Y:S01]  /*1f110*/  IMAD.MOV.U32 R119, RZ, RZ, R14 ;  /* 0x000000ffff777224 */ /* 0x000fe200078e000e */
[----:B------:R-:W-:Y:S06]  /*1f120*/  BRA `(.L_x_794) ;  /* 0xfffffe5c00087947 */ /* 0x000fec000383ffff */
.L_x_522:
[----:B-1----:R1:W2:Y:S02]  /*1f130*/  SYNCS.PHASECHK.TRANS64.TRYWAIT P6, [R88+URZ+0x2a890], R89 ;  /* 0x02a89059580075a7 */ /* 0x0022a400080c017f */
[----:B--2---:R-:W-:Y:S05]  /*1f140*/  @!P6 NANOSLEEP.SYNCS 0x989680 ;  /* 0x009896800000e95d */ /* 0x004fea0003900000 */
[----:B------:R-:W2:Y:S02]  /*1f150*/  @!P6 SYNCS.PHASECHK.TRANS64 P6, [R88+URZ+0x2a890], R89 ;  /* 0x02a890595800e5a7 */ /* 0x000ea400080c007f */
[----:B--2---:R-:W-:Y:S05]  /*1f160*/  @!P6 BRA `(.L_x_522) ;  /* 0xfffffffc00f0e947 */ /* 0x004fea000383ffff */
[----:B------:R-:W-:Y:S05]  /*1f170*/  BRA `(.L_x_795) ;  /* 0xfffffe7800e07947 */ /* 0x000fea000383ffff */
.L_x_523:
[----:B------:R-:W-:Y:S01]  /*1f180*/  BSSY B1, `(.L_x_796) ;  /* 0x0000008000017945 */ /* 0x000fe20003800000 */
[----:B------:R-:W-:Y:S01]  /*1f190*/  MOV R13, R118 ;  /* 0x00000076000d7202 */ /* 0x000fe20000000f00 */
[----:B------:R-:W-:Y:S01]  /*1f1a0*/  IMAD.MOV.U32 R12, RZ, RZ, RZ ;  /* 0x000000ffff0c7224 */ /* 0x000fe200078e00ff */
[----:B------:R-:W-:Y:S01]  /*1f1b0*/  MOV R11, 0x1c1f ;  /* 0x00001c1f000b7802 */ /* 0x000fe20000000f00 */
[----:B------:R-:W-:-:S07]  /*1f1c0*/  IMAD.MOV.U32 R15, RZ, RZ, -0x1 ;  /* 0xffffffffff0f7424 */ /* 0x000fce00078e00ff */
[----:B-1----:R-:W-:Y:S05]  /*1f1d0*/  WARPSYNC.COLLECTIVE R15, `(.L_x_797) ;  /* 0x000000000f087348 */ /* 0x002fea0003c00000 */
[----:B------:R0:W2:Y:S02]  /*1f1e0*/  SHFL.IDX P6, R14, R13, R12, R11 ;  /* 0x0000000c0d0e7389 */ /* 0x0000a400000c000b */
[----:B012---:R-:W-:Y:S01]  /*1f1f0*/  ENDCOLLECTIVE ;  /* 0x000000000000791b */ /* 0x007fe20003800000 */
.L_x_797:
[----:B------:R-:W-:Y:S05]  /*1f200*/  BSYNC B1 ;  /* 0x0000000000017941 */ /* 0x000fea0003800000 */
.L_x_796:
        /* <DEDUP_REMOVED lines=8> */
.L_x_798:
[----:B------:R-:W-:Y:S01]  /*1f290*/  IMAD.MOV.U32 R11, RZ, RZ, R14 ;  /* 0x000000ffff0b7224 */ /* 0x000fe200078e000e */
[----:B------:R-:W-:Y:S06]  /*1f2a0*/  BRA `(.L_x_799) ;  /* 0xfffffe7800ac7947 */ /* 0x000fec000383ffff */
.L_x_536:
[----:B------:R-:W-:Y:S01]  /*1f2b0*/  BSSY B1, `(.L_x_800) ;  /* 0x0000008000017945 */ /* 0x000fe20003800000 */
[----:B--234-:R-:W-:Y:S01]  /*1f2c0*/  MOV R13, R118 ;  /* 0x00000076000d7202 */ /* 0x01cfe20000000f00 */
[----:B------:R-:W-:Y:S01]  /*1f2d0*/  IMAD.MOV.U32 R12, RZ, RZ, 0x1 ;  /* 0x00000001ff0c7424 */ /* 0x000fe200078e00ff */
[----:B------:R-:W-:Y:S01]  /*1f2e0*/  MOV R11, 0x1c1f ;  /* 0x00001c1f000b7802 */ /* 0x000fe20000000f00 */
[----:B------:R-:W-:-:S07]  /*1f2f0*/  IMAD.MOV.U32 R15, RZ, RZ, -0x1 ;  /* 0xffffffffff0f7424 */ /* 0x000fce00078e00ff */
[----:B01----:R-:W-:Y:S05]  /*1f300*/  WARPSYNC.COLLECTIVE R15, `(.L_x_801) ;  /* 0x000000000f087348 */ /* 0x003fea0003c00000 */
[----:B------:R2:W3:Y:S02]  /*1f310*/  SHFL.IDX P6, R14, R13, R12, R11 ;  /* 0x0000000c0d0e7389 */ /* 0x0004e400000c000b */
[----:B0123--:R-:W-:Y:S01]  /*1f320*/  ENDCOLLECTIVE ;  /* 0x000000000000791b */ /* 0x00ffe20003800000 */
.L_x_801:
[----:B------:R-:W-:Y:S05]  /*1f330*/  BSYNC B1 ;  /* 0x0000000000017941 */ /* 0x000fea0003800000 */
.L_x_800:
        /* <DEDUP_REMOVED lines=8> */
.L_x_802:
[----:B------:R-:W-:Y:S01]  /*1f3c0*/  IMAD.MOV.U32 R119, RZ, RZ, R14 ;  /* 0x000000ffff777224 */ /* 0x000fe200078e000e */
[----:B------:R-:W-:Y:S06]  /*1f3d0*/  BRA `(.L_x_803) ;  /* 0xfffffe9000547947 */ /* 0x000fec000383ffff */
.L_x_549:
[----:B0-----:R0:W1:Y:S02]  /*1f3e0*/  SYNCS.PHASECHK.TRANS64.TRYWAIT P4, [R88+URZ+0x2a890], R89 ;  /* 0x02a89059580075a7 */ /* 0x001064000808017f */
[----:B-1----:R-:W-:Y:S05]  /*1f3f0*/  @!P4 NANOSLEEP.SYNCS 0x989680 ;  /* 0x009896800000c95d */ /* 0x002fea0003900000 */
[----:B------:R-:W1:Y:S02]  /*1f400*/  @!P4 SYNCS.PHASECHK.TRANS64 P4, [R88+URZ+0x2a890], R89 ;  /* 0x02a890595800c5a7 */ /* 0x000e64000808007f */
[----:B-1----:R-:W-:Y:S05]  /*1f410*/  @!P4 BRA `(.L_x_549) ;  /* 0xfffffffc00f0c947 */ /* 0x002fea000383ffff */
[----:B------:R-:W-:Y:S05]  /*1f420*/  BRA `(.L_x_804) ;  /* 0xfffffea400f47947 */ /* 0x000fea000383ffff */
.L_x_550:
        /* <DEDUP_REMOVED lines=8> */
.L_x_806:
[----:B------:R-:W-:Y:S05]  /*1f4b0*/  BSYNC B1 ;  /* 0x0000000000017941 */ /* 0x000fea0003800000 */
.L_x_805:
        /* <DEDUP_REMOVED lines=8> */
.L_x_807:
[----:B------:R-:W-:Y:S01]  /*1f540*/  IMAD.MOV.U32 R36, RZ, RZ, R14 ;  /* 0x000000ffff247224 */ /* 0x000fe200078e000e */
[----:B------:R-:W-:Y:S06]  /*1f550*/  BRA `(.L_x_808) ;  /* 0xfffffea800187947 */ /* 0x000fec000383ffff */
.L_x_553:
[----:B------:R-:W-:Y:S01]  /*1f560*/  BSSY B1, `(.L_x_809) ;  /* 0x0000008000017945 */ /* 0x000fe20003800000 */
[----:B----4-:R-:W-:Y:S01]  /*1f570*/  MOV R13, R39 ;  /* 0x00000027000d7202 */ /* 0x010fe20000000f00 */
[----:B------:R-:W-:Y:S01]  /*1f580*/  IMAD.MOV.U32 R12, RZ, RZ, 0x1 ;  /* 0x00000001ff0c7424 */ /* 0x000fe200078e00ff */
[----:B------:R-:W-:Y:S01]  /*1f590*/  MOV R11, 0x1c1f ;  /* 0x00001c1f000b7802 */ /* 0x000fe20000000f00 */
[----:B------:R-:W-:-:S07]  /*1f5a0*/  IMAD.MOV.U32 R15, RZ, RZ, -0x1 ;  /* 0xffffffffff0f7424 */ /* 0x000fce00078e00ff */
[----:B0123--:R-:W-:Y:S05]  /*1f5b0*/  WARPSYNC.COLLECTIVE R15, `(.L_x_810) ;  /* 0x000000000f087348 */ /* 0x00ffea0003c00000 */
[----:B------:R4:W0:Y:S02]  /*1f5c0*/  SHFL.IDX P6, R14, R13, R12, R11 ;  /* 0x0000000c0d0e7389 */ /* 0x00082400000c000b */
[----:B01234-:R-:W-:Y:S01]  /*1f5d0*/  ENDCOLLECTIVE ;  /* 0x000000000000791b */ /* 0x01ffe20003800000 */
.L_x_810:
[----:B------:R-:W-:Y:S05]  /*1f5e0*/  BSYNC B1 ;  /* 0x0000000000017941 */ /* 0x000fea0003800000 */
.L_x_809:
        /* <DEDUP_REMOVED lines=8> */
.L_x_811:
[----:B------:R-:W-:Y:S01]  /*1f670*/  IMAD.MOV.U32 R36, RZ, RZ, R14 ;  /* 0x000000ffff247224 */ /* 0x000fe200078e000e */
[----:B------:R-:W-:Y:S06]  /*1f680*/  BRA `(.L_x_812) ;  /* 0xfffffea800747947 */ /* 0x000fec000383ffff */
.L_x_557:
[----:B---3--:R3:W0:Y:S02]  /*1f690*/  SYNCS.PHASECHK.TRANS64.TRYWAIT P0, [R88+URZ+0x2a8b0], R89 ;  /* 0x02a8b059580075a7 */ /* 0x008624000800017f */
[----:B0-----:R-:W-:Y:S05]  /*1f6a0*/  @!P0 NANOSLEEP.SYNCS 0x989680 ;  /* 0x009896800000895d */ /* 0x001fea0003900000 */
[----:B------:R-:W0:Y:S02]  /*1f6b0*/  @!P0 SYNCS.PHASECHK.TRANS64 P0, [R88+URZ+0x2a8b0], R89 ;  /* 0x02a8b059580085a7 */ /* 0x000e24000800007f */
[----:B0-----:R-:W-:Y:S05]  /*1f6c0*/  @!P0 BRA `(.L_x_557) ;  /* 0xfffffffc00f08947 */ /* 0x001fea000383ffff */
[----:B------:R-:W-:Y:S05]  /*1f6d0*/  BRA `(.L_x_813) ;  /* 0xfffffeac004c7947 */ /* 0x000fea000383ffff */
.L_x_575:
[----:B------:R-:W-:Y:S01]  /*1f6e0*/  BSSY B1, `(.L_x_814) ;  /* 0x0000008000017945 */ /* 0x000fe20003800000 */
[----:B------:R-:W-:Y:S01]  /*1f6f0*/  MOV R13, R25 ;  /* 0x00000019000d7202 */ /* 0x000fe20000000f00 */
[----:B------:R-:W-:Y:S01]  /*1f700*/  IMAD.MOV.U32 R12, RZ, RZ, RZ ;  /* 0x000000ffff0c7224 */ /* 0x000fe200078e00ff */
[----:B------:R-:W-:Y:S01]  /*1f710*/  MOV R11, 0x1c1f ;  /* 0x00001c1f000b7802 */ /* 0x000fe20000000f00 */
[----:B------:R-:W-:-:S07]  /*1f720*/  IMAD.MOV.U32 R15, RZ, RZ, -0x1 ;  /* 0xffffffffff0f7424 */ /* 0x000fce00078e00ff */
[----:B----4-:R-:W-:Y:S05]  /*1f730*/  WARPSYNC.COLLECTIVE R15, `(.L_x_815) ;  /* 0x000000000f087348 */ /* 0x010fea0003c00000 */
[----:B------:R0:W1:Y:S02]  /*1f740*/  SHFL.IDX P6, R14, R13, R12, R11 ;  /* 0x0000000c0d0e7389 */ /* 0x00006400000c000b */
[----:B01--4-:R-:W-:Y:S01]  /*1f750*/  ENDCOLLECTIVE ;  /* 0x000000000000791b */ /* 0x013fe20003800000 */
.L_x_815:
[----:B------:R-:W-:Y:S05]  /*1f760*/  BSYNC B1 ;  /* 0x0000000000017941 */ /* 0x000fea0003800000 */
.L_x_814:
        /* <DEDUP_REMOVED lines=8> */
.L_x_816:
[----:B------:R-:W-:Y:S01]  /*1f7f0*/  MOV R13, R27 ;  /* 0x0000001b000d7202 */ /* 0x000fe20000000f00 */
[----:B------:R-:W-:-:S07]  /*1f800*/  IMAD.MOV.U32 R3, RZ, RZ, R14 ;  /* 0x000000ffff037224 */ /* 0x000fce00078e000e */
[----:B------:R-:W-:Y:S05]  /*1f810*/  WARPSYNC.COLLECTIVE R15, `(.L_x_817) ;  /* 0x000000000f087348 */ /* 0x000fea0003c00000 */
[----:B------:R0:W1:Y:S02]  /*1f820*/  SHFL.IDX P6, R14, R13, R12, R11 ;  /* 0x0000000c0d0e7389 */ /* 0x00006400000c000b */
[----:B01----:R-:W-:Y:S01]  /*1f830*/  ENDCOLLECTIVE ;  /* 0x000000000000791b */ /* 0x003fe20003800000 */
.L_x_817:
[----:B------:R-:W-:Y:S01]  /*1f840*/  MOV R13, R26 ;  /* 0x0000001a000d7202 */ /* 0x000fe20000000f00 */
[----:B------:R-:W-:-:S07]  /*1f850*/  IMAD.MOV.U32 R4, RZ, RZ, R14 ;  /* 0x000000ffff047224 */ /* 0x000fce00078e000e */
[----:B------:R-:W-:Y:S05]  /*1f860*/  WARPSYNC.COLLECTIVE R15, `(.L_x_818) ;  /* 0x000000000f087348 */ /* 0x000fea0003c00000 */
[----:B------:R0:W1:Y:S02]  /*1f870*/  SHFL.IDX P6, R14, R13, R12, R11 ;  /* 0x0000000c0d0e7389 */ /* 0x00006400000c000b */
[----:B01----:R-:W-:Y:S01]  /*1f880*/  ENDCOLLECTIVE ;  /* 0x000000000000791b */ /* 0x003fe20003800000 */
.L_x_818:
[----:B------:R-:W-:Y:S05]  /*1f890*/  BRA `(.L_x_819) ;  /* 0xfffffeb800887947 */ /* 0x000fea000383ffff */
.L_x_579:
[----:B0-----:R0:W1:Y:S02]  /*1f8a0*/  SYNCS.PHASECHK.TRANS64.TRYWAIT P0, [R2+URZ+0x2a800], R7 ;  /* 0x02a80007020075a7 */ /* 0x001064000800017f */
[----:B-1----:R-:W-:Y:S05]  /*1f8b0*/  @!P0 NANOSLEEP.SYNCS 0x989680 ;  /* 0x009896800000895d */ /* 0x002fea0003900000 */
[----:B------:R-:W1:Y:S02]  /*1f8c0*/  @!P0 SYNCS.PHASECHK.TRANS64 P0, [R2+URZ+0x2a800], R7 ;  /* 0x02a80007020085a7 */ /* 0x000e64000800007f */
[----:B-1----:R-:W-:Y:S05]  /*1f8d0*/  @!P0 BRA `(.L_x_579) ;  /* 0xfffffffc00f08947 */ /* 0x002fea000383ffff */
[----:B------:R-:W-:Y:S05]  /*1f8e0*/  BRA `(.L_x_820) ;  /* 0xfffffec400007947 */ /* 0x000fea000383ffff */
.L_x_603:
[----:B------:R-:W-:Y:S01]  /*1f8f0*/  BSSY B1, `(.L_x_821) ;  /* 0x0000008000017945 */ /* 0x000fe20003800000 */
[----:B------:R-:W-:Y:S01]  /*1f900*/  IMAD.MOV.U32 R13, RZ, RZ, R25 ;  /* 0x000000ffff0d7224 */ /* 0x000fe200078e0019 */
[----:B------:R-:W-:Y:S01]  /*1f910*/  MOV R12, RZ ;  /* 0x000000ff000c7202 */ /* 0x000fe20000000f00 */
[----:B------:R-:W-:Y:S01]  /*1f920*/  IMAD.MOV.U32 R11, RZ, RZ, 0x1c1f ;  /* 0x00001c1fff0b7424 */ /* 0x000fe200078e00ff */
[----:B------:R-:W-:-:S07]  /*1f930*/  MOV R15, 0xffffffff ;  /* 0xffffffff000f7802 */ /* 0x000fce0000000f00 */
[----:B----4-:R-:W-:Y:S05]  /*1f940*/  WARPSYNC.COLLECTIVE R15, `(.L_x_822) ;  /* 0x000000000f087348 */ /* 0x010fea0003c00000 */
[----:B------:R0:W1:Y:S02]  /*1f950*/  SHFL.IDX P6, R14, R13, R12, R11 ;  /* 0x0000000c0d0e7389 */ /* 0x00006400000c000b */
[----:B01--4-:R-:W-:Y:S01]  /*1f960*/  ENDCOLLECTIVE ;  /* 0x000000000000791b */ /* 0x013fe20003800000 */
.L_x_822:
[----:B------:R-:W-:Y:S05]  /*1f970*/  BSYNC B1 ;  /* 0x0000000000017941 */ /* 0x000fea0003800000 */
.L_x_821:
[----:B------:R-:W-:Y:S01]  /*1f980*/  MOV R13, R24 ;  /* 0x00000018000d7202 */ /* 0x000fe20000000f00 */
[----:B------:R-:W-:Y:S01]  /*1f990*/  IMAD.MOV.U32 R12, RZ, RZ, RZ ;  /* 0x000000ffff0c7224 */ /* 0x000fe200078e00ff */
[----:B------:R-:W-:Y:S01]  /*1f9a0*/  MOV R11, 0x1c1f ;  /* 0x00001c1f000b7802 */ /* 0x000fe20000000f00 */
[----:B------:R-:W-:Y:S02]  /*1f9b0*/  IMAD.MOV.U32 R15, RZ, RZ, -0x1 ;  /* 0xffffffffff0f7424 */ /* 0x000fe400078e00ff */
[----:B------:R-:W-:-:S07]  /*1f9c0*/  IMAD.MOV.U32 R3, RZ, RZ, R14 ;  /* 0x000000ffff037224 */ /* 0x000fce00078e000e */
[----:B------:R-:W-:Y:S05]  /*1f9d0*/  WARPSYNC.COLLECTIVE R15, `(.L_x_823) ;  /* 0x000000000f087348 */ /* 0x000fea0003c00000 */
[----:B------:R0:W1:Y:S02]  /*1f9e0*/  SHFL.IDX P6, R14, R13, R12, R11 ;  /* 0x0000000c0d0e7389 */ /* 0x00006400000c000b */
[----:B01----:R-:W-:Y:S01]  /*1f9f0*/  ENDCOLLECTIVE ;  /* 0x000000000000791b */ /* 0x003fe20003800000 */
.L_x_823:
[----:B------:R-:W-:Y:S01]  /*1fa00*/  IMAD.MOV.U32 R13, RZ, RZ, R27 ;  /* 0x000000ffff0d7224 */ /* 0x000fe200078e001b */
[----:B------:R-:W-:-:S07]  /*1fa10*/  MOV R0, R14 ;  /* 0x0000000e00007202 */ /* 0x000fce0000000f00 */
[----:B------:R-:W-:Y:S05]  /*1fa20*/  WARPSYNC.COLLECTIVE R15, `(.L_x_824) ;  /* 0x000000000f087348 */ /* 0x000fea0003c00000 */
[----:B------:R0:W1:Y:S02]  /*1fa30*/  SHFL.IDX P6, R14, R13, R12, R11 ;  /* 0x0000000c0d0e7389 */ /* 0x00006400000c000b */
[----:B01----:R-:W-:Y:S01]  /*1fa40*/  ENDCOLLECTIVE ;  /* 0x000000000000791b */ /* 0x003fe20003800000 */
.L_x_824:
[----:B------:R-:W-:Y:S01]  /*1fa50*/  IMAD.MOV.U32 R13, RZ, RZ, R26 ;  /* 0x000000ffff0d7224 */ /* 0x000fe200078e001a */
[----:B------:R-:W-:-:S07]  /*1fa60*/  MOV R21, R14 ;  /* 0x0000000e00157202 */ /* 0x000fce0000000f00 */
[----:B------:R-:W-:Y:S05]  /*1fa70*/  WARPSYNC.COLLECTIVE R15, `(.L_x_825) ;  /* 0x000000000f087348 */ /* 0x000fea0003c00000 */
[----:B------:R0:W1:Y:S02]  /*1fa80*/  SHFL.IDX P6, R14, R13, R12, R11 ;  /* 0x0000000c0d0e7389 */ /* 0x00006400000c000b */
[----:B01----:R-:W-:Y:S01]  /*1fa90*/  ENDCOLLECTIVE ;  /* 0x000000000000791b */ /* 0x003fe20003800000 */
.L_x_825:
[----:B------:R-:W-:Y:S01]  /*1faa0*/  MOV R20, R14 ;  /* 0x0000000e00147202 */ /* 0x000fe20000000f00 */
[----:B------:R-:W-:Y:S06]  /*1fab0*/  BRA `(.L_x_826) ;  /* 0xfffffee0009c7947 */ /* 0x000fec000383ffff */
.L_x_607:
[----:B0-----:R0:W1:Y:S02]  /*1fac0*/  SYNCS.PHASECHK.TRANS64.TRYWAIT P0, [R2+URZ+0x2a800], R5 ;  /* 0x02a80005020075a7 */ /* 0x001064000800017f */
[----:B-1----:R-:W-:Y:S05]  /*1fad0*/  @!P0 NANOSLEEP.SYNCS 0x989680 ;  /* 0x009896800000895d */ /* 0x002fea0003900000 */
[----:B------:R-:W1:Y:S02]  /*1fae0*/  @!P0 SYNCS.PHASECHK.TRANS64 P0, [R2+URZ+0x2a800], R5 ;  /* 0x02a80005020085a7 */ /* 0x000e64000800007f */
[----:B-1----:R-:W-:Y:S05]  /*1faf0*/  @!P0 BRA `(.L_x_607) ;  /* 0xfffffffc00f08947 */ /* 0x002fea000383ffff */
[----:B------:R-:W-:Y:S05]  /*1fb00*/  BRA `(.L_x_827) ;  /* 0xfffffee800ac7947 */ /* 0x000fea000383ffff */
.L_x_621:
[----:B-1----:R1:W2:Y:S02]  /*1fb10*/  SYNCS.PHASECHK.TRANS64.TRYWAIT P1, [R0+URZ+0x2a830], R3 ;  /* 0x02a83003000075a7 */ /* 0x0022a4000802017f */
[----:B--2---:R-:W-:Y:S05]  /*1fb20*/  @!P1 NANOSLEEP.SYNCS 0x989680 ;  /* 0x009896800000995d */ /* 0x004fea0003900000 */
[----:B------:R-:W2:Y:S02]  /*1fb30*/  @!P1 SYNCS.PHASECHK.TRANS64 P1, [R0+URZ+0x2a830], R3 ;  /* 0x02a83003000095a7 */ /* 0x000ea4000802007f */
[----:B--2---:R-:W-:Y:S05]  /*1fb40*/  @!P1 BRA `(.L_x_621) ;  /* 0xfffffffc00f09947 */ /* 0x004fea000383ffff */
[----:B------:R-:W-:Y:S05]  /*1fb50*/  BRA `(.L_x_620) ;  /* 0xffffff0c009c7947 */ /* 0x000fea000383ffff */
.L_x_629:
[----:B-1----:R1:W2:Y:S02]  /*1fb60*/  SYNCS.PHASECHK.TRANS64.TRYWAIT P1, [R15+URZ+0x2a830], R10 ;  /* 0x02a8300a0f0075a7 */ /* 0x0022a4000802017f */
[----:B--2---:R-:W-:Y:S05]  /*1fb70*/  @!P1 NANOSLEEP.SYNCS 0x989680 ;  /* 0x009896800000995d */ /* 0x004fea0003900000 */
[----:B------:R-:W2:Y:S02]  /*1fb80*/  @!P1 SYNCS.PHASECHK.TRANS64 P1, [R15+URZ+0x2a830], R10 ;  /* 0x02a8300a0f0095a7 */ /* 0x000ea4000802007f */
[----:B--2---:R-:W-:Y:S05]  /*1fb90*/  @!P1 BRA `(.L_x_629) ;  /* 0xfffffffc00f09947 */ /* 0x004fea000383ffff */
[----:B------:R-:W-:Y:S05]  /*1fba0*/  BRA `(.L_x_628) ;  /* 0xffffff3800047947 */ /* 0x000fea000383ffff */
.L_x_634:
[----:B-1----:R1:W2:Y:S02]  /*1fbb0*/  SYNCS.PHASECHK.TRANS64.TRYWAIT P1, [R10+URZ+0x2a850], R6 ;  /* 0x02a850060a0075a7 */ /* 0x0022a4000802017f */
[----:B--2---:R-:W-:Y:S05]  /*1fbc0*/  @!P1 NANOSLEEP.SYNCS 0x989680 ;  /* 0x009896800000995d */ /* 0x004fea0003900000 */
[----:B------:R-:W2:Y:S02]  /*1fbd0*/  @!P1 SYNCS.PHASECHK.TRANS64 P1, [R10+URZ+0x2a850], R6 ;  /* 0x02a850060a0095a7 */ /* 0x000ea4000802007f */
[----:B--2---:R-:W-:Y:S05]  /*1fbe0*/  @!P1 BRA `(.L_x_634) ;  /* 0xfffffffc00f09947 */ /* 0x004fea000383ffff */
[----:B------:R-:W-:Y:S05]  /*1fbf0*/  BRA `(.L_x_633) ;  /* 0xffffff4000f47947 */ /* 0x000fea000383ffff */
.L_x_642:
[----:B-1----:R1:W2:Y:S02]  /*1fc00*/  SYNCS.PHASECHK.TRANS64.TRYWAIT P1, [R14+URZ+0x2a850], R5 ;  /* 0x02a850050e0075a7 */ /* 0x0022a4000802017f */
[----:B--2---:R-:W-:Y:S05]  /*1fc10*/  @!P1 NANOSLEEP.SYNCS 0x989680 ;  /* 0x009896800000995d */ /* 0x004fea0003900000 */
[----:B------:R-:W2:Y:S02]  /*1fc20*/  @!P1 SYNCS.PHASECHK.TRANS64 P1, [R14+URZ+0x2a850], R5 ;  /* 0x02a850050e0095a7 */ /* 0x000ea4000802007f */
[----:B--2---:R-:W-:Y:S05]  /*1fc30*/  @!P1 BRA `(.L_x_642) ;  /* 0xfffffffc00f09947 */ /* 0x004fea000383ffff */
[----:B------:R-:W-:Y:S05]  /*1fc40*/  BRA `(.L_x_641) ;  /* 0xffffff60003c7947 */ /* 0x000fea000383ffff */
.L_x_679:
[----:B------:R-:W0:Y:S01]  /*1fc50*/  S2R R9, SR_TID.X ;  /* 0x0000000000097919 */ /* 0x000e220000002100 */
[----:B------:R-:W-:Y:S01]  /*1fc60*/  BSSY B1, `(.L_x_828) ;  /* 0x000000a000017945 */ /* 0x000fe20003800000 */
[----:B------:R-:W-:Y:S01]  /*1fc70*/  MOV R12, RZ ;  /* 0x000000ff000c7202 */ /* 0x000fe20000000f00 */
[----:B------:R-:W-:Y:S01]  /*1fc80*/  IMAD.MOV.U32 R11, RZ, RZ, 0x1f ;  /* 0x0000001fff0b7424 */ /* 0x000fe200078e00ff */
[----:B------:R-:W-:Y:S02]  /*1fc90*/  MOV R15, 0xffffffff ;  /* 0xffffffff000f7802 */ /* 0x000fe40000000f00 */
[----:B0-----:R-:W-:-:S04]  /*1fca0*/  SHF.R.U32.HI R9, RZ, 0x5, R9 ;  /* 0x00000005ff097819 */ /* 0x001fc80000011609 */
[----:B------:R-:W-:-:S05]  /*1fcb0*/  LOP3.LUT R9, R9, 0x3, RZ, 0xc0, !PT ;  /* 0x0000000309097812 */ /* 0x000fca00078ec0ff */
[----:B------:R-:W-:-:S07]  /*1fcc0*/  IMAD.MOV.U32 R13, RZ, RZ, R9 ;  /* 0x000000ffff0d7224 */ /* 0x000fce00078e0009 */
[----:B------:R-:W-:Y:S05]  /*1fcd0*/  WARPSYNC.COLLECTIVE R15, `(.L_x_829) ;  /* 0x000000000f087348 */ /* 0x000fea0003c00000 */
[----:B------:R0:W1:Y:S02]  /*1fce0*/  SHFL.IDX P6, R14, R13, R12, R11 ;  /* 0x0000000c0d0e7389 */ /* 0x00006400000c000b */
[----:B01----:R-:W-:Y:S01]  /*1fcf0*/  ENDCOLLECTIVE ;  /* 0x000000000000791b */ /* 0x003fe20003800000 */
.L_x_829:
[----:B------:R-:W-:Y:S05]  /*1fd00*/  BSYNC B1 ;  /* 0x0000000000017941 */ /* 0x000fea0003800000 */
.L_x_828:
[----:B------:R-:W-:Y:S05]  /*1fd10*/  BRA `(.L_x_830) ;  /* 0xffffff9800b47947 */ /* 0x000fea000383ffff */
.L_x_681:
[----:B------:R-:W-:Y:S01]  /*1fd20*/  BSSY B1, `(.L_x_831) ;  /* 0x0000006000017945 */ /* 0x000fe20003800000 */
[----:B------:R-:W-:-:S07]  /*1fd30*/  IMAD.MOV.U32 R15, RZ, RZ, -0x1 ;  /* 0xffffffffff0f7424 */ /* 0x000fce00078e00ff */
[----:B0-----:R-:W-:Y:S05]  /*1fd40*/  WARPSYNC.COLLECTIVE R15, `(.L_x_832) ;  /* 0x000000000f0c7348 */ /* 0x001fea0003c00000 */
[----:B------:R-:W-:Y:S02]  /*1fd50*/  ELECT P6, UR62, PT ;  /* 0x00000000003e782f */ /* 0x000fe400038c0000 */
[----:B------:R-:W-:Y:S01]  /*1fd60*/  MOV R14, UR62 ;  /* 0x0000003e000e7c02 */ /* 0x000fe20008000f00 */
[----:B0-----:R-:W-:Y:S10]  /*1fd70*/  ENDCOLLECTIVE ;  /* 0x000000000000791b */ /* 0x001ff40003800000 */
.L_x_832:
[----:B------:R-:W-:Y:S05]  /*1fd80*/  BSYNC B1 ;  /* 0x0000000000017941 */ /* 0x000fea0003800000 */
.L_x_831:
[----:B------:R-:W-:Y:S05]  /*1fd90*/  BRA `(.L_x_680) ;  /* 0xffffff9800ac7947 */ /* 0x000fea000383ffff */
.L_x_683:
[----:B0-----:R0:W1:Y:S02]  /*1fda0*/  SYNCS.PHASECHK.TRANS64.TRYWAIT P0, [R22+URZ+0x2a820], R3 ;  /* 0x02a82003160075a7 */ /* 0x001064000800017f */
[----:B-1----:R-:W-:Y:S05]  /*1fdb0*/  @!P0 NANOSLEEP.SYNCS 0x989680 ;  /* 0x009896800000895d */ /* 0x002fea0003900000 */
[----:B------:R-:W1:Y:S02]  /*1fdc0*/  @!P0 SYNCS.PHASECHK.TRANS64 P0, [R22+URZ+0x2a820], R3 ;  /* 0x02a82003160085a7 */ /* 0x000e64000800007f */
[----:B-1----:R-:W-:Y:S05]  /*1fdd0*/  @!P0 BRA `(.L_x_683) ;  /* 0xfffffffc00f08947 */ /* 0x002fea000383ffff */
[----:B------:R-:W-:Y:S05]  /*1fde0*/  BRA `(.L_x_833) ;  /* 0xffffff9800bc7947 */ /* 0x000fea000383ffff */
.L_x_687:
[----:B-1----:R1:W2:Y:S02]  /*1fdf0*/  SYNCS.PHASECHK.TRANS64.TRYWAIT P0, [R9+URZ+0x2a8a0], R8 ;  /* 0x02a8a008090075a7 */ /* 0x0022a4000800017f */
[----:B--2---:R-:W-:Y:S05]  /*1fe00*/  @!P0 NANOSLEEP.SYNCS 0x989680 ;  /* 0x009896800000895d */ /* 0x004fea0003900000 */
[----:B------:R-:W2:Y:S02]  /*1fe10*/  @!P0 SYNCS.PHASECHK.TRANS64 P0, [R9+URZ+0x2a8a0], R8 ;  /* 0x02a8a008090085a7 */ /* 0x000ea4000800007f */
[----:B--2---:R-:W-:Y:S05]  /*1fe20*/  @!P0 BRA `(.L_x_687) ;  /* 0xfffffffc00f08947 */ /* 0x004fea000383ffff */
[----:B------:R-:W-:Y:S05]  /*1fe30*/  BRA `(.L_x_834) ;  /* 0xffffff9800d47947 */ /* 0x000fea000383ffff */
.L_x_694:
[----:B0-----:R0:W2:Y:S02]  /*1fe40*/  SYNCS.PHASECHK.TRANS64.TRYWAIT P0, [R9+URZ+0x2a8c0], R8 ;  /* 0x02a8c008090075a7 */ /* 0x0010a4000800017f */
[----:B--2---:R-:W-:Y:S05]  /*1fe50*/  @!P0 NANOSLEEP.SYNCS 0x989680 ;  /* 0x009896800000895d */ /* 0x004fea0003900000 */
[----:B------:R-:W2:Y:S02]  /*1fe60*/  @!P0 SYNCS.PHASECHK.TRANS64 P0, [R9+URZ+0x2a8c0], R8 ;  /* 0x02a8c008090085a7 */ /* 0x000ea4000800007f */
[----:B--2---:R-:W-:Y:S05]  /*1fe70*/  @!P0 BRA `(.L_x_694) ;  /* 0xfffffffc00f08947 */ /* 0x004fea000383ffff */
[----:B------:R-:W-:Y:S05]  /*1fe80*/  BRA `(.L_x_835) ;  /* 0xffffff9c00cc7947 */ /* 0x000fea000383ffff */
.L_x_702:
[----:B-1----:R1:W2:Y:S02]  /*1fe90*/  SYNCS.PHASECHK.TRANS64.TRYWAIT P1, [R6+URZ+0x2a8a0], R9 ;  /* 0x02a8a009060075a7 */ /* 0x0022a4000802017f */
[----:B--2---:R-:W-:Y:S05]  /*1fea0*/  @!P1 NANOSLEEP.SYNCS 0x989680 ;  /* 0x009896800000995d */ /* 0x004fea0003900000 */
[----:B------:R-:W2:Y:S02]  /*1feb0*/  @!P1 SYNCS.PHASECHK.TRANS64 P1, [R6+URZ+0x2a8a0], R9 ;  /* 0x02a8a009060095a7 */ /* 0x000ea4000802007f */
[----:B--2---:R-:W-:Y:S05]  /*1fec0*/  @!P1 BRA `(.L_x_702) ;  /* 0xfffffffc00f09947 */ /* 0x004fea000383ffff */
[----:B------:R-:W-:Y:S05]  /*1fed0*/  BRA `(.L_x_836) ;  /* 0xffffffa000c87947 */ /* 0x000fea000383ffff */
.L_x_709:
[----:B0-----:R0:W2:Y:S02]  /*1fee0*/  SYNCS.PHASECHK.TRANS64.TRYWAIT P1, [R6+URZ+0x2a8c0], R9 ;  /* 0x02a8c009060075a7 */ /* 0x0010a4000802017f */
[----:B--2---:R-:W-:Y:S05]  /*1fef0*/  @!P1 NANOSLEEP.SYNCS 0x989680 ;  /* 0x009896800000995d */ /* 0x004fea0003900000 */
[----:B------:R-:W2:Y:S02]  /*1ff00*/  @!P1 SYNCS.PHASECHK.TRANS64 P1, [R6+URZ+0x2a8c0], R9 ;  /* 0x02a8c009060095a7 */ /* 0x000ea4000802007f */
[----:B--2---:R-:W-:Y:S05]  /*1ff10*/  @!P1 BRA `(.L_x_709) ;  /* 0xfffffffc00f09947 */ /* 0x004fea000383ffff */
[----:B------:R-:W-:Y:S05]  /*1ff20*/  BRA `(.L_x_837) ;  /* 0xffffffa400bc7947 */ /* 0x000fea000383ffff */
.L_x_723:
[----:B------:R-:W0:Y:S01]  /*1ff30*/  S2R R7, SR_TID.X ;  /* 0x0000000000077919 */ /* 0x000e220000002100 */
[----:B------:R-:W-:Y:S01]  /*1ff40*/  BSSY B0, `(.L_x_838) ;  /* 0x000000a000007945 */ /* 0x000fe20003800000 */
[----:B------:R-:W-:Y:S01]  /*1ff50*/  IMAD.MOV.U32 R12, RZ, RZ, RZ ;  /* 0x000000ffff0c7224 */ /* 0x000fe200078e00ff */
[----:B------:R-:W-:Y:S01]  /*1ff60*/  MOV R11, 0x1f ;  /* 0x0000001f000b7802 */ /* 0x000fe20000000f00 */
[----:B------:R-:W-:Y:S01]  /*1ff70*/  IMAD.MOV.U32 R15, RZ, RZ, -0x1 ;  /* 0xffffffffff0f7424 */ /* 0x000fe200078e00ff */
[----:B0-----:R-:W-:-:S04]  /*1ff80*/  SHF.R.U32.HI R7, RZ, 0x5, R7 ;  /* 0x00000005ff077819 */ /* 0x001fc80000011607 */
[----:B------:R-:W-:-:S04]  /*1ff90*/  LOP3.LUT R7, R7, 0x3, RZ, 0xc0, !PT ;  /* 0x0000000307077812 */ /* 0x000fc800078ec0ff */
[----:B------:R-:W-:-:S07]  /*1ffa0*/  MOV R13, R7 ;  /* 0x00000007000d7202 */ /* 0x000fce0000000f00 */
[----:B-----5:R-:W-:Y:S05]  /*1ffb0*/  WARPSYNC.COLLECTIVE R15, `(.L_x_839) ;  /* 0x000000000f087348 */ /* 0x020fea0003c00000 */
[----:B------:R0:W1:Y:S02]  /*1ffc0*/  SHFL.IDX P6, R14, R13, R12, R11 ;  /* 0x0000000c0d0e7389 */ /* 0x00006400000c000b */
[----:B01---5:R-:W-:Y:S01]  /*1ffd0*/  ENDCOLLECTIVE ;  /* 0x000000000000791b */ /* 0x023fe20003800000 */
.L_x_839:
[----:B------:R-:W-:Y:S05]  /*1ffe0*/  BSYNC B0 ;  /* 0x0000000000007941 */ /* 0x000fea0003800000 */
.L_x_838:
[----:B------:R-:W-:Y:S05]  /*1fff0*/  BRA `(.L_x_840) ;  /* 0xffffffb000cc7947 */ /* 0x000fea000383ffff */
.L_x_726:
[----:B0-----:R0:W1:Y:S02]  /*20000*/  SYNCS.PHASECHK.TRANS64.TRYWAIT P0, [R7+URZ+0x2a840], R2 ;  /* 0x02a84002070075a7 */ /* 0x001064000800017f */
[----:B-1----:R-:W-:Y:S05]  /*20010*/  @!P0 NANOSLEEP.SYNCS 0x989680 ;  /* 0x009896800000895d */ /* 0x002fea0003900000 */
[----:B------:R-:W1:Y:S02]  /*20020*/  @!P0 SYNCS.PHASECHK.TRANS64 P0, [R7+URZ+0x2a840], R2 ;  /* 0x02a84002070085a7 */ /* 0x000e64000800007f */
[----:B-1----:R-:W-:Y:S05]  /*20030*/  @!P0 BRA `(.L_x_726) ;  /* 0xfffffffc00f08947 */ /* 0x002fea000383ffff */
[----:B------:R-:W-:Y:S05]  /*20040*/  BRA `(.L_x_841) ;  /* 0xffffffb400287947 */ /* 0x000fea000383ffff */
.L_x_727:
[----:B------:R-:W-:Y:S01]  /*20050*/  BSSY B0, `(.L_x_842) ;  /* 0x0000008000007945 */ /* 0x000fe20003800000 */
[----:B------:R-:W-:Y:S01]  /*20060*/  MOV R13, R0 ;  /* 0x00000000000d7202 */ /* 0x000fe20000000f00 */
[----:B------:R-:W-:Y:S01]  /*20070*/  IMAD.MOV.U32 R12, RZ, RZ, RZ ;  /* 0x000000ffff0c7224 */ /* 0x000fe200078e00ff */
[----:B------:R-:W-:Y:S01]  /*20080*/  MOV R11, 0x181f ;  /* 0x0000181f000b7802 */ /* 0x000fe20000000f00 */
[----:B------:R-:W-:-:S07]  /*20090*/  IMAD.MOV.U32 R15, RZ, RZ, -0x1 ;  /* 0xffffffffff0f7424 */ /* 0x000fce00078e00ff */
[----:B------:R-:W-:Y:S05]  /*200a0*/  WARPSYNC.COLLECTIVE R15, `(.L_x_843) ;  /* 0x000000000f087348 */ /* 0x000fea0003c00000 */
[----:B------:R0:W1:Y:S02]  /*200b0*/  SHFL.IDX P6, R14, R13, R12, R11 ;  /* 0x0000000c0d0e7389 */ /* 0x00006400000c000b */
[----:B01----:R-:W-:Y:S01]  /*200c0*/  ENDCOLLECTIVE ;  /* 0x000000000000791b */ /* 0x003fe20003800000 */
.L_x_843:
[----:B------:R-:W-:Y:S05]  /*200d0*/  BSYNC B0 ;  /* 0x0000000000007941 */ /* 0x000fea0003800000 */
.L_x_842:
[----:B------:R-:W-:Y:S01]  /*200e0*/  IMAD.MOV.U32 R13, RZ, RZ, R4 ;  /* 0x000000ffff0d7224 */ /* 0x000fe200078e0004 */
[----:B------:R-:W-:Y:S01]  /*200f0*/  MOV R12, RZ ;  /* 0x000000ff000c7202 */ /* 0x000fe20000000f00 */
[----:B------:R-:W-:Y:S01]  /*20100*/  IMAD.MOV.U32 R11, RZ, RZ, 0x181f ;  /* 0x0000181fff0b7424 */ /* 0x000fe200078e00ff */
[----:B------:R-:W-:Y:S01]  /*20110*/  MOV R15, 0xffffffff ;  /* 0xffffffff000f7802 */ /* 0x000fe20000000f00 */
[----:B------:R-:W-:Y:S01]  /*20120*/  @P0 IMAD R8, R5, 0x2, R22 ;  /* 0x0000000205080824 */ /* 0x000fe200078e0216 */
[----:B------:R-:W-:-:S07]  /*20130*/  MOV R2, R14 ;  /* 0x0000000e00027202 */ /* 0x000fce0000000f00 */
[----:B------:R-:W-:Y:S05]  /*20140*/  WARPSYNC.COLLECTIVE R15, `(.L_x_844) ;  /* 0x000000000f087348 */ /* 0x000fea0003c00000 */
[----:B------:R0:W1:Y:S02]  /*20150*/  SHFL.IDX P6, R14, R13, R12, R11 ;  /* 0x0000000c0d0e7389 */ /* 0x00006400000c000b */
[----:B01----:R-:W-:Y:S01]  /*20160*/  ENDCOLLECTIVE ;  /* 0x000000000000791b */ /* 0x003fe20003800000 */
.L_x_844:
[----:B------:R-:W-:Y:S01]  /*20170*/  MOV R13, R0 ;  /* 0x00000000000d7202 */ /* 0x000fe20000000f00 */
[----:B------:R-:W-:Y:S02]  /*20180*/  IMAD.MOV.U32 R12, RZ, RZ, 0x1 ;  /* 0x00000001ff0c7424 */ /* 0x000fe400078e00ff */
[----:B------:R-:W-:-:S07]  /*20190*/  IMAD.MOV.U32 R3, RZ, RZ, R14 ;  /* 0x000000ffff037224 */ /* 0x000fce00078e000e */
[----:B------:R-:W-:Y:S05]  /*201a0*/  WARPSYNC.COLLECTIVE R15, `(.L_x_845) ;  /* 0x000000000f087348 */ /* 0x000fea0003c00000 */
[----:B------:R0:W1:Y:S02]  /*201b0*/  SHFL.IDX P6, R14, R13, R12, R11 ;  /* 0x0000000c0d0e7389 */ /* 0x00006400000c000b */
[----:B01----:R-:W-:Y:S01]  /*201c0*/  ENDCOLLECTIVE ;  /* 0x000000000000791b */ /* 0x003fe20003800000 */
.L_x_845:
[----:B------:R-:W-:-:S04]  /*201d0*/  @P0 LEA R3, P1, R9, R3, 0x1 ;  /* 0x0000000309030211 */ /* 0x000fc800078208ff */
[----:B------:R-:W-:Y:S02]  /*201e0*/  @P0 IADD3.X R2, RZ, R2, RZ, P1, !PT ;  /* 0x00000002ff020210 */ /* 0x000fe40000ffe4ff */
[----:B------:R-:W-:Y:S02]  /*201f0*/  ISETP.GE.AND P1, PT, R6, 0x11, PT ;  /* 0x000000110600780c */ /* 0x000fe40003f26270 */
        /* <DEDUP_REMOVED lines=10> */
[----:B0-----:R-:W-:-:S07]  /*202a0*/  MOV R2, R14 ;  /* 0x0000000e00027202 */ /* 0x001fce0000000f00 */
[----:B------:R-:W-:Y:S05]  /*202b0*/  WARPSYNC.COLLECTIVE R15, `(.L_x_846) ;  /* 0x000000000f087348 */ /* 0x000fea0003c00000 */
[----:B------:R0:W1:Y:S02]  /*202c0*/  SHFL.IDX P6, R14, R13, R12, R11 ;  /* 0x0000000c0d0e7389 */ /* 0x00006400000c000b */
[----:B01----:R-:W-:Y:S01]  /*202d0*/  ENDCOLLECTIVE ;  /* 0x000000000000791b */ /* 0x003fe20003800000 */
.L_x_846:
[----:B------:R-:W-:Y:S01]  /*202e0*/  @P1 LEA R8, R5, R22, 0x1 ;  /* 0x0000001605081211 */ /* 0x000fe200078e08ff */
[----:B------:R-:W-:Y:S01]  /*202f0*/  IMAD.MOV.U32 R13, RZ, RZ, R0 ;  /* 0x000000ffff0d7224 */ /* 0x000fe200078e0000 */
[----:B------:R-:W-:Y:S02]  /*20300*/  MOV R12, 0x2 ;  /* 0x00000002000c7802 */ /* 0x000fe40000000f00 */
[----:B------:R-:W-:-:S07]  /*20310*/  MOV R3, R14 ;  /* 0x0000000e00037202 */ /* 0x000fce0000000f00 */
[----:B------:R-:W-:Y:S05]  /*20320*/  WARPSYNC.COLLECTIVE R15, `(.L_x_847) ;  /* 0x000000000f087348 */ /* 0x000fea0003c00000 */
[----:B------:R0:W1:Y:S02]  /*20330*/  SHFL.IDX P6, R14, R13, R12, R11 ;  /* 0x0000000c0d0e7389 */ /* 0x00006400000c000b */
[----:B01----:R-:W-:Y:S01]  /*20340*/  ENDCOLLECTIVE ;  /* 0x000000000000791b */ /* 0x003fe20003800000 */
.L_x_847:
        /* <DEDUP_REMOVED lines=17> */
.L_x_848:
[----:B------:R-:W-:Y:S01]  /*20460*/  @P1 IMAD R8, R5, 0x2, R22 ;  /* 0x0000000205081824 */ /* 0x000fe200078e0216 */
[----:B------:R-:W-:Y:S01]  /*20470*/  MOV R13, R0 ;  /* 0x00000000000d7202 */ /* 0x000fe20000000f00 */
[----:B------:R-:W-:Y:S02]  /*20480*/  IMAD.MOV.U32 R12, RZ, RZ, 0x3 ;  /* 0x00000003ff0c7424 */ /* 0x000fe400078e00ff */
[----:B------:R-:W-:-:S07]  /*20490*/  IMAD.MOV.U32 R3, RZ, RZ, R14 ;  /* 0x000000ffff037224 */ /* 0x000fce00078e000e */
[----:B------:R-:W-:Y:S05]  /*204a0*/  WARPSYNC.COLLECTIVE R15, `(.L_x_849) ;  /* 0x000000000f087348 */ /* 0x000fea0003c00000 */
[----:B------:R0:W1:Y:S02]  /*204b0*/  SHFL.IDX P6, R14, R13, R12, R11 ;  /* 0x0000000c0d0e7389 */ /* 0x00006400000c000b */
[----:B01----:R-:W-:Y:S01]  /*204c0*/  ENDCOLLECTIVE ;  /* 0x000000000000791b */ /* 0x003fe20003800000 */
.L_x_849:
        /* <DEDUP_REMOVED lines=17> */
.L_x_850:
[----:B------:R-:W-:Y:S01]  /*205e0*/  @P1 LEA R8, R5, R22, 0x1 ;  /* 0x0000001605081211 */ /* 0x000fe200078e08ff */
[----:B------:R-:W-:Y:S01]  /*205f0*/  IMAD.MOV.U32 R13, RZ, RZ, R0 ;  /* 0x000000ffff0d7224 */ /* 0x000fe200078e0000 */
[----:B------:R-:W-:Y:S02]  /*20600*/  MOV R12, 0x4 ;  /* 0x00000004000c7802 */ /* 0x000fe40000000f00 */
[----:B------:R-:W-:-:S07]  /*20610*/  MOV R3, R14 ;  /* 0x0000000e00037202 */ /* 0x000fce0000000f00 */
[----:B------:R-:W-:Y:S05]  /*20620*/  WARPSYNC.COLLECTIVE R15, `(.L_x_851) ;  /* 0x000000000f087348 */ /* 0x000fea0003c00000 */
[----:B------:R0:W1:Y:S02]  /*20630*/  SHFL.IDX P6, R14, R13, R12, R11 ;  /* 0x0000000c0d0e7389 */ /* 0x00006400000c000b */
[----:B01----:R-:W-:Y:S01]  /*20640*/  ENDCOLLECTIVE ;  /* 0x000000000000791b */ /* 0x003fe20003800000 */
.L_x_851:
        /* <DEDUP_REMOVED lines=17> */
.L_x_852:
[----:B------:R-:W-:Y:S01]  /*20760*/  @P1 IMAD R8, R5, 0x2, R22 ;  /* 0x0000000205081824 */ /* 0x000fe200078e0216 */
[----:B------:R-:W-:Y:S01]  /*20770*/  MOV R13, R0 ;  /* 0x00000000000d7202 */ /* 0x000fe20000000f00 */
[----:B------:R-:W-:Y:S02]  /*20780*/  IMAD.MOV.U32 R12, RZ, RZ, 0x5 ;  /* 0x00000005ff0c7424 */ /* 0x000fe400078e00ff */
[----:B------:R-:W-:-:S07]  /*20790*/  IMAD.MOV.U32 R3, RZ, RZ, R14 ;  /* 0x000000ffff037224 */ /* 0x000fce00078e000e */
[----:B------:R-:W-:Y:S05]  /*207a0*/  WARPSYNC.COLLECTIVE R15, `(.L_x_853) ;  /* 0x000000000f087348 */ /* 0x000fea0003c00000 */
[----:B------:R0:W1:Y:S02]  /*207b0*/  SHFL.IDX P6, R14, R13, R12, R11 ;  /* 0x0000000c0d0e7389 */ /* 0x00006400000c000b */
[----:B01----:R-:W-:Y:S01]  /*207c0*/  ENDCOLLECTIVE ;  /* 0x000000000000791b */ /* 0x003fe20003800000 */
.L_x_853:
[----:B------:R-:W-:-:S04]  /*207d0*/  @P1 LEA R3, P0, R9, R3, 0x1 ;  /* 0x0000000309031211 */ /* 0x000fc800078008ff */
[----:B------:R-:W-:-:S04]  /*207e0*/  @P1 IADD3.X R2, RZ, R2, RZ, P0, !PT ;  /* 0x00000002ff021210 */ /* 0x000fc800007fe4ff */
[----:B------:R-:W-:Y:S01]  /*207f0*/  @P1 LOP3.LUT R3, R3, R2, RZ, 0x3c, !PT ;  /* 0x0000000203031212 */ /* 0x000fe200078e3cff */
[----:B------:R-:W-:-:S03]  /*20800*/  IMAD.MOV.U32 R13, RZ, RZ, R4 ;  /* 0x000000ffff0d7224 */ /* 0x000fc600078e0004 */
[----:B------:R-:W-:-:S04]  /*20810*/  @P1 LOP3.LUT R2, R3, R2, RZ, 0x3c, !PT ;  /* 0x0000000203021212 */ /* 0x000fc800078e3cff */
[----:B------:R-:W-:Y:S02]  /*20820*/  @P1 LOP3.LUT R3, R3, R2, RZ, 0x3c, !PT ;  /* 0x0000000203031212 */ /* 0x000fe400078e3cff */
[----:B------:R-:W-:-:S03]  /*20830*/  MOV R0, R14 ;  /* 0x0000000e00007202 */ /* 0x000fc60000000f00 */
[----:B------:R-:W-:Y:S01]  /*20840*/  @!PT LDS RZ, [RZ] ;  /* 0x00000000fffff984 */ /* 0x000fe20000000800 */
[----:B------:R-:W-:Y:S01]  /*20850*/  @!PT LDS RZ, [RZ] ;  /* 0x00000000fffff984 */ /* 0x000fe20000000800 */
[----:B------:R-:W-:Y:S01]  /*20860*/  @!PT LDS RZ, [RZ] ;  /* 0x00000000fffff984 */ /* 0x000fe20000000800 */
[----:B------:R0:W-:Y:S04]  /*20870*/  @P1 LDGSTS.E.BYPASS.LTC128B.128 [R8+0x1a400], desc[UR60][R2.64], !P4 ;  /* 0x1a40000002081fae */ /* 0x0001e8000e101d7c */
[----:B0-----:R-:W-:Y:S05]  /*20880*/  WARPSYNC.COLLECTIVE R15, `(.L_x_854) ;  /* 0x000000000f087348 */ /* 0x001fea0003c00000 */
[----:B------:R1:W2:Y:S02]  /*20890*/  SHFL.IDX P6, R14, R13, R12, R11 ;  /* 0x0000000c0d0e7389 */ /* 0x0002a400000c000b */
[----:B012---:R-:W-:Y:S01]  /*208a0*/  ENDCOLLECTIVE ;  /* 0x000000000000791b */ /* 0x007fe20003800000 */
.L_x_854:
[----:B------:R-:W-:Y:S01]  /*208b0*/  @!PT LDS RZ, [RZ] ;  /* 0x00000000fffff984 */ /* 0x000fe20000000800 */
[----:B------:R-:W-:Y:S01]  /*208c0*/  @!PT LDS RZ, [RZ] ;  /* 0x00000000fffff984 */ /* 0x000fe20000000800 */
[----:B------:R-:W-:Y:S01]  /*208d0*/  @!PT LDS RZ, [RZ] ;  /* 0x00000000fffff984 */ /* 0x000fe20000000800 */
[----:B------:R-:W-:Y:S04]  /*208e0*/  @P1 LDGSTS.E.BYPASS.LTC128B.128 [R8+0x1d400], desc[UR60][R2.64+0x80], !P3 ;  /* 0x1d40008002081fae */ /* 0x000fe8000d901d7c */
[----:B------:R0:W-:Y:S02]  /*208f0*/  @P1 LDGSTS.E.BYPASS.LTC128B.128 [R8+0x20400], desc[UR60][R2.64+0x100], !P2 ;  /* 0x2040010002081fae */ /* 0x0001e4000d101d7c */
[----:B0-----:R-:W-:Y:S01]  /*20900*/  MOV R2, R14 ;  /* 0x0000000e00027202 */ /* 0x001fe20000000f00 */
[----:B------:R-:W-:Y:S06]  /*20910*/  BRA `(.L_x_855) ;  /* 0xffffffb000787947 */ /* 0x000fec000383ffff */
.L_x_732:
[----:B------:R-:W-:Y:S01]  /*20920*/  IMAD.MOV.U32 R13, RZ, RZ, R5 ;  /* 0x000000ffff0d7224 */ /* 0x000fe200078e0005 */
[----:B------:R-:W-:Y:S01]  /*20930*/  MOV R12, RZ ;  /* 0x000000ff000c7202 */ /* 0x000fe20000000f00 */
[----:B------:R-:W-:Y:S01]  /*20940*/  IMAD.MOV.U32 R11, RZ, RZ, 0x181f ;  /* 0x0000181fff0b7424 */ /* 0x000fe200078e00ff */
[----:B------:R-:W-:Y:S01]  /*20950*/  MOV R15, 0xffffffff ;  /* 0xffffffff000f7802 */ /* 0x000fe20000000f00 */
[----:B-----5:R-:W-:Y:S01]  /*20960*/  IMAD R6, R17, R8, RZ ;  /* 0x0000000811067224 */ /* 0x020fe200078e02ff */
[----:B------:R-:W-:-:S07]  /*20970*/  IADD3 R4, R10, R4, RZ ;  /* 0x000000040a047210 */ /* 0x000fce0007ffe0ff */
[----:B------:R-:W-:Y:S05]  /*20980*/  WARPSYNC.COLLECTIVE R15, `(.L_x_856) ;  /* 0x000000000f087348 */ /* 0x000fea0003c00000 */
[----:B------:R0:W1:Y:S02]  /*20990*/  SHFL.IDX P6, R14, R13, R12, R11 ;  /* 0x0000000c0d0e7389 */ /* 0x00006400000c000b */
[----:B01----:R-:W-:Y:S01]  /*209a0*/  ENDCOLLECTIVE ;  /* 0x000000000000791b */ /* 0x003fe20003800000 */
.L_x_856:
[----:B------:R-:W-:Y:S02]  /*209b0*/  ISETP.GE.AND P1, PT, R4, R6, PT ;  /* 0x000000060400720c */ /* 0x000fe40003f26270 */
[----:B------:R-:W-:Y:S01]  /*209c0*/  MOV R13, R0 ;  /* 0x00000000000d7202 */ /* 0x000fe20000000f00 */
[----:B------:R-:W-:-:S10]  /*209d0*/  IMAD.MOV.U32 R2, RZ, RZ, R14 ;  /* 0x000000ffff027224 */ /* 0x000fd400078e000e */
[----:B------:R-:W-:Y:S05]  /*209e0*/  WARPSYNC.COLLECTIVE R15, `(.L_x_857) ;  /* 0x000000000f087348 */ /* 0x000fea0003c00000 */
[----:B------:R0:W1:Y:S02]  /*209f0*/  SHFL.IDX P6, R14, R13, R12, R11 ;  /* 0x0000000c0d0e7389 */ /* 0x00006400000c000b */
[----:B01----:R-:W-:Y:S01]  /*20a00*/  ENDCOLLECTIVE ;  /* 0x000000000000791b */ /* 0x003fe20003800000 */
.L_x_857:
[----:B------:R-:W-:Y:S01]  /*20a10*/  MOV R13, R5 ;  /* 0x00000005000d7202 */ /* 0x000fe20000000f00 */
[----:B------:R-:W-:Y:S02]  /*20a20*/  IMAD.MOV.U32 R12, RZ, RZ, 0x1 ;  /* 0x00000001ff0c7424 */ /* 0x000fe400078e00ff */
[----:B------:R-:W-:-:S07]  /*20a30*/  IMAD.MOV.U32 R3, RZ, RZ, R14 ;  /* 0x000000ffff037224 */ /* 0x000fce00078e000e */
[----:B------:R-:W-:Y:S05]  /*20a40*/  WARPSYNC.COLLECTIVE R15, `(.L_x_858) ;  /* 0x000000000f087348 */ /* 0x000fea0003c00000 */
[----:B------:R0:W1:Y:S02]  /*20a50*/  SHFL.IDX P6, R14, R13, R12, R11 ;  /* 0x0000000c0d0e7389 */ /* 0x00006400000c000b */
[----:B01----:R-:W-:Y:S01]  /*20a60*/  ENDCOLLECTIVE ;  /* 0x000000000000791b */ /* 0x003fe20003800000 */
.L_x_858:
[----:B------:R-:W-:-:S05]  /*20a70*/  @!P1 LEA R7, P4, R9, R3, 0x1 ;  /* 0x0000000309079211 */ /* 0x000fca00078808ff */
[----:B------:R-:W-:Y:S01]  /*20a80*/  @!P1 IMAD.X R3, RZ, RZ, R2, P4 ;  /* 0x000000ffff039224 */ /* 0x000fe200020e0602 */
[----:B------:R-:W-:Y:S01]  /*20a90*/  @!P1 MOV R2, R7 ;  /* 0x0000000700029202 */ /* 0x000fe20000000f00 */
[----:B------:R-:W-:Y:S02]  /*20aa0*/  VIADD R7, R4, 0x10 ;  /* 0x0000001004077836 */ /* 0x000fe40000000000 */
[----:B------:R-:W-:Y:S02]  /*20ab0*/  IMAD.MOV.U32 R13, RZ, RZ, R0 ;  /* 0x000000ffff0d7224 */ /* 0x000fe400078e0000 */
[----:B------:R-:W-:Y:S01]  /*20ac0*/  @!PT LDS RZ, [RZ] ;  /* 0x00000000fffff984 */ /* 0x000fe20000000800 */
[----:B------:R-:W-:Y:S01]  /*20ad0*/  @!PT LDS RZ, [RZ] ;  /* 0x00000000fffff984 */ /* 0x000fe20000000800 */
[----:B------:R-:W-:Y:S01]  /*20ae0*/  @!PT LDS RZ, [RZ] ;  /* 0x00000000fffff984 */ /* 0x000fe20000000800 */
[----:B------:R-:W-:Y:S04]  /*20af0*/  @!P1 LDGSTS.E.BYPASS.LTC128B.128 [R37+0xc400], desc[UR60][R2.64], !P3 ;  /* 0x0c40000002259fae */ /* 0x000fe8000d901d7c */
[----:B------:R-:W-:Y:S04]  /*20b00*/  @!P1 LDGSTS.E.BYPASS.LTC128B.128 [R37+0x10400], desc[UR60][R2.64+0x80], !P2 ;  /* 0x1040008002259fae */ /* 0x000fe8000d101d7c */
[----:B------:R0:W-:Y:S01]  /*20b10*/  @!P1 LDGSTS.E.BYPASS.LTC128B.128 [R37+0x14400], desc[UR60][R2.64+0x100], !P0 ;  /* 0x1440010002259fae */ /* 0x0001e2000c101d7c */
[----:B------:R-:W-:-:S02]  /*20b20*/  ISETP.GE.AND P1, PT, R7, R6, PT ;  /* 0x000000060700720c */ /* 0x000fc40003f26270 */
[----:B0-----:R-:W-:-:S11]  /*20b30*/  MOV R2, R14 ;  /* 0x0000000e00027202 */ /* 0x001fd60000000f00 */
[----:B------:R-:W-:Y:S05]  /*20b40*/  WARPSYNC.COLLECTIVE R15, `(.L_x_859) ;  /* 0x000000000f087348 */ /* 0x000fea0003c00000 */
[----:B------:R0:W1:Y:S02]  /*20b50*/  SHFL.IDX P6, R14, R13, R12, R11 ;  /* 0x0000000c0d0e7389 */ /* 0x00006400000c000b */
[----:B01----:R-:W-:Y:S01]  /*20b60*/  ENDCOLLECTIVE ;  /* 0x000000000000791b */ /* 0x003fe20003800000 */
.L_x_859:
[----:B------:R-:W-:Y:S01]  /*20b70*/  IMAD.MOV.U32 R13, RZ, RZ, R5 ;  /* 0x000000ffff0d7224 */ /* 0x000fe200078e0005 */
[----:B------:R-:W-:Y:S02]  /*20b80*/  MOV R12, 0x2 ;  /* 0x00000002000c7802 */ /* 0x000fe40000000f00 */
[----:B------:R-:W-:-:S07]  /*20b90*/  MOV R3, R14 ;  /* 0x0000000e00037202 */ /* 0x000fce0000000f00 */
[----:B------:R-:W-:Y:S05]  /*20ba0*/  WARPSYNC.COLLECTIVE R15, `(.L_x_860) ;  /* 0x000000000f087348 */ /* 0x000fea0003c00000 */
[----:B------:R0:W1:Y:S02]  /*20bb0*/  SHFL.IDX P6, R14, R13, R12, R11 ;  /* 0x0000000c0d0e7389 */ /* 0x00006400000c000b */
[----:B01----:R-:W-:Y:S01]  /*20bc0*/  ENDCOLLECTIVE ;  /* 0x000000000000791b */ /* 0x003fe20003800000 */
.L_x_860:
[----:B------:R-:W-:-:S05]  /*20bd0*/  @!P1 LEA R7, P4, R9, R3, 0x1 ;  /* 0x0000000309079211 */ /* 0x000fca00078808ff */
[----:B------:R-:W-:Y:S01]  /*20be0*/  @!P1 IMAD.X R8, RZ, RZ, R2, P4 ;  /* 0x000000ffff089224 */ /* 0x000fe200020e0602 */
[----:B------:R-:W-:Y:S02]  /*20bf0*/  @!P1 MOV R2, R7 ;  /* 0x0000000700029202 */ /* 0x000fe40000000f00 */
        /* <DEDUP_REMOVED lines=14> */
.L_x_861:
[----:B------:R-:W-:Y:S01]  /*20ce0*/  MOV R13, R5 ;  /* 0x00000005000d7202 */ /* 0x000fe20000000f00 */
[----:B------:R-:W-:Y:S02]  /*20cf0*/  IMAD.MOV.U32 R12, RZ, RZ, 0x3 ;  /* 0x00000003ff0c7424 */ /* 0x000fe400078e00ff */
[----:B------:R-:W-:-:S07]  /*20d00*/  IMAD.MOV.U32 R3, RZ, RZ, R14 ;  /* 0x000000ffff037224 */ /* 0x000fce00078e000e */
[----:B------:R-:W-:Y:S05]  /*20d10*/  WARPSYNC.COLLECTIVE R15, `(.L_x_862) ;  /* 0x000000000f087348 */ /* 0x000fea0003c00000 */
[----:B------:R0:W1:Y:S02]  /*20d20*/  SHFL.IDX P6, R14, R13, R12, R11 ;  /* 0x0000000c0d0e7389 */ /* 0x00006400000c000b */
[----:B01----:R-:W-:Y:S01]  /*20d30*/  ENDCOLLECTIVE ;  /* 0x000000000000791b */ /* 0x003fe20003800000 */
.L_x_862:
[----:B------:R-:W-:-:S04]  /*20d40*/  @!P1 LEA R7, P4, R9, R3, 0x1 ;  /* 0x0000000309079211 */ /* 0x000fc800078808ff */
[----:B------:R-:W-:Y:S01]  /*20d50*/  @!P1 IADD3.X R8, RZ, R2, RZ, P4, !PT ;  /* 0x00000002ff089210 */ /* 0x000fe200027fe4ff */
        /* <DEDUP_REMOVED lines=15> */
.L_x_863:
[----:B------:R-:W-:Y:S01]  /*20e50*/  IMAD.MOV.U32 R13, RZ, RZ, R5 ;  /* 0x000000ffff0d7224 */ /* 0x000fe200078e0005 */
[----:B------:R-:W-:Y:S02]  /*20e60*/  MOV R12, 0x4 ;  /* 0x00000004000c7802 */ /* 0x000fe40000000f00 */
[----:B------:R-:W-:-:S07]  /*20e70*/  MOV R3, R14 ;  /* 0x0000000e00037202 */ /* 0x000fce0000000f00 */
[----:B------:R-:W-:Y:S05]  /*20e80*/  WARPSYNC.COLLECTIVE R15, `(.L_x_864) ;  /* 0x000000000f087348 */ /* 0x000fea0003c00000 */
[----:B------:R0:W1:Y:S02]  /*20e90*/  SHFL.IDX P6, R14, R13, R12, R11 ;  /* 0x0000000c0d0e7389 */ /* 0x00006400000c000b */
[----:B01----:R-:W-:Y:S01]  /*20ea0*/  ENDCOLLECTIVE ;  /* 0x000000000000791b */ /* 0x003fe20003800000 */
.L_x_864:
        /* <DEDUP_REMOVED lines=17> */
.L_x_865:
[----:B------:R-:W-:Y:S01]  /*20fc0*/  MOV R13, R5 ;  /* 0x00000005000d7202 */ /* 0x000fe20000000f00 */
[----:B------:R-:W-:Y:S02]  /*20fd0*/  IMAD.MOV.U32 R12, RZ, RZ, 0x5 ;  /* 0x00000005ff0c7424 */ /* 0x000fe400078e00ff */
[----:B------:R-:W-:-:S07]  /*20fe0*/  IMAD.MOV.U32 R3, RZ, RZ, R14 ;  /* 0x000000ffff037224 */ /* 0x000fce00078e000e */
[----:B------:R-:W-:Y:S05]  /*20ff0*/  WARPSYNC.COLLECTIVE R15, `(.L_x_866) ;  /* 0x000000000f087348 */ /* 0x000fea0003c00000 */
[----:B------:R0:W1:Y:S02]  /*21000*/  SHFL.IDX P6, R14, R13, R12, R11 ;  /* 0x0000000c0d0e7389 */ /* 0x00006400000c000b */
[----:B01----:R-:W-:Y:S01]  /*21010*/  ENDCOLLECTIVE ;  /* 0x000000000000791b */ /* 0x003fe20003800000 */
.L_x_866:
        /* <DEDUP_REMOVED lines=17> */
.L_x_867:
[----:B------:R-:W-:Y:S01]  /*21130*/  IMAD.MOV.U32 R13, RZ, RZ, R5 ;  /* 0x000000ffff0d7224 */ /* 0x000fe200078e0005 */
[----:B------:R-:W-:Y:S02]  /*21140*/  MOV R12, 0x6 ;  /* 0x00000006000c7802 */ /* 0x000fe40000000f00 */
[----:B------:R-:W-:-:S07]  /*21150*/  MOV R3, R14 ;  /* 0x0000000e00037202 */ /* 0x000fce0000000f00 */
[----:B------:R-:W-:Y:S05]  /*21160*/  WARPSYNC.COLLECTIVE R15, `(.L_x_868) ;  /* 0x000000000f087348 */ /* 0x000fea0003c00000 */
[----:B------:R0:W1:Y:S02]  /*21170*/  SHFL.IDX P6, R14, R13, R12, R11 ;  /* 0x0000000c0d0e7389 */ /* 0x00006400000c000b */
[----:B01----:R-:W-:Y:S01]  /*21180*/  ENDCOLLECTIVE ;  /* 0x000000000000791b */ /* 0x003fe20003800000 */
.L_x_868:
        /* <DEDUP_REMOVED lines=17> */
.L_x_869:
[----:B------:R-:W-:Y:S01]  /*212a0*/  IMAD.MOV.U32 R13, RZ, RZ, R5 ;  /* 0x000000ffff0d7224 */ /* 0x000fe200078e0005 */
[----:B------:R-:W-:Y:S01]  /*212b0*/  MOV R12, 0x7 ;  /* 0x00000007000c7802 */ /* 0x000fe20000000f00 */
[----:B------:R-:W-:-:S07]  /*212c0*/  IMAD.MOV.U32 R3, RZ, RZ, R14 ;  /* 0x000000ffff037224 */ /* 0x000fce00078e000e */
[----:B------:R-:W-:Y:S05]  /*212d0*/  WARPSYNC.COLLECTIVE R15, `(.L_x_870) ;  /* 0x000000000f087348 */ /* 0x000fea0003c00000 */
[----:B------:R0:W1:Y:S02]  /*212e0*/  SHFL.IDX P6, R14, R13, R12, R11 ;  /* 0x0000000c0d0e7389 */ /* 0x00006400000c000b */
[----:B01----:R-:W-:Y:S01]  /*212f0*/  ENDCOLLECTIVE ;  /* 0x000000000000791b */ /* 0x003fe20003800000 */
.L_x_870:
[----:B------:R-:W-:-:S04]  /*21300*/  @!P1 LEA R7, P4, R9, R3, 0x1 ;  /* 0x0000000309079211 */ /* 0x000fc800078808ff */
[----:B------:R-:W-:Y:S01]  /*21310*/  @!P1 IADD3.X R8, RZ, R2, RZ, P4, !PT ;  /* 0x00000002ff089210 */ /* 0x000fe200027fe4ff */
        /* <DEDUP_REMOVED lines=13> */
.L_x_871:
[----:B------:R-:W-:Y:S05]  /*213f0*/  BRA `(.L_x_872) ;  /* 0xffffffb000e87947 */ /* 0x000fea000383ffff */
.L_x_737:
[----:B0-----:R0:W1:Y:S02]  /*21400*/  SYNCS.PHASECHK.TRANS64.TRYWAIT P0, [R22+URZ+0x2a820], R3 ;  /* 0x02a82003160075a7 */ /* 0x001064000800017f */
[----:B-1----:R-:W-:Y:S05]  /*21410*/  @!P0 NANOSLEEP.SYNCS 0x989680 ;  /* 0x009896800000895d */ /* 0x002fea0003900000 */
[----:B------:R-:W1:Y:S02]  /*21420*/  @!P0 SYNCS.PHASECHK.TRANS64 P0, [R22+URZ+0x2a820], R3 ;  /* 0x02a82003160085a7 */ /* 0x000e64000800007f */
[----:B-1----:R-:W-:Y:S05]  /*21430*/  @!P0 BRA `(.L_x_737) ;  /* 0xfffffffc00f08947 */ /* 0x002fea000383ffff */
[----:B------:R-:W-:Y:S05]  /*21440*/  BRA `(.L_x_873) ;  /* 0xffffffb400587947 */ /* 0x000fea000383ffff */
.L_x_742:
[----:B0-----:R0:W1:Y:S02]  /*21450*/  SYNCS.PHASECHK.TRANS64.TRYWAIT P0, [R5+URZ+0x2a840], R0 ;  /* 0x02a84000050075a7 */ /* 0x001064000800017f */
[----:B-1----:R-:W-:Y:S05]  /*21460*/  @!P0 NANOSLEEP.SYNCS 0x989680 ;  /* 0x009896800000895d */ /* 0x002fea0003900000 */
[----:B------:R-:W1:Y:S02]  /*21470*/  @!P0 SYNCS.PHASECHK.TRANS64 P0, [R5+URZ+0x2a840], R0 ;  /* 0x02a84000050085a7 */ /* 0x000e64000800007f */
[----:B-1----:R-:W-:Y:S05]  /*21480*/  @!P0 BRA `(.L_x_742) ;  /* 0xfffffffc00f08947 */ /* 0x002fea000383ffff */
[----:B------:R-:W-:Y:S05]  /*21490*/  BRA `(.L_x_874) ;  /* 0xffffffb800247947 */ /* 0x000fea000383ffff */
.L_x_743:
[----:B------:R-:W-:Y:S01]  /*214a0*/  BSSY B1, `(.L_x_875) ;  /* 0x0000008000017945 */ /* 0x000fe20003800000 */
[----:B------:R-:W-:Y:S01]  /*214b0*/  IMAD.MOV.U32 R13, RZ, RZ, R8 ;  /* 0x000000ffff0d7224 */ /* 0x000fe200078e0008 */
[----:B------:R-:W-:Y:S01]  /*214c0*/  MOV R12, RZ ;  /* 0x000000ff000c7202 */ /* 0x000fe20000000f00 */
[----:B------:R-:W-:Y:S01]  /*214d0*/  IMAD.MOV.U32 R11, RZ, RZ, 0x181f ;  /* 0x0000181fff0b7424 */ /* 0x000fe200078e00ff */
[----:B------:R-:W-:-:S07]  /*214e0*/  MOV R15, 0xffffffff ;  /* 0xffffffff000f7802 */ /* 0x000fce0000000f00 */
[----:B------:R-:W-:Y:S05]  /*214f0*/  WARPSYNC.COLLECTIVE R15, `(.L_x_876) ;  /* 0x000000000f087348 */ /* 0x000fea0003c00000 */
[----:B------:R0:W1:Y:S02]  /*21500*/  SHFL.IDX P6, R14, R13, R12, R11 ;  /* 0x0000000c0d0e7389 */ /* 0x00006400000c000b */
[----:B01----:R-:W-:Y:S01]  /*21510*/  ENDCOLLECTIVE ;  /* 0x000000000000791b */ /* 0x003fe20003800000 */
.L_x_876:
[----:B------:R-:W-:Y:S05]  /*21520*/  BSYNC B1 ;  /* 0x0000000000017941 */ /* 0x000fea0003800000 */
.L_x_875:
[----:B------:R-:W0:Y:S01]  /*21530*/  S2R R35, SR_TID.X ;  /* 0x0000000000237919 */ /* 0x000e220000002100 */
[----:B------:R-:W-:Y:S01]  /*21540*/  MOV R13, R9 ;  /* 0x00000009000d7202 */ /* 0x000fe20000000f00 */
[----:B------:R-:W-:Y:S01]  /*21550*/  IMAD.MOV.U32 R12, RZ, RZ, RZ ;  /* 0x000000ffff0c7224 */ /* 0x000fe200078e00ff */
[----:B------:R-:W-:Y:S01]  /*21560*/  MOV R11, 0x181f ;  /* 0x0000181f000b7802 */ /* 0x000fe20000000f00 */
[----:B------:R-:W-:Y:S01]  /*21570*/  IMAD.MOV.U32 R3, RZ, RZ, R14 ;  /* 0x000000ffff037224 */ /* 0x000fe200078e000e */
[----:B------:R-:W-:Y:S02]  /*21580*/  MOV R15, 0xffffffff ;  /* 0xffffffff000f7802 */ /* 0x000fe40000000f00 */
[----:B------:R-:W-:-:S07]  /*21590*/  LEA R4, R4, R22, 0x1 ;  /* 0x0000001604047211 */ /* 0x000fce00078e08ff */
[----:B0-----:R-:W-:Y:S05]  /*215a0*/  WARPSYNC.COLLECTIVE R15, `(.L_x_877) ;  /* 0x000000000f087348 */ /* 0x001fea0003c00000 */
[----:B------:R1:W2:Y:S02]  /*215b0*/  SHFL.IDX P6, R14, R13, R12, R11 ;  /* 0x0000000c0d0e7389 */ /* 0x0002a400000c000b */
[----:B012---:R-:W-:Y:S01]  /*215c0*/  ENDCOLLECTIVE ;  /* 0x000000000000791b */ /* 0x007fe20003800000 */
.L_x_877:
[----:B------:R-:W-:Y:S01]  /*215d0*/  IMAD.MOV.U32 R13, RZ, RZ, R8 ;  /* 0x000000ffff0d7224 */ /* 0x000fe200078e0008 */
[----:B------:R-:W-:Y:S01]  /*215e0*/  MOV R12, 0x1 ;  /* 0x00000001000c7802 */ /* 0x000fe20000000f00 */
[----:B------:R-:W-:Y:S02]  /*215f0*/  IMAD.SHL.U32 R35, R35, 0x8, RZ ;  /* 0x0000000823237824 */ /* 0x000fe400078e00ff */
[----:B------:R-:W-:-:S07]  /*21600*/  IMAD.MOV.U32 R2, RZ, RZ, R14 ;  /* 0x000000ffff027224 */ /* 0x000fce00078e000e */
[----:B------:R-:W-:Y:S05]  /*21610*/  WARPSYNC.COLLECTIVE R15, `(.L_x_878) ;  /* 0x000000000f087348 */ /* 0x000fea0003c00000 */
[----:B------:R0:W1:Y:S02]  /*21620*/  SHFL.IDX P6, R14, R13, R12, R11 ;  /* 0x0000000c0d0e7389 */ /* 0x00006400000c000b */
[----:B01----:R-:W-:Y:S01]  /*21630*/  ENDCOLLECTIVE ;  /* 0x000000000000791b */ /* 0x003fe20003800000 */
.L_x_878:
[----:B------:R-:W-:-:S04]  /*21640*/  LOP3.LUT R35, R35, 0x38, RZ, 0xc0, !PT ;  /* 0x0000003823237812 */ /* 0x000fc800078ec0ff */
[----:B------:R-:W-:-:S04]  /*21650*/  SHF.L.U32 R0, R35, 0x1, RZ ;  /* 0x0000000123007819 */ /* 0x000fc800000006ff */
[----:B------:R-:W-:-:S05]  /*21660*/  IADD3 R2, P0, R2, R0, RZ ;  /* 0x0000000002027210 */ /* 0x000fca0007f1e0ff */
[----:B------:R-:W-:Y:S01]  /*21670*/  IMAD.X R3, RZ, RZ, R3, P0 ;  /* 0x000000ffff037224 */ /* 0x000fe200000e0603 */
[----:B------:R-:W-:-:S04]  /*21680*/  MOV R13, R9 ;  /* 0x00000009000d7202 */ /* 0x000fc80000000f00 */
        /* <DEDUP_REMOVED lines=10> */
.L_x_879:
[----:B------:R-:W-:Y:S01]  /*21730*/  IMAD.MOV.U32 R13, RZ, RZ, R8 ;  /* 0x000000ffff0d7224 */ /* 0x000fe200078e0008 */
[----:B------:R-:W-:Y:S01]  /*21740*/  MOV R12, 0x2 ;  /* 0x00000002000c7802 */ /* 0x000fe20000000f00 */
[----:B------:R-:W-:-:S07]  /*21750*/  IMAD.MOV.U32 R2, RZ, RZ, R14 ;  /* 0x000000ffff027224 */ /* 0x000fce00078e000e */
[----:B------:R-:W-:Y:S05]  /*21760*/  WARPSYNC.COLLECTIVE R15, `(.L_x_880) ;  /* 0x000000000f087348 */ /* 0x000fea0003c00000 */
[----:B------:R0:W1:Y:S02]  /*21770*/  SHFL.IDX P6, R14, R13, R12, R11 ;  /* 0x0000000c0d0e7389 */ /* 0x00006400000c000b */
[----:B01----:R-:W-:Y:S01]  /*21780*/  ENDCOLLECTIVE ;  /* 0x000000000000791b */ /* 0x003fe20003800000 */
.L_x_880:
        /* <DEDUP_REMOVED lines=13> */
.L_x_881:
[----:B------:R-:W-:Y:S01]  /*21860*/  IMAD.MOV.U32 R13, RZ, RZ, R8 ;  /* 0x000000ffff0d7224 */ /* 0x000fe200078e0008 */
[----:B------:R-:W-:Y:S01]  /*21870*/  MOV R12, 0x3 ;  /* 0x00000003000c7802 */ /* 0x000fe20000000f00 */
[----:B------:R-:W-:-:S07]  /*21880*/  IMAD.MOV.U32 R2, RZ, RZ, R14 ;  /* 0x000000ffff027224 */ /* 0x000fce00078e000e */
[----:B------:R-:W-:Y:S05]  /*21890*/  WARPSYNC.COLLECTIVE R15, `(.L_x_882) ;  /* 0x000000000f087348 */ /* 0x000fea0003c00000 */
[----:B------:R0:W1:Y:S02]  /*218a0*/  SHFL.IDX P6, R14, R13, R12, R11 ;  /* 0x0000000c0d0e7389 */ /* 0x00006400000c000b */
[----:B01----:R-:W-:Y:S01]  /*218b0*/  ENDCOLLECTIVE ;  /* 0x000000000000791b */ /* 0x003fe20003800000 */
.L_x_882:
        /* <DEDUP_REMOVED lines=13> */
.L_x_883:
[----:B------:R-:W-:Y:S01]  /*21990*/  IMAD.MOV.U32 R13, RZ, RZ, R8 ;  /* 0x000000ffff0d7224 */ /* 0x000fe200078e0008 */
[----:B------:R-:W-:Y:S01]  /*219a0*/  MOV R12, 0x4 ;  /* 0x00000004000c7802 */ /* 0x000fe20000000f00 */
[----:B------:R-:W-:-:S07]  /*219b0*/  IMAD.MOV.U32 R2, RZ, RZ, R14 ;  /* 0x000000ffff027224 */ /* 0x000fce00078e000e */
[----:B------:R-:W-:Y:S05]  /*219c0*/  WARPSYNC.COLLECTIVE R15, `(.L_x_884) ;  /* 0x000000000f087348 */ /* 0x000fea0003c00000 */
[----:B------:R0:W1:Y:S02]  /*219d0*/  SHFL.IDX P6, R14, R13, R12, R11 ;  /* 0x0000000c0d0e7389 */ /* 0x00006400000c000b */
[----:B01----:R-:W-:Y:S01]  /*219e0*/  ENDCOLLECTIVE ;  /* 0x000000000000791b */ /* 0x003fe20003800000 */
.L_x_884:
        /* <DEDUP_REMOVED lines=13> */
.L_x_885:
[----:B------:R-:W-:Y:S01]  /*21ac0*/  IMAD.MOV.U32 R13, RZ, RZ, R8 ;  /* 0x000000ffff0d7224 */ /* 0x000fe200078e0008 */
[----:B------:R-:W-:Y:S01]  /*21ad0*/  MOV R12, 0x5 ;  /* 0x00000005000c7802 */ /* 0x000fe20000000f00 */
[----:B------:R-:W-:-:S07]  /*21ae0*/  IMAD.MOV.U32 R2, RZ, RZ, R14 ;  /* 0x000000ffff027224 */ /* 0x000fce00078e000e */
[----:B------:R-:W-:Y:S05]  /*21af0*/  WARPSYNC.COLLECTIVE R15, `(.L_x_886) ;  /* 0x000000000f087348 */ /* 0x000fea0003c00000 */
[----:B------:R0:W1:Y:S02]  /*21b00*/  SHFL.IDX P6, R14, R13, R12, R11 ;  /* 0x0000000c0d0e7389 */ /* 0x00006400000c000b */
[----:B01----:R-:W-:Y:S01]  /*21b10*/  ENDCOLLECTIVE ;  /* 0x000000000000791b */ /* 0x003fe20003800000 */
.L_x_886:
        /* <DEDUP_REMOVED lines=13> */
.L_x_887:
[----:B------:R-:W-:Y:S01]  /*21bf0*/  IMAD.MOV.U32 R2, RZ, RZ, R14 ;  /* 0x000000ffff027224 */ /* 0x000fe200078e000e */
[----:B------:R-:W-:Y:S06]  /*21c00*/  BRA `(.L_x_888) ;  /* 0xffffffb4005c7947 */ /* 0x000fec000383ffff */
.L_x_748:
[----:B-1----:R1:W2:Y:S02]  /*21c10*/  SYNCS.PHASECHK.TRANS64.TRYWAIT P0, [R5+URZ+0x2a860], R2 ;  /* 0x02a86002050075a7 */ /* 0x0022a4000800017f */
[----:B--2---:R-:W-:Y:S05]  /*21c20*/  @!P0 NANOSLEEP.SYNCS 0x989680 ;  /* 0x009896800000895d */ /* 0x004fea0003900000 */
[----:B------:R-:W2:Y:S02]  /*21c30*/  @!P0 SYNCS.PHASECHK.TRANS64 P0, [R5+URZ+0x2a860], R2 ;  /* 0x02a86002050085a7 */ /* 0x000ea4000800007f */
[----:B--2---:R-:W-:Y:S05]  /*21c40*/  @!P0 BRA `(.L_x_748) ;  /* 0xfffffffc00f08947 */ /* 0x004fea000383ffff */
[----:B------:R-:W-:Y:S05]  /*21c50*/  BRA `(.L_x_889) ;  /* 0xffffffb400b87947 */ /* 0x000fea000383ffff */
.L_x_749:
        /* <DEDUP_REMOVED lines=8> */
.L_x_891:
[----:B------:R-:W-:Y:S05]  /*21ce0*/  BSYNC B1 ;  /* 0x0000000000017941 */ /* 0x000fea0003800000 */
.L_x_890:
[----:B------:R-:W-:Y:S01]  /*21cf0*/  IMAD.MOV.U32 R13, RZ, RZ, R24 ;  /* 0x000000ffff0d7224 */ /* 0x000fe200078e0018 */
[----:B------:R-:W-:Y:S01]  /*21d00*/  MOV R12, RZ ;  /* 0x000000ff000c7202 */ /* 0x000fe20000000f00 */
[----:B------:R-:W-:Y:S01]  /*21d10*/  IMAD.MOV.U32 R11, RZ, RZ, 0x181f ;  /* 0x0000181fff0b7424 */ /* 0x000fe200078e00ff */
[----:B------:R-:W-:Y:S01]  /*21d20*/  MOV R15, 0xffffffff ;  /* 0xffffffff000f7802 */ /* 0x000fe20000000f00 */
[----:B------:R-:W-:Y:S01]  /*21d30*/  IMAD R4, R4, 0x2, R22 ;  /* 0x0000000204047824 */ /* 0x000fe200078e0216 */
[----:B------:R-:W-:-:S07]  /*21d40*/  MOV R3, R14 ;  /* 0x0000000e00037202 */ /* 0x000fce0000000f00 */
[----:B------:R-:W-:Y:S05]  /*21d50*/  WARPSYNC.COLLECTIVE R15, `(.L_x_892) ;  /* 0x000000000f087348 */ /* 0x000fea0003c00000 */
[----:B------:R0:W1:Y:S02]  /*21d60*/  SHFL.IDX P6, R14, R13, R12, R11 ;  /* 0x0000000c0d0e7389 */ /* 0x00006400000c000b */
[----:B01----:R-:W-:Y:S01]  /*21d70*/  ENDCOLLECTIVE ;  /* 0x000000000000791b */ /* 0x003fe20003800000 */
.L_x_892:
[----:B------:R-:W-:Y:S01]  /*21d80*/  MOV R13, R25 ;  /* 0x00000019000d7202 */ /* 0x000fe20000000f00 */
[----:B------:R-:W-:Y:S02]  /*21d90*/  IMAD.MOV.U32 R12, RZ, RZ, 0x1 ;  /* 0x00000001ff0c7424 */ /* 0x000fe400078e00ff */
[----:B------:R-:W-:-:S07]  /*21da0*/  IMAD.MOV.U32 R2, RZ, RZ, R14 ;  /* 0x000000ffff027224 */ /* 0x000fce00078e000e */
[----:B------:R-:W-:Y:S05]  /*21db0*/  WARPSYNC.COLLECTIVE R15, `(.L_x_893) ;  /* 0x000000000f087348 */ /* 0x000fea0003c00000 */
[----:B------:R0:W1:Y:S02]  /*21dc0*/  SHFL.IDX P6, R14, R13, R12, R11 ;  /* 0x0000000c0d0e7389 */ /* 0x00006400000c000b */
[----:B01----:R-:W-:Y:S01]  /*21dd0*/  ENDCOLLECTIVE ;  /* 0x000000000000791b */ /* 0x003fe20003800000 */
.L_x_893:
[----:B------:R-:W-:-:S04]  /*21de0*/  IADD3 R2, P1, R2, R0, RZ ;  /* 0x0000000002027210 */ /* 0x000fc80007f3e0ff */
[----:B------:R-:W-:Y:S02]  /*21df0*/  IADD3.X R3, RZ, R3, RZ, P1, !PT ;  /* 0x00000003ff037210 */ /* 0x000fe40000ffe4ff */
        /* <DEDUP_REMOVED lines=13> */
.L_x_894:
[----:B------:R-:W-:Y:S01]  /*21ed0*/  MOV R13, R25 ;  /* 0x00000019000d7202 */ /* 0x000fe20000000f00 */
[----:B------:R-:W-:Y:S01]  /*21ee0*/  IMAD.MOV.U32 R12, RZ, RZ, 0x2 ;  /* 0x00000002ff0c7424 */ /* 0x000fe200078e00ff */
[----:B------:R-:W-:-:S07]  /*21ef0*/  MOV R2, R14 ;  /* 0x0000000e00027202 */ /* 0x000fce0000000f00 */
[----:B------:R-:W-:Y:S05]  /*21f00*/  WARPSYNC.COLLECTIVE R15, `(.L_x_895) ;  /* 0x000000000f087348 */ /* 0x000fea0003c00000 */
[----:B------:R0:W1:Y:S02]  /*21f10*/  SHFL.IDX P6, R14, R13, R12, R11 ;  /* 0x0000000c0d0e7389 */ /* 0x00006400000c000b */
[----:B01----:R-:W-:Y:S01]  /*21f20*/  ENDCOLLECTIVE ;  /* 0x000000000000791b */ /* 0x003fe20003800000 */
.L_x_895:
        /* <DEDUP_REMOVED lines=14> */
.L_x_896:
[----:B------:R-:W-:Y:S01]  /*22010*/  MOV R13, R25 ;  /* 0x00000019000d7202 */ /* 0x000fe20000000f00 */
[----:B------:R-:W-:Y:S01]  /*22020*/  IMAD.MOV.U32 R12, RZ, RZ, 0x3 ;  /* 0x00000003ff0c7424 */ /* 0x000fe200078e00ff */
[----:B------:R-:W-:-:S07]  /*22030*/  MOV R2, R14 ;  /* 0x0000000e00027202 */ /* 0x000fce0000000f00 */
[----:B------:R-:W-:Y:S05]  /*22040*/  WARPSYNC.COLLECTIVE R15, `(.L_x_897) ;  /* 0x000000000f087348 */ /* 0x000fea0003c00000 */
[----:B------:R0:W1:Y:S02]  /*22050*/  SHFL.IDX P6, R14, R13, R12, R11 ;  /* 0x0000000c0d0e7389 */ /* 0x00006400000c000b */
[----:B01----:R-:W-:Y:S01]  /*22060*/  ENDCOLLECTIVE ;  /* 0x000000000000791b */ /* 0x003fe20003800000 */
.L_x_897:
        /* <DEDUP_REMOVED lines=14> */
.L_x_898:
[----:B------:R-:W-:Y:S01]  /*22150*/  MOV R13, R25 ;  /* 0x00000019000d7202 */ /* 0x000fe20000000f00 */
[----:B------:R-:W-:Y:S01]  /*22160*/  IMAD.MOV.U32 R12, RZ, RZ, 0x4 ;  /* 0x00000004ff0c7424 */ /* 0x000fe200078e00ff */
[----:B------:R-:W-:-:S07]  /*22170*/  MOV R2, R14 ;  /* 0x0000000e00027202 */ /* 0x000fce0000000f00 */
[----:B------:R-:W-:Y:S05]  /*22180*/  WARPSYNC.COLLECTIVE R15, `(.L_x_899) ;  /* 0x000000000f087348 */ /* 0x000fea0003c00000 */
[----:B------:R0:W1:Y:S02]  /*22190*/  SHFL.IDX P6, R14, R13, R12, R11 ;  /* 0x0000000c0d0e7389 */ /* 0x00006400000c000b */
[----:B01----:R-:W-:Y:S01]  /*221a0*/  ENDCOLLECTIVE ;  /* 0x000000000000791b */ /* 0x003fe20003800000 */
.L_x_899:
        /* <DEDUP_REMOVED lines=14> */
.L_x_900:
[----:B------:R-:W-:Y:S01]  /*22290*/  MOV R13, R25 ;  /* 0x00000019000d7202 */ /* 0x000fe20000000f00 */
[----:B------:R-:W-:Y:S01]  /*222a0*/  IMAD.MOV.U32 R12, RZ, RZ, 0x5 ;  /* 0x00000005ff0c7424 */ /* 0x000fe200078e00ff */
[----:B------:R-:W-:-:S07]  /*222b0*/  MOV R2, R14 ;  /* 0x0000000e00027202 */ /* 0x000fce0000000f00 */
[----:B------:R-:W-:Y:S05]  /*222c0*/  WARPSYNC.COLLECTIVE R15, `(.L_x_901) ;  /* 0x000000000f087348 */ /* 0x000fea0003c00000 */
[----:B------:R0:W1:Y:S02]  /*222d0*/  SHFL.IDX P6, R14, R13, R12, R11 ;  /* 0x0000000c0d0e7389 */ /* 0x00006400000c000b */
[----:B01----:R-:W-:Y:S01]  /*222e0*/  ENDCOLLECTIVE ;  /* 0x000000000000791b */ /* 0x003fe20003800000 */
.L_x_901:
        /* <DEDUP_REMOVED lines=8> */
[----:B------:R-:W-:Y:S02]  /*22370*/  ISETP.LT.OR P2, PT, R8, 0x41, !P0 ;  /* 0x000000410800780c */ /* 0x000fe40004741670 */
[----:B------:R-:W-:-:S11]  /*22380*/  MOV R25, R14 ;  /* 0x0000000e00197202 */ /* 0x000fd60000000f00 */
[----:B0-----:R-:W-:Y:S05]  /*22390*/  WARPSYNC.COLLECTIVE R15, `(.L_x_902) ;  /* 0x000000000f087348 */ /* 0x001fea0003c00000 */
[----:B------:R1:W2:Y:S02]  /*223a0*/  SHFL.IDX P6, R14, R13, R12, R11 ;  /* 0x0000000c0d0e7389 */ /* 0x0002a400000c000b */
[----:B012---:R-:W-:Y:S01]  /*223b0*/  ENDCOLLECTIVE ;  /* 0x000000000000791b */ /* 0x007fe20003800000 */
.L_x_902:
[----:B------:R-:W-:Y:S01]  /*223c0*/  @!PT LDS RZ, [RZ] ;  /* 0x00000000fffff984 */ /* 0x000fe20000000800 */
[----:B------:R-:W-:Y:S01]  /*223d0*/  @!PT LDS RZ, [RZ] ;  /* 0x00000000fffff984 */ /* 0x000fe20000000800 */
[----:B------:R-:W-:Y:S01]  /*223e0*/  @!PT LDS RZ, [RZ] ;  /* 0x00000000fffff984 */ /* 0x000fe20000000800 */
[----:B------:R0:W-:Y:S02]  /*223f0*/  LDGSTS.E.BYPASS.LTC128B.128 [R4+0x5400], desc[UR60][R2.64+0x80], !P2 ;  /* 0x0540008002047fae */ /* 0x0001e4000d101d7c */
[----:B0-----:R-:W-:Y:S01]  /*22400*/  MOV R2, R14 ;  /* 0x0000000e00027202 */ /* 0x001fe20000000f00 */
[----:B------:R-:W-:Y:S06]  /*22410*/  BRA `(.L_x_903) ;  /* 0xffffffb000a87947 */ /* 0x000fec000383ffff */
.L_x_757:
[----:B0-----:R0:W1:Y:S02]  /*22420*/  SYNCS.PHASECHK.TRANS64.TRYWAIT P0, [R0+URZ+0x2a860], R3 ;  /* 0x02a86003000075a7 */ /* 0x001064000800017f */
[----:B-1----:R-:W-:Y:S05]  /*22430*/  @!P0 NANOSLEEP.SYNCS 0x989680 ;  /* 0x009896800000895d */ /* 0x002fea0003900000 */
[----:B------:R-:W1:Y:S02]  /*22440*/  @!P0 SYNCS.PHASECHK.TRANS64 P0, [R0+URZ+0x2a860], R3 ;  /* 0x02a86003000085a7 */ /* 0x000e64000800007f */
[----:B-1----:R-:W-:Y:S05]  /*22450*/  @!P0 BRA `(.L_x_757) ;  /* 0xfffffffc00f08947 */ /* 0x002fea000383ffff */
[----:B------:R-:W-:Y:S05]  /*22460*/  BRA `(.L_x_904) ;  /* 0xffffffb400c47947 */ /* 0x000fea000383ffff */
.L_x_758:
[----:B------:R-:W-:Y:S01]  /*22470*/  BSSY B0, `(.L_x_905) ;  /* 0x0000008000007945 */ /* 0x000fe20003800000 */
[----:B------:R-:W-:Y:S01]  /*22480*/  IMAD.MOV.U32 R13, RZ, RZ, R25 ;  /* 0x000000ffff0d7224 */ /* 0x000fe200078e0019 */
[----:B------:R-:W-:Y:S01]  /*22490*/  MOV R12, RZ ;  /* 0x000000ff000c7202 */ /* 0x000fe20000000f00 */
[----:B------:R-:W-:Y:S01]  /*224a0*/  IMAD.MOV.U32 R11, RZ, RZ, 0x181f ;  /* 0x0000181fff0b7424 */ /* 0x000fe200078e00ff */
[----:B------:R-:W-:-:S07]  /*224b0*/  MOV R15, 0xffffffff ;  /* 0xffffffff000f7802 */ /* 0x000fce0000000f00 */
[----:B0-----:R-:W-:Y:S05]  /*224c0*/  WARPSYNC.COLLECTIVE R15, `(.L_x_906) ;  /* 0x000000000f087348 */ /* 0x001fea0003c00000 */
[----:B------:R1:W2:Y:S02]  /*224d0*/  SHFL.IDX P6, R14, R13, R12, R11 ;  /* 0x0000000c0d0e7389 */ /* 0x0002a400000c000b */
[----:B012---:R-:W-:Y:S01]  /*224e0*/  ENDCOLLECTIVE ;  /* 0x000000000000791b */ /* 0x007fe20003800000 */
.L_x_906:
[----:B------:R-:W-:Y:S05]  /*224f0*/  BSYNC B0 ;  /* 0x0000000000007941 */ /* 0x000fea0003800000 */
.L_x_905:
[----:B------:R-:W0:Y:S01]  /*22500*/  S2R R5, SR_TID.X ;  /* 0x0000000000057919 */ /* 0x000e220000002100 */
[----:B------:R-:W-:Y:S01]  /*22510*/  MOV R13, R24 ;  /* 0x00000018000d7202 */ /* 0x000fe20000000f00 */
[----:B------:R-:W-:Y:S01]  /*22520*/  IMAD.MOV.U32 R12, RZ, RZ, RZ ;  /* 0x000000ffff0c7224 */ /* 0x000fe200078e00ff */
[----:B------:R-:W-:Y:S01]  /*22530*/  MOV R11, 0x181f ;  /* 0x0000181f000b7802 */ /* 0x000fe20000000f00 */
[----:B------:R-:W-:Y:S01]  /*22540*/  IMAD.MOV.U32 R15, RZ, RZ, -0x1 ;  /* 0xffffffffff0f7424 */ /* 0x000fe200078e00ff */
[C---:B------:R-:W-:Y:S01]  /*22550*/  LOP3.LUT R2, R30.reuse, 0x1, RZ, 0xc0, !PT ;  /* 0x000000011e027812 */ /* 0x040fe200078ec0ff */
[----:B------:R-:W-:Y:S01]  /*22560*/  IMAD.MOV.U32 R3, RZ, RZ, R14 ;  /* 0x000000ffff037224 */ /* 0x000fe200078e000e */
[----:B------:R-:W-:Y:S01]  /*22570*/  LOP3.LUT P0, RZ, R30, 0x2, RZ, 0xc0, !PT ;  /* 0x000000021eff7812 */ /* 0x000fe2000780c0ff */
[----:B------:R-:W-:-:S12]  /*22580*/  IMAD R4, R4, 0x2, R22 ;  /* 0x0000000204047824 */ /* 0x000fd800078e0216 */
[----:B0-----:R-:W-:Y:S05]  /*22590*/  WARPSYNC.COLLECTIVE R15, `(.L_x_907) ;  /* 0x000000000f087348 */ /* 0x001fea0003c00000 */
[----:B------:R1:W2:Y:S02]  /*225a0*/  SHFL.IDX P6, R14, R13, R12, R11 ;  /* 0x0000000c0d0e7389 */ /* 0x0002a400000c000b */
[----:B012---:R-:W-:Y:S01]  /*225b0*/  ENDCOLLECTIVE ;  /* 0x000000000000791b */ /* 0x007fe20003800000 */
.L_x_907:
[----:B------:R-:W-:Y:S02]  /*225c0*/  ISETP.NE.U32.AND P1, PT, R2, 0x1, PT ;  /* 0x000000010200780c */ /* 0x000fe40003f25070 */
[C---:B------:R-:W-:Y:S02]  /*225d0*/  ISETP.LT.OR P4, PT, R6.reuse, 0x1, !P0 ;  /* 0x000000010600780c */ /* 0x040fe40004781670 */
[----:B------:R-:W-:Y:S02]  /*225e0*/  ISETP.LT.OR P3, PT, R6, 0x1, P1 ;  /* 0x000000010600780c */ /* 0x000fe40000f61670 */
[----:B------:R-:W-:Y:S01]  /*225f0*/  MOV R13, R25 ;  /* 0x00000019000d7202 */ /* 0x000fe20000000f00 */
[----:B------:R-:W-:Y:S01]  /*22600*/  IMAD.MOV.U32 R12, RZ, RZ, 0x1 ;  /* 0x00000001ff0c7424 */ /* 0x000fe200078e00ff */
[----:B------:R-:W-:-:S04]  /*22610*/  SHF.L.U32 R5, R5, 0x3, RZ ;  /* 0x0000000305057819 */ /* 0x000fc800000006ff */
[----:B------:R-:W-:-:S05]  /*22620*/  LOP3.LUT R5, R5, 0x38, RZ, 0xc0, !PT ;  /* 0x0000003805057812 */ /* 0x000fca00078ec0ff */
[----:B------:R-:W-:-:S05]  /*22630*/  IMAD.SHL.U32 R5, R5, 0x2, RZ ;  /* 0x0000000205057824 */ /* 0x000fca00078e00ff */
[----:B------:R-:W-:-:S13]  /*22640*/  IADD3 R2, P2, R14, R5, RZ ;  /* 0x000000050e027210 */ /* 0x000fda0007f5e0ff */
[----:B------:R-:W-:Y:S05]  /*22650*/  WARPSYNC.COLLECTIVE R15, `(.L_x_908) ;  /* 0x000000000f087348 */ /* 0x000fea0003c00000 */
[----:B------:R0:W1:Y:S02]  /*22660*/  SHFL.IDX P6, R14, R13, R12, R11 ;  /* 0x0000000c0d0e7389 */ /* 0x00006400000c000b */
[----:B01----:R-:W-:Y:S01]  /*22670*/  ENDCOLLECTIVE ;  /* 0x000000000000791b */ /* 0x003fe20003800000 */
.L_x_908:
        /* <DEDUP_REMOVED lines=13> */
.L_x_909:
[----:B------:R-:W-:Y:S01]  /*22750*/  IMAD.MOV.U32 R13, RZ, RZ, R25 ;  /* 0x000000ffff0d7224 */ /* 0x000fe200078e0019 */
[----:B------:R-:W-:Y:S02]  /*22760*/  MOV R12, 0x2 ;  /* 0x00000002000c7802 */ /* 0x000fe40000000f00 */
[----:B------:R-:W-:-:S13]  /*22770*/  IADD3 R2, P2, R14, R5, RZ ;  /* 0x000000050e027210 */ /* 0x000fda0007f5e0ff */
[----:B------:R-:W-:Y:S05]  /*22780*/  WARPSYNC.COLLECTIVE R15, `(.L_x_910) ;  /* 0x000000000f087348 */ /* 0x000fea0003c00000 */
[----:B------:R0:W1:Y:S02]  /*22790*/  SHFL.IDX P6, R14, R13, R12, R11 ;  /* 0x0000000c0d0e7389 */ /* 0x00006400000c000b */
[----:B01----:R-:W-:Y:S01]  /*227a0*/  ENDCOLLECTIVE ;  /* 0x000000000000791b */ /* 0x003fe20003800000 */
.L_x_910:
[----:B------:R-:W-:-:S05]  /*227b0*/  IADD3.X R3, RZ, R8, RZ, P2, !PT ;  /* 0x00000008ff037210 */ /* 0x000fca00017fe4ff */
[----:B------:R-:W-:Y:S01]  /*227c0*/  @!PT LDS RZ, [RZ] ;  /* 0x00000000fffff984 */ /* 0x000fe20000000800 */
[----:B------:R-:W-:Y:S01]  /*227d0*/  @!PT LDS RZ, [RZ] ;  /* 0x00000000fffff984 */ /* 0x000fe20000000800 */
[----:B------:R-:W-:Y:S01]  /*227e0*/  @!PT LDS RZ, [RZ] ;  /* 0x00000000fffff984 */ /* 0x000fe20000000800 */
[----:B------:R0:W-:Y:S01]  /*227f0*/  LDGSTS.E.BYPASS.LTC128B.128 [R4+0xc00], desc[UR60][R2.64], !P3 ;  /* 0x00c0000002047fae */ /* 0x0001e2000d901d7c */
[----:B------:R-:W-:-:S03]  /*22800*/  ISETP.LT.OR P3, PT, R6, 0x21, P1 ;  /* 0x000000210600780c */ /* 0x000fc60000f61670 */
[----:B------:R0:W-:Y:S01]  /*22810*/  LDGSTS.E.BYPASS.LTC128B.128 [R4+0x3c00], desc[UR60][R2.64+0x80], !P4 ;  /* 0x03c0008002047fae */ /* 0x0001e2000e101d7c */
[----:B------:R-:W-:Y:S02]  /*22820*/  ISETP.LT.OR P4, PT, R6, 0x21, !P0 ;  /* 0x000000210600780c */ /* 0x000fe40004781670 */
[----:B------:R-:W-:Y:S01]  /*22830*/  MOV R13, R24 ;  /* 0x00000018000d7202 */ /* 0x000fe20000000f00 */
[----:B------:R-:W-:-:S10]  /*22840*/  IMAD.MOV.U32 R7, RZ, RZ, R14 ;  /* 0x000000ffff077224 */ /* 0x000fd400078e000e */
[----:B0-----:R-:W-:Y:S05]  /*22850*/  WARPSYNC.COLLECTIVE R15, `(.L_x_911) ;  /* 0x000000000f087348 */ /* 0x001fea0003c00000 */
[----:B------:R1:W2:Y:S02]  /*22860*/  SHFL.IDX P6, R14, R13, R12, R11 ;  /* 0x0000000c0d0e7389 */ /* 0x0002a400000c000b */
[----:B012---:R-:W-:Y:S01]  /*22870*/  ENDCOLLECTIVE ;  /* 0x000000000000791b */ /* 0x007fe20003800000 */
.L_x_911:
[----:B------:R-:W-:Y:S01]  /*22880*/  IMAD.MOV.U32 R13, RZ, RZ, R25 ;  /* 0x000000ffff0d7224 */ /* 0x000fe200078e0019 */
[----:B------:R-:W-:Y:S01]  /*22890*/  MOV R12, 0x3 ;  /* 0x00000003000c7802 */ /* 0x000fe20000000f00 */
[----:B------:R-:W-:-:S07]  /*228a0*/  IMAD.MOV.U32 R10, RZ, RZ, R14 ;  /* 0x000000ffff0a7224 */ /* 0x000fce00078e000e */
[----:B------:R-:W-:Y:S05]  /*228b0*/  WARPSYNC.COLLECTIVE R15, `(.L_x_912) ;  /* 0x000000000f087348 */ /* 0x000fea0003c00000 */
[----:B------:R0:W1:Y:S02]  /*228c0*/  SHFL.IDX P6, R14, R13, R12, R11 ;  /* 0x0000000c0d0e7389 */ /* 0x00006400000c000b */
[----:B01----:R-:W-:Y:S01]  /*228d0*/  ENDCOLLECTIVE ;  /* 0x000000000000791b */ /* 0x003fe20003800000 */
.L_x_912:
        /* <DEDUP_REMOVED lines=14> */
.L_x_913:
[----:B------:R-:W-:Y:S01]  /*229c0*/  MOV R13, R25 ;  /* 0x00000019000d7202 */ /* 0x000fe20000000f00 */
[----:B------:R-:W-:Y:S01]  /*229d0*/  IMAD.MOV.U32 R12, RZ, RZ, 0x4 ;  /* 0x00000004ff0c7424 */ /* 0x000fe200078e00ff */
[----:B------:R-:W-:-:S13]  /*229e0*/  IADD3 R2, P2, R14, R5, RZ ;  /* 0x000000050e027210 */ /* 0x000fda0007f5e0ff */
[----:B------:R-:W-:Y:S05]  /*229f0*/  WARPSYNC.COLLECTIVE R15, `(.L_x_914) ;  /* 0x000000000f087348 */ /* 0x000fea0003c00000 */
[----:B------:R0:W1:Y:S02]  /*22a00*/  SHFL.IDX P6, R14, R13, R12, R11 ;  /* 0x0000000c0d0e7389 */ /* 0x00006400000c000b */
[----:B01----:R-:W-:Y:S01]  /*22a10*/  ENDCOLLECTIVE ;  /* 0x000000000000791b */ /* 0x003fe20003800000 */
.L_x_914:
        /* <DEDUP_REMOVED lines=13> */
.L_x_915:
[----:B------:R-:W-:Y:S01]  /*22af0*/  MOV R13, R25 ;  /* 0x00000019000d7202 */ /* 0x000fe20000000f00 */
[----:B------:R-:W-:Y:S01]  /*22b00*/  IMAD.MOV.U32 R12, RZ, RZ, 0x5 ;  /* 0x00000005ff0c7424 */ /* 0x000fe200078e00ff */
[----:B------:R-:W-:-:S07]  /*22b10*/  MOV R10, R14 ;  /* 0x0000000e000a7202 */ /* 0x000fce0000000f00 */
[----:B------:R-:W-:Y:S05]  /*22b20*/  WARPSYNC.COLLECTIVE R15, `(.L_x_916) ;  /* 0x000000000f087348 */ /* 0x000fea0003c00000 */
[----:B------:R0:W1:Y:S02]  /*22b30*/  SHFL.IDX P6, R14, R13, R12, R11 ;  /* 0x0000000c0d0e7389 */ /* 0x00006400000c000b */
[----:B01----:R-:W-:Y:S01]  /*22b40*/  ENDCOLLECTIVE ;  /* 0x000000000000791b */ /* 0x003fe20003800000 */
.L_x_916:
        /* <DEDUP_REMOVED lines=8> */
[----:B------:R-:W-:-:S07]  /*22bd0*/  MOV R25, R14 ;  /* 0x0000000e00197202 */ /* 0x000fce0000000f00 */
[----:B0-----:R-:W-:Y:S05]  /*22be0*/  WARPSYNC.COLLECTIVE R15, `(.L_x_917) ;  /* 0x000000000f087348 */ /* 0x001fea0003c00000 */
[----:B------:R1:W2:Y:S02]  /*22bf0*/  SHFL.IDX P6, R14, R13, R12, R11 ;  /* 0x0000000c0d0e7389 */ /* 0x0002a400000c000b */
[----:B012---:R-:W-:Y:S01]  /*22c00*/  ENDCOLLECTIVE ;  /* 0x000000000000791b */ /* 0x007fe20003800000 */
.L_x_917:
[----:B------:R-:W-:Y:S05]  /*22c10*/  BRA `(.L_x_918) ;  /* 0xffffffb000c07947 */ /* 0x000fea000383ffff */
.L_x_763:
        /* <DEDUP_REMOVED lines=8> */
.L_x_920:
[----:B------:R-:W-:Y:S05]  /*22ca0*/  BSYNC B0 ;  /* 0x0000000000007941 */ /* 0x000fea0003800000 */
.L_x_919:
[----:B------:R-:W-:Y:S01]  /*22cb0*/  IMAD.MOV.U32 R13, RZ, RZ, R16 ;  /* 0x000000ffff0d7224 */ /* 0x000fe200078e0010 */
[----:B------:R-:W-:Y:S01]  /*22cc0*/  MOV R12, 0x1 ;  /* 0x00000001000c7802 */ /* 0x000fe20000000f00 */
[----:B------:R-:W-:Y:S01]  /*22cd0*/  IMAD.MOV.U32 R11, RZ, RZ, 0x1f ;  /* 0x0000001fff0b7424 */ /* 0x000fe200078e00ff */
[----:B------:R-:W-:Y:S02]  /*22ce0*/  MOV R15, 0xffffffff ;  /* 0xffffffff000f7802 */ /* 0x000fe40000000f00 */
[----:B------:R-:W-:Y:S02]  /*22cf0*/  MOV R5, R14 ;  /* 0x0000000e00057202 */ /* 0x000fe40000000f00 */
[----:B------:R-:W-:-:S07]  /*22d00*/  IADD3 R7, R19, R8, RZ ;  /* 0x0000000813077210 */ /* 0x000fce0007ffe0ff */
[----:B------:R-:W-:Y:S05]  /*22d10*/  WARPSYNC.COLLECTIVE R15, `(.L_x_921) ;  /* 0x000000000f087348 */ /* 0x000fea0003c00000 */
[----:B------:R0:W1:Y:S02]  /*22d20*/  SHFL.IDX P6, R14, R13, R12, R11 ;  /* 0x0000000c0d0e7389 */ /* 0x00006400000c000b */
[----:B01----:R-:W-:Y:S01]  /*22d30*/  ENDCOLLECTIVE ;  /* 0x000000000000791b */ /* 0x003fe20003800000 */
.L_x_921:
[----:B------:R-:W-:Y:S02]  /*22d40*/  ULDC UR4, c[0x0][0xc3c] ;  /* 0x00030f0000047ab9 */ /* 0x000fe40000000800 */
[----:B------:R-:W-:-:S13]  /*22d50*/  ISETP.GE.OR P1, PT, R7, UR4, !P0 ;  /* 0x0000000407007c0c */ /* 0x000fda000c726670 */
[----:B------:R-:W0:Y:S01]  /*22d60*/  @!P1 LDC.64 R2, c[0x0][0xc80] ;  /* 0x00032000ff029b82 */ /* 0x000e220000000a00 */
[----:B------:R-:W-:Y:S01]  /*22d70*/  IMAD.MOV.U32 R4, RZ, RZ, RZ ;  /* 0x000000ffff047224 */ /* 0x000fe200078e00ff */
[----:B------:R-:W-:Y:S01]  /*22d80*/  MOV R11, RZ ;  /* 0x000000ff000b7202 */ /* 0x000fe20000000f00 */
        /* <DEDUP_REMOVED lines=13> */
.L_x_922:
[----:B------:R-:W-:Y:S01]  /*22e60*/  IMAD.MOV.U32 R12, RZ, RZ, 0x2 ;  /* 0x00000002ff0c7424 */ /* 0x000fe200078e00ff */
[----:B------:R-:W-:-:S05]  /*22e70*/  SEL R7, R14, RZ, P1 ;  /* 0x000000ff0e077207 */ /* 0x000fca0000800000 */
[----:B------:R-:W-:-:S05]  /*22e80*/  IMAD.IADD R6, R4, 0x1, R7 ;  /* 0x0000000104067824 */ /* 0x000fca00078e0207 */
[----:B------:R-:W-:-:S07]  /*22e90*/  MOV R13, R6 ;  /* 0x00000006000d7202 */ /* 0x000fce0000000f00 */
[----:B------:R-:W-:Y:S05]  /*22ea0*/  WARPSYNC.COLLECTIVE R15, `(.L_x_923) ;  /* 0x000000000f087348 */ /* 0x000fea0003c00000 */
[----:B------:R0:W1:Y:S02]  /*22eb0*/  SHFL.UP P6, R14, R13, R12, R11 ;  /* 0x0400000c0d0e7389 */ /* 0x00006400000c000b */
[----:B01----:R-:W-:Y:S01]  /*22ec0*/  ENDCOLLECTIVE ;  /* 0x000000000000791b */ /* 0x003fe20003800000 */
.L_x_923:
[----:B------:R-:W-:Y:S02]  /*22ed0*/  MOV R12, 0x4 ;  /* 0x00000004000c7802 */ /* 0x000fe40000000f00 */
[----:B------:R-:W-:-:S04]  /*22ee0*/  SEL R7, R14, RZ, P2 ;  /* 0x000000ff0e077207 */ /* 0x000fc80001000000 */
[----:B------:R-:W-:-:S05]  /*22ef0*/  IADD3 R7, R6, R7, RZ ;  /* 0x0000000706077210 */ /* 0x000fca0007ffe0ff */
[----:B------:R-:W-:-:S07]  /*22f00*/  IMAD.MOV.U32 R13, RZ, RZ, R7 ;  /* 0x000000ffff0d7224 */ /* 0x000fce00078e0007 */
[----:B------:R-:W-:Y:S05]  /*22f10*/  WARPSYNC.COLLECTIVE R15, `(.L_x_924) ;  /* 0x000000000f087348 */ /* 0x000fea0003c00000 */
[----:B------:R0:W1:Y:S02]  /*22f20*/  SHFL.UP P6, R14, R13, R12, R11 ;  /* 0x0400000c0d0e7389 */ /* 0x00006400000c000b */
[----:B01----:R-:W-:Y:S01]  /*22f30*/  ENDCOLLECTIVE ;  /* 0x000000000000791b */ /* 0x003fe20003800000 */
.L_x_924:
[----:B------:R-:W-:Y:S01]  /*22f40*/  IMAD.MOV.U32 R12, RZ, RZ, 0x8 ;  /* 0x00000008ff0c7424 */ /* 0x000fe200078e00ff */
[----:B------:R-:W-:-:S05]  /*22f50*/  SEL R2, R14, RZ, P3 ;  /* 0x000000ff0e027207 */ /* 0x000fca0001800000 */
[----:B------:R-:W-:-:S05]  /*22f60*/  IMAD.IADD R2, R7, 0x1, R2 ;  /* 0x0000000107027824 */ /* 0x000fca00078e0202 */
[----:B------:R-:W-:-:S07]  /*22f70*/  MOV R13, R2 ;  /* 0x00000002000d7202 */ /* 0x000fce0000000f00 */
[----:B------:R-:W-:Y:S05]  /*22f80*/  WARPSYNC.COLLECTIVE R15, `(.L_x_925) ;  /* 0x000000000f087348 */ /* 0x000fea0003c00000 */
[----:B------:R0:W1:Y:S02]  /*22f90*/  SHFL.UP P6, R14, R13, R12, R11 ;  /* 0x0400000c0d0e7389 */ /* 0x00006400000c000b */
[----:B01----:R-:W-:Y:S01]  /*22fa0*/  ENDCOLLECTIVE ;  /* 0x000000000000791b */ /* 0x003fe20003800000 */
.L_x_925:
[----:B------:R-:W-:Y:S02]  /*22fb0*/  MOV R12, 0x10 ;  /* 0x00000010000c7802 */ /* 0x000fe40000000f00 */
[----:B------:R-:W-:-:S04]  /*22fc0*/  SEL R3, R14, RZ, P4 ;  /* 0x000000ff0e037207 */ /* 0x000fc80002000000 */
[----:B------:R-:W-:-:S05]  /*22fd0*/  IADD3 R3, R2, R3, RZ ;  /* 0x0000000302037210 */ /* 0x000fca0007ffe0ff */
[----:B------:R-:W-:-:S07]  /*22fe0*/  IMAD.MOV.U32 R13, RZ, RZ, R3 ;  /* 0x000000ffff0d7224 */ /* 0x000fce00078e0003 */
[----:B------:R-:W-:Y:S05]  /*22ff0*/  WARPSYNC.COLLECTIVE R15, `(.L_x_926) ;  /* 0x000000000f087348 */ /* 0x000fea0003c00000 */
[----:B------:R0:W1:Y:S02]  /*23000*/  SHFL.UP P6, R14, R13, R12, R11 ;  /* 0x0400000c0d0e7389 */ /* 0x00006400000c000b */
[----:B01----:R-:W-:Y:S01]  /*23010*/  ENDCOLLECTIVE ;  /* 0x000000000000791b */ /* 0x003fe20003800000 */
.L_x_926:
[----:B------:R-:W-:Y:S01]  /*23020*/  IMAD.MOV.U32 R12, RZ, RZ, 0x1f ;  /* 0x0000001fff0c7424 */ /* 0x000fe200078e00ff */
[----:B------:R-:W-:Y:S02]  /*23030*/  MOV R11, 0x1f ;  /* 0x0000001f000b7802 */ /* 0x000fe40000000f00 */
[----:B------:R-:W-:-:S05]  /*23040*/  SEL R2, R14, RZ, P5 ;  /* 0x000000ff0e027207 */ /* 0x000fca0002800000 */
[----:B------:R-:W-:-:S05]  /*23050*/  IMAD.IADD R2, R3, 0x1, R2 ;  /* 0x0000000103027824 */ /* 0x000fca00078e0202 */
[----:B------:R-:W-:-:S07]  /*23060*/  MOV R13, R2 ;  /* 0x00000002000d7202 */ /* 0x000fce0000000f00 */
[----:B------:R-:W-:Y:S05]  /*23070*/  WARPSYNC.COLLECTIVE R15, `(.L_x_927) ;  /* 0x000000000f087348 */ /* 0x000fea0003c00000 */
[----:B------:R0:W1:Y:S02]  /*23080*/  SHFL.IDX P6, R14, R13, R12, R11 ;  /* 0x0000000c0d0e7389 */ /* 0x00006400000c000b */
[----:B01----:R-:W-:Y:S01]  /*23090*/  ENDCOLLECTIVE ;  /* 0x000000000000791b */ /* 0x003fe20003800000 */
.L_x_927:
[----:B------:R-:W-:Y:S05]  /*230a0*/  BRA `(.L_x_928) ;  /* 0xffffffb000c87947 */ /* 0x000fea000383ffff */
.L_x_768:
[----:B------:R-:W-:Y:S01]  /*230b0*/  BSSY B0, `(.L_x_929) ;  /* 0x0000008000007945 */ /* 0x000fe20003800000 */
[----:B-----5:R-:W-:Y:S01]  /*230c0*/  IMAD.MOV.U32 R13, RZ, RZ, R4 ;  /* 0x000000ffff0d7224 */ /* 0x020fe200078e0004 */
[----:B------:R-:W-:Y:S01]  /*230d0*/  MOV R12, 0x1 ;  /* 0x00000001000c7802 */ /* 0x000fe20000000f00 */
[----:B------:R-:W-:Y:S01]  /*230e0*/  IMAD.MOV.U32 R11, RZ, RZ, RZ ;  /* 0x000000ffff0b7224 */ /* 0x000fe200078e00ff */
[----:B------:R-:W-:-:S07]  /*230f0*/  MOV R15, 0xffffffff ;  /* 0xffffffff000f7802 */ /* 0x000fce0000000f00 */
[----:B0-----:R-:W-:Y:S05]  /*23100*/  WARPSYNC.COLLECTIVE R15, `(.L_x_930) ;  /* 0x000000000f087348 */ /* 0x001fea0003c00000 */
[----:B------:R1:W2:Y:S02]  /*23110*/  SHFL.UP P6, R14, R13, R12, R11 ;  /* 0x0400000c0d0e7389 */ /* 0x0002a400000c000b */
[----:B012---:R-:W-:Y:S01]  /*23120*/  ENDCOLLECTIVE ;  /* 0x000000000000791b */ /* 0x007fe20003800000 */
.L_x_930:
[----:B------:R-:W-:Y:S05]  /*23130*/  BSYNC B0 ;  /* 0x0000000000007941 */ /* 0x000fea0003800000 */
.L_x_929:
[----:B------:R-:W-:Y:S01]  /*23140*/  SEL R13, R14, RZ, P1 ;  /* 0x000000ff0e0d7207 */ /* 0x000fe20000800000 */
[----:B------:R-:W-:Y:S01]  /*23150*/  IMAD.MOV.U32 R11, RZ, RZ, RZ ;  /* 0x000000ffff0b7224 */ /* 0x000fe200078e00ff */
[----:B------:R-:W-:Y:S02]  /*23160*/  MOV R12, 0x2 ;  /* 0x00000002000c7802 */ /* 0x000fe40000000f00 */
[----:B------:R-:W-:Y:S01]  /*23170*/  MOV R15, 0xffffffff ;  /* 0xffffffff000f7802 */ /* 0x000fe20000000f00 */
[----:B------:R-:W-:-:S07]  /*23180*/  IMAD.IADD R13, R4, 0x1, R13 ;  /* 0x00000001040d7824 */ /* 0x000fce00078e020d */
[----:B------:R-:W-:Y:S05]  /*23190*/  WARPSYNC.COLLECTIVE R15, `(.L_x_931) ;  /* 0x000000000f087348 */ /* 0x000fea0003c00000 */
[----:B------:R0:W1:Y:S02]  /*231a0*/  SHFL.UP P6, R14, R13, R12, R11 ;  /* 0x0400000c0d0e7389 */ /* 0x00006400000c000b */
[----:B01----:R-:W-:Y:S01]  /*231b0*/  ENDCOLLECTIVE ;  /* 0x000000000000791b */ /* 0x003fe20003800000 */
.L_x_931:
[----:B------:R-:W-:Y:S01]  /*231c0*/  IMAD.MOV.U32 R12, RZ, RZ, 0x4 ;  /* 0x00000004ff0c7424 */ /* 0x000fe200078e00ff */
[----:B------:R-:W-:-:S05]  /*231d0*/  SEL R0, R14, RZ, P2 ;  /* 0x000000ff0e007207 */ /* 0x000fca0001000000 */
[----:B------:R-:W-:-:S05]  /*231e0*/  IMAD.IADD R0, R13, 0x1, R0 ;  /* 0x000000010d007824 */ /* 0x000fca00078e0200 */
[----:B------:R-:W-:-:S07]  /*231f0*/  MOV R13, R0 ;  /* 0x00000000000d7202 */ /* 0x000fce0000000f00 */
[----:B------:R-:W-:Y:S05]  /*23200*/  WARPSYNC.COLLECTIVE R15, `(.L_x_932) ;  /* 0x000000000f087348 */ /* 0x000fea0003c00000 */
[----:B------:R0:W1:Y:S02]  /*23210*/  SHFL.UP P6, R14, R13, R12, R11 ;  /* 0x0400000c0d0e7389 */ /* 0x00006400000c000b */
[----:B01----:R-:W-:Y:S01]  /*23220*/  ENDCOLLECTIVE ;  /* 0x000000000000791b */ /* 0x003fe20003800000 */
.L_x_932:
[----:B------:R-:W-:Y:S02]  /*23230*/  MOV R12, 0x8 ;  /* 0x00000008000c7802 */ /* 0x000fe40000000f00 */
[----:B------:R-:W-:-:S04]  /*23240*/  SEL R3, R14, RZ, P3 ;  /* 0x000000ff0e037207 */ /* 0x000fc80001800000 */
[----:B------:R-:W-:-:S05]  /*23250*/  IADD3 R2, R0, R3, RZ ;  /* 0x0000000300027210 */ /* 0x000fca0007ffe0ff */
[----:B------:R-:W-:-:S07]  /*23260*/  IMAD.MOV.U32 R13, RZ, RZ, R2 ;  /* 0x000000ffff0d7224 */ /* 0x000fce00078e0002 */
[----:B------:R-:W-:Y:S05]  /*23270*/  WARPSYNC.COLLECTIVE R15, `(.L_x_933) ;  /* 0x000000000f087348 */ /* 0x000fea0003c00000 */
[----:B------:R0:W1:Y:S02]  /*23280*/  SHFL.UP P6, R14, R13, R12, R11 ;  /* 0x0400000c0d0e7389 */ /* 0x00006400000c000b */
[----:B01----:R-:W-:Y:S01]  /*23290*/  ENDCOLLECTIVE ;  /* 0x000000000000791b */ /* 0x003fe20003800000 */
.L_x_933:
[----:B------:R-:W-:Y:S01]  /*232a0*/  IMAD.MOV.U32 R12, RZ, RZ, 0x10 ;  /* 0x00000010ff0c7424 */ /* 0x000fe200078e00ff */
[----:B------:R-:W-:-:S05]  /*232b0*/  SEL R3, R14, RZ, P4 ;  /* 0x000000ff0e037207 */ /* 0x000fca0002000000 */
[----:B------:R-:W-:-:S05]  /*232c0*/  IMAD.IADD R3, R2, 0x1, R3 ;  /* 0x0000000102037824 */ /* 0x000fca00078e0203 */
[----:B------:R-:W-:-:S07]  /*232d0*/  MOV R13, R3 ;  /* 0x00000003000d7202 */ /* 0x000fce0000000f00 */
[----:B------:R-:W-:Y:S05]  /*232e0*/  WARPSYNC.COLLECTIVE R15, `(.L_x_934) ;  /* 0x000000000f087348 */ /* 0x000fea0003c00000 */
[----:B------:R0:W1:Y:S02]  /*232f0*/  SHFL.UP P6, R14, R13, R12, R11 ;  /* 0x0400000c0d0e7389 */ /* 0x00006400000c000b */
[----:B01----:R-:W-:Y:S01]  /*23300*/  ENDCOLLECTIVE ;  /* 0x000000000000791b */ /* 0x003fe20003800000 */
.L_x_934:
[----:B------:R-:W-:Y:S01]  /*23310*/  MOV R12, 0x1f ;  /* 0x0000001f000c7802 */ /* 0x000fe20000000f00 */
[----:B------:R-:W-:Y:S01]  /*23320*/  IMAD.MOV.U32 R11, RZ, RZ, 0x1f ;  /* 0x0000001fff0b7424 */ /* 0x000fe200078e00ff */
[----:B------:R-:W-:-:S04]  /*23330*/  SEL R2, R14, RZ, P5 ;  /* 0x000000ff0e027207 */ /* 0x000fc80002800000 */
[----:B------:R-:W-:-:S05]  /*23340*/  IADD3 R2, R3, R2, RZ ;  /* 0x0000000203027210 */ /* 0x000fca0007ffe0ff */
[----:B------:R-:W-:-:S07]  /*23350*/  IMAD.MOV.U32 R13, RZ, RZ, R2 ;  /* 0x000000ffff0d7224 */ /* 0x000fce00078e0002 */
[----:B------:R-:W-:Y:S05]  /*23360*/  WARPSYNC.COLLECTIVE R15, `(.L_x_935) ;  /* 0x000000000f087348 */ /* 0x000fea0003c00000 */
[----:B------:R0:W1:Y:S02]  /*23370*/  SHFL.IDX P6, R14, R13, R12, R11 ;  /* 0x0000000c0d0e7389 */ /* 0x00006400000c000b */
[----:B01----:R-:W-:Y:S01]  /*23380*/  ENDCOLLECTIVE ;  /* 0x000000000000791b */ /* 0x003fe20003800000 */
.L_x_935:
[----:B------:R-:W-:Y:S05]  /*23390*/  BRA `(.L_x_936) ;  /* 0xffffffb000a87947 */ /* 0x000fea000383ffff */
.L_x_770:
[----:B------:R-:W-:Y:S01]  /*233a0*/  BSSY B0, `(.L_x_937) ;  /* 0x0000006000007945 */ /* 0x000fe20003800000 */
[----:B------:R-:W-:Y:S02]  /*233b0*/  PLOP3.LUT P6, PT, P6, PT, PT, 0x8, 0x0 ;  /* 0x000000000000781c */ /* 0x000fe400037ce170 */
[----:B------:R-:W-:-:S11]  /*233c0*/  MOV R15, 0xffffffff ;  /* 0xffffffff000f7802 */ /* 0x000fd60000000f00 */
[----:B0-----:R-:W-:Y:S05]  /*233d0*/  WARPSYNC.COLLECTIVE R15, `(.L_x_938) ;  /* 0x000000000f087348 */ /* 0x001fea0003c00000 */
[----:B------:R-:W-:Y:S01]  /*233e0*/  VOTE.ANY R14, PT, P6 ;  /* 0x00000000000e7806 */ /* 0x000fe200030e0100 */
[----:B0-----:R-:W-:Y:S06]  /*233f0*/  ENDCOLLECTIVE ;  /* 0x000000000000791b */ /* 0x001fec0003800000 */
.L_x_938:
[----:B------:R-:W-:Y:S05]  /*23400*/  BSYNC B0 ;  /* 0x0000000000007941 */ /* 0x000fea0003800000 */
.L_x_937:
[----:B------:R-:W-:Y:S01]  /*23410*/  IMAD.MOV.U32 R3, RZ, RZ, R14 ;  /* 0x000000ffff037224 */ /* 0x000fe200078e000e */
[----:B------:R-:W-:Y:S01]  /*23420*/  MOV R13, R4 ;  /* 0x00000004000d7202 */ /* 0x000fe20000000f00 */
[----:B------:R-:W-:Y:S01]  /*23430*/  IMAD.MOV.U32 R15, RZ, RZ, -0x1 ;  /* 0xffffffffff0f7424 */ /* 0x000fe200078e00ff */
[----:B------:R-:W-:Y:S01]  /*23440*/  MOV R11, 0x1f ;  /* 0x0000001f000b7802 */ /* 0x000fe20000000f00 */
[----:B------:R-:W0:Y:S02]  /*23450*/  POPC R0, R3 ;  /* 0x0000000300007309 */ /* 0x000e240000000000 */
[----:B0-----:R-:W-:-:S07]  /*23460*/  IMAD.MOV.U32 R12, RZ, RZ, R0 ;  /* 0x000000ffff0c7224 */ /* 0x001fce00078e0000 */
[----:B------:R-:W-:Y:S05]  /*23470*/  WARPSYNC.COLLECTIVE R15, `(.L_x_939) ;  /* 0x000000000f087348 */ /* 0x000fea0003c00000 */
[----:B------:R0:W1:Y:S02]  /*23480*/  SHFL.IDX P6, R14, R13, R12, R11 ;  /* 0x0000000c0d0e7389 */ /* 0x00006400000c000b */
[----:B01----:R-:W-:Y:S01]  /*23490*/  ENDCOLLECTIVE ;  /* 0x000000000000791b */ /* 0x003fe20003800000 */
.L_x_939:
[----:B------:R-:W-:Y:S01]  /*234a0*/  MOV R4, R14 ;  /* 0x0000000e00047202 */ /* 0x000fe20000000f00 */
[----:B------:R-:W-:Y:S06]  /*234b0*/  BRA `(.L_x_940) ;  /* 0xffffffb000987947 */ /* 0x000fec000383ffff */
.L_x_772:
[----:B------:R-:W-:Y:S01]  /*234c0*/  BSSY B0, `(.L_x_941) ;  /* 0x0000007000007945 */ /* 0x000fe20003800000 */
[----:B------:R-:W-:Y:S01]  /*234d0*/  IMAD.MOV.U32 R13, RZ, RZ, R2 ;  /* 0x000000ffff0d7224 */ /* 0x000fe200078e0002 */
[----:B------:R-:W-:Y:S01]  /*234e0*/  MOV R11, 0x1f ;  /* 0x0000001f000b7802 */ /* 0x000fe20000000f00 */
[----:B------:R-:W-:-:S07]  /*234f0*/  IMAD.MOV.U32 R15, RZ, RZ, -0x1 ;  /* 0xffffffffff0f7424 */ /* 0x000fce00078e00ff */
[----:B012---:R-:W-:Y:S05]  /*23500*/  WARPSYNC.COLLECTIVE R15, `(.L_x_942) ;  /* 0x000000000f087348 */ /* 0x007fea0003c00000 */
[----:B------:R3:W4:Y:S02]  /*23510*/  SHFL.IDX P6, R14, R13, R12, R11 ;  /* 0x0000000c0d0e7389 */ /* 0x00072400000c000b */
[----:B01234-:R-:W-:Y:S01]  /*23520*/  ENDCOLLECTIVE ;  /* 0x000000000000791b */ /* 0x01ffe20003800000 */
.L_x_942:
[----:B------:R-:W-:Y:S05]  /*23530*/  BSYNC B0 ;  /* 0x0000000000007941 */ /* 0x000fea0003800000 */
.L_x_941:
[----:B------:R-:W-:Y:S05]  /*23540*/  BRA `(.L_x_771) ;  /* 0xffffffb000907947 */ /* 0x000fea000383ffff */
.L_x_776:
[----:B0-----:R0:W1:Y:S02]  /*23550*/  SYNCS.PHASECHK.TRANS64.TRYWAIT P0, [R5+URZ+0x2a820], R0 ;  /* 0x02a82000050075a7 */ /* 0x001064000800017f */
[----:B-1----:R-:W-:Y:S05]  /*23560*/  @!P0 NANOSLEEP.SYNCS 0x989680 ;  /* 0x009896800000895d */ /* 0x002fea0003900000 */
[----:B------:R-:W1:Y:S02]  /*23570*/  @!P0 SYNCS.PHASECHK.TRANS64 P0, [R5+URZ+0x2a820], R0 ;  /* 0x02a82000050085a7 */ /* 0x000e64000800007f */
[----:B-1----:R-:W-:Y:S05]  /*23580*/  @!P0 BRA `(.L_x_776) ;  /* 0xfffffffc00f08947 */ /* 0x002fea000383ffff */
[----:B------:R-:W-:Y:S05]  /*23590*/  BRA `(.L_x_943) ;  /* 0xffffffb4007c7947 */ /* 0x000fea000383ffff */
.L_x_777:
[----:B------:R-:W1:Y:S01]  /*235a0*/  S2R R2, SR_TID.X ;  /* 0x0000000000027919 */ /* 0x000e620000002100 */
[----:B------:R-:W-:Y:S01]  /*235b0*/  BSSY B0, `(.L_x_944) ;  /* 0x000000a000007945 */ /* 0x000fe20003800000 */
[----:B------:R-:W-:Y:S01]  /*235c0*/  IMAD.MOV.U32 R12, RZ, RZ, RZ ;  /* 0x000000ffff0c7224 */ /* 0x000fe200078e00ff */
[----:B------:R-:W-:Y:S01]  /*235d0*/  MOV R11, 0x1f ;  /* 0x0000001f000b7802 */ /* 0x000fe20000000f00 */
[----:B------:R-:W-:Y:S01]  /*235e0*/  IMAD.MOV.U32 R15, RZ, RZ, -0x1 ;  /* 0xffffffffff0f7424 */ /* 0x000fe200078e00ff */
[----:B-1----:R-:W-:-:S04]  /*235f0*/  SHF.R.U32.HI R2, RZ, 0x5, R2 ;  /* 0x00000005ff027819 */ /* 0x002fc80000011602 */
[----:B------:R-:W-:-:S04]  /*23600*/  LOP3.LUT R2, R2, 0x3, RZ, 0xc0, !PT ;  /* 0x0000000302027812 */ /* 0x000fc800078ec0ff */
[----:B------:R-:W-:-:S07]  /*23610*/  MOV R13, R2 ;  /* 0x00000002000d7202 */ /* 0x000fce0000000f00 */
[----:B0-2---:R-:W-:Y:S05]  /*23620*/  WARPSYNC.COLLECTIVE R15, `(.L_x_945) ;  /* 0x000000000f087348 */ /* 0x005fea0003c00000 */
[----:B------:R1:W3:Y:S02]  /*23630*/  SHFL.IDX P6, R14, R13, R12, R11 ;  /* 0x0000000c0d0e7389 */ /* 0x0002e400000c000b */
[----:B0123--:R-:W-:Y:S01]  /*23640*/  ENDCOLLECTIVE ;  /* 0x000000000000791b */ /* 0x00ffe20003800000 */
.L_x_945:
[----:B------:R-:W-:Y:S05]  /*23650*/  BSYNC B0 ;  /* 0x0000000000007941 */ /* 0x000fea0003800000 */
.L_x_944:
[----:B------:R-:W-:Y:S05]  /*23660*/  BRA `(.L_x_946) ;  /* 0xffffffb400647947 */ /* 0x000fea000383ffff */
.L_x_778:
[----:B------:R-:W-:Y:S01]  /*23670*/  BSSY B0, `(.L_x_947) ;  /* 0x0000006000007945 */ /* 0x000fe20003800000 */
[----:B------:R-:W-:-:S07]  /*23680*/  MOV R15, 0xffffffff ;  /* 0xffffffff000f7802 */ /* 0x000fce0000000f00 */
[----:B0-2---:R-:W-:Y:S05]  /*23690*/  WARPSYNC.COLLECTIVE R15, `(.L_x_948) ;  /* 0x000000000f0c7348 */ /* 0x005fea0003c00000 */
[----:B------:R-:W-:Y:S02]  /*236a0*/  ELECT P6, UR62, PT ;  /* 0x00000000003e782f */ /* 0x000fe400038c0000 */
[----:B------:R-:W-:Y:S01]  /*236b0*/  MOV R14, UR62 ;  /* 0x0000003e000e7c02 */ /* 0x000fe20008000f00 */
[----:B0-2---:R-:W-:Y:S10]  /*236c0*/  ENDCOLLECTIVE ;  /* 0x000000000000791b */ /* 0x005ff40003800000 */
.L_x_948:
[----:B------:R-:W-:Y:S05]  /*236d0*/  BSYNC B0 ;  /* 0x0000000000007941 */ /* 0x000fea0003800000 */
.L_x_947:
[----:B------:R-:W-:Y:S05]  /*236e0*/  BRA `(.L_x_949) ;  /* 0xffffffb400587947 */ /* 0x000fea000383ffff */
.L_x_780:
[----:B0-----:R0:W1:Y:S02]  /*236f0*/  SYNCS.PHASECHK.TRANS64.TRYWAIT P1, [R3+URZ+0x2a840], R2 ;  /* 0x02a84002030075a7 */ /* 0x001064000802017f */
[----:B-1----:R-:W-:Y:S05]  /*23700*/  @!P1 NANOSLEEP.SYNCS 0x989680 ;  /* 0x009896800000995d */ /* 0x002fea0003900000 */
[----:B------:R-:W1:Y:S02]  /*23710*/  @!P1 SYNCS.PHASECHK.TRANS64 P1, [R3+URZ+0x2a840], R2 ;  /* 0x02a84002030095a7 */ /* 0x000e64000802007f */
[----:B-1----:R-:W-:Y:S05]  /*23720*/  @!P1 BRA `(.L_x_780) ;  /* 0xfffffffc00f09947 */ /* 0x002fea000383ffff */
[----:B------:R-:W-:Y:S05]  /*23730*/  BRA `(.L_x_950) ;  /* 0xffffffb400807947 */ /* 0x000fea000383ffff */
.L_x_782:
[----:B-1----:R1:W3:Y:S02]  /*23740*/  SYNCS.PHASECHK.TRANS64.TRYWAIT P1, [R5+URZ+0x2a840], R0 ;  /* 0x02a84000050075a7 */ /* 0x0022e4000802017f */
[----:B---3--:R-:W-:Y:S05]  /*23750*/  @!P1 NANOSLEEP.SYNCS 0x989680 ;  /* 0x009896800000995d */ /* 0x008fea0003900000 */
[----:B------:R-:W3:Y:S02]  /*23760*/  @!P1 SYNCS.PHASECHK.TRANS64 P1, [R5+URZ+0x2a840], R0 ;  /* 0x02a84000050095a7 */ /* 0x000ee4000802007f */
[----:B---3--:R-:W-:Y:S05]  /*23770*/  @!P1 BRA `(.L_x_782) ;  /* 0xfffffffc00f09947 */ /* 0x008fea000383ffff */
[----:B------:R-:W-:Y:S05]  /*23780*/  BRA `(.L_x_951) ;  /* 0xffffffb4008c7947 */ /* 0x000fea000383ffff */
.L_x_784:
[----:B---3--:R3:W4:Y:S02]  /*23790*/  SYNCS.PHASECHK.TRANS64.TRYWAIT P1, [R3+URZ+0x2a860], R2 ;  /* 0x02a86002030075a7 */ /* 0x008724000802017f */
[----:B----4-:R-:W-:Y:S05]  /*237a0*/  @!P1 NANOSLEEP.SYNCS 0x989680 ;  /* 0x009896800000995d */ /* 0x010fea0003900000 */
[----:B------:R-:W4:Y:S02]  /*237b0*/  @!P1 SYNCS.PHASECHK.TRANS64 P1, [R3+URZ+0x2a860], R2 ;  /* 0x02a86002030095a7 */ /* 0x000f24000802007f */
[----:B----4-:R-:W-:Y:S05]  /*237c0*/  @!P1 BRA `(.L_x_784) ;  /* 0xfffffffc00f09947 */ /* 0x010fea000383ffff */
[----:B------:R-:W-:Y:S05]  /*237d0*/  BRA `(.L_x_952) ;  /* 0xffffffb400887947 */ /* 0x000fea000383ffff */
.L_x_953:
        /* <DEDUP_REMOVED lines=10> */
.L_x_3228:


//--------------------- .text._ZN7cutlass13device_kernelIN5flash11enable_sm90INS1_16FlashAttnFwdSm90INS1_25CollectiveMainloopFwdSm90ILi2EN4cute5tupleIJNS5_1CILi1EEES8_S8_EEENS6_IJNS7_ILi128EEENS7_ILi96EEENS7_ILi192EEEEEELi128ENS_6half_tEfNS_4arch4Sm90ELb0ELb1ELb1ELb0ELb1ELb0ELb0ELb1ELb1ELb1ELb0ELb0EEENS1_21CollectiveEpilogueFwdINS6_IJSA_SA_SB_EEES9_SE_SG_Li256ELb0ELb1ELb0ELb0EEENS1_30DynamicPersistentTileSchedulerILi256ELi128ELb0ELb1ELb1EEEEEEEEEvNT_6ParamsE --------------------------
	.section	.text._ZN7cutlass13device_kernelIN5flash11enable_sm90INS1_16FlashAttnFwdSm90INS1_25CollectiveMainloopFwdSm90ILi2EN4cute5tupleIJNS5_1CILi1EEES8_S8_EEENS6_IJNS7_ILi128EEENS7_ILi96EEENS7_ILi192EEEEEELi128ENS_6half_tEfNS_4arch4Sm90ELb0ELb1ELb1ELb0ELb1ELb0ELb0ELb1ELb1ELb1ELb0ELb0EEENS1_21CollectiveEpilogueFwdINS6_IJSA_SA_SB_EEES9_SE_SG_Li256ELb0ELb1ELb0ELb0EEENS1_30DynamicPersistentTileSchedulerILi256ELi128ELb0ELb1ELb1EEEEEEEEEvNT_6ParamsE,"ax",@progbits
	.align	128
.text._ZN7cutlass13device_kernelIN5flash11enable_sm90INS1_16FlashAttnFwdSm90INS1_25CollectiveMainloopFwdSm90ILi2EN4cute5tupleIJNS5_1CILi1EEES8_S8_EEENS6_IJNS7_ILi128EEENS7_ILi96EEENS7_ILi192EEEEEELi128ENS_6half_tEfNS_4arch4Sm90ELb0ELb1ELb1ELb0ELb1ELb0ELb0ELb1ELb1ELb1ELb0ELb0EEENS1_21CollectiveEpilogueFwdINS6_IJSA_SA_SB_EEES9_SE_SG_Li256ELb0ELb1ELb0ELb0EEENS1_30DynamicPersistentTileSchedulerILi256ELi128ELb0ELb1ELb1EEEEEEEEEvNT_6ParamsE:
        .type           _ZN7cutlass13device_kernelIN5flash11enable_sm90INS1_16FlashAttnFwdSm90INS1_25CollectiveMainloopFwdSm90ILi2EN4cute5tupleIJNS5_1CILi1EEES8_S8_EEENS6_IJNS7_ILi128EEENS7_ILi96EEENS7_ILi192EEEEEELi128ENS_6half_tEfNS_4arch4Sm90ELb0ELb1ELb1ELb0ELb1ELb0ELb0ELb1ELb1ELb1ELb0ELb0EEENS1_21CollectiveEpilogueFwdINS6_IJSA_SA_SB_EEES9_SE_SG_Li256ELb0ELb1ELb0ELb0EEENS1_30DynamicPersistentTileSchedulerILi256ELi128ELb0ELb1ELb1EEEEEEEEEvNT_6ParamsE,@function
        .size           _ZN7cutlass13device_kernelIN5flash11enable_sm90INS1_16FlashAttnFwdSm90INS1_25CollectiveMainloopFwdSm90ILi2EN4cute5tupleIJNS5_1CILi1EEES8_S8_EEENS6_IJNS7_ILi128EEENS7_ILi96EEENS7_ILi192EEEEEELi128ENS_6half_tEfNS_4arch4Sm90ELb0ELb1ELb1ELb0ELb1ELb0ELb0ELb1ELb1ELb1ELb0ELb0EEENS1_21CollectiveEpilogueFwdINS6_IJSA_SA_SB_EEES9_SE_SG_Li256ELb0ELb1ELb0ELb0EEENS1_30DynamicPersistentTileSchedulerILi256ELi128ELb0ELb1ELb1EEEEEEEEEvNT_6ParamsE,(.L_x_3229 - _ZN7cutlass13device_kernelIN5flash11enable_sm90INS1_16FlashAttnFwdSm90INS1_25CollectiveMainloopFwdSm90ILi2EN4cute5tupleIJNS5_1CILi1EEES8_S8_EEENS6_IJNS7_ILi128EEENS7_ILi96EEENS7_ILi192EEEEEELi128ENS_6half_tEfNS_4arch4Sm90ELb0ELb1ELb1ELb0ELb1ELb0ELb0ELb1ELb1ELb1ELb0ELb0EEENS1_21CollectiveEpilogueFwdINS6_IJSA_SA_SB_EEES9_SE_SG_Li256ELb0ELb1ELb0ELb0EEENS1_30DynamicPersistentTileSchedulerILi256ELi128ELb0ELb1ELb1EEEEEEEEEvNT_6ParamsE)
        .other          _ZN7cutlass13device_kernelIN5flash11enable_sm90INS1_16FlashAttnFwdSm90INS1_25CollectiveMainloopFwdSm90ILi2EN4cute5tupleIJNS5_1CILi1EEES8_S8_EEENS6_IJNS7_ILi128EEENS7_ILi96EEENS7_ILi192EEEEEELi128ENS_6half_tEfNS_4arch4Sm90ELb0ELb1ELb1ELb0ELb1ELb0ELb0ELb1ELb1ELb1ELb0ELb0EEENS1_21CollectiveEpilogueFwdINS6_IJSA_SA_SB_EEES9_SE_SG_Li256ELb0ELb1ELb0ELb0EEENS1_30DynamicPersistentTileSchedulerILi256ELi128ELb0ELb1ELb1EEEEEEEEEvNT_6ParamsE,@"STO_CUDA_ENTRY STV_DEFAULT"
_ZN7cutlass13device_kernelIN5flash11enable_sm90INS1_16FlashAttnFwdSm90INS1_25CollectiveMainloopFwdSm90ILi2EN4cute5tupleIJNS5_1CILi1EEES8_S8_EEENS6_IJNS7_ILi128EEENS7_ILi96EEENS7_ILi192EEEEEELi128ENS_6half_tEfNS_4arch4Sm90ELb0ELb1ELb1ELb0ELb1ELb0ELb0ELb1ELb1ELb1ELb0ELb0EEENS1_21CollectiveEpilogueFwdINS6_IJSA_SA_SB_EEES9_SE_SG_Li256ELb0ELb1ELb0ELb0EEENS1_30DynamicPersistentTileSchedulerILi256ELi128ELb0ELb1ELb1EEEEEEEEEvNT_6ParamsE:
        /* <DEDUP_REMOVED lines=45> */
.L_x_954:
        /* <DEDUP_REMOVED lines=22> */
.L_x_955:
        /* <DEDUP_REMOVED lines=18> */
.L_x_956:
        /* <DEDUP_REMOVED lines=22> */
.L_x_957:
        /* <DEDUP_REMOVED lines=23> */
.L_x_958:
        /* <DEDUP_REMOVED lines=10> */
.L_x_960:
[----:B------:R-:W-:-:S08]  /*08c0*/  NOP ;  /* 0x0000000000007918 */ /* 0x000fd00000000000 */
[----:B------:R-:W1:Y:S02]  /*08d0*/  USETMAXREG.TRY_ALLOC.CTAPOOL UP0, 0xe8 ;  /* 0x000000e8000079c8 */ /* 0x000e640008000600 */
[----:B-1----:R-:W-:-:S13]  /*08e0*/  PLOP3.LUT P0, PT, PT, PT, UP0, 0x80, 0x0 ;  /* 0x000000000000781c */ /* 0x002fda0003f0f008 */
[----:B------:R-:W-:Y:S05]  /*08f0*/  @!P0 BRA `(.L_x_960) ;  /* 0xfffffffc00f08947 */ /* 0x000fea000383ffff */
[----:B------:R-:W1:Y:S08]  /*0900*/  S2UR UR4, SR_CTAID.X ;  /* 0x00000000000479c3 */ /* 0x000e700000002500 */
[----:B------:R-:W-:Y:S08]  /*0910*/  BAR.ARV 0x4, 0x180 ;  /* 0x0106000000007b1d */ /* 0x000ff00000002000 */
[----:B------:R-:W1:Y:S08]  /*0920*/  LDC R0, c[0x0][0xc38] ;  /* 0x00030e00ff007b82 */ /* 0x000e700000000800 */
[----:B------:R-:W-:Y:S06]  /*0930*/  BAR.ARV 0x8, 0x180 ;  /* 0x0206000000007b1d */ /* 0x000fec0000002000 */
[----:B-1----:R-:W-:-:S13]  /*0940*/  ISETP.LE.AND P0, PT, R0, UR4, PT ;  /* 0x0000000400007c0c */ /* 0x002fda000bf03270 */
[----:B------:R-:W-:Y:S05]  /*0950*/  @P0 EXIT ;  /* 0x000000000000094d */ /* 0x000fea0003800000 */
[----:B------:R-:W2:Y:S01]  /*0960*/  LDL R3, [R1+0x4] ;  /* 0x0000040001037983 */ /* 0x000ea20000100800 */
[----:B------:R-:W-:Y:S01]  /*0970*/  IMAD.U32 R16, RZ, RZ, UR4 ;  /* 0x00000004ff107e24 */ /* 0x000fe2000f8e00ff */
[----:B------:R-:W-:Y:S01]  /*0980*/  UMOV UR39, URZ ;  /* 0x0000003f00277c82 */ /* 0x000fe20008000000 */
[----:B------:R-:W-:Y:S01]  /*0990*/  IMAD.MOV.U32 R166, RZ, RZ, RZ ;  /* 0x000000ffffa67224 */ /* 0x000fe200078e00ff */
[----:B0-----:R-:W0:Y:S01]  /*09a0*/  S2R R2, SR_TID.X ;  /* 0x0000000000027919 */ /* 0x001e220000002100 */
[----:B------:R-:W-:Y:S01]  /*09b0*/  UMOV UR38, URZ ;  /* 0x0000003f00267c82 */ /* 0x000fe20008000000 */
[----:B0-----:R-:W-:Y:S01]  /*09c0*/  VIADD R174, R2, 0xffffff80 ;  /* 0xffffff8002ae7836 */ /* 0x001fe20000000000 */
[----:B--2---:R-:W-:-:S04]  /*09d0*/  R2UR UR5, R3 ;  /* 0x00000000030572ca */ /* 0x004fc800000e0000 */
[----:B------:R-:W-:-:S04]  /*09e0*/  SHF.R.S32.HI R3, RZ, 0x1f, R174 ;  /* 0x0000001fff037819 */ /* 0x000fc800000114ae */
[CC--:B------:R-:W-:Y:S02]  /*09f0*/  LEA.HI R0, R3.reuse, R174.reuse, RZ, 0x7 ;  /* 0x000000ae03007211 */ /* 0x0c0fe400078f38ff */
[CC--:B------:R-:W-:Y:S02]  /*0a00*/  LEA.HI R4, R3.reuse, R174.reuse, RZ, 0x5 ;  /* 0x000000ae03047211 */ /* 0x0c0fe400078f28ff */
[----:B------:R-:W-:Y:S02]  /*0a10*/  LOP3.LUT R167, R0, 0xffffff80, RZ, 0xc0, !PT ;  /* 0xffffff8000a77812 */ /* 0x000fe400078ec0ff */
[CC--:B------:R-:W-:Y:S01]  /*0a20*/  LEA.HI R2, R3.reuse, R174.reuse, RZ, 0x4 ;  /* 0x000000ae03027211 */ /* 0x0c0fe200078f20ff */
[----:B------:R-:W-:Y:S01]  /*0a30*/  IMAD.SHL.U32 R4, R4, 0x20, RZ ;  /* 0x0000002004047824 */ /* 0x000fe200078e00ff */
[----:B------:R-:W-:Y:S01]  /*0a40*/  LEA.HI R11, R3, R174, RZ, 0x2 ;  /* 0x000000ae030b7211 */ /* 0x000fe200078f10ff */
[----:B------:R-:W-:Y:S01]  /*0a50*/  IMAD.IADD R167, R174, 0x1, -R167 ;  /* 0x00000001aea77824 */ /* 0x000fe200078e0aa7 */
[----:B------:R-:W-:Y:S01]  /*0a60*/  LOP3.LUT R5, R2, 0x3fffff0, RZ, 0xc0, !PT ;  /* 0x03fffff002057812 */ /* 0x000fe200078ec0ff */
[----:B------:R-:W-:Y:S01]  /*0a70*/  ULOP3.LUT UR61, UR5, 0x1, URZ, 0xfc, !UPT ;  /* 0x00000001053d7892 */ /* 0x000fe2000f8efc3f */
[----:B------:R-:W-:-:S02]  /*0a80*/  LOP3.LUT R11, R11, 0xfffffffc, RZ, 0xc0, !PT ;  /* 0xfffffffc0b0b7812 */ /* 0x000fc400078ec0ff */
[----:B------:R-:W-:Y:S01]  /*0a90*/  SHF.R.S32.HI R6, RZ, 0x1f, R167 ;  /* 0x0000001fff067819 */ /* 0x000fe200000114a7 */
[C---:B------:R-:W-:Y:S01]  /*0aa0*/  IMAD.IADD R5, R174.reuse, 0x1, -R5 ;  /* 0x00000001ae057824 */ /* 0x040fe200078e0a05 */
[----:B------:R-:W-:Y:S01]  /*0ab0*/  LEA.HI R3, R3, R174, RZ, 0x3 ;  /* 0x000000ae03037211 */ /* 0x000fe200078f18ff */
[----:B------:R-:W-:Y:S01]  /*0ac0*/  IMAD.IADD R11, R174, 0x1, -R11 ;  /* 0x00000001ae0b7824 */ /* 0x000fe200078e0a0b */
[----:B------:R-:W-:Y:S02]  /*0ad0*/  LEA.HI R8, R6, R167, RZ, 0x2 ;  /* 0x000000a706087211 */ /* 0x000fe400078f10ff */
[----:B------:R-:W-:Y:S02]  /*0ae0*/  SHF.R.S32.HI R169, RZ, 0x7, R0 ;  /* 0x00000007ffa97819 */ /* 0x000fe40000011400 */
[--C-:B------:R-:W-:Y:S02]  /*0af0*/  SHF.R.S32.HI R9, RZ, 0x2, R8.reuse ;  /* 0x00000002ff097819 */ /* 0x100fe40000011408 */
[----:B------:R-:W-:-:S02]  /*0b00*/  SHF.R.S32.HI R10, RZ, 0x1f, R8 ;  /* 0x0000001fff0a7819 */ /* 0x000fc40000011408 */
[----:B------:R-:W-:Y:S02]  /*0b10*/  LOP3.LUT R4, R4, 0xfffffc00, RZ, 0xc0, !PT ;  /* 0xfffffc0004047812 */ /* 0x000fe400078ec0ff */
[----:B------:R-:W-:Y:S02]  /*0b20*/  LEA.HI R10, R10, R9, RZ, 0x3 ;  /* 0x000000090a0a7211 */ /* 0x000fe400078f18ff */
[----:B------:R-:W-:Y:S01]  /*0b30*/  LOP3.LUT R163, R3, 0xfffffff8, RZ, 0xc0, !PT ;  /* 0xfffffff803a37812 */ /* 0x000fe200078ec0ff */
[----:B------:R-:W-:Y:S01]  /*0b40*/  IMAD R5, R5, 0x40, R4 ;  /* 0x0000004005057824 */ /* 0x000fe200078e0204 */
[----:B------:R-:W-:Y:S02]  /*0b50*/  SHF.R.S32.HI R7, RZ, 0x4, R2 ;  /* 0x00000004ff077819 */ /* 0x000fe40000011402 */
[----:B------:R-:W-:Y:S01]  /*0b60*/  LOP3.LUT R10, R10, 0xfffffff8, RZ, 0xc0, !PT ;  /* 0xfffffff80a0a7812 */ /* 0x000fe200078ec0ff */
[----:B------:R-:W-:Y:S01]  /*0b70*/  IMAD.IADD R163, R174, 0x1, -R163 ;  /* 0x00000001aea37824 */ /* 0x000fe200078e0aa3 */
[----:B------:R-:W-:-:S02]  /*0b80*/  LEA.HI R6, R6, R167, RZ, 0x5 ;  /* 0x000000a706067211 */ /* 0x000fc400078f28ff */
[----:B------:R-:W-:Y:S01]  /*0b90*/  LEA.HI R0, R0, R169, RZ, 0x1 ;  /* 0x000000a900007211 */ /* 0x000fe200078f08ff */
[----:B------:R-:W-:Y:S01]  /*0ba0*/  IMAD.IADD R9, R9, 0x1, -R10 ;  /* 0x0000000109097824 */ /* 0x000fe200078e0a0a */
[----:B------:R-:W-:Y:S01]  /*0bb0*/  LEA.HI R2, R2, R7, RZ, 0x1 ;  /* 0x0000000702027211 */ /* 0x000fe200078f08ff */
[----:B------:R-:W-:Y:S01]  /*0bc0*/  IMAD.SHL.U32 R160, R163, 0x8, RZ ;  /* 0x00000008a3a07824 */ /* 0x000fe200078e00ff */
[----:B------:R-:W-:Y:S02]  /*0bd0*/  SHF.R.S32.HI R6, RZ, 0x5, R6 ;  /* 0x00000005ff067819 */ /* 0x000fe40000011406 */
[----:B------:R-:W-:Y:S01]  /*0be0*/  LEA.HI R4, R11, R11, RZ, 0x1 ;  /* 0x0000000b0b047211 */ /* 0x000fe200078f08ff */
[----:B------:R-:W-:Y:S01]  /*0bf0*/  VIADD R161, R160, 0x40 ;  /* 0x00000040a0a17836 */ /* 0x000fe20000000000 */
[----:B------:R-:W-:Y:S01]  /*0c00*/  LOP3.LUT R0, R0, 0x3fffffe, RZ, 0xc0, !PT ;  /* 0x03fffffe00007812 */ /* 0x000fe200078ec0ff */
[----:B------:R-:W-:Y:S01]  /*0c10*/  IMAD R9, R6, 0x10, R9 ;  /* 0x0000001006097824 */ /* 0x000fe200078e0209 */
[----:B------:R-:W-:-:S02]  /*0c20*/  LOP3.LUT R2, R2, 0x1ffffffe, RZ, 0xc0, !PT ;  /* 0x1ffffffe02027812 */ /* 0x000fc400078ec0ff */
[----:B------:R-:W-:Y:S01]  /*0c30*/  LOP3.LUT R4, R4, 0x1ffffffe, RZ, 0xc0, !PT ;  /* 0x1ffffffe04047812 */ /* 0x000fe200078ec0ff */
[----:B------:R-:W-:Y:S01]  /*0c40*/  IMAD.IADD R0, R169, 0x1, -R0 ;  /* 0x00000001a9007824 */ /* 0x000fe200078e0a00 */
[----:B------:R-:W-:Y:S01]  /*0c50*/  LOP3.LUT R18, R8, 0x7ffffffc, RZ, 0xc0, !PT ;  /* 0x7ffffffc08127812 */ /* 0x000fe200078ec0ff */
[----:B------:R-:W-:Y:S01]  /*0c60*/  IMAD.IADD R2, R7, 0x1, -R2 ;  /* 0x0000000107027824 */ /* 0x000fe200078e0a02 */
[----:B------:R-:W-:Y:S01]  /*0c70*/  SHF.R.S32.HI R165, RZ, 0x3, R3 ;  /* 0x00000003ffa57819 */ /* 0x000fe20000011403 */
[----:B------:R-:W-:Y:S01]  /*0c80*/  IMAD.IADD R11, R11, 0x1, -R4 ;  /* 0x000000010b0b7824 */ /* 0x000fe200078e0a04 */
[----:B------:R-:W-:Y:S01]  /*0c90*/  SHF.R.S32.HI R173, RZ, 0x1f, R160 ;  /* 0x0000001fffad7819 */ /* 0x000fe200000114a0 */
[----:B------:R-:W-:Y:S01]  /*0ca0*/  IMAD R170, R0, 0x40, R9 ;  /* 0x0000004000aa7824 */ /* 0x000fe200078e0209 */
[----:B------:R-:W-:Y:S01]  /*0cb0*/  SHF.R.S32.HI R172, RZ, 0x1f, R161 ;  /* 0x0000001fffac7819 */ /* 0x000fe200000114a1 */
[----:B------:R-:W-:Y:S02]  /*0cc0*/  IMAD R171, R2, 0x8, R5 ;  /* 0x0000000802ab7824 */ /* 0x000fe400078e0205 */
[----:B------:R-:W-:-:S02]  /*0cd0*/  IMAD.IADD R18, R167, 0x1, -R18 ;  /* 0x00000001a7127824 */ /* 0x000fc400078e0a12 */
[----:B------:R-:W-:-:S07]  /*0ce0*/  IMAD R22, R11, 0x8, R170 ;  /* 0x000000080b167824 */ /* 0x000fce00078e02aa */
.L_x_1065:
[----:B0--34-:R-:W0:Y:S01]  /*0cf0*/  LDC R3, c[0x0][0xc60] ;  /* 0x00031800ff037b82 */ /* 0x019e220000000800 */
[----:B------:R-:W-:Y:S01]  /*0d00*/  IMAD.MOV.U32 R0, RZ, RZ, R16 ;  /* 0x000000ffff007224 */ /* 0x000fe200078e0010 */
[----:B------:R-:W-:Y:S01]  /*0d10*/  ULDC UR4, c[0x0][0xc78] ;  /* 0x00031e0000047ab9 */ /* 0x000fe20000000800 */
[----:B0-----:R-:W-:-:S13]  /*0d20*/  ISETP.NE.AND P0, PT, R3, 0x1, PT ;  /* 0x000000010300780c */ /* 0x001fda0003f05270 */
[----:B-----5:R-:W0:Y:S08]  /*0d30*/  @P0 LDC R5, c[0x0][0xc64] ;  /* 0x00031900ff050b82 */ /* 0x020e300000000800 */
[----:B------:R-:W1:Y:S01]  /*0d40*/  @P0 LDC R7, c[0x0][0xc68] ;  /* 0x00031a00ff070b82 */ /* 0x000e620000000800 */
[----:B0-----:R-:W-:-:S05]  /*0d50*/  @P0 IMAD.HI.U32 R2, R16, R5, RZ ;  /* 0x0000000510020227 */ /* 0x001fca00078e00ff */
[----:B-1----:R-:W-:-:S04]  /*0d60*/  @P0 SHF.R.U32.HI R0, RZ, R7, R2 ;  /* 0x00000007ff000219 */ /* 0x002fc80000011602 */
[----:B------:R-:W-:Y:S01]  /*0d70*/  ISETP.GE.AND P0, PT, R0, UR4, PT ;  /* 0x0000000400007c0c */ /* 0x000fe2000bf06270 */
[----:B------:R-:W-:-:S04]  /*0d80*/  IMAD.MOV R2, RZ, RZ, -R0 ;  /* 0x000000ffff027224 */ /* 0x000fc800078e0a00 */
[----:B------:R-:W-:-:S08]  /*0d90*/  IMAD R11, R3, R2, R16 ;  /* 0x00000002030b7224 */ /* 0x000fd000078e0210 */
[----:B--2---:R-:W-:Y:S05]  /*0da0*/  @!P0 BRA `(.L_x_961) ;  /* 0x0000000000208947 */ /* 0x004fea0003800000 */
[----:B------:R-:W0:Y:S01]  /*0db0*/  LDC R3, c[0x0][0xc6c] ;  /* 0x00031b00ff037b82 */ /* 0x000e220000000800 */
[----:B------:R-:W-:Y:S01]  /*0dc0*/  IMAD.MOV.U32 R2, RZ, RZ, R11 ;  /* 0x000000ffff027224 */ /* 0x000fe200078e000b */
[----:B0-----:R-:W-:-:S13]  /*0dd0*/  ISETP.NE.AND P0, PT, R3, 0x1, PT ;  /* 0x000000010300780c */ /* 0x001fda0003f05270 */
[----:B------:R-:W0:Y:S02]  /*0de0*/  @P0 LDC.64 R4, c[0x0][0xc70] ;  /* 0x00031c00ff040b82 */ /* 0x000e240000000a00 */
[----:B0-----:R-:W-:-:S05]  /*0df0*/  @P0 IMAD.HI.U32 R4, R11, R4, RZ ;  /* 0x000000040b040227 */ /* 0x001fca00078e00ff */
[----:B------:R-:W-:-:S05]  /*0e00*/  @P0 SHF.R.U32.HI R2, RZ, R5, R4 ;  /* 0x00000005ff020219 */ /* 0x000fca0000011604 */
[----:B------:R-:W-:Y:S01]  /*0e10*/  IMAD R3, R2, R3, RZ ;  /* 0x0000000302037224 */ /* 0x000fe200078e02ff */
[----:B------:R-:W-:Y:S06]  /*0e20*/  BRA `(.L_x_962) ;  /* 0x00000000001c7947 */ /* 0x000fec0003800000 */
.L_x_961:
[----:B------:R-:W0:Y:S01]  /*0e30*/  LDC R3, c[0x0][0xc54] ;  /* 0x00031500ff037b82 */ /* 0x000e220000000800 */
[----:B------:R-:W-:Y:S01]  /*0e40*/  IMAD.MOV.U32 R2, RZ, RZ, R11 ;  /* 0x000000ffff027224 */ /* 0x000fe200078e000b */
[----:B0-----:R-:W-:-:S13]  /*0e50*/  ISETP.NE.AND P0, PT, R3, 0x1, PT ;  /* 0x000000010300780c */ /* 0x001fda0003f05270 */
[----:B------:R-:W0:Y:S02]  /*0e60*/  @P0 LDC.64 R4, c[0x0][0xc58] ;  /* 0x00031600ff040b82 */ /* 0x000e240000000a00 */
[----:B0-----:R-:W-:-:S05]  /*0e70*/  @P0 IMAD.HI.U32 R4, R11, R4, RZ ;  /* 0x000000040b040227 */ /* 0x001fca00078e00ff */
[----:B------:R-:W-:-:S05]  /*0e80*/  @P0 SHF.R.U32.HI R2, RZ, R5, R4 ;  /* 0x00000005ff020219 */ /* 0x000fca0000011604 */
[----:B------:R-:W-:-:S07]  /*0e90*/  IMAD R3, R2, R3, RZ ;  /* 0x0000000302037224 */ /* 0x000fce00078e02ff */
.L_x_962:
[----:B------:R-:W0:Y:S01]  /*0ea0*/  LDC R164, c[0x0][0xc48] ;  /* 0x00031200ffa47b82 */ /* 0x000e220000000800 */
[----:B------:R-:W-:Y:S01]  /*0eb0*/  LOP3.LUT R2, RZ, R2, RZ, 0x33, !PT ;  /* 0x00000002ff027212 */ /* 0x000fe200078e33ff */
[----:B------:R-:W-:Y:S01]  /*0ec0*/  ULDC UR4, c[0x0][0xc3c] ;  /* 0x00030f0000047ab9 */ /* 0x000fe20000000800 */
[----:B------:R-:W-:Y:S01]  /*0ed0*/  IMAD.IADD R3, R11, 0x1, -R3 ;  /* 0x000000010b037824 */ /* 0x000fe200078e0a03 */
[----:B------:R-:W-:Y:S01]  /*0ee0*/  ULDC UR6, c[0x0][0xc54] ;  /* 0x0003150000067ab9 */ /* 0x000fe20000000800 */
[----:B------:R-:W-:Y:S01]  /*0ef0*/  LOP3.LUT R19, R19, 0xffefffff, RZ, 0xc0, !PT ;  /* 0xffefffff13137812 */ /* 0x000fe200078ec0ff */
[----:B------:R-:W-:Y:S01]  /*0f00*/  VIADD R2, R2, UR4 ;  /* 0x0000000402027c36 */ /* 0x000fe20008000000 */
[----:B------:R-:W-:Y:S01]  /*0f10*/  ULDC.64 UR4, c[0x0][0x418] ;  /* 0x0001060000047ab9 */ /* 0x000fe20000000a00 */
[----:B------:R-:W1:Y:S01]  /*0f20*/  LDC R168, c[0x0][0x448] ;  /* 0x00011200ffa87b82 */ /* 0x000e620000000800 */
[----:B------:R-:W-:Y:S01]  /*0f30*/  ISETP.NE.U32.AND P0, PT, RZ, UR4, PT ;  /* 0x00000004ff007c0c */ /* 0x000fe2000bf05070 */
[----:B------:R-:W-:-:S02]  /*0f40*/  IMAD.SHL.U32 R17, R2, 0x80, RZ ;  /* 0x0000008002117824 */ /* 0x000fc400078e00ff */
[----:B------:R-:W-:Y:S01]  /*0f50*/  IMAD R14, R0, UR6, R3 ;  /* 0x00000006000e7c24 */ /* 0x000fe2000f8e0203 */
[----:B------:R-:W-:Y:S01]  /*0f60*/  ISETP.NE.AND.EX P0, PT, RZ, UR5, PT, P0 ;  /* 0x00000005ff007c0c */ /* 0x000fe2000bf05300 */
[----:B------:R-:W-:Y:S02]  /*0f70*/  VIADD R2, R17, 0x7f ;  /* 0x0000007f11027836 */ /* 0x000fe40000000000 */
[----:B------:R-:W2:Y:S01]  /*0f80*/  LDC.64 R12, c[0x0][0x9e0] ;  /* 0x00027800ff0c7b82 */ /* 0x000ea20000000a00 */
[----:B------:R-:W-:Y:S01]  /*0f90*/  IMAD.MOV.U32 R162, RZ, RZ, R14 ;  /* 0x000000ffffa27224 */ /* 0x000fe200078e000e */
[----:B0-----:R-:W-:-:S06]  /*0fa0*/  ISETP.NE.AND P1, PT, R164, 0x1, PT ;  /* 0x00000001a400780c */ /* 0x001fcc0003f25270 */
[----:B------:R-:W0:Y:S01]  /*0fb0*/  LDC R10, c[0x0][0x288] ;  /* 0x0000a200ff0a7b82 */ /* 0x000e220000000800 */
[----:B-1----:R-:W-:-:S07]  /*0fc0*/  ISETP.NE.AND P3, PT, R168, 0x1, PT ;  /* 0x00000001a800780c */ /* 0x002fce0003f65270 */
[----:B------:R-:W1:Y:S01]  /*0fd0*/  LDC R73, c[0x0][0x424] ;  /* 0x00010900ff497b82 */ /* 0x000e620000000800 */
[----:B--2---:R-:W-:-:S07]  /*0fe0*/  ISETP.GE.AND P2, PT, R13, 0x1, PT ;  /* 0x000000010d00780c */ /* 0x004fce0003f46270 */
[----:B------:R-:W2:Y:S01]  /*0ff0*/  @P1 LDC R5, c[0x0][0xc4c] ;  /* 0x00031300ff051b82 */ /* 0x000ea20000000800 */
[----:B------:R-:W-:-:S07]  /*1000*/  @P3 LOP3.LUT R19, R19, 0x100000, RZ, 0xfc, !PT ;  /* 0x0010000013133812 */ /* 0x000fce00078efcff */
[----:B------:R-:W3:Y:S01]  /*1010*/  @P3 LDC R9, c[0x0][0x44c] ;  /* 0x00011300ff093b82 */ /* 0x000ee20000000800 */
[----:B0-----:R-:W-:Y:S02]  /*1020*/  IADD3 R4, -R10, 0x1, RZ ;  /* 0x000000010a047810 */ /* 0x001fe40007ffe1ff */
[----:B------:R-:W-:-:S04]  /*1030*/  LOP3.LUT R19, R19, 0xfff7ffff, RZ, 0xc0, !PT ;  /* 0xfff7ffff13137812 */ /* 0x000fc800078ec0ff */
[----:B------:R-:W-:Y:S01]  /*1040*/  @P2 LOP3.LUT R19, R19, 0x80000, RZ, 0xfc, !PT ;  /* 0x0008000013132812 */ /* 0x000fe200078efcff */
[----:B------:R-:W0:Y:S01]  /*1050*/  @P1 LDC R7, c[0x0][0xc50] ;  /* 0x00031400ff071b82 */ /* 0x000e220000000800 */
[----:B-1----:R-:W-:-:S07]  /*1060*/  SEL R73, R73, 0x1, P0 ;  /* 0x0000000149497807 */ /* 0x002fce0000000000 */
[----:B------:R-:W1:Y:S01]  /*1070*/  @P3 LDC R6, c[0x0][0x450] ;  /* 0x00011400ff063b82 */ /* 0x000e620000000800 */
[----:B--2---:R-:W-:-:S07]  /*1080*/  @P1 IMAD.HI.U32 R0, R14, R5, RZ ;  /* 0x000000050e001227 */ /* 0x004fce00078e00ff */
[----:B------:R-:W2:Y:S01]  /*1090*/  LDC R8, c[0x0][0x2f0] ;  /* 0x0000bc00ff087b82 */ /* 0x000ea20000000800 */
[----:B---3--:R-:W-:Y:S01]  /*10a0*/  @P3 IMAD.HI.U32 R3, R2, R9, RZ ;  /* 0x0000000902033227 */ /* 0x008fe200078e00ff */
[----:B0-----:R-:W-:-:S04]  /*10b0*/  @P1 SHF.R.U32.HI R162, RZ, R7, R0 ;  /* 0x00000007ffa21219 */ /* 0x001fc80000011600 */
[----:B-1----:R-:W-:Y:S01]  /*10c0*/  @P3 SHF.R.U32.HI R2, RZ, R6, R3 ;  /* 0x00000006ff023219 */ /* 0x002fe20000011603 */
[----:B------:R-:W-:-:S04]  /*10d0*/  IMAD.MOV R3, RZ, RZ, -R162 ;  /* 0x000000ffff037224 */ /* 0x000fc800078e0aa2 */
[----:B------:R-:W-:Y:S02]  /*10e0*/  IMAD R164, R164, R3, R14 ;  /* 0x00000003a4a47224 */ /* 0x000fe400078e020e */
[CC--:B--2---:R-:W-:Y:S02]  /*10f0*/  IMAD R5, R73.reuse, R8.reuse, R4 ;  /* 0x0000000849057224 */ /* 0x0c4fe400078e0204 */
[----:B------:R-:W-:Y:S02]  /*1100*/  IMAD R16, R73, R8, RZ ;  /* 0x0000000849107224 */ /* 0x000fe400078e02ff */
[----:B------:R-:W-:-:S04]  /*1110*/  IMAD.IADD R7, R5, 0x1, R2 ;  /* 0x0000000105077824 */ /* 0x000fc800078e0202 */
[----:B------:R-:W-:Y:S01]  /*1120*/  IMAD.IADD R0, R7, 0x1, R12 ;  /* 0x0000000107007824 */ /* 0x000fe200078e020c */
[----:B------:R-:W-:Y:S06]  /*1130*/  @!P2 BRA `(.L_x_963) ;  /* 0x000000000040a947 */ /* 0x000fec0003800000 */
[C---:B------:R-:W-:Y:S01]  /*1140*/  ISETP.GT.AND P0, PT, R7.reuse, RZ, PT ;  /* 0x000000ff0700720c */ /* 0x040fe20003f04270 */
[----:B------:R-:W-:-:S12]  /*1150*/  VIADD R2, R7, 0xffffffff ;  /* 0xffffffff07027836 */ /* 0x000fd80000000000 */
[----:B------:R-:W-:Y:S05]  /*1160*/  @P0 BRA `(.L_x_964) ;  /* 0x00000000001c0947 */ /* 0x000fea0003800000 */
[----:B------:R-:W-:Y:S01]  /*1170*/  ISETP.NE.AND P0, PT, R13, 0x1, PT ;  /* 0x000000010d00780c */ /* 0x000fe20003f05270 */
[----:B------:R-:W-:-:S12]  /*1180*/  IMAD.MOV R3, RZ, RZ, -R7 ;  /* 0x000000ffff037224 */ /* 0x000fd800078e0a07 */
[----:B------:R-:W0:Y:S02]  /*1190*/  @P0 LDC.64 R4, c[0x0][0x9e8] ;  /* 0x00027a00ff040b82 */ /* 0x000e240000000a00 */
[----:B0-----:R-:W-:-:S05]  /*11a0*/  @P0 IMAD.HI.U32 R2, R3, R4, RZ ;  /* 0x0000000403020227 */ /* 0x001fca00078e00ff */
[----:B------:R-:W-:-:S04]  /*11b0*/  @P0 SHF.R.U32.HI R3, RZ, R5, R2 ;  /* 0x00000005ff030219 */ /* 0x000fc80000011602 */
[----:B------:R-:W-:Y:S01]  /*11c0*/  LOP3.LUT R2, RZ, R3, RZ, 0x33, !PT ;  /* 0x00000003ff027212 */ /* 0x000fe200078e33ff */
[----:B------:R-:W-:Y:S06]  /*11d0*/  BRA `(.L_x_965) ;  /* 0x0000000000107947 */ /* 0x000fec0003800000 */
.L_x_964:
[----:B------:R-:W-:-:S13]  /*11e0*/  ISETP.NE.AND P0, PT, R13, 0x1, PT ;  /* 0x000000010d00780c */ /* 0x000fda0003f05270 */
[----:B------:R-:W0:Y:S02]  /*11f0*/  @P0 LDC.64 R4, c[0x0][0x9e8] ;  /* 0x00027a00ff040b82 */ /* 0x000e240000000a00 */
[----:B0-----:R-:W-:-:S05]  /*1200*/  @P0 IMAD.HI.U32 R4, R2, R4, RZ ;  /* 0x0000000402040227 */ /* 0x001fca00078e00ff */
[----:B------:R-:W-:-:S07]  /*1210*/  @P0 SHF.R.U32.HI R2, RZ, R5, R4 ;  /* 0x00000005ff020219 */ /* 0x000fce0000011604 */
.L_x_965:
[----:B------:R-:W-:-:S05]  /*1220*/  IMAD R3, R2, R13, R13 ;  /* 0x0000000d02037224 */ /* 0x000fca00078e020d */
[----:B------:R-:W-:-:S07]  /*1230*/  VIMNMX R0, R0, R3, PT ;  /* 0x0000000300007248 */ /* 0x000fce0003fe0100 */
.L_x_963:
[----:B------:R-:W0:Y:S01]  /*1240*/  @P3 LDC R6, c[0x0][0x44c] ;  /* 0x00011300ff063b82 */ /* 0x000e220000000800 */
[----:B------:R-:W-:Y:S01]  /*1250*/  VIADD R2, R0, 0x5f ;  /* 0x0000005f00027836 */ /* 0x000fe20000000000 */
[----:B------:R-:W-:Y:S01]  /*1260*/  ULDC UR4, c[0x0][0x9dc] ;  /* 0x0002770000047ab9 */ /* 0x000fe20000000800 */
[----:B------:R-:W-:Y:S02]  /*1270*/  IMAD R0, R73, R8, 0x5f ;  /* 0x0000005f49007424 */ /* 0x000fe400078e0208 */
[----:B------:R-:W-:-:S03]  /*1280*/  IMAD.HI R2, R2, 0x2aaaaaab, RZ ;  /* 0x2aaaaaab02027827 */ /* 0x000fc600078e02ff */
[----:B------:R-:W1:Y:S01]  /*1290*/  @P3 LDC R7, c[0x0][0x450] ;  /* 0x00011400ff073b82 */ /* 0x000e620000000800 */
[----:B------:R-:W-:Y:S01]  /*12a0*/  IMAD.HI R0, R0, 0x2aaaaaab, RZ ;  /* 0x2aaaaaab00007827 */ /* 0x000fe200078e02ff */
[----:B------:R-:W-:-:S03]  /*12b0*/  SHF.R.U32.HI R5, RZ, 0x1f, R2 ;  /* 0x0000001fff057819 */ /* 0x000fc60000011602 */
[----:B------:R-:W-:Y:S01]  /*12c0*/  IMAD.MOV.U32 R4, RZ, RZ, R17 ;  /* 0x000000ffff047224 */ /* 0x000fe200078e0011 */
[----:B------:R-:W-:Y:S01]  /*12d0*/  SHF.R.U32.HI R3, RZ, 0x1f, R0 ;  /* 0x0000001fff037819 */ /* 0x000fe20000011600 */
[----:B------:R-:W-:Y:S01]  /*12e0*/  IMAD R73, R73, R8, -R10 ;  /* 0x0000000849497224 */ /* 0x000fe200078e0a0a */
[----:B------:R-:W-:Y:S02]  /*12f0*/  LEA.HI.SX32 R72, R2, R5, 0x1c ;  /* 0x0000000502487211 */ /* 0x000fe400078fe2ff */
[----:B------:R-:W-:-:S04]  /*1300*/  LEA.HI.SX32 R3, R0, R3, 0x1c ;  /* 0x0000000300037211 */ /* 0x000fc800078fe2ff */
[----:B------:R-:W-:Y:S01]  /*1310*/  VIMNMX R72, R3, R72, PT ;  /* 0x0000004803487248 */ /* 0x000fe20003fe0100 */
[----:B0-----:R-:W-:-:S05]  /*1320*/  @P3 IMAD.HI.U32 R6, R17, R6, RZ ;  /* 0x0000000611063227 */ /* 0x001fca00078e00ff */
[----:B-1----:R-:W-:-:S05]  /*1330*/  @P3 SHF.R.U32.HI R4, RZ, R7, R6 ;  /* 0x00000007ff043219 */ /* 0x002fca0000011606 */
[----:B------:R-:W-:-:S04]  /*1340*/  IMAD.IADD R0, R73, 0x1, R4 ;  /* 0x0000000149007824 */ /* 0x000fc800078e0204 */
[----:B------:R-:W-:Y:S01]  /*1350*/  VIADD R2, R0, -UR4 ;  /* 0x8000000400027c36 */ /* 0x000fe20008000000 */
[----:B------:R-:W-:Y:S06]  /*1360*/  @!P2 BRA `(.L_x_966) ;  /* 0x00000000003ca947 */ /* 0x000fec0003800000 */
[----:B------:R-:W-:-:S13]  /*1370*/  ISETP.GT.AND P0, PT, R0, -0x1, PT ;  /* 0xffffffff0000780c */ /* 0x000fda0003f04270 */
[----:B------:R-:W-:Y:S05]  /*1380*/  @P0 BRA `(.L_x_967) ;  /* 0x00000000001c0947 */ /* 0x000fea0003800000 */
[----:B------:R-:W-:Y:S02]  /*1390*/  ISETP.NE.AND P0, PT, R13, 0x1, PT ;  /* 0x000000010d00780c */ /* 0x000fe40003f05270 */
[----:B------:R-:W-:-:S11]  /*13a0*/  LOP3.LUT R3, RZ, R0, RZ, 0x33, !PT ;  /* 0x00000000ff037212 */ /* 0x000fd600078e33ff */
[----:B------:R-:W0:Y:S02]  /*13b0*/  @P0 LDC.64 R4, c[0x0][0x9e8] ;  /* 0x00027a00ff040b82 */ /* 0x000e240000000a00 */
[----:B0-----:R-:W-:-:S05]  /*13c0*/  @P0 IMAD.HI.U32 R0, R3, R4, RZ ;  /* 0x0000000403000227 */ /* 0x001fca00078e00ff */
[----:B------:R-:W-:-:S04]  /*13d0*/  @P0 SHF.R.U32.HI R3, RZ, R5, R0 ;  /* 0x00000005ff030219 */ /* 0x000fc80000011600 */
[----:B------:R-:W-:Y:S01]  /*13e0*/  LOP3.LUT R0, RZ, R3, RZ, 0x33, !PT ;  /* 0x00000003ff007212 */ /* 0x000fe200078e33ff */
[----:B------:R-:W-:Y:S06]  /*13f0*/  BRA `(.L_x_968) ;  /* 0x0000000000107947 */ /* 0x000fec0003800000 */
.L_x_967:
[----:B------:R-:W-:-:S13]  /*1400*/  ISETP.NE.AND P0, PT, R13, 0x1, PT ;  /* 0x000000010d00780c */ /* 0x000fda0003f05270 */
[----:B------:R-:W0:Y:S02]  /*1410*/  @P0 LDC.64 R4, c[0x0][0x9e8] ;  /* 0x00027a00ff040b82 */ /* 0x000e240000000a00 */
[----:B0-----:R-:W-:-:S05]  /*1420*/  @P0 IMAD.HI.U32 R4, R0, R4, RZ ;  /* 0x0000000400040227 */ /* 0x001fca00078e00ff */
[----:B------:R-:W-:-:S07]  /*1430*/  @P0 SHF.R.U32.HI R0, RZ, R5, R4 ;  /* 0x00000005ff000219 */ /* 0x000fce0000011604 */
.L_x_968:
[----:B------:R-:W-:-:S05]  /*1440*/  IMAD R3, R0, R13, RZ ;  /* 0x0000000d00037224 */ /* 0x000fca00078e02ff */
[----:B------:R-:W-:-:S07]  /*1450*/  VIMNMX R2, R2, R3, !PT ;  /* 0x0000000302027248 */ /* 0x000fce0007fe0100 */
.L_x_966:
[----:B------:R-:W-:Y:S01]  /*1460*/  IMAD.HI R2, R2, 0x2aaaaaab, RZ ;  /* 0x2aaaaaab02027827 */ /* 0x000fe200078e02ff */
[----:B------:R-:W-:Y:S02]  /*1470*/  PLOP3.LUT P0, PT, PT, PT, PT, 0x80, 0x0 ;  /* 0x000000000000781c */ /* 0x000fe40003f0f070 */
[----:B------:R-:W-:Y:S02]  /*1480*/  CS2R R88, SRZ ;  /* 0x0000000000587805 */ /* 0x000fe4000001ff00 */
[----:B------:R-:W-:Y:S01]  /*1490*/  CS2R R86, SRZ ;  /* 0x0000000000567805 */ /* 0x000fe2000001ff00 */
[----:B------:R-:W-:Y:S01]  /*14a0*/  IMAD.MOV.U32 R0, RZ, RZ, RZ ;  /* 0x000000ffff007224 */ /* 0x000fe200078e00ff */
[----:B------:R-:W-:Y:S02]  /*14b0*/  SHF.R.U32.HI R3, RZ, 0x1f, R2 ;  /* 0x0000001fff037819 */ /* 0x000fe40000011602 */
[----:B------:R-:W-:Y:S02]  /*14c0*/  CS2R R84, SRZ ;  /* 0x0000000000547805 */ /* 0x000fe4000001ff00 */
[----:B------:R-:W-:-:S02]  /*14d0*/  CS2R R82, SRZ ;  /* 0x0000000000527805 */ /* 0x000fc4000001ff00 */
[----:B------:R-:W-:Y:S02]  /*14e0*/  CS2R R80, SRZ ;  /* 0x0000000000507805 */ /* 0x000fe4000001ff00 */
[----:B------:R-:W-:Y:S01]  /*14f0*/  LEA.HI.SX32 R3, R2, R3, 0x1c ;  /* 0x0000000302037211 */ /* 0x000fe200078fe2ff */
[----:B------:R-:W-:Y:S01]  /*1500*/  IMAD.MOV.U32 R54, RZ, RZ, RZ ;  /* 0x000000ffff367224 */ /* 0x000fe200078e00ff */
[----:B------:R-:W-:Y:S02]  /*1510*/  CS2R R50, SRZ ;  /* 0x0000000000327805 */ /* 0x000fe4000001ff00 */
[----:B------:R-:W-:Y:S02]  /*1520*/  CS2R R76, SRZ ;  /* 0x00000000004c7805 */ /* 0x000fe4000001ff00 */
[----:B------:R-:W-:Y:S02]  /*1530*/  VIMNMX R23, RZ, R3, !PT ;  /* 0x00000003ff177248 */ /* 0x000fe40007fe0100 */
[----:B------:R-:W-:-:S02]  /*1540*/  CS2R R74, SRZ ;  /* 0x00000000004a7805 */ /* 0x000fc4000001ff00 */
[----:B------:R-:W-:Y:S02]  /*1550*/  CS2R R40, SRZ ;  /* 0x0000000000287805 */ /* 0x000fe4000001ff00 */
[----:B------:R-:W-:Y:S02]  /*1560*/  CS2R R48, SRZ ;  /* 0x0000000000307805 */ /* 0x000fe4000001ff00 */
[----:B------:R-:W-:Y:S02]  /*1570*/  ISETP.GT.AND P1, PT, R72, R23, PT ;  /* 0x000000174800720c */ /* 0x000fe40003f24270 */
[----:B------:R-:W-:Y:S02]  /*1580*/  CS2R R70, SRZ ;  /* 0x0000000000467805 */ /* 0x000fe4000001ff00 */
[----:B------:R-:W-:Y:S02]  /*1590*/  CS2R R68, SRZ ;  /* 0x0000000000447805 */ /* 0x000fe4000001ff00 */
[----:B------:R-:W-:-:S02]  /*15a0*/  CS2R R66, SRZ ;  /* 0x0000000000427805 */ /* 0x000fc4000001ff00 */
[----:B------:R-:W-:Y:S02]  /*15b0*/  CS2R R64, SRZ ;  /* 0x0000000000407805 */ /* 0x000fe4000001ff00 */
[----:B------:R-:W-:Y:S02]  /*15c0*/  CS2R R62, SRZ ;  /* 0x00000000003e7805 */ /* 0x000fe4000001ff00 */
[----:B------:R-:W-:Y:S01]  /*15d0*/  CS2R R60, SRZ ;  /* 0x00000000003c7805 */ /* 0x000fe2000001ff00 */
[----:B------:R-:W-:Y:S01]  /*15e0*/  IMAD.MOV.U32 R59, RZ, RZ, RZ ;  /* 0x000000ffff3b7224 */ /* 0x000fe200078e00ff */
[----:B------:R-:W-:Y:S01]  /*15f0*/  CS2R R44, SRZ ;  /* 0x00000000002c7805 */ /* 0x000fe2000001ff00 */
[----:B------:R-:W-:Y:S01]  /*1600*/  IMAD.MOV.U32 R56, RZ, RZ, RZ ;  /* 0x000000ffff387224 */ /* 0x000fe200078e00ff */
        /* <DEDUP_REMOVED lines=12> */
[----:B------:R-:W-:Y:S01]  /*16d0*/  CS2R R26, SRZ ;  /* 0x00000000001a7805 */ /* 0x000fe2000001ff00 */
        /* <DEDUP_REMOVED lines=26> */
[----:B------:R-:W-:Y:S02]  /*1880*/  IMAD.U32 R10, RZ, RZ, UR6 ;  /* 0x00000006ff0a7e24 */ /* 0x000fe4000f8e00ff */
[----:B------:R-:W-:Y:S02]  /*1890*/  IMAD.U32 R6, RZ, RZ, UR4 ;  /* 0x00000004ff067e24 */ /* 0x000fe4000f8e00ff */
[----:B------:R-:W-:-:S02]  /*18a0*/  IMAD.U32 R7, RZ, RZ, UR5 ;  /* 0x00000005ff077e24 */ /* 0x000fc4000f8e00ff */
[----:B------:R-:W-:Y:S02]  /*18b0*/  IMAD.U32 R11, RZ, RZ, UR7 ;  /* 0x00000007ff0b7e24 */ /* 0x000fe4000f8e00ff */
[----:B------:R-:W-:Y:S02]  /*18c0*/  IMAD.MOV.U32 R8, RZ, RZ, 0x70 ;  /* 0x00000070ff087424 */ /* 0x000fe400078e00ff */
[----:B------:R-:W-:Y:S02]  /*18d0*/  IMAD.MOV.U32 R12, RZ, RZ, 0x1 ;  /* 0x00000001ff0c7424 */ /* 0x000fe400078e00ff */
[----:B0-----:R-:W-:-:S07]  /*18e0*/  IMAD.MOV.U32 R13, RZ, RZ, RZ ;  /* 0x000000ffff0d7224 */ /* 0x001fce00078e00ff */
[----:B------:R-:W-:-:S07]  /*18f0*/  LEPC R20, `(.L_x_970) ;  /* 0x000000001014794e */ /* 0x000fce0000000000 */
[----:B-1----:R-:W-:Y:S05]  /*1900*/  CALL.ABS.NOINC R2 ;  /* 0x0000000002007343 */ /* 0x002fea0003c00000 */
.L_x_970:
[----:B------:R-:W-:Y:S01]  /*1910*/  LEA.HI R0, R166, R166, RZ, 0x1 ;  /* 0x000000a6a6007211 */ /* 0x000fe200078f08ff */
[----:B------:R-:W-:-:S03]  /*1920*/  IMAD.U32 R2, RZ, RZ, UR61 ;  /* 0x0000003dff027e24 */ /* 0x000fc6000f8e00ff */
[----:B------:R-:W-:Y:S02]  /*1930*/  LOP3.LUT R3, R0, 0xfffffffe, RZ, 0xc0, !PT ;  /* 0xfffffffe00037812 */ /* 0x000fe400078ec0ff */
[----:B------:R-:W-:-:S03]  /*1940*/  ISETP.NE.AND P0, PT, R2, 0x3, PT ;  /* 0x000000030200780c */ /* 0x000fc60003f05270 */
[----:B------:R-:W-:-:S05]  /*1950*/  IMAD.IADD R0, R166, 0x1, -R3 ;  /* 0x00000001a6007824 */ /* 0x000fca00078e0a03 */
[----:B------:R-:W-:-:S04]  /*1960*/  SHF.L.U32 R0, R0, 0x1f, RZ ;  /* 0x0000001f00007819 */ /* 0x000fc800000006ff */
[----:B------:R-:W0:Y:S02]  /*1970*/  SYNCS.PHASECHK.TRANS64.TRYWAIT P1, [UR40+0x2a800], R0 ;  /* 0x02a80000ff0075a7 */ /* 0x000e240008020168 */
[----:B0-----:R-:W-:Y:S05]  /*1980*/  @!P1 BRA `(.L_x_971) ;  /* 0x0000012c00109947 */ /* 0x001fea0003800000 */
.L_x_1135:
[----:B------:R-:W-:Y:S05]  /*1990*/  @!P0 BRA `(.L_x_972) ;  /* 0x0000000000048947 */ /* 0x000fea0003800000 */
[----:B------:R-:W-:Y:S01]  /*19a0*/  BPT.TRAP 0x1 ;  /* 0x000000040000795c */ /* 0x000fe20000300000 */
.L_x_972:
[----:B------:R-:W-:Y:S02]  /*19b0*/  IMAD.U32 R15, RZ, RZ, UR38 ;  /* 0x00000026ff0f7e24 */ /* 0x000fe4000f8e00ff */
[----:B0-----:R-:W-:-:S03]  /*19c0*/  IMAD.U32 R0, RZ, RZ, UR39 ;  /* 0x00000027ff007e24 */ /* 0x001fc6000f8e00ff */
[----:B------:R-:W-:Y:S02]  /*19d0*/  LEA R15, R15, UR40, 0x3 ;  /* 0x000000280f0f7c11 */ /* 0x000fe4000f8e18ff */
[----:B------:R-:W-:-:S04]  /*19e0*/  SHF.L.U32 R0, R0, 0x1f, RZ ;  /* 0x0000001f00007819 */ /* 0x000fc800000006ff */
[----:B------:R0:W1:Y:S01]  /*19f0*/  SYNCS.PHASECHK.TRANS64.TRYWAIT P1, [R15+URZ+0x2a830], R0 ;  /* 0x02a830000f0075a7 */ /* 0x000062000802017f */
[----:B------:R-:W-:Y:S05]  /*1a00*/  @!P0 BRA `(.L_x_973) ;  /* 0x0000000000048947 */ /* 0x000fea0003800000 */
[----:B------:R-:W-:Y:S01]  /*1a10*/  BPT.TRAP 0x1 ;  /* 0x000000040000795c */ /* 0x000fe20000300000 */
.L_x_973:
[----:B-1----:R-:W-:Y:S05]  /*1a20*/  @P1 BRA `(.L_x_974) ;  /* 0x0000000000081947 */ /* 0x002fea0003800000 */
[----:B------:R-:W1:Y:S02]  /*1a30*/  SYNCS.PHASECHK.TRANS64.TRYWAIT P1, [R15+URZ+0x2a830], R0 ;  /* 0x02a830000f0075a7 */ /* 0x000e64000802017f */
[----:B-1----:R-:W-:Y:S05]  /*1a40*/  @!P1 BRA `(.L_x_975) ;  /* 0x0000012800f89947 */ /* 0x002fea0003800000 */
.L_x_974:
        /* <DEDUP_REMOVED lines=30> */
[----:B------:R-:W-:Y:S01]  /*1c30*/  IMAD.U32 R5, RZ, RZ, UR9 ;  /* 0x00000009ff057e24 */ /* 0x000fe2000f8e00ff */
        /* <DEDUP_REMOVED lines=28> */
[----:B------:R-:W-:Y:S02]  /*1e00*/  WARPGROUP.DEPBAR.LE gsb0, 0x0 ;  /* 0x00008000000079c5 */ /* 0x000fe40000010000 */
        /* <DEDUP_REMOVED lines=39> */
.L_x_976:
[----:B------:R-:W-:Y:S01]  /*2080*/  ISETP.NE.AND P2, PT, R168, 0x1, PT ;  /* 0x00000001a800780c */ /* 0x000fe20003f45270 */
[----:B------:R-:W-:Y:S01]  /*2090*/  ULDC UR5, c[0x0][0x9d8] ;  /* 0x0002760000057ab9 */ /* 0x000fe20000000800 */
[----:B------:R-:W-:Y:S01]  /*20a0*/  R2UR UR4, R15 ;  /* 0x000000000f0472ca */ /* 0x000fe200000e0000 */
[----:B------:R-:W-:Y:S01]  /*20b0*/  FMUL.FTZ R3, R27, UR5 ;  /* 0x000000051b037c20 */ /* 0x000fe20008410000 */
[----:B01----:R-:W-:Y:S01]  /*20c0*/  FMUL.FTZ R0, R26, UR5 ;  /* 0x000000051a007c20 */ /* 0x003fe20008410000 */
[----:B------:R-:W-:Y:S02]  /*20d0*/  IMAD.IADD R26, R22, 0x1, R17 ;  /* 0x00000001161a7824 */ /* 0x000fe400078e0211 */
[----:B------:R-:W-:Y:S01]  /*20e0*/  FMUL.FTZ R9, R30, UR5 ;  /* 0x000000051e097c20 */ /* 0x000fe20008410000 */
[----:B------:R-:W-:Y:S01]  /*20f0*/  FMUL.FTZ R25, R25, UR5 ;  /* 0x0000000519197c20 */ /* 0x000fe20008410000 */
[----:B------:R-:W-:Y:S01]  /*2100*/  FMUL.FTZ R28, R28, UR5 ;  /* 0x000000051c1c7c20 */ /* 0x000fe20008410000 */
[----:B------:R-:W-:Y:S01]  /*2110*/  FMUL.FTZ R13, R24, UR5 ;  /* 0x00000005180d7c20 */ /* 0x000fe20008410000 */
[----:B------:R-:W-:Y:S01]  /*2120*/  FMUL.FTZ R11, R31, UR5 ;  /* 0x000000051f0b7c20 */ /* 0x000fe20008410000 */
[----:B------:R0:W1:Y:S01]  /*2130*/  MUFU.TANH R74, R25 ;  /* 0x00000019004a7308 */ /* 0x0000620000002400 */
[----:B------:R-:W-:Y:S01]  /*2140*/  FMUL.FTZ R32, R32, UR5 ;  /* 0x0000000520207c20 */ /* 0x000fe20008410000 */
[----:B------:R-:W2:Y:S01]  /*2150*/  @P2 LDC R21, c[0x0][0x44c] ;  /* 0x00011300ff152b82 */ /* 0x000ea20000000800 */
[----:B------:R-:W-:Y:S01]  /*2160*/  FMUL.FTZ R33, R33, UR5 ;  /* 0x0000000521217c20 */ /* 0x000fe20008410000 */
[----:B------:R-:W-:Y:S01]  /*2170*/  UIADD3 UR4, UR4, 0x2a840, URZ ;  /* 0x0002a84004047890 */ /* 0x000fe2000fffe03f */
[----:B------:R-:W-:Y:S01]  /*2180*/  FMUL.FTZ R14, R34, UR5 ;  /* 0x00000005220e7c20 */ /* 0x000fe20008410000 */
[----:B------:R-:W-:Y:S01]  /*2190*/  FMUL.FTZ R20, R35, UR5 ;  /* 0x0000000523147c20 */ /* 0x000fe20008410000 */
[----:B------:R-:W-:Y:S01]  /*21a0*/  FMUL.FTZ R36, R36, UR5 ;  /* 0x0000000524247c20 */ /* 0x000fe20008410000 */
[----:B------:R-:W-:Y:S01]  /*21b0*/  UPRMT UR4, UR60, 0x654, UR4 ;  /* 0x000006543c047896 */ /* 0x000fe20008000004 */
[----:B------:R-:W-:Y:S01]  /*21c0*/  FMUL.FTZ R37, R37, UR5 ;  /* 0x0000000525257c20 */ /* 0x000fe20008410000 */
[----:B------:R-:W3:Y:S01]  /*21d0*/  @P2 LDC R27, c[0x0][0x450] ;  /* 0x00011400ff1b2b82 */ /* 0x000ee20000000800 */
[----:B------:R-:W-:Y:S01]  /*21e0*/  FMUL.FTZ R24, R38, UR5 ;  /* 0x0000000526187c20 */ /* 0x000fe20008410000 */
[----:B0-----:R-:W-:Y:S01]  /*21f0*/  FMUL.FTZ R25, R39, UR5 ;  /* 0x0000000527197c20 */ /* 0x001fe20008410000 */
[----:B------:R-:W-:Y:S01]  /*2200*/  FMUL.FTZ R40, R40, UR5 ;  /* 0x0000000528287c20 */ /* 0x000fe20008410000 */
        /* <DEDUP_REMOVED lines=12> */
[----:B--2---:R-:W-:-:S04]  /*22d0*/  @P2 IMAD.HI.U32 R10, R26, R21, RZ ;  /* 0x000000151a0a2227 */ /* 0x004fc800078e00ff */
[----:B------:R-:W-:Y:S01]  /*22e0*/  FMUL.FTZ R56, R56, UR5 ;  /* 0x0000000538387c20 */ /* 0x000fe20008410000 */
[----:B------:R-:W0:Y:S01]  /*22f0*/  LDC R21, c[0x0][0x288] ;  /* 0x0000a200ff157b82 */ /* 0x000e220000000800 */
[----:B------:R-:W-:Y:S01]  /*2300*/  FMUL.FTZ R58, R58, UR5 ;  /* 0x000000053a3a7c20 */ /* 0x000fe20008410000 */
[----:B------:R-:W-:Y:S01]  /*2310*/  FMUL.FTZ R60, R60, UR5 ;  /* 0x000000053c3c7c20 */ /* 0x000fe20008410000 */
[----:B------:R-:W-:Y:S01]  /*2320*/  FMUL.FTZ R62, R62, UR5 ;  /* 0x000000053e3e7c20 */ /* 0x000fe20008410000 */
[----:B------:R-:W-:Y:S01]  /*2330*/  FMUL.FTZ R64, R64, UR5 ;  /* 0x0000000540407c20 */ /* 0x000fe20008410000 */
[----:B------:R-:W-:Y:S01]  /*2340*/  FMUL.FTZ R65, R65, UR5 ;  /* 0x0000000541417c20 */ /* 0x000fe20008410000 */
[----:B---3--:R-:W-:Y:S01]  /*2350*/  @P2 SHF.R.U32.HI R26, RZ, R27, R10 ;  /* 0x0000001bff1a2219 */ /* 0x008fe2000001160a */
[----:B------:R-:W-:Y:S02]  /*2360*/  IMAD.MOV.U32 R27, RZ, RZ, -0x60 ;  /* 0xffffffa0ff1b7424 */ /* 0x000fe400078e00ff */
[----:B------:R-:W-:Y:S01]  /*2370*/  FMUL.FTZ R8, R66, UR5 ;  /* 0x0000000542087c20 */ /* 0x000fe20008410000 */
[----:B------:R-:W-:Y:S01]  /*2380*/  FMUL.FTZ R2, R67, UR5 ;  /* 0x0000000543027c20 */ /* 0x000fe20008410000 */
[----:B------:R-:W-:Y:S01]  /*2390*/  FMUL.FTZ R68, R68, UR5 ;  /* 0x0000000544447c20 */ /* 0x000fe20008410000 */
[----:B------:R-:W2:Y:S01]  /*23a0*/  SHFL.IDX PT, R30, R26, RZ, 0x1c1f ;  /* 0x001c1fff1a1e7589 */ /* 0x000ea200000e0000 */
[----:B------:R-:W-:-:S02]  /*23b0*/  IMAD R27, R72, R27, 0x61 ;  /* 0x00000061481b7424 */ /* 0x000fc400078e021b */
[----:B------:R-:W-:Y:S01]  /*23c0*/  FMUL.FTZ R12, R70, UR5 ;  /* 0x00000005460c7c20 */ /* 0x000fe20008410000 */
[----:B------:R-:W-:Y:S01]  /*23d0*/  FMUL.FTZ R10, R71, UR5 ;  /* 0x00000005470a7c20 */ /* 0x000fe20008410000 */
[----:B------:R3:W4:Y:S01]  /*23e0*/  MUFU.TANH R75, R28 ;  /* 0x0000001c004b7308 */ /* 0x0007220000002400 */
[----:B------:R-:W-:Y:S01]  /*23f0*/  FMUL.FTZ R47, R47, UR5 ;  /* 0x000000052f2f7c20 */ /* 0x000fe20008410000 */
[----:B------:R-:W-:Y:S01]  /*2400*/  FMUL.FTZ R51, R51, UR5 ;  /* 0x0000000533337c20 */ /* 0x000fe20008410000 */
[----:B------:R-:W-:Y:S01]  /*2410*/  FMUL.FTZ R57, R57, UR5 ;  /* 0x0000000539397c20 */ /* 0x000fe20008410000 */
[----:B------:R-:W-:Y:S01]  /*2420*/  FMUL.FTZ R63, R63, UR5 ;  /* 0x000000053f3f7c20 */ /* 0x000fe20008410000 */
[----:B------:R-:W-:Y:S01]  /*2430*/  FMUL.FTZ R69, R69, UR5 ;  /* 0x0000000545457c20 */ /* 0x000fe20008410000 */
[----:B------:R-:W-:Y:S01]  /*2440*/  LOP3.LUT P1, RZ, R19, 0x80000, RZ, 0xc0, !PT ;  /* 0x0008000013ff7812 */ /* 0x000fe2000782c0ff */
[----:B------:R-:W-:Y:S01]  /*2450*/  FMUL.FTZ R29, R29, UR5 ;  /* 0x000000051d1d7c20 */ /* 0x000fe20008410000 */
[----:B------:R-:W-:Y:S01]  /*2460*/  IMAD R15, R72, -0x60, R16 ;  /* 0xffffffa0480f7824 */ /* 0x000fe200078e0210 */
[----:B------:R-:W0:Y:S01]  /*2470*/  MUFU.TANH R13, R13 ;  /* 0x0000000d000d7308 */ /* 0x000e220000002400 */
[----:B---3--:R-:W-:Y:S01]  /*2480*/  IMAD R28, R18, -0x2, R27 ;  /* 0xfffffffe121c7824 */ /* 0x008fe200078e021b */
[----:B------:R-:W-:Y:S01]  /*2490*/  ULDC UR50, c[0x0][0x9dc] ;  /* 0x0002770000327ab9 */ /* 0x000fe20000000800 */
[----:B------:R-:W-:Y:S01]  /*24a0*/  SYNCS.ARRIVE.TRANS64.RED.A1T0 RZ, [UR4], RZ ;  /* 0x000000ffffff79a7 */ /* 0x000fe20008100404 */
[----:B------:R-:W-:Y:S01]  /*24b0*/  FMUL.FTZ R55, R55, UR5 ;  /* 0x0000000537377c20 */ /* 0x000fe20008410000 */
[----:B------:R-:W-:Y:S01]  /*24c0*/  ULOP3.LUT UR4, URZ, UR50, URZ, 0x33, !UPT ;  /* 0x000000323f047292 */ /* 0x000fe2000f8e333f */
[----:B------:R-:W-:Y:S01]  /*24d0*/  FMUL.FTZ R59, R59, UR5 ;  /* 0x000000053b3b7c20 */ /* 0x000fe20008410000 */
[----:B------:R-:W-:Y:S01]  /*24e0*/  VIADD R15, R15, 0x60 ;  /* 0x000000600f0f7836 */ /* 0x000fe20000000000 */
[----:B------:R-:W3:Y:S01]  /*24f0*/  MUFU.TANH R0, R0 ;  /* 0x0000000000007308 */ /* 0x000ee20000002400 */
[----:B------:R-:W-:Y:S01]  /*2500*/  FMUL.FTZ R61, R61, UR5 ;  /* 0x000000053d3d7c20 */ /* 0x000fe20008410000 */
[----:B------:R-:W-:Y:S01]  /*2510*/  ULDC UR5, c[0x0][0x9e0] ;  /* 0x0002780000057ab9 */ /* 0x000fe20000000800 */
[----:B------:R-:W-:-:S05]  /*2520*/  VIADD R70, R28, 0xffffffff ;  /* 0xffffffff1c467836 */ /* 0x000fca0000000000 */
[----:B------:R-:W0:Y:S08]  /*2530*/  MUFU.TANH R3, R3 ;  /* 0x0000000300037308 */ /* 0x000e300000002400 */
        /* <DEDUP_REMOVED lines=39> */
[----:B------:R0:W1:Y:S08]  /*27b0*/  MUFU.TANH R76, R29 ;  /* 0x0000001d004c7308 */ /* 0x0000700000002400 */
[----:B------:R5:W1:Y:S01]  /*27c0*/  MUFU.TANH R38, R55 ;  /* 0x0000003700267308 */ /* 0x000a620000002400 */
[----:B0-----:R-:W-:-:S05]  /*27d0*/  IADD3 R29, R28, -R21, R16 ;  /* 0x800000151c1d7210 */ /* 0x001fca0007ffe010 */
[----:B------:R-:W-:Y:S02]  /*27e0*/  VIADD R66, R29, UR5 ;  /* 0x000000051d427c36 */ /* 0x000fe40008000000 */
[----:B------:R0:W1:Y:S01]  /*27f0*/  MUFU.TANH R78, R59 ;  /* 0x0000003b004e7308 */ /* 0x0000620000002400 */
[----:B-----5:R-:W-:-:S07]  /*2800*/  IMAD R55, R18, -0x2, R15 ;  /* 0xfffffffe12377824 */ /* 0x020fce00078e020f */
[----:B------:R5:W1:Y:S01]  /*2810*/  MUFU.TANH R35, R61 ;  /* 0x0000003d00237308 */ /* 0x000a620000002400 */
[----:B0-----:R-:W-:-:S04]  /*2820*/  VIADD R59, R29, UR4 ;  /* 0x000000041d3b7c36 */ /* 0x001fc80008000000 */
[----:B--2---:R-:W-:Y:S02]  /*2830*/  IMAD.IADD R28, R59, 0x1, R30 ;  /* 0x000000013b1c7824 */ /* 0x004fe400078e021e */
[----:B-----5:R-:W-:Y:S01]  /*2840*/  VIADD R61, R27, 0xffffffff ;  /* 0xffffffff1b3d7836 */ /* 0x020fe20000000000 */
[----:B------:R-:W-:Y:S01]  /*2850*/  VIADDMNMX R27, R30, R66, R55, PT ;  /* 0x000000421e1b7246 */ /* 0x000fe20003800137 */
[----:B---34-:R-:W-:Y:S06]  /*2860*/  @!P1 BRA `(.L_x_977) ;  /* 0x00000000005c9947 */ /* 0x018fec0003800000 */
[----:B------:R-:W-:Y:S01]  /*2870*/  IADD3 R15, R16, -R21, R30 ;  /* 0x80000015100f7210 */ /* 0x000fe20007ffe01e */
[----:B------:R-:W-:Y:S03]  /*2880*/  BSSY B0, `(.L_x_978) ;  /* 0x0000012000007945 */ /* 0x000fe60003800000 */
[----:B------:R-:W-:-:S13]  /*2890*/  ISETP.GT.AND P1, PT, R15, -0x1, PT ;  /* 0xffffffff0f00780c */ /* 0x000fda0003f24270 */
[----:B------:R-:W-:Y:S05]  /*28a0*/  @P1 BRA `(.L_x_979) ;  /* 0x0000000000241947 */ /* 0x000fea0003800000 */
[----:B------:R-:W-:Y:S01]  /*28b0*/  ULDC UR4, c[0x0][0x9e4] ;  /* 0x0002790000047ab9 */ /* 0x000fe20000000800 */
[----:B------:R-:W-:Y:S01]  /*28c0*/  LOP3.LUT R15, RZ, R15, RZ, 0x33, !PT ;  /* 0x0000000fff0f7212 */ /* 0x000fe200078e33ff */
[----:B------:R-:W-:-:S05]  /*28d0*/  IMAD.U32 R80, RZ, RZ, UR4 ;  /* 0x00000004ff507e24 */ /* 0x000fca000f8e00ff */
[----:B------:R-:W-:-:S13]  /*28e0*/  ISETP.NE.AND P1, PT, R80, 0x1, PT ;  /* 0x000000015000780c */ /* 0x000fda0003f25270 */
[----:B------:R-:W0:Y:S02]  /*28f0*/  @P1 LDC.64 R84, c[0x0][0x9e8] ;  /* 0x00027a00ff541b82 */ /* 0x000e240000000a00 */
[----:B0-----:R-:W-:-:S05]  /*2900*/  @P1 IMAD.HI.U32 R30, R15, R84, RZ ;  /* 0x000000540f1e1227 */ /* 0x001fca00078e00ff */
[----:B------:R-:W-:-:S04]  /*2910*/  @P1 SHF.R.U32.HI R15, RZ, R85, R30 ;  /* 0x00000055ff0f1219 */ /* 0x000fc8000001161e */
[----:B------:R-:W-:Y:S01]  /*2920*/  LOP3.LUT R15, RZ, R15, RZ, 0x33, !PT ;  /* 0x0000000fff0f7212 */ /* 0x000fe200078e33ff */
[----:B------:R-:W-:Y:S06]  /*2930*/  BRA `(.L_x_980) ;  /* 0x0000000000187947 */ /* 0x000fec0003800000 */
.L_x_979:
[----:B------:R-:W-:Y:S02]  /*2940*/  ULDC UR4, c[0x0][0x9e4] ;  /* 0x0002790000047ab9 */ /* 0x000fe40000000800 */
[----:B------:R-:W-:-:S05]  /*2950*/  IMAD.U32 R80, RZ, RZ, UR4 ;  /* 0x00000004ff507e24 */ /* 0x000fca000f8e00ff */
[----:B------:R-:W-:-:S13]  /*2960*/  ISETP.NE.AND P1, PT, R80, 0x1, PT ;  /* 0x000000015000780c */ /* 0x000fda0003f25270 */
[----:B------:R-:W0:Y:S02]  /*2970*/  @P1 LDC.64 R84, c[0x0][0x9e8] ;  /* 0x00027a00ff541b82 */ /* 0x000e240000000a00 */
[----:B0-----:R-:W-:-:S05]  /*2980*/  @P1 IMAD.HI.U32 R30, R15, R84, RZ ;  /* 0x000000540f1e1227 */ /* 0x001fca00078e00ff */
[----:B------:R-:W-:-:S07]  /*2990*/  @P1 SHF.R.U32.HI R15, RZ, R85, R30 ;  /* 0x00000055ff0f1219 */ /* 0x000fce000001161e */
.L_x_980:
[----:B------:R-:W-:Y:S05]  /*29a0*/  BSYNC B0 ;  /* 0x0000000000007941 */ /* 0x000fea0003800000 */
.L_x_978:
[----:B------:R-:W-:-:S05]  /*29b0*/  IMAD R15, R15, R80, R70 ;  /* 0x000000500f0f7224 */ /* 0x000fca00078e0246 */
[----:B------:R-:W-:Y:S02]  /*29c0*/  VIADDMNMX R27, R15, R80, R27, PT ;  /* 0x000000500f1b7246 */ /* 0x000fe4000380011b */
[----:B------:R-:W-:-:S07]  /*29d0*/  VIMNMX R28, R28, R15, !PT ;  /* 0x0000000f1c1c7248 */ /* 0x000fce0007fe0100 */
.L_x_977:
[C---:B------:R-:W-:Y:S01]  /*29e0*/  ISETP.GE.AND P6, PT, R61.reuse, 0x9, PT ;  /* 0x000000093d00780c */ /* 0x040fe20003fc6270 */
[----:B------:R-:W0:Y:S01]  /*29f0*/  SHFL.IDX PT, R26, R26, 0x1, 0x1c1f ;  /* 0x003c1f001a1a7f89 */ /* 0x000e2200000e0000 */
[----:B------:R-:W-:Y:S02]  /*2a00*/  ISETP.GE.AND P1, PT, R61, 0x2, PT ;  /* 0x000000023d00780c */ /* 0x000fe40003f26270 */
[C---:B------:R-:W-:Y:S02]  /*2a10*/  ISETP.GT.AND P2, PT, R28.reuse, 0x8, !P6 ;  /* 0x000000081c00780c */ /* 0x040fe40007744270 */
[----:B------:R-:W-:Y:S02]  /*2a20*/  ISETP.GT.AND P3, PT, R28, 0x1, !P1 ;  /* 0x000000011c00780c */ /* 0x000fe40004f64270 */
[----:B------:R-:W-:Y:S02]  /*2a30*/  ISETP.LT.OR P2, PT, R27, 0x9, P2 ;  /* 0x000000091b00780c */ /* 0x000fe40001741670 */
[----:B------:R-:W-:-:S02]  /*2a40*/  ISETP.GE.AND P4, PT, R61, 0xa, PT ;  /* 0x0000000a3d00780c */ /* 0x000fc40003f86270 */
[----:B------:R-:W-:Y:S02]  /*2a50*/  FSEL R89, R75, -INF , !P2 ;  /* 0xff8000004b597808 */ /* 0x000fe40005000000 */
[C---:B------:R-:W-:Y:S02]  /*2a60*/  ISETP.LT.OR P3, PT, R27.reuse, 0x2, P3 ;  /* 0x000000021b00780c */ /* 0x040fe40001f61670 */
[----:B------:R-:W-:Y:S02]  /*2a70*/  ISETP.GT.AND P2, PT, R28, 0x9, !P4 ;  /* 0x000000091c00780c */ /* 0x000fe40006744270 */
[----:B-1----:R-:W-:Y:S02]  /*2a80*/  FSEL R87, R74, -INF , !P3 ;  /* 0xff8000004a577808 */ /* 0x002fe40005800000 */
[----:B------:R-:W-:Y:S02]  /*2a90*/  ISETP.LT.OR P2, PT, R27, 0xa, P2 ;  /* 0x0000000a1b00780c */ /* 0x000fe40001741670 */
[----:B------:R-:W-:-:S02]  /*2aa0*/  ISETP.GE.AND P3, PT, R61, 0x11, PT ;  /* 0x000000113d00780c */ /* 0x000fc40003f66270 */
[----:B------:R-:W-:Y:S01]  /*2ab0*/  FSEL R91, R76, -INF , !P2 ;  /* 0xff8000004c5b7808 */ /* 0x000fe20005000000 */
[----:B0-----:R-:W-:Y:S01]  /*2ac0*/  IMAD.IADD R30, R59, 0x1, R26 ;  /* 0x000000013b1e7824 */ /* 0x001fe200078e021a */
[----:B------:R-:W-:Y:S02]  /*2ad0*/  ISETP.GT.AND P2, PT, R28, 0x10, !P3 ;  /* 0x000000101c00780c */ /* 0x000fe40005f44270 */
[----:B------:R-:W-:Y:S02]  /*2ae0*/  P2R R67, PR, RZ, 0x8 ;  /* 0x00000008ff437803 */ /* 0x000fe40000000000 */
[----:B------:R-:W-:Y:S02]  /*2af0*/  ISETP.LT.OR P2, PT, R27, 0x11, P2 ;  /* 0x000000111b00780c */ /* 0x000fe40001741670 */
[----:B------:R-:W-:Y:S02]  /*2b00*/  ISETP.GE.AND P3, PT, R61, 0x12, PT ;  /* 0x000000123d00780c */ /* 0x000fe40003f66270 */
[----:B------:R-:W-:-:S02]  /*2b10*/  FSEL R95, R32, -INF , !P2 ;  /* 0xff800000205f7808 */ /* 0x000fc40005000000 */
[C---:B------:R-:W-:Y:S02]  /*2b20*/  ISETP.GT.AND P2, PT, R28.reuse, 0x11, !P3 ;  /* 0x000000111c00780c */ /* 0x040fe40005f44270 */
[----:B------:R-:W-:Y:S02]  /*2b30*/  P2R R32, PR, RZ, 0x8 ;  /* 0x00000008ff207803 */ /* 0x000fe40000000000 */
[----:B------:R-:W-:Y:S02]  /*2b40*/  ISETP.LT.OR P2, PT, R27, 0x12, P2 ;  /* 0x000000121b00780c */ /* 0x000fe40001741670 */
[----:B------:R-:W-:Y:S02]  /*2b50*/  ISETP.GE.AND P3, PT, R61, 0x19, PT ;  /* 0x000000193d00780c */ /* 0x000fe40003f66270 */
[----:B------:R-:W-:Y:S02]  /*2b60*/  FSEL R97, R33, -INF , !P2 ;  /* 0xff80000021617808 */ /* 0x000fe40005000000 */
[----:B------:R-:W-:-:S02]  /*2b70*/  ISETP.GT.AND P2, PT, R28, 0x18, !P3 ;  /* 0x000000181c00780c */ /* 0x000fc40005f44270 */
[----:B------:R-:W-:Y:S02]  /*2b80*/  P2R R69, PR, RZ, 0x8 ;  /* 0x00000008ff457803 */ /* 0x000fe40000000000 */
[----:B------:R-:W-:Y:S02]  /*2b90*/  ISETP.LT.OR P2, PT, R27, 0x19, P2 ;  /* 0x000000191b00780c */ /* 0x000fe40001741670 */
[----:B------:R-:W-:Y:S02]  /*2ba0*/  ISETP.GE.AND P3, PT, R61, 0x1a, PT ;  /* 0x0000001a3d00780c */ /* 0x000fe40003f66270 */
[----:B------:R-:W-:Y:S02]  /*2bb0*/  FSEL R99, R36, -INF , !P2 ;  /* 0xff80000024637808 */ /* 0x000fe40005000000 */
[----:B------:R-:W-:Y:S02]  /*2bc0*/  ISETP.GT.AND P2, PT, R28, 0x19, !P3 ;  /* 0x000000191c00780c */ /* 0x000fe40005f44270 */
[----:B------:R-:W-:-:S02]  /*2bd0*/  P2R R36, PR, RZ, 0x8 ;  /* 0x00000008ff247803 */ /* 0x000fc40000000000 */
[----:B------:R-:W-:Y:S02]  /*2be0*/  ISETP.LT.OR P2, PT, R27, 0x1a, P2 ;  /* 0x0000001a1b00780c */ /* 0x000fe40001741670 */
[----:B------:R-:W-:Y:S02]  /*2bf0*/  ISETP.GE.AND P3, PT, R61, 0x21, PT ;  /* 0x000000213d00780c */ /* 0x000fe40003f66270 */
[----:B------:R-:W-:Y:S02]  /*2c00*/  FSEL R101, R37, -INF , !P2 ;  /* 0xff80000025657808 */ /* 0x000fe40005000000 */
[----:B------:R-:W-:Y:S02]  /*2c10*/  ISETP.GT.AND P2, PT, R28, 0x20, !P3 ;  /* 0x000000201c00780c */ /* 0x000fe40005f44270 */
[----:B------:R-:W-:Y:S02]  /*2c20*/  P2R R71, PR, RZ, 0x8 ;  /* 0x00000008ff477803 */ /* 0x000fe40000000000 */
[----:B------:R-:W-:-:S02]  /*2c30*/  ISETP.LT.OR P2, PT, R27, 0x21, P2 ;  /* 0x000000211b00780c */ /* 0x000fc40001741670 */
[----:B------:R-:W-:Y:S02]  /*2c40*/  ISETP.GE.AND P3, PT, R61, 0x22, PT ;  /* 0x000000223d00780c */ /* 0x000fe40003f66270 */
[----:B------:R-:W-:Y:S02]  /*2c50*/  FSEL R103, R40, -INF , !P2 ;  /* 0xff80000028677808 */ /* 0x000fe40005000000 */
[----:B------:R-:W-:Y:S02]  /*2c60*/  ISETP.GT.AND P2, PT, R28, 0x21, !P3 ;  /* 0x000000211c00780c */ /* 0x000fe40005f44270 */
[----:B------:R-:W-:Y:S02]  /*2c70*/  P2R R40, PR, RZ, 0x8 ;  /* 0x00000008ff287803 */ /* 0x000fe40000000000 */
[----:B------:R-:W-:Y:S02]  /*2c80*/  ISETP.LT.OR P2, PT, R27, 0x22, P2 ;  /* 0x000000221b00780c */ /* 0x000fe40001741670 */
[----:B------:R-:W-:-:S02]  /*2c90*/  ISETP.GE.AND P3, PT, R61, 0x29, PT ;  /* 0x000000293d00780c */ /* 0x000fc40003f66270 */
[----:B------:R-:W-:Y:S02]  /*2ca0*/  FSEL R105, R41, -INF , !P2 ;  /* 0xff80000029697808 */ /* 0x000fe40005000000 */
        /* <DEDUP_REMOVED lines=53> */
[----:B------:R-:W-:Y:S02]  /*3000*/  P2R R63, PR, RZ, 0x10 ;  /* 0x00000010ff3f7803 */ /* 0x000fe40000000000 */
[----:B------:R-:W-:Y:S02]  /*3010*/  FSEL R33, R64, -INF , !P2 ;  /* 0xff80000040217808 */ /* 0x000fe40005000000 */
[----:B------:R-:W-:-:S04]  /*3020*/  ISETP.GE.AND P2, PT, R61, 0x52, PT ;  /* 0x000000523d00780c */ /* 0x000fc80003f46270 */
[----:B------:R-:W-:-:S04]  /*3030*/  ISETP.GT.AND P3, PT, R28, 0x51, !P2 ;  /* 0x000000511c00780c */ /* 0x000fc80005764270 */
[----:B------:R-:W-:-:S04]  /*3040*/  ISETP.LT.OR P3, PT, R27, 0x52, P3 ;  /* 0x000000521b00780c */ /* 0x000fc80001f61670 */
[----:B------:R-:W-:Y:S02]  /*3050*/  FSEL R15, R65, -INF , !P3 ;  /* 0xff800000410f7808 */ /* 0x000fe40005800000 */
[----:B------:R-:W-:-:S04]  /*3060*/  ISETP.GE.AND P3, PT, R61, 0x59, PT ;  /* 0x000000593d00780c */ /* 0x000fc80003f66270 */
[----:B------:R-:W-:-:S04]  /*3070*/  ISETP.GT.AND P4, PT, R28, 0x58, !P3 ;  /* 0x000000581c00780c */ /* 0x000fc80005f84270 */
[----:B------:R-:W-:-:S04]  /*3080*/  ISETP.LT.OR P4, PT, R27, 0x59, P4 ;  /* 0x000000591b00780c */ /* 0x000fc80002781670 */
[----:B------:R-:W-:Y:S02]  /*3090*/  FSEL R29, R68, -INF , !P4 ;  /* 0xff800000441d7808 */ /* 0x000fe40006000000 */
[----:B------:R-:W-:-:S04]  /*30a0*/  ISETP.GE.AND P4, PT, R61, 0x1, PT ;  /* 0x000000013d00780c */ /* 0x000fc80003f86270 */
[----:B------:R-:W-:-:S04]  /*30b0*/  ISETP.GT.AND P5, PT, R28, RZ, !P4 ;  /* 0x000000ff1c00720c */ /* 0x000fc800067a4270 */
[----:B------:R-:W-:-:S04]  /*30c0*/  ISETP.LT.OR P5, PT, R27, 0x1, P5 ;  /* 0x000000011b00780c */ /* 0x000fc80002fa1670 */
[----:B------:R-:W-:Y:S02]  /*30d0*/  FSEL R85, R13, -INF , !P5 ;  /* 0xff8000000d557808 */ /* 0x000fe40006800000 */
[----:B------:R-:W-:-:S04]  /*30e0*/  ISETP.GE.AND P5, PT, R61, 0x5a, PT ;  /* 0x0000005a3d00780c */ /* 0x000fc80003fa6270 */
[----:B------:R-:W-:Y:S02]  /*30f0*/  P2R R64, PR, RZ, 0x20 ;  /* 0x00000020ff407803 */ /* 0x000fe40000000000 */
[----:B------:R-:W-:Y:S02]  /*3100*/  ISETP.GT.AND P5, PT, R28, 0x59, !P5 ;  /* 0x000000591c00780c */ /* 0x000fe40006fa4270 */
[----:B------:R-:W-:Y:S02]  /*3110*/  VIADDMNMX R28, R26, R66, R55, PT ;  /* 0x000000421a1c7246 */ /* 0x000fe40003800137 */
[----:B------:R-:W-:-:S04]  /*3120*/  ISETP.LT.OR P5, PT, R27, 0x5a, P5 ;  /* 0x0000005a1b00780c */ /* 0x000fc80002fa1670 */
[----:B------:R-:W-:Y:S02]  /*3130*/  FSEL R31, R31, -INF , !P5 ;  /* 0xff8000001f1f7808 */ /* 0x000fe40006800000 */
[----:B------:R-:W-:-:S13]  /*3140*/  LOP3.LUT P5, RZ, R19, 0x80000, RZ, 0xc0, !PT ;  /* 0x0008000013ff7812 */ /* 0x000fda00078ac0ff */
[----:B------:R-:W-:Y:S05]  /*3150*/  @!P5 BRA `(.L_x_981) ;  /* 0x00000000005cd947 */ /* 0x000fea0003800000 */
        /* <DEDUP_REMOVED lines=13> */
.L_x_983:
[----:B------:R-:W-:Y:S02]  /*3230*/  ULDC UR4, c[0x0][0x9e4] ;  /* 0x0002790000047ab9 */ /* 0x000fe40000000800 */
[----:B------:R-:W-:-:S05]  /*3240*/  IMAD.U32 R27, RZ, RZ, UR4 ;  /* 0x00000004ff1b7e24 */ /* 0x000fca000f8e00ff */
[----:B------:R-:W-:-:S13]  /*3250*/  ISETP.NE.AND P5, PT, R27, 0x1, PT ;  /* 0x000000011b00780c */ /* 0x000fda0003fa5270 */
[----:B------:R-:W0:Y:S02]  /*3260*/  @P5 LDC.64 R52, c[0x0][0x9e8] ;  /* 0x00027a00ff345b82 */ /* 0x000e240000000a00 */
[----:B0-----:R-:W-:-:S05]  /*3270*/  @P5 IMAD.HI.U32 R26, R13, R52, RZ ;  /* 0x000000340d1a5227 */ /* 0x001fca00078e00ff */
[----:B------:R-:W-:-:S07]  /*3280*/  @P5 SHF.R.U32.HI R13, RZ, R53, R26 ;  /* 0x00000035ff0d5219 */ /* 0x000fce000001161a */
.L_x_984:
[----:B------:R-:W-:Y:S05]  /*3290*/  BSYNC B0 ;  /* 0x0000000000007941 */ /* 0x000fea0003800000 */
.L_x_982:
[----:B------:R-:W-:-:S05]  /*32a0*/  IMAD R13, R13, R27, R70 ;  /* 0x0000001b0d0d7224 */ /* 0x000fca00078e0246 */
[----:B------:R-:W-:Y:S02]  /*32b0*/  VIADDMNMX R28, R13, R27, R28, PT ;  /* 0x0000001b0d1c7246 */ /* 0x000fe4000380011c */
[----:B------:R-:W-:-:S07]  /*32c0*/  VIMNMX R30, R30, R13, !PT ;  /* 0x0000000d1e1e7248 */ /* 0x000fce0007fe0100 */
.L_x_981:
[----:B------:R-:W-:Y:S01]  /*32d0*/  ISETP.GT.AND P1, PT, R30, 0x1, !P1 ;  /* 0x000000011e00780c */ /* 0x000fe20004f24270 */
[----:B------:R-:W-:Y:S01]  /*32e0*/  ULDC UR4, c[0x0][0x988] ;  /* 0x0002620000047ab9 */ /* 0x000fe20000000800 */
[----:B------:R-:W-:Y:S02]  /*32f0*/  FMNMX.FTZ R13, R85, R87, !PT ;  /* 0x00000057550d7209 */ /* 0x000fe40007810000 */
[----:B------:R-:W-:Y:S02]  /*3300*/  ISETP.LT.OR P1, PT, R28, 0x2, P1 ;  /* 0x000000021c00780c */ /* 0x000fe40000f21670 */
[----:B------:R-:W-:Y:S02]  /*3310*/  ISETP.GT.AND P6, PT, R30, 0x8, !P6 ;  /* 0x000000081e00780c */ /* 0x000fe400077c4270 */
[----:B------:R-:W-:Y:S02]  /*3320*/  FSEL R59, R3, -INF , !P1 ;  /* 0xff800000033b7808 */ /* 0x000fe40004800000 */
[----:B------:R-:W-:-:S02]  /*3330*/  ISETP.NE.AND P1, PT, R63, RZ, PT ;  /* 0x000000ff3f00720c */ /* 0x000fc40003f25270 */
[----:B------:R-:W-:Y:S02]  /*3340*/  FMNMX.FTZ R13, R89, R13, !PT ;  /* 0x0000000d590d7209 */ /* 0x000fe40007810000 */
[----:B------:R-:W-:Y:S02]  /*3350*/  ISETP.GT.AND P1, PT, R30, 0x9, !P1 ;  /* 0x000000091e00780c */ /* 0x000fe40004f24270 */
[C---:B------:R-:W-:Y:S02]  /*3360*/  ISETP.LT.OR P6, PT, R28.reuse, 0x9, P6 ;  /* 0x000000091c00780c */ /* 0x040fe400037c1670 */
[----:B------:R-:W-:Y:S02]  /*3370*/  ISETP.LT.OR P1, PT, R28, 0xa, P1 ;  /* 0x0000000a1c00780c */ /* 0x000fe40000f21670 */
[----:B------:R-:W-:Y:S02]  /*3380*/  FMNMX.FTZ R13, R91, R13, !PT ;  /* 0x0000000d5b0d7209 */ /* 0x000fe40007810000 */
[----:B------:R-:W-:-:S02]  /*3390*/  FSEL R63, R11, -INF , !P1 ;  /* 0xff8000000b3f7808 */ /* 0x000fc40004800000 */
[----:B------:R-:W-:Y:S02]  /*33a0*/  ISETP.NE.AND P1, PT, R67, RZ, PT ;  /* 0x000000ff4300720c */ /* 0x000fe40003f25270 */
[----:B------:R-:W-:Y:S02]  /*33b0*/  FSEL R61, R9, -INF , !P6 ;  /* 0xff800000093d7808 */ /* 0x000fe40007000000 */
[----:B------:R-:W-:Y:S02]  /*33c0*/  ISETP.GT.AND P1, PT, R30, 0x10, !P1 ;  /* 0x000000101e00780c */ /* 0x000fe40004f24270 */
[----:B------:R-:W-:Y:S02]  /*33d0*/  ISETP.NE.AND P6, PT, R69, RZ, PT ;  /* 0x000000ff4500720c */ /* 0x000fe40003fc5270 */
[----:B------:R-:W-:Y:S02]  /*33e0*/  ISETP.LT.OR P1, PT, R28, 0x11, P1 ;  /* 0x000000111c00780c */ /* 0x000fe40000f21670 */
[----:B------:R-:W-:-:S02]  /*33f0*/  FMNMX.FTZ R13, R95, R13, !PT ;  /* 0x0000000d5f0d7209 */ /* 0x000fc40007810000 */
[----:B------:R-:W-:Y:S02]  /*3400*/  FSEL R65, R14, -INF , !P1 ;  /* 0xff8000000e417808 */ /* 0x000fe40004800000 */
[----:B------:R-:W-:Y:S02]  /*3410*/  ISETP.NE.AND P1, PT, R32, RZ, PT ;  /* 0x000000ff2000720c */ /* 0x000fe40003f25270 */
[----:B------:R-:W-:Y:S02]  /*3420*/  FMNMX.FTZ R13, R97, R13, !PT ;  /* 0x0000000d610d7209 */ /* 0x000fe40007810000 */
[----:B------:R-:W-:Y:S02]  /*3430*/  ISETP.GT.AND P1, PT, R30, 0x11, !P1 ;  /* 0x000000111e00780c */ /* 0x000fe40004f24270 */
[----:B------:R-:W-:Y:S02]  /*3440*/  ISETP.NE.AND P5, PT, R36, RZ, PT ;  /* 0x000000ff2400720c */ /* 0x000fe40003fa5270 */
[----:B------:R-:W-:-:S02]  /*3450*/  ISETP.LT.OR P1, PT, R28, 0x12, P1 ;  /* 0x000000121c00780c */ /* 0x000fc40000f21670 */
[----:B------:R-:W-:Y:S02]  /*3460*/  FMNMX.FTZ R13, R99, R13, !PT ;  /* 0x0000000d630d7209 */ /* 0x000fe40007810000 */
[----:B------:R-:W-:Y:S02]  /*3470*/  FSEL R67, R20, -INF , !P1 ;  /* 0xff80000014437808 */ /* 0x000fe40004800000 */
[----:B------:R-:W-:Y:S02]  /*3480*/  ISETP.GT.AND P1, PT, R30, 0x18, !P6 ;  /* 0x000000181e00780c */ /* 0x000fe40007724270 */
[----:B------:R-:W-:Y:S02]  /*3490*/  FMNMX.FTZ R13, R101, R13, !PT ;  /* 0x0000000d650d7209 */ /* 0x000fe40007810000 */
[----:B------:R-:W-:Y:S02]  /*34a0*/  ISETP.LT.OR P1, PT, R28, 0x19, P1 ;  /* 0x000000191c00780c */ /* 0x000fe40000f21670 */
[----:B------:R-:W-:-:S02]  /*34b0*/  FMNMX.FTZ R13, R103, R13, !PT ;  /* 0x0000000d670d7209 */ /* 0x000fc40007810000 */
[----:B------:R-:W-:Y:S02]  /*34c0*/  FSEL R53, R24, -INF , !P1 ;  /* 0xff80000018357808 */ /* 0x000fe40004800000 */
[----:B------:R-:W-:Y:S02]  /*34d0*/  ISETP.GT.AND P1, PT, R30, 0x19, !P5 ;  /* 0x000000191e00780c */ /* 0x000fe40006f24270 */
[----:B------:R-:W-:Y:S02]  /*34e0*/  FMNMX.FTZ R13, R105, R13, !PT ;  /* 0x0000000d690d7209 */ /* 0x000fe40007810000 */
[----:B------:R-:W-:Y:S02]  /*34f0*/  ISETP.LT.OR P1, PT, R28, 0x1a, P1 ;  /* 0x0000001a1c00780c */ /* 0x000fe40000f21670 */
[----:B------:R-:W-:Y:S02]  /*3500*/  FMNMX.FTZ R14, R107, R13, !PT ;  /* 0x0000000d6b0e7209 */ /* 0x000fe40007810000 */
[----:B------:R-:W-:-:S02]  /*3510*/  FSEL R69, R25, -INF , !P1 ;  /* 0xff80000019457808 */ /* 0x000fc40004800000 */
[----:B------:R-:W-:Y:S02]  /*3520*/  ISETP.NE.AND P1, PT, R71, RZ, PT ;  /* 0x000000ff4700720c */ /* 0x000fe40003f25270 */
[----:B------:R-:W-:Y:S02]  /*3530*/  FMNMX.FTZ R14, R57, R14, !PT ;  /* 0x0000000e390e7209 */ /* 0x000fe40007810000 */
[----:B------:R-:W-:Y:S02]  /*3540*/  ISETP.GT.AND P1, PT, R30, 0x20, !P1 ;  /* 0x000000201e00780c */ /* 0x000fe40004f24270 */
[----:B------:R-:W-:Y:S02]  /*3550*/  FMNMX.FTZ R14, R51, R14, !PT ;  /* 0x0000000e330e7209 */ /* 0x000fe40007810000 */
[----:B------:R-:W-:Y:S02]  /*3560*/  ISETP.LT.OR P1, PT, R28, 0x21, P1 ;  /* 0x000000211c00780c */ /* 0x000fe40000f21670 */
[----:B------:R-:W-:-:S02]  /*3570*/  FMNMX.FTZ R14, R49, R14, !PT ;  /* 0x0000000e310e7209 */ /* 0x000fc40007810000 */
[----:B------:R-:W-:Y:S02]  /*3580*/  FSEL R71, R42, -INF , !P1 ;  /* 0xff8000002a477808 */ /* 0x000fe40004800000 */
[----:B------:R-:W-:Y:S02]  /*3590*/  ISETP.NE.AND P1, PT, R40, RZ, PT ;  /* 0x000000ff2800720c */ /* 0x000fe40003f25270 */
[----:B------:R-:W-:Y:S02]  /*35a0*/  FMNMX.FTZ R14, R47, R14, !PT ;  /* 0x0000000e2f0e7209 */ /* 0x000fe40007810000 */
[----:B------:R-:W-:Y:S02]  /*35b0*/  ISETP.GT.AND P1, PT, R30, 0x21, !P1 ;  /* 0x000000211e00780c */ /* 0x000fe40004f24270 */
[----:B------:R-:W-:Y:S02]  /*35c0*/  FMNMX.FTZ R14, R45, R14, !PT ;  /* 0x0000000e2d0e7209 */ /* 0x000fe40007810000 */
[----:B------:R-:W-:-:S02]  /*35d0*/  ISETP.LT.OR P1, PT, R28, 0x22, P1 ;  /* 0x000000221c00780c */ /* 0x000fc40000f21670 */
[----:B------:R-:W-:Y:S02]  /*35e0*/  ISETP.NE.AND P5, PT, R75, RZ, PT ;  /* 0x000000ff4b00720c */ /* 0x000fe40003fa5270 */
[----:B------:R-:W-:Y:S02]  /*35f0*/  FSEL R75, R43, -INF , !P1 ;  /* 0xff8000002b4b7808 */ /* 0x000fe40004800000 */
[----:B------:R-:W-:Y:S02]  /*3600*/  ISETP.NE.AND P1, PT, R74, RZ, PT ;  /* 0x000000ff4a00720c */ /* 0x000fe40003f25270 */
[----:B------:R-:W-:Y:S02]  /*3610*/  FMNMX.FTZ R14, R41, R14, !PT ;  /* 0x0000000e290e7209 */ /* 0x000fe40007810000 */
[----:B------:R-:W-:Y:S02]  /*3620*/  ISETP.GT.AND P1, PT, R30, 0x28, !P1 ;  /* 0x000000281e00780c */ /* 0x000fe40004f24270 */
[----:B------:R-:W-:-:S02]  /*3630*/  FMNMX.FTZ R14, R39, R14, !PT ;  /* 0x0000000e270e7209 */ /* 0x000fc40007810000 */
[----:B------:R-:W-:Y:S02]  /*3640*/  ISETP.LT.OR P1, PT, R28, 0x29, P1 ;  /* 0x000000291c00780c */ /* 0x000fe40000f21670 */
[----:B------:R-:W-:Y:S02]  /*3650*/  FMNMX.FTZ R14, R37, R14, !PT ;  /* 0x0000000e250e7209 */ /* 0x000fe40007810000 */
[----:B------:R-:W-:Y:S02]  /*3660*/  FSEL R77, R46, -INF , !P1 ;  /* 0xff8000002e4d7808 */ /* 0x000fe40004800000 */
[----:B------:R-:W-:Y:S02]  /*3670*/  ISETP.NE.AND P1, PT, R44, RZ, PT ;  /* 0x000000ff2c00720c */ /* 0x000fe40003f25270 */
[----:B------:R-:W-:Y:S02]  /*3680*/  FMNMX.FTZ R14, R35, R14, !PT ;  /* 0x0000000e230e7209 */ /* 0x000fe40007810000 */
[----:B------:R-:W-:-:S02]  /*3690*/  ISETP.GT.AND P1, PT, R30, 0x29, !P1 ;  /* 0x000000291e00780c */ /* 0x000fc40004f24270 */
[----:B------:R-:W-:Y:S02]  /*36a0*/  FMNMX.FTZ R14, R33, R14, !PT ;  /* 0x0000000e210e7209 */ /* 0x000fe40007810000 */
[----:B------:R-:W-:Y:S02]  /*36b0*/  ISETP.LT.OR P1, PT, R28, 0x2a, P1 ;  /* 0x0000002a1c00780c */ /* 0x000fe40000f21670 */
[----:B------:R-:W-:Y:S02]  /*36c0*/  FMNMX.FTZ R14, R15, R14, !PT ;  /* 0x0000000e0f0e7209 */ /* 0x000fe40007810000 */
[----:B------:R-:W-:Y:S02]  /*36d0*/  FSEL R79, R79, -INF , !P1 ;  /* 0xff8000004f4f7808 */ /* 0x000fe40004800000 */
[----:B------:R-:W-:Y:S02]  /*36e0*/  FMNMX.FTZ R14, R29, R14, !PT ;  /* 0x0000000e1d0e7209 */ /* 0x000fe40007810000 */
[----:B------:R-:W-:-:S02]  /*36f0*/  ISETP.NE.AND P1, PT, R76, RZ, PT ;  /* 0x000000ff4c00720c */ /* 0x000fc40003f25270 */
[----:B------:R-:W-:Y:S01]  /*3700*/  FMNMX.FTZ R20, R31, R14, !PT ;  /* 0x0000000e1f147209 */ /* 0x000fe20007810000 */
[----:B------:R-:W-:Y:S01]  /*3710*/  IMAD.U32 R14, RZ, RZ, UR4 ;  /* 0x00000004ff0e7e24 */ /* 0x000fe2000f8e00ff */
[C---:B------:R-:W-:Y:S02]  /*3720*/  ISETP.GT.AND P1, PT, R30.reuse, 0x30, !P1 ;  /* 0x000000301e00780c */ /* 0x040fe40004f24270 */
[----:B------:R-:W-:Y:S01]  /*3730*/  ISETP.GT.AND P4, PT, R30, RZ, !P4 ;  /* 0x000000ff1e00720c */ /* 0x000fe20006784270 */
[----:B------:R-:W0:Y:S01]  /*3740*/  SHFL.BFLY PT, R13, R20, 0x2, 0x1f ;  /* 0x0c401f00140d7f89 */ /* 0x000e2200000e0000 */
[C---:B------:R-:W-:Y:S02]  /*3750*/  ISETP.LT.OR P1, PT, R28.reuse, 0x31, P1 ;  /* 0x000000311c00780c */ /* 0x040fe40000f21670 */
[----:B------:R-:W-:Y:S02]  /*3760*/  ISETP.LT.OR P4, PT, R28, 0x1, P4 ;  /* 0x000000011c00780c */ /* 0x000fe40002781670 */
[----:B------:R-:W-:-:S02]  /*3770*/  FSEL R81, R50, -INF , !P1 ;  /* 0xff80000032517808 */ /* 0x000fc40004800000 */
[----:B------:R-:W-:Y:S01]  /*3780*/  ISETP.NE.AND P1, PT, R48, RZ, PT ;  /* 0x000000ff3000720c */ /* 0x000fe20003f25270 */
[----:B------:R-:W-:Y:S01]  /*3790*/  IMAD.MOV.U32 R48, RZ, RZ, R17 ;  /* 0x000000ffff307224 */ /* 0x000fe200078e0011 */
[----:B------:R-:W-:Y:S02]  /*37a0*/  FSEL R0, R0, -INF , !P4 ;  /* 0xff80000000007808 */ /* 0x000fe40006000000 */
[----:B------:R-:W-:Y:S02]  /*37b0*/  ISETP.GT.AND P1, PT, R30, 0x31, !P1 ;  /* 0x000000311e00780c */ /* 0x000fe40004f24270 */
[----:B------:R-:W-:Y:S02]  /*37c0*/  ISETP.NE.AND P6, PT, R56, RZ, PT ;  /* 0x000000ff3800720c */ /* 0x000fe40003fc5270 */
[----:B------:R-:W-:Y:S02]  /*37d0*/  ISETP.LT.OR P1, PT, R28, 0x32, P1 ;  /* 0x000000321c00780c */ /* 0x000fe40000f21670 */
[----:B------:R-:W-:-:S02]  /*37e0*/  ISETP.GT.AND P2, PT, R30, 0x51, !P2 ;  /* 0x000000511e00780c */ /* 0x000fc40005744270 */
[----:B------:R-:W-:Y:S02]  /*37f0*/  FSEL R55, R34, -INF , !P1 ;  /* 0xff80000022377808 */ /* 0x000fe40004800000 */
[----:B------:R-:W-:Y:S02]  /*3800*/  ISETP.NE.AND P1, PT, R80, RZ, PT ;  /* 0x000000ff5000720c */ /* 0x000fe40003f25270 */
[C---:B------:R-:W-:Y:S02]  /*3810*/  ISETP.GT.AND P3, PT, R30.reuse, 0x58, !P3 ;  /* 0x000000581e00780c */ /* 0x040fe40005f64270 */
[----:B------:R-:W-:Y:S02]  /*3820*/  ISETP.GT.AND P1, PT, R30, 0x38, !P1 ;  /* 0x000000381e00780c */ /* 0x000fe40004f24270 */
[----:B0-----:R-:W-:Y:S02]  /*3830*/  FMNMX.FTZ R24, R20, R13, !PT ;  /* 0x0000000d14187209 */ /* 0x001fe40007810000 */
[----:B------:R-:W-:-:S02]  /*3840*/  FMNMX.FTZ R20, R0, R59, !PT ;  /* 0x0000003b00147209 */ /* 0x000fc40007810000 */
[----:B------:R-:W-:Y:S01]  /*3850*/  ISETP.LT.OR P1, PT, R28, 0x39, P1 ;  /* 0x000000391c00780c */ /* 0x000fe20000f21670 */
[----:B------:R-:W0:Y:S01]  /*3860*/  SHFL.BFLY PT, R13, R24, 0x1, 0x1f ;  /* 0x0c201f00180d7f89 */ /* 0x000e2200000e0000 */
        /* <DEDUP_REMOVED lines=9> */
[----:B------:R-:W-:Y:S02]  /*3900*/  ISETP.NE.AND P1, PT, R84, RZ, PT ;  /* 0x000000ff5400720c */ /* 0x000fe40003f25270 */
[----:B------:R-:W-:-:S02]  /*3910*/  FMNMX.FTZ R20, R53, R20, !PT ;  /* 0x0000001435147209 */ /* 0x000fc40007810000 */
[----:B------:R-:W-:Y:S02]  /*3920*/  ISETP.GT.AND P1, PT, R30, 0x40, !P1 ;  /* 0x000000401e00780c */ /* 0x000fe40004f24270 */
[----:B------:R-:W-:Y:S02]  /*3930*/  FMNMX.FTZ R20, R69, R20, !PT ;  /* 0x0000001445147209 */ /* 0x000fe40007810000 */
[----:B------:R-:W-:Y:S02]  /*3940*/  ISETP.LT.OR P1, PT, R28, 0x41, P1 ;  /* 0x000000411c00780c */ /* 0x000fe40000f21670 */
[----:B------:R-:W-:Y:S02]  /*3950*/  FMNMX.FTZ R20, R71, R20, !PT ;  /* 0x0000001447147209 */ /* 0x000fe40007810000 */
[----:B------:R-:W-:Y:S02]  /*3960*/  FSEL R11, R58, -INF , !P1 ;  /* 0xff8000003a0b7808 */ /* 0x000fe40004800000 */
[----:B------:R-:W-:-:S02]  /*3970*/  ISETP.GT.AND P1, PT, R30, 0x41, !P6 ;  /* 0x000000411e00780c */ /* 0x000fc40007724270 */
[----:B------:R-:W-:Y:S02]  /*3980*/  FMNMX.FTZ R20, R75, R20, !PT ;  /* 0x000000144b147209 */ /* 0x000fe40007810000 */
[----:B------:R-:W-:Y:S02]  /*3990*/  ISETP.LT.OR P1, PT, R28, 0x42, P1 ;  /* 0x000000421c00780c */ /* 0x000fe40000f21670 */
[----:B------:R-:W-:Y:S02]  /*39a0*/  FMNMX.FTZ R20, R77, R20, !PT ;  /* 0x000000144d147209 */ /* 0x000fe40007810000 */
[----:B------:R-:W-:Y:S02]  /*39b0*/  FSEL R9, R78, -INF , !P1 ;  /* 0xff8000004e097808 */ /* 0x000fe40004800000 */
[----:B------:R-:W-:Y:S02]  /*39c0*/  FMNMX.FTZ R20, R79, R20, !PT ;  /* 0x000000144f147209 */ /* 0x000fe40007810000 */
[----:B------:R-:W-:-:S02]  /*39d0*/  ISETP.GT.AND P1, PT, R30, 0x48, !P5 ;  /* 0x000000481e00780c */ /* 0x000fc40006f24270 */
[----:B0-----:R-:W-:Y:S02]  /*39e0*/  FMNMX.FTZ R13, R24, R13, !PT ;  /* 0x0000000d180d7209 */ /* 0x001fe40007810000 */
[----:B------:R-:W-:Y:S02]  /*39f0*/  FMNMX.FTZ R20, R81, R20, !PT ;  /* 0x0000001451147209 */ /* 0x000fe40007810000 */
[----:B------:R-:W-:Y:S01]  /*3a00*/  ISETP.LT.OR P1, PT, R28, 0x49, P1 ;  /* 0x000000491c00780c */ /* 0x000fe20000f21670 */
[----:B------:R-:W-:Y:S01]  /*3a10*/  FMUL.FTZ R26, R13, R14 ;  /* 0x0000000e0d1a7220 */ /* 0x000fe20000410000 */
[----:B------:R-:W-:Y:S02]  /*3a20*/  FMNMX.FTZ R20, R55, R20, !PT ;  /* 0x0000001437147209 */ /* 0x000fe40007810000 */
[----:B------:R-:W-:Y:S02]  /*3a30*/  FSEL R3, R62, -INF , !P1 ;  /* 0xff8000003e037808 */ /* 0x000fe40004800000 */
[----:B------:R-:W-:-:S02]  /*3a40*/  FSETP.NEU.FTZ.AND P1, PT, R13, -INF , PT ;  /* 0xff8000000d00780b */ /* 0x000fc40003f3d000 */
[----:B------:R-:W-:Y:S02]  /*3a50*/  ISETP.NE.AND P5, PT, R60, RZ, PT ;  /* 0x000000ff3c00720c */ /* 0x000fe40003fa5270 */
[----:B------:R-:W-:Y:S02]  /*3a60*/  FMNMX.FTZ R20, R43, R20, !PT ;  /* 0x000000142b147209 */ /* 0x000fe40007810000 */
[----:B------:R-:W-:Y:S02]  /*3a70*/  FSEL R26, R26, RZ, P1 ;  /* 0x000000ff1a1a7208 */ /* 0x000fe40000800000 */
[----:B------:R-:W-:Y:S02]  /*3a80*/  ISETP.GT.AND P1, PT, R30, 0x49, !P5 ;  /* 0x000000491e00780c */ /* 0x000fe40006f24270 */
[----:B------:R-:W-:Y:S01]  /*3a90*/  FMNMX.FTZ R20, R25, R20, !PT ;  /* 0x0000001419147209 */ /* 0x000fe20007810000 */
[-CC-:B------:R-:W-:Y:S01]  /*3aa0*/  FFMA.FTZ R156, R85, R14.reuse, -R26.reuse ;  /* 0x0000000e559c7223 */ /* 0x180fe2000001081a */
[----:B------:R-:W-:Y:S01]  /*3ab0*/  ISETP.LT.OR P1, PT, R28, 0x4a, P1 ;  /* 0x0000004a1c00780c */ /* 0x000fe20000f21670 */
[-CC-:B------:R-:W-:Y:S01]  /*3ac0*/  FFMA.FTZ R27, R87, R14.reuse, -R26.reuse ;  /* 0x0000000e571b7223 */ /* 0x180fe2000001081a */
[----:B------:R-:W-:Y:S01]  /*3ad0*/  ISETP.NE.AND P6, PT, R86, RZ, PT ;  /* 0x000000ff5600720c */ /* 0x000fe20003fc5270 */
[--C-:B------:R-:W-:Y:S01]  /*3ae0*/  FFMA.FTZ R158, R89, R14, -R26.reuse ;  /* 0x0000000e599e7223 */ /* 0x100fe2000001081a */
[----:B------:R-:W-:Y:S01]  /*3af0*/  FMNMX.FTZ R20, R11, R20, !PT ;  /* 0x000000140b147209 */ /* 0x000fe20007810000 */
[-CC-:B------:R-:W-:Y:S01]  /*3b00*/  FFMA.FTZ R24, R91, R14.reuse, -R26.reuse ;  /* 0x0000000e5b187223 */ /* 0x180fe2000001081a */
[----:B------:R-:W-:Y:S01]  /*3b10*/  FSEL R83, R83, -INF , !P1 ;  /* 0xff80000053537808 */ /* 0x000fe20004800000 */
[--C-:B------:R-:W-:Y:S01]  /*3b20*/  FFMA.FTZ R36, R99, R14, -R26.reuse ;  /* 0x0000000e63247223 */ /* 0x100fe2000001081a */
[----:B------:R-:W-:Y:S01]  /*3b30*/  ISETP.GT.AND P1, PT, R30, 0x50, !P6 ;  /* 0x000000501e00780c */ /* 0x000fe20007724270 */
[----:B------:R0:W-:Y:S01]  /*3b40*/  MUFU.EX2 R93, R24 ;  /* 0x00000018005d7308 */ /* 0x0001e20000000800 */
[----:B------:R-:W-:Y:S01]  /*3b50*/  FMNMX.FTZ R20, R9, R20, !PT ;  /* 0x0000001409147209 */ /* 0x000fe20007810000 */
[-CC-:B------:R-:W-:Y:S01]  /*3b60*/  FFMA.FTZ R32, R95, R14.reuse, -R26.reuse ;  /* 0x0000000e5f207223 */ /* 0x180fe2000001081a */
[----:B------:R-:W-:Y:S01]  /*3b70*/  ISETP.LT.OR P1, PT, R28, 0x51, P1 ;  /* 0x000000511c00780c */ /* 0x000fe20000f21670 */
[--C-:B------:R-:W-:Y:S01]  /*3b80*/  FFMA.FTZ R34, R97, R14, -R26.reuse ;  /* 0x0000000e61227223 */ /* 0x100fe2000001081a */
[----:B------:R-:W-:Y:S01]  /*3b90*/  FMNMX.FTZ R20, R3, R20, !PT ;  /* 0x0000001403147209 */ /* 0x000fe20007810000 */
[-CC-:B------:R-:W-:Y:S01]  /*3ba0*/  FFMA.FTZ R51, R51, R14.reuse, -R26.reuse ;  /* 0x0000000e33337223 */ /* 0x180fe2000001081a */
[----:B------:R-:W-:Y:S01]  /*3bb0*/  ISETP.NE.AND P5, PT, R64, RZ, PT ;  /* 0x000000ff4000720c */ /* 0x000fe20003fa5270 */
[----:B------:R-:W-:Y:S01]  /*3bc0*/  MUFU.EX2 R156, R156 ;  /* 0x0000009c009c7308 */ /* 0x000fe20000000800 */
[----:B------:R-:W-:Y:S01]  /*3bd0*/  ISETP.LT.OR P2, PT, R28, 0x52, P2 ;  /* 0x000000521c00780c */ /* 0x000fe20001741670 */
[-CC-:B0-----:R-:W-:Y:S01]  /*3be0*/  FFMA.FTZ R24, R101, R14.reuse, -R26.reuse ;  /* 0x0000000e65187223 */ /* 0x181fe2000001081a */
[----:B------:R-:W-:Y:S01]  /*3bf0*/  FSEL R85, R8, -INF , !P1 ;  /* 0xff80000008557808 */ /* 0x000fe20004800000 */
[--C-:B------:R-:W-:Y:S01]  /*3c00*/  FFMA.FTZ R8, R107, R14, -R26.reuse ;  /* 0x0000000e6b087223 */ /* 0x100fe2000001081a */
[----:B------:R-:W-:Y:S01]  /*3c10*/  FMNMX.FTZ R20, R83, R20, !PT ;  /* 0x0000001453147209 */ /* 0x000fe20007810000 */
[-CC-:B------:R-:W-:Y:S01]  /*3c20*/  FFMA.FTZ R49, R49, R14.reuse, -R26.reuse ;  /* 0x0000000e31317223 */ /* 0x180fe2000001081a */
[----:B------:R-:W-:Y:S01]  /*3c30*/  ISETP.GT.AND P4, PT, R30, 0x59, !P5 ;  /* 0x000000591e00780c */ /* 0x000fe20006f84270 */
[----:B------:R-:W0:Y:S01]  /*3c40*/  MUFU.EX2 R27, R27 ;  /* 0x0000001b001b7308 */ /* 0x000e220000000800 */
[----:B------:R-:W-:Y:S01]  /*3c50*/  ISETP.LT.OR P3, PT, R28, 0x59, P3 ;  /* 0x000000591c00780c */ /* 0x000fe20001f61670 */
[-CC-:B------:R-:W-:Y:S01]  /*3c60*/  FFMA.FTZ R30, R103, R14.reuse, -R26.reuse ;  /* 0x0000000e671e7223 */ /* 0x180fe2000001081a */
[----:B------:R-:W-:Y:S01]  /*3c70*/  FSEL R87, R2, -INF , !P2 ;  /* 0xff80000002577808 */ /* 0x000fe20005000000 */
[--C-:B------:R-:W-:Y:S01]  /*3c80*/  FFMA.FTZ R2, R105, R14, -R26.reuse ;  /* 0x0000000e69027223 */ /* 0x100fe2000001081a */
[----:B------:R-:W-:Y:S01]  /*3c90*/  FMNMX.FTZ R20, R85, R20, !PT ;  /* 0x0000001455147209 */ /* 0x000fe20007810000 */
[-CC-:B------:R-:W-:Y:S01]  /*3ca0*/  FFMA.FTZ R47, R47, R14.reuse, -R26.reuse ;  /* 0x0000000e2f2f7223 */ /* 0x180fe2000001081a */
[----:B------:R-:W-:Y:S01]  /*3cb0*/  ISETP.LT.OR P4, PT, R28, 0x5a, P4 ;  /* 0x0000005a1c00780c */ /* 0x000fe20002781670 */
[----:B------:R-:W-:Y:S01]  /*3cc0*/  MUFU.EX2 R99, R2 ;  /* 0x0000000200637308 */ /* 0x000fe20000000800 */
[----:B------:R-:W-:Y:S01]  /*3cd0*/  FSEL R89, R12, -INF , !P3 ;  /* 0xff8000000c597808 */ /* 0x000fe20005800000 */
[--C-:B------:R-:W-:Y:S01]  /*3ce0*/  FFMA.FTZ R45, R45, R14, -R26.reuse ;  /* 0x0000000e2d2d7223 */ /* 0x100fe2000001081a */
[----:B------:R-:W-:Y:S01]  /*3cf0*/  FMNMX.FTZ R20, R87, R20, !PT ;  /* 0x0000001457147209 */ /* 0x000fe20007810000 */
[-CC-:B------:R-:W-:Y:S01]  /*3d00*/  FFMA.FTZ R41, R41, R14.reuse, -R26.reuse ;  /* 0x0000000e29297223 */ /* 0x180fe2000001081a */
[----:B------:R-:W-:Y:S01]  /*3d10*/  FSEL R91, R10, -INF , !P4 ;  /* 0xff8000000a5b7808 */ /* 0x000fe20006000000 */
[--C-:B------:R-:W-:Y:S01]  /*3d20*/  FFMA.FTZ R10, R57, R14, -R26.reuse ;  /* 0x0000000e390a7223 */ /* 0x100fe2000001081a */
[----:B------:R-:W-:Y:S01]  /*3d30*/  FMNMX.FTZ R20, R89, R20, !PT ;  /* 0x0000001459147209 */ /* 0x000fe20007810000 */
[----:B------:R-:W1:Y:S01]  /*3d40*/  MUFU.EX2 R158, R158 ;  /* 0x0000009e009e7308 */ /* 0x000e620000000800 */
[-CC-:B------:R-:W-:Y:S01]  /*3d50*/  FFMA.FTZ R39, R39, R14.reuse, -R26.reuse ;  /* 0x0000000e27277223 */ /* 0x180fe2000001081a */
[--C-:B------:R-:W-:Y:S01]  /*3d60*/  FFMA.FTZ R37, R37, R14, -R26.reuse ;  /* 0x0000000e25257223 */ /* 0x100fe2000001081a */
[----:B------:R-:W-:Y:S01]  /*3d70*/  FMNMX.FTZ R20, R91, R20, !PT ;  /* 0x000000145b147209 */ /* 0x000fe20007810000 */
[-CC-:B------:R-:W-:Y:S01]  /*3d80*/  FFMA.FTZ R35, R35, R14.reuse, -R26.reuse ;  /* 0x0000000e23237223 */ /* 0x180fe2000001081a */
[-CC-:B------:R-:W-:Y:S01]  /*3d90*/  FFMA.FTZ R33, R33, R14.reuse, -R26.reuse ;  /* 0x0000000e21217223 */ /* 0x180fe2000001081a */
[-CC-:B------:R-:W-:Y:S01]  /*3da0*/  FFMA.FTZ R29, R29, R14.reuse, -R26.reuse ;  /* 0x0000000e1d1d7223 */ /* 0x180fe2000001081a */
[----:B------:R-:W-:Y:S01]  /*3db0*/  ISETP.NE.AND P5, PT, R168, 0x1, PT ;  /* 0x00000001a800780c */ /* 0x000fe20003fa5270 */
[----:B------:R-:W2:Y:S01]  /*3dc0*/  SHFL.BFLY PT, R57, R20, 0x2, 0x1f ;  /* 0x0c401f0014397f89 */ /* 0x000ea200000e0000 */
[----:B------:R3:W-:Y:S08]  /*3dd0*/  MUFU.EX2 R101, R10 ;  /* 0x0000000a00657308 */ /* 0x0007f00000000800 */
[----:B------:R-:W4:Y:S01]  /*3de0*/  MUFU.EX2 R32, R32 ;  /* 0x0000002000207308 */ /* 0x000f220000000800 */
[-CC-:B---3--:R-:W-:Y:S01]  /*3df0*/  FFMA.FTZ R10, R15, R14.reuse, -R26.reuse ;  /* 0x0000000e0f0a7223 */ /* 0x188fe2000001081a */
[----:B------:R-:W-:Y:S01]  /*3e00*/  FFMA.FTZ R26, R31, R14, -R26 ;  /* 0x0000000e1f1a7223 */ /* 0x000fe2000001081a */
[----:B0-----:R-:W-:Y:S01]  /*3e10*/  FADD.FTZ R31, R156, R27 ;  /* 0x0000001b9c1f7221 */ /* 0x001fe20000010000 */
[----:B------:R-:W0:Y:S01]  /*3e20*/  @P5 LDC R46, c[0x0][0x44c] ;  /* 0x00011300ff2e5b82 */ /* 0x000e220000000800 */
[----:B------:R-:W-:-:S02]  /*3e30*/  F2FP.F16.F32.PACK_AB R156, R27, R156 ;  /* 0x0000009c1b9c723e */ /* 0x000fc400000000ff */
[----:B-1----:R-:W-:Y:S01]  /*3e40*/  FADD.FTZ R40, R158, R31 ;  /* 0x0000001f9e287221 */ /* 0x002fe20000010000 */
[----:B------:R-:W1:Y:S01]  /*3e50*/  MUFU.EX2 R95, R34 ;  /* 0x00000022005f7308 */ /* 0x000e620000000800 */
[C---:B------:R-:W-:Y:S02]  /*3e60*/  F2FP.F16.F32.PACK_AB R158, R93.reuse, R158 ;  /* 0x0000009e5d9e723e */ /* 0x040fe400000000ff */
[----:B------:R-:W-:Y:S01]  /*3e70*/  FADD.FTZ R31, R93, R40 ;  /* 0x000000285d1f7221 */ /* 0x000fe20000010000 */
[----:B------:R-:W3:Y:S01]  /*3e80*/  @P5 LDC R50, c[0x0][0x450] ;  /* 0x00011400ff325b82 */ /* 0x000ee20000000800 */
[----:B--2---:R-:W-:-:S03]  /*3e90*/  FMNMX.FTZ R57, R20, R57, !PT ;  /* 0x0000003914397209 */ /* 0x004fc60007810000 */
[----:B------:R-:W-:Y:S01]  /*3ea0*/  MUFU.EX2 R36, R36 ;  /* 0x0000002400247308 */ /* 0x000fe20000000800 */
[----:B----4-:R-:W-:Y:S01]  /*3eb0*/  FADD.FTZ R42, R32, R31 ;  /* 0x0000001f202a7221 */ /* 0x010fe20000010000 */
[----:B------:R-:W2:Y:S06]  /*3ec0*/  SHFL.BFLY PT, R2, R57, 0x1, 0x1f ;  /* 0x0c201f0039027f89 */ /* 0x000eac00000e0000 */
[----:B------:R-:W4:Y:S01]  /*3ed0*/  MUFU.EX2 R97, R24 ;  /* 0x0000001800617308 */ /* 0x000f220000000800 */
[----:B-1----:R-:W-:-:S07]  /*3ee0*/  F2FP.F16.F32.PACK_AB R152, R95, R32 ;  /* 0x000000205f98723e */ /* 0x002fce00000000ff */
[----:B------:R-:W1:Y:S08]  /*3ef0*/  MUFU.EX2 R30, R30 ;  /* 0x0000001e001e7308 */ /* 0x000e700000000800 */
[----:B------:R5:W-:Y:S01]  /*3f00*/  MUFU.EX2 R142, R35 ;  /* 0x00000023008e7308 */ /* 0x000be20000000800 */
[----:B----4-:R-:W-:Y:S02]  /*3f10*/  F2FP.F16.F32.PACK_AB R154, R97, R36 ;  /* 0x00000024619a723e */ /* 0x010fe400000000ff */
[----:B--2---:R-:W-:-:S04]  /*3f20*/  FMNMX.FTZ R15, R57, R2, !PT ;  /* 0x00000002390f7209 */ /* 0x004fc80007810000 */
[C---:B------:R-:W-:Y:S01]  /*3f30*/  FSETP.NEU.FTZ.AND P1, PT, R15.reuse, -INF , PT ;  /* 0xff8000000f00780b */ /* 0x040fe20003f3d000 */
[----:B------:R-:W-:Y:S01]  /*3f40*/  FMUL.FTZ R2, R15, R14 ;  /* 0x0000000e0f027220 */ /* 0x000fe20000410000 */
[----:B-----5:R-:W-:Y:S01]  /*3f50*/  FADD.FTZ R35, R95, R42 ;  /* 0x0000002a5f237221 */ /* 0x020fe20000010000 */
[----:B------:R-:W-:Y:S01]  /*3f60*/  MUFU.EX2 R8, R8 ;  /* 0x0000000800087308 */ /* 0x000fe20000000800 */
[----:B-1----:R-:W-:Y:S02]  /*3f70*/  F2FP.F16.F32.PACK_AB R148, R99, R30 ;  /* 0x0000001e6394723e */ /* 0x002fe400000000ff */
[----:B------:R-:W-:Y:S01]  /*3f80*/  FSEL R2, R2, RZ, P1 ;  /* 0x000000ff02027208 */ /* 0x000fe20000800000 */
[----:B------:R-:W-:-:S04]  /*3f90*/  FADD.FTZ R44, R36, R35 ;  /* 0x00000023242c7221 */ /* 0x000fc80000010000 */
        /* <DEDUP_REMOVED lines=10> */
[-C--:B------:R-:W-:Y:S01]  /*4040*/  FFMA.FTZ R75, R75, R14.reuse, -R2 ;  /* 0x0000000e4b4b7223 */ /* 0x080fe20000010802 */
[----:B------:R-:W-:Y:S01]  /*4050*/  FADD.FTZ R35, R97, R44 ;  /* 0x0000002c61237221 */ /* 0x000fe20000010000 */
[-CC-:B------:R-:W-:Y:S01]  /*4060*/  FFMA.FTZ R77, R77, R14.reuse, -R2.reuse ;  /* 0x0000000e4d4d7223 */ /* 0x180fe20000010802 */
[-CC-:B------:R-:W-:Y:S01]  /*4070*/  FFMA.FTZ R25, R25, R14.reuse, -R2.reuse ;  /* 0x0000000e19197223 */ /* 0x180fe20000010802 */
[----:B------:R-:W1:Y:S01]  /*4080*/  MUFU.EX2 R59, R59 ;  /* 0x0000003b003b7308 */ /* 0x000e620000000800 */
[----:B------:R-:W-:Y:S01]  /*4090*/  FADD.FTZ R44, R30, R35 ;  /* 0x000000231e2c7221 */ /* 0x000fe20000010000 */
[-CC-:B------:R-:W-:Y:S01]  /*40a0*/  FFMA.FTZ R79, R79, R14.reuse, -R2.reuse ;  /* 0x0000000e4f4f7223 */ /* 0x180fe20000010802 */
[----:B------:R-:W-:Y:S01]  /*40b0*/  FFMA.FTZ R81, R81, R14, -R2 ;  /* 0x0000000e51517223 */ /* 0x000fe20000010802 */
[----:B0-----:R-:W-:-:S04]  /*40c0*/  @P5 IMAD.HI.U32 R35, R17, R46, RZ ;  /* 0x0000002e11235227 */ /* 0x001fc800078e00ff */
[-CC-:B------:R-:W-:Y:S01]  /*40d0*/  FFMA.FTZ R55, R55, R14.reuse, -R2.reuse ;  /* 0x0000000e37377223 */ /* 0x180fe20000010802 */
[-CC-:B------:R-:W-:Y:S01]  /*40e0*/  FFMA.FTZ R43, R43, R14.reuse, -R2.reuse ;  /* 0x0000000e2b2b7223 */ /* 0x180fe20000010802 */
[-CC-:B------:R-:W-:Y:S01]  /*40f0*/  FFMA.FTZ R9, R9, R14.reuse, -R2.reuse ;  /* 0x0000000e09097223 */ /* 0x180fe20000010802 */
[----:B------:R-:W0:Y:S01]  /*4100*/  MUFU.EX2 R61, R61 ;  /* 0x0000003d003d7308 */ /* 0x000e220000000800 */
[-CC-:B------:R-:W-:Y:S01]  /*4110*/  FFMA.FTZ R11, R11, R14.reuse, -R2.reuse ;  /* 0x0000000e0b0b7223 */ /* 0x180fe20000010802 */
[-CC-:B------:R-:W-:Y:S01]  /*4120*/  FFMA.FTZ R3, R3, R14.reuse, -R2.reuse ;  /* 0x0000000e03037223 */ /* 0x180fe20000010802 */
[-CC-:B------:R-:W-:Y:S01]  /*4130*/  FFMA.FTZ R83, R83, R14.reuse, -R2.reuse ;  /* 0x0000000e53537223 */ /* 0x180fe20000010802 */
[-CC-:B------:R-:W-:Y:S01]  /*4140*/  FFMA.FTZ R85, R85, R14.reuse, -R2.reuse ;  /* 0x0000000e55557223 */ /* 0x180fe20000010802 */
[-CC-:B------:R-:W-:Y:S01]  /*4150*/  FFMA.FTZ R87, R87, R14.reuse, -R2.reuse ;  /* 0x0000000e57577223 */ /* 0x180fe20000010802 */
[-CC-:B------:R-:W-:Y:S01]  /*4160*/  FFMA.FTZ R89, R89, R14.reuse, -R2.reuse ;  /* 0x0000000e59597223 */ /* 0x180fe20000010802 */
[----:B------:R-:W-:Y:S01]  /*4170*/  FFMA.FTZ R91, R91, R14, -R2 ;  /* 0x0000000e5b5b7223 */ /* 0x000fe20000010802 */
[----:B------:R-:W2:Y:S01]  /*4180*/  MUFU.EX2 R12, R63 ;  /* 0x0000003f000c7308 */ /* 0x000ea20000000800 */
[----:B-1----:R-:W-:Y:S01]  /*4190*/  FADD.FTZ R40, R0, R59 ;  /* 0x0000003b00287221 */ /* 0x002fe20000010000 */
[----:B------:R-:W-:-:S02]  /*41a0*/  F2FP.F16.F32.PACK_AB R150, R101, R8 ;  /* 0x000000086596723e */ /* 0x000fc400000000ff */
[----:B---3--:R-:W-:Y:S02]  /*41b0*/  @P5 SHF.R.U32.HI R48, RZ, R50, R35 ;  /* 0x00000032ff305219 */ /* 0x008fe40000011623 */
[----:B------:R-:W-:Y:S02]  /*41c0*/  LOP3.LUT P5, RZ, R19, 0x80000, RZ, 0xc0, !PT ;  /* 0x0008000013ff7812 */ /* 0x000fe400078ac0ff */
[----:B------:R-:W1:Y:S01]  /*41d0*/  MUFU.EX2 R65, R65 ;  /* 0x0000004100417308 */ /* 0x000e620000000800 */
[----:B0-----:R-:W-:Y:S01]  /*41e0*/  FADD.FTZ R31, R61, R40 ;  /* 0x000000283d1f7221 */ /* 0x001fe20000010000 */
[----:B------:R-:W-:Y:S01]  /*41f0*/  F2FP.F16.F32.PACK_AB R157, R59, R0 ;  /* 0x000000003b9d723e */ /* 0x000fe200000000ff */
[----:B------:R-:W-:-:S05]  /*4200*/  IMAD.IADD R73, R73, 0x1, R48 ;  /* 0x0000000149497824 */ /* 0x000fca00078e0230 */
[----:B------:R-:W0:Y:S01]  /*4210*/  MUFU.EX2 R20, R67 ;  /* 0x0000004300147308 */ /* 0x000e220000000800 */
[C---:B--2---:R-:W-:Y:S01]  /*4220*/  FADD.FTZ R42, R12.reuse, R31 ;  /* 0x0000001f0c2a7221 */ /* 0x044fe20000010000 */
[----:B------:R-:W-:Y:S01]  /*4230*/  F2FP.F16.F32.PACK_AB R159, R12, R61 ;  /* 0x0000003d0c9f723e */ /* 0x000fe200000000ff */
[----:B------:R-:W-:-:S05]  /*4240*/  VIADD R12, R72, 0xfffffffe ;  /* 0xfffffffe480c7836 */ /* 0x000fca0000000000 */
[----:B------:R-:W-:Y:S01]  /*4250*/  MUFU.EX2 R53, R53 ;  /* 0x0000003500357308 */ /* 0x000fe20000000800 */
[----:B-1----:R-:W-:-:S07]  /*4260*/  FADD.FTZ R31, R65, R42 ;  /* 0x0000002a411f7221 */ /* 0x002fce0000010000 */
[----:B------:R-:W1:Y:S01]  /*4270*/  MUFU.EX2 R24, R69 ;  /* 0x0000004500187308 */ /* 0x000e620000000800 */
[C---:B0-----:R-:W-:Y:S01]  /*4280*/  FADD.FTZ R42, R20.reuse, R31 ;  /* 0x0000001f142a7221 */ /* 0x041fe20000010000 */
[----:B------:R-:W-:Y:S01]  /*4290*/  FADD.FTZ R31, R99, R44 ;  /* 0x0000002c631f7221 */ /* 0x000fe20000010000 */
[----:B------:R-:W-:-:S03]  /*42a0*/  F2FP.F16.F32.PACK_AB R153, R20, R65 ;  /* 0x000000411499723e */ /* 0x000fc600000000ff */
[----:B------:R-:W-:Y:S02]  /*42b0*/  FADD.FTZ R46, R8, R31 ;  /* 0x0000001f082e7221 */ /* 0x000fe40000010000 */
[----:B------:R-:W-:Y:S02]  /*42c0*/  MUFU.EX2 R71, R71 ;  /* 0x0000004700477308 */ /* 0x000fe40000000800 */
[----:B------:R-:W-:-:S06]  /*42d0*/  FADD.FTZ R46, R101, R46 ;  /* 0x0000002e652e7221 */ /* 0x000fcc0000010000 */
[----:B------:R-:W0:Y:S01]  /*42e0*/  MUFU.EX2 R51, R51 ;  /* 0x0000003300337308 */ /* 0x000e220000000800 */
[----:B-1----:R-:W-:-:S07]  /*42f0*/  F2FP.F16.F32.PACK_AB R155, R24, R53 ;  /* 0x00000035189b723e */ /* 0x002fce00000000ff */
[----:B------:R-:W1:Y:S08]  /*4300*/  MUFU.EX2 R28, R75 ;  /* 0x0000004b001c7308 */ /* 0x000e700000000800 */
[----:B------:R-:W2:Y:S01]  /*4310*/  MUFU.EX2 R144, R49 ;  /* 0x0000003100907308 */ /* 0x000ea20000000800 */
[----:B0-----:R-:W-:-:S07]  /*4320*/  FADD.FTZ R31, R51, R46 ;  /* 0x0000002e331f7221 */ /* 0x001fce0000010000 */
[----:B------:R-:W-:Y:S01]  /*4330*/  MUFU.EX2 R77, R77 ;  /* 0x0000004d004d7308 */ /* 0x000fe20000000800 */
[----:B-1----:R-:W-:-:S07]  /*4340*/  F2FP.F16.F32.PACK_AB R149, R28, R71 ;  /* 0x000000471c95723e */ /* 0x002fce00000000ff */
[----:B------:R0:W-:Y:S01]  /*4350*/  MUFU.EX2 R40, R25 ;  /* 0x0000001900287308 */ /* 0x0001e20000000800 */
[C---:B--2---:R-:W-:Y:S01]  /*4360*/  FADD.FTZ R46, R144.reuse, R31 ;  /* 0x0000001f902e7221 */ /* 0x044fe20000010000 */
[----:B------:R-:W-:-:S06]  /*4370*/  F2FP.F16.F32.PACK_AB R144, R144, R51 ;  /* 0x000000339090723e */ /* 0x000fcc00000000ff */
[----:B------:R-:W1:Y:S01]  /*4380*/  MUFU.EX2 R47, R47 ;  /* 0x0000002f002f7308 */ /* 0x000e620000000800 */
[----:B0-----:R-:W-:-:S04]  /*4390*/  FADD.FTZ R25, R53, R42 ;  /* 0x0000002a35197221 */ /* 0x001fc80000010000 */
[----:B------:R-:W-:-:S03]  /*43a0*/  FADD.FTZ R44, R24, R25 ;  /* 0x00000019182c7221 */ /* 0x000fc60000010000 */
[----:B------:R-:W0:Y:S01]  /*43b0*/  MUFU.EX2 R34, R79 ;  /* 0x0000004f00227308 */ /* 0x000e220000000800 */
[----:B------:R-:W-:-:S04]  /*43c0*/  FADD.FTZ R25, R71, R44 ;  /* 0x0000002c47197221 */ /* 0x000fc80000010000 */
[----:B------:R-:W-:-:S03]  /*43d0*/  FADD.FTZ R44, R28, R25 ;  /* 0x000000191c2c7221 */ /* 0x000fc60000010000 */
[----:B------:R-:W2:Y:S01]  /*43e0*/  MUFU.EX2 R146, R45 ;  /* 0x0000002d00927308 */ /* 0x000ea20000000800 */
[----:B-1----:R-:W-:-:S07]  /*43f0*/  FADD.FTZ R25, R47, R46 ;  /* 0x0000002e2f197221 */ /* 0x002fce0000010000 */
[----:B------:R-:W-:Y:S01]  /*4400*/  MUFU.EX2 R81, R81 ;  /* 0x0000005100517308 */ /* 0x000fe20000000800 */
[----:B0-----:R-:W-:-:S07]  /*4410*/  F2FP.F16.F32.PACK_AB R151, R34, R77 ;  /* 0x0000004d2297723e */ /* 0x001fce00000000ff */
[----:B------:R-:W0:Y:S01]  /*4420*/  MUFU.EX2 R41, R41 ;  /* 0x0000002900297308 */ /* 0x000e220000000800 */
[C---:B--2---:R-:W-:Y:S01]  /*4430*/  FADD.FTZ R46, R146.reuse, R25 ;  /* 0x00000019922e7221 */ /* 0x044fe20000010000 */
[----:B------:R-:W-:-:S06]  /*4440*/  F2FP.F16.F32.PACK_AB R146, R146, R47 ;  /* 0x0000002f9292723e */ /* 0x000fcc00000000ff */
[----:B------:R-:W1:Y:S08]  /*4450*/  MUFU.EX2 R38, R55 ;  /* 0x0000003700267308 */ /* 0x000e700000000800 */
[----:B------:R-:W2:Y:S01]  /*4460*/  MUFU.EX2 R140, R39 ;  /* 0x00000027008c7308 */ /* 0x000ea20000000800 */
[----:B0-----:R-:W-:-:S07]  /*4470*/  FADD.FTZ R25, R41, R46 ;  /* 0x0000002e29197221 */ /* 0x001fce0000010000 */
[----:B------:R-:W0:Y:S01]  /*4480*/  MUFU.EX2 R43, R43 ;  /* 0x0000002b002b7308 */ /* 0x000e220000000800 */
[----:B-1----:R-:W-:-:S07]  /*4490*/  F2FP.F16.F32.PACK_AB R145, R38, R81 ;  /* 0x000000512691723e */ /* 0x002fce00000000ff */
[----:B------:R1:W-:Y:S01]  /*44a0*/  MUFU.EX2 R42, R9 ;  /* 0x00000009002a7308 */ /* 0x0003e20000000800 */
[C---:B--2---:R-:W-:Y:S01]  /*44b0*/  FADD.FTZ R46, R140.reuse, R25 ;  /* 0x000000198c2e7221 */ /* 0x044fe20000010000 */
[----:B------:R-:W-:-:S06]  /*44c0*/  F2FP.F16.F32.PACK_AB R140, R140, R41 ;  /* 0x000000298c8c723e */ /* 0x000fcc00000000ff */
[----:B------:R-:W2:Y:S01]  /*44d0*/  MUFU.EX2 R37, R37 ;  /* 0x0000002500257308 */ /* 0x000ea20000000800 */
[----:B-1----:R-:W-:Y:S01]  /*44e0*/  FADD.FTZ R9, R77, R44 ;  /* 0x0000002c4d097221 */ /* 0x002fe20000010000 */
[----:B0-----:R-:W-:-:S03]  /*44f0*/  F2FP.F16.F32.PACK_AB R147, R40, R43 ;  /* 0x0000002b2893723e */ /* 0x001fc600000000ff */
[----:B------:R-:W-:-:S03]  /*4500*/  FADD.FTZ R44, R34, R9 ;  /* 0x00000009222c7221 */ /* 0x000fc60000010000 */
[----:B------:R-:W0:Y:S01]  /*4510*/  MUFU.EX2 R11, R11 ;  /* 0x0000000b000b7308 */ /* 0x000e220000000800 */
[----:B------:R-:W-:-:S04]  /*4520*/  FADD.FTZ R9, R81, R44 ;  /* 0x0000002c51097221 */ /* 0x000fc80000010000 */
[----:B------:R-:W-:-:S03]  /*4530*/  FADD.FTZ R44, R38, R9 ;  /* 0x00000009262c7221 */ /* 0x000fc60000010000 */
[----:B------:R-:W1:Y:S01]  /*4540*/  MUFU.EX2 R33, R33 ;  /* 0x0000002100217308 */ /* 0x000e620000000800 */
[----:B------:R-:W-:Y:S01]  /*4550*/  FADD.FTZ R9, R43, R44 ;  /* 0x0000002c2b097221 */ /* 0x000fe20000010000 */
[----:B--2---:R-:W-:-:S03]  /*4560*/  FADD.FTZ R25, R37, R46 ;  /* 0x0000002e25197221 */ /* 0x004fc60000010000 */
[----:B------:R-:W-:Y:S01]  /*4570*/  FADD.FTZ R32, R40, R9 ;  /* 0x0000000928207221 */ /* 0x000fe20000010000 */
[C---:B------:R-:W-:Y:S01]  /*4580*/  FADD.FTZ R36, R142.reuse, R25 ;  /* 0x000000198e247221 */ /* 0x040fe20000010000 */
[----:B------:R-:W-:Y:S01]  /*4590*/  F2FP.F16.F32.PACK_AB R142, R142, R37 ;  /* 0x000000258e8e723e */ /* 0x000fe200000000ff */
[----:B------:R-:W2:Y:S01]  /*45a0*/  MUFU.EX2 R10, R10 ;  /* 0x0000000a000a7308 */ /* 0x000ea20000000800 */
[----:B0-----:R-:W-:Y:S01]  /*45b0*/  FADD.FTZ R9, R11, R32 ;  /* 0x000000200b097221 */ /* 0x001fe20000010000 */
[----:B------:R-:W-:-:S03]  /*45c0*/  F2FP.F16.F32.PACK_AB R141, R42, R11 ;  /* 0x0000000b2a8d723e */ /* 0x000fc600000000ff */
[----:B------:R-:W-:-:S03]  /*45d0*/  FADD.FTZ R8, R42, R9 ;  /* 0x000000092a087221 */ /* 0x000fc60000010000 */
[----:B------:R-:W0:Y:S01]  /*45e0*/  MUFU.EX2 R3, R3 ;  /* 0x0000000300037308 */ /* 0x000e220000000800 */
[----:B-1----:R-:W-:-:S07]  /*45f0*/  FADD.FTZ R25, R33, R36 ;  /* 0x0000002421197221 */ /* 0x002fce0000010000 */
[----:B------:R-:W1:Y:S01]  /*4600*/  MUFU.EX2 R29, R29 ;  /* 0x0000001d001d7308 */ /* 0x000e620000000800 */
[C---:B--2---:R-:W-:Y:S01]  /*4610*/  FADD.FTZ R32, R10.reuse, R25 ;  /* 0x000000190a207221 */ /* 0x044fe20000010000 */
[----:B------:R-:W-:-:S06]  /*4620*/  F2FP.F16.F32.PACK_AB R136, R10, R33 ;  /* 0x000000210a88723e */ /* 0x000fcc00000000ff */
[----:B------:R-:W2:Y:S01]  /*4630*/  MUFU.EX2 R2, R83 ;  /* 0x0000005300027308 */ /* 0x000ea20000000800 */
[----:B0-----:R-:W-:-:S07]  /*4640*/  FADD.FTZ R9, R3, R8 ;  /* 0x0000000803097221 */ /* 0x001fce0000010000 */
        /* <DEDUP_REMOVED lines=8> */
[C---:B-1----:R-:W-:Y:S01]  /*46d0*/  FADD.FTZ R0, R30.reuse, R9 ;  /* 0x000000091e007221 */ /* 0x042fe20000010000 */
[----:B------:R-:W-:-:S06]  /*46e0*/  F2FP.F16.F32.PACK_AB R137, R30, R85 ;  /* 0x000000551e89723e */ /* 0x000fcc00000000ff */
[----:B------:R-:W1:Y:S01]  /*46f0*/  MUFU.EX2 R10, R91 ;  /* 0x0000005b000a7308 */ /* 0x000e620000000800 */
[----:B--2---:R-:W-:Y:S01]  /*4700*/  FADD.FTZ R9, R89, R0 ;  /* 0x0000000059097221 */ /* 0x004fe20000010000 */
[----:B------:R-:W-:Y:S02]  /*4710*/  VIADD R0, R73, UR5 ;  /* 0x0000000549007c36 */ /* 0x000fe40008000000 */
[C---:B0-----:R-:W-:Y:S01]  /*4720*/  FADD.FTZ R8, R26.reuse, R25 ;  /* 0x000000191a087221 */ /* 0x041fe20000010000 */
[----:B------:R-:W-:Y:S01]  /*4730*/  F2FP.F16.F32.PACK_AB R138, R26, R29 ;  /* 0x0000001d1a8a723e */ /* 0x000fe200000000ff */
[C---:B-1----:R-:W-:Y:S01]  /*4740*/  FADD.FTZ R3, R10.reuse, R9 ;  /* 0x000000090a037221 */ /* 0x042fe20000010000 */
[----:B------:R-:W-:Y:S01]  /*4750*/  F2FP.F16.F32.PACK_AB R139, R10, R89 ;  /* 0x000000590a8b723e */ /* 0x000fe200000000ff */
[----:B------:R-:W-:Y:S06]  /*4760*/  @!P5 BRA `(.L_x_985) ;  /* 0x000000000048d947 */ /* 0x000fec0003800000 */
[C---:B------:R-:W-:Y:S01]  /*4770*/  ISETP.GT.AND P1, PT, R73.reuse, RZ, PT ;  /* 0x000000ff4900720c */ /* 0x040fe20003f24270 */
[----:B------:R-:W-:-:S12]  /*4780*/  VIADD R9, R73, 0xffffffff ;  /* 0xffffffff49097836 */ /* 0x000fd80000000000 */
[----:B------:R-:W-:Y:S05]  /*4790*/  @P1 BRA `(.L_x_986) ;  /* 0x0000000000201947 */ /* 0x000fea0003800000 */
[----:B------:R-:W0:Y:S01]  /*47a0*/  LDC R10, c[0x0][0x9e4] ;  /* 0x00027900ff0a7b82 */ /* 0x000e220000000800 */
[----:B------:R-:W-:Y:S01]  /*47b0*/  IMAD.MOV R9, RZ, RZ, -R73 ;  /* 0x000000ffff097224 */ /* 0x000fe200078e0a49 */
[----:B0-----:R-:W-:-:S13]  /*47c0*/  ISETP.NE.AND P1, PT, R10, 0x1, PT ;  /* 0x000000010a00780c */ /* 0x001fda0003f25270 */
[----:B------:R-:W0:Y:S02]  /*47d0*/  @P1 LDC.64 R24, c[0x0][0x9e8] ;  /* 0x00027a00ff181b82 */ /* 0x000e240000000a00 */
[----:B0-----:R-:W-:-:S05]  /*47e0*/  @P1 IMAD.HI.U32 R2, R9, R24, RZ ;  /* 0x0000001809021227 */ /* 0x001fca00078e00ff */
[----:B------:R-:W-:-:S04]  /*47f0*/  @P1 SHF.R.U32.HI R9, RZ, R25, R2 ;  /* 0x00000019ff091219 */ /* 0x000fc80000011602 */
[----:B------:R-:W-:Y:S01]  /*4800*/  LOP3.LUT R9, RZ, R9, RZ, 0x33, !PT ;  /* 0x00000009ff097212 */ /* 0x000fe200078e33ff */
[----:B------:R-:W-:Y:S06]  /*4810*/  BRA `(.L_x_987) ;  /* 0x0000000000147947 */ /* 0x000fec0003800000 */
.L_x_986:
[----:B------:R-:W0:Y:S02]  /*4820*/  LDC R10, c[0x0][0x9e4] ;  /* 0x00027900ff0a7b82 */ /* 0x000e240000000800 */
[----:B0-----:R-:W-:-:S13]  /*4830*/  ISETP.NE.AND P1, PT, R10, 0x1, PT ;  /* 0x000000010a00780c */ /* 0x001fda0003f25270 */
[----:B------:R-:W0:Y:S02]  /*4840*/  @P1 LDC.64 R24, c[0x0][0x9e8] ;  /* 0x00027a00ff181b82 */ /* 0x000e240000000a00 */
[----:B0-----:R-:W-:-:S05]  /*4850*/  @P1 IMAD.HI.U32 R2, R9, R24, RZ ;  /* 0x0000001809021227 */ /* 0x001fca00078e00ff */
[----:B------:R-:W-:-:S07]  /*4860*/  @P1 SHF.R.U32.HI R9, RZ, R25, R2 ;  /* 0x00000019ff091219 */ /* 0x000fce0000011602 */
.L_x_987:
[----:B------:R-:W-:-:S05]  /*4870*/  IMAD R9, R9, R10, R10 ;  /* 0x0000000a09097224 */ /* 0x000fca00078e020a */
[----:B------:R-:W-:-:S07]  /*4880*/  VIMNMX R0, R0, R9, PT ;  /* 0x0000000900007248 */ /* 0x000fce0003fe0100 */
.L_x_985:
[----:B------:R-:W-:Y:S01]  /*4890*/  IMAD.HI R9, R0, 0x2aaaaaab, RZ ;  /* 0x2aaaaaab00097827 */ /* 0x000fe200078e02ff */
[----:B------:R-:W-:Y:S02]  /*48a0*/  CS2R R86, SRZ ;  /* 0x0000000000567805 */ /* 0x000fe4000001ff00 */
[----:B------:R-:W-:Y:S02]  /*48b0*/  CS2R R84, SRZ ;  /* 0x0000000000547805 */ /* 0x000fe4000001ff00 */
[----:B------:R-:W-:Y:S01]  /*48c0*/  CS2R R82, SRZ ;  /* 0x0000000000527805 */ /* 0x000fe2000001ff00 */
[----:B------:R-:W-:Y:S01]  /*48d0*/  IMAD.MOV.U32 R2, RZ, RZ, 0x3f800000 ;  /* 0x3f800000ff027424 */ /* 0x000fe200078e00ff */
[----:B------:R-:W-:Y:S01]  /*48e0*/  SHF.R.U32.HI R10, RZ, 0x1f, R9 ;  /* 0x0000001fff0a7819 */ /* 0x000fe20000011609 */
[----:B------:R-:W-:Y:S01]  /*48f0*/  IMAD.MOV.U32 R0, RZ, RZ, 0x3f800000 ;  /* 0x3f800000ff007424 */ /* 0x000fe200078e00ff */
[----:B------:R-:W-:Y:S02]  /*4900*/  CS2R R80, SRZ ;  /* 0x0000000000507805 */ /* 0x000fe4000001ff00 */
[----:B------:R-:W-:-:S02]  /*4910*/  CS2R R78, SRZ ;  /* 0x00000000004e7805 */ /* 0x000fc4000001ff00 */
[----:B------:R-:W-:Y:S02]  /*4920*/  LEA.HI.SX32 R10, R9, R10, 0x1c ;  /* 0x0000000a090a7211 */ /* 0x000fe400078fe2ff */
[----:B------:R-:W-:Y:S02]  /*4930*/  CS2R R76, SRZ ;  /* 0x00000000004c7805 */ /* 0x000fe4000001ff00 */
[----:B------:R-:W-:Y:S02]  /*4940*/  CS2R R74, SRZ ;  /* 0x00000000004a7805 */ /* 0x000fe4000001ff00 */
[----:B------:R-:W-:Y:S02]  /*4950*/  CS2R R72, SRZ ;  /* 0x0000000000487805 */ /* 0x000fe4000001ff00 */
[----:B------:R-:W-:Y:S02]  /*4960*/  VIMNMX R9, R23, R10, !PT ;  /* 0x0000000a17097248 */ /* 0x000fe40007fe0100 */
[----:B------:R-:W-:-:S02]  /*4970*/  CS2R R70, SRZ ;  /* 0x0000000000467805 */ /* 0x000fc4000001ff00 */
[----:B------:R-:W-:Y:S02]  /*4980*/  CS2R R68, SRZ ;  /* 0x0000000000447805 */ /* 0x000fe4000001ff00 */
[----:B------:R-:W-:Y:S02]  /*4990*/  CS2R R66, SRZ ;  /* 0x0000000000427805 */ /* 0x000fe4000001ff00 */
        /* <DEDUP_REMOVED lines=21> */
[----:B------:R-:W-:Y:S01]  /*4af0*/  CS2R R24, SRZ ;  /* 0x0000000000187805 */ /* 0x000fe2000001ff00 */
[----:B------:R-:W-:Y:S06]  /*4b00*/  @!P1 BRA `(.L_x_988) ;  /* 0x0000003400049947 */ /* 0x000fec0003800000 */
[----:B------:R-:W-:Y:S01]  /*4b10*/  IMAD.MOV.U32 R11, RZ, RZ, R15 ;  /* 0x000000ffff0b7224 */ /* 0x000fe200078e000f */
[----:B------:R-:W-:Y:S01]  /*4b20*/  UMOV UR41, UR39 ;  /* 0x0000002700297c82 */ /* 0x000fe20008000000 */
[----:B------:R-:W-:Y:S01]  /*4b30*/  IMAD.MOV.U32 R10, RZ, RZ, R13 ;  /* 0x000000ffff0a7224 */ /* 0x000fe200078e000d */
[----:B------:R-:W-:Y:S01]  /*4b40*/  UMOV UR4, UR38 ;  /* 0x0000002600047c82 */ /* 0x000fe20008000000 */
[----:B------:R-:W-:Y:S01]  /*4b50*/  IMAD.MOV.U32 R2, RZ, RZ, 0x3f800000 ;  /* 0x3f800000ff027424 */ /* 0x000fe200078e00ff */
[----:B------:R-:W-:Y:S01]  /*4b60*/  ULDC UR43, c[0x0][0x9e4] ;  /* 0x00027900002b7ab9 */ /* 0x000fe20000000800 */
[----:B------:R-:W-:Y:S01]  /*4b70*/  IMAD.MOV.U32 R87, RZ, RZ, RZ ;  /* 0x000000ffff577224 */ /* 0x000fe200078e00ff */
[----:B------:R-:W-:Y:S01]  /*4b80*/  ULDC UR50, c[0x0][0x9dc] ;  /* 0x0002770000327ab9 */ /* 0x000fe20000000800 */
[----:B------:R-:W-:Y:S01]  /*4b90*/  ULDC UR5, c[0x0][0x9d8] ;  /* 0x0002760000057ab9 */ /* 0x000fe20000000800 */
[----:B------:R-:W-:-:S05]  /*4ba0*/  ULDC UR51, c[0x0][0x9e0] ;  /* 0x0002780000337ab9 */ /* 0x000fca0000000800 */
.L_x_1007:
[----:B------:R-:W-:-:S04]  /*4bb0*/  UISETP.NE.AND UP0, UPT, UR4, 0x1, UPT ;  /* 0x000000010400788c */ /* 0x000fc8000bf05270 */
[----:B------:R-:W-:-:S04]  /*4bc0*/  USEL UR39, URZ, 0x1, UP0 ;  /* 0x000000013f277887 */ /* 0x000fc80008000000 */
[----:B------:R-:W-:Y:S01]  /*4bd0*/  ULOP3.LUT UR39, UR41, UR39, URZ, 0x3c, !UPT ;  /* 0x0000002729277292 */ /* 0x000fe2000f8e3c3f */
[----:B------:R-:W-:Y:S11]  /*4be0*/  @!P0 BRA `(.L_x_989) ;  /* 0x0000000000048947 */ /* 0x000ff60003800000 */
[----:B------:R-:W-:Y:S01]  /*4bf0*/  BPT.TRAP 0x1 ;  /* 0x000000040000795c */ /* 0x000fe20000300000 */
.L_x_989:
[----:B------:R-:W-:Y:S01]  /*4c00*/  UIADD3 UR38, UR4, 0x1, URZ ;  /* 0x0000000104267890 */ /* 0x000fe2000fffe03f */
[----:B------:R-:W-:-:S03]  /*4c10*/  IMAD.U32 R13, RZ, RZ, UR39 ;  /* 0x00000027ff0d7e24 */ /* 0x000fc6000f8e00ff */
[----:B------:R-:W-:Y:S02]  /*4c20*/  UISETP.NE.AND UP0, UPT, UR38, 0x2, UPT ;  /* 0x000000022600788c */ /* 0x000fe4000bf05270 */
[----:B------:R-:W-:Y:S02]  /*4c30*/  SHF.L.U32 R13, R13, 0x1f, RZ ;  /* 0x0000001f0d0d7819 */ /* 0x000fe400000006ff */
[----:B------:R-:W-:-:S04]  /*4c40*/  USEL UR38, UR38, URZ, UP0 ;  /* 0x0000003f26267287 */ /* 0x000fc80008000000 */
[----:B------:R-:W-:-:S09]  /*4c50*/  ULEA UR7, UR38, UR40, 0x3 ;  /* 0x0000002826077291 */ /* 0x000fd2000f8e183f */
[----:B------:R0:W1:Y:S01]  /*4c60*/  SYNCS.PHASECHK.TRANS64.TRYWAIT P1, [UR7+0x2a830], R13 ;  /* 0x02a8300dff0075a7 */ /* 0x0000620008020147 */
[----:B------:R-:W-:Y:S05]  /*4c70*/  @!P0 BRA `(.L_x_990) ;  /* 0x0000000000048947 */ /* 0x000fea0003800000 */
[----:B------:R-:W-:Y:S01]  /*4c80*/  BPT.TRAP 0x1 ;  /* 0x000000040000795c */ /* 0x000fe20000300000 */
.L_x_990:
[----:B-1----:R-:W-:Y:S05]  /*4c90*/  @P1 BRA `(.L_x_991) ;  /* 0x0000000000081947 */ /* 0x002fea0003800000 */
[----:B------:R-:W1:Y:S02]  /*4ca0*/  SYNCS.PHASECHK.TRANS64.TRYWAIT P1, [UR7+0x2a830], R13 ;  /* 0x02a8300dff0075a7 */ /* 0x000e640008020147 */
[----:B-1----:R-:W-:Y:S05]  /*4cb0*/  @!P1 BRA `(.L_x_992) ;  /* 0x000000f800709947 */ /* 0x002fea0003800000 */
.L_x_991:
        /* <DEDUP_REMOVED lines=137> */
.L_x_993:
[----:B------:R-:W-:Y:S01]  /*5550*/  ULEA UR6, UR4, UR40, 0x3 ;  /* 0x0000002804067291 */ /* 0x000fe2000f8e183f */
[----:B------:R-:W-:-:S05]  /*5560*/  IMAD.U32 R0, RZ, RZ, UR41 ;  /* 0x00000029ff007e24 */ /* 0x000fca000f8e00ff */
[----:B------:R-:W-:-:S04]  /*5570*/  SHF.L.U32 R0, R0, 0x1f, RZ ;  /* 0x0000001f00007819 */ /* 0x000fc800000006ff */
[----:B------:R2:W3:Y:S01]  /*5580*/  SYNCS.PHASECHK.TRANS64.TRYWAIT P1, [UR6+0x2a850], R0 ;  /* 0x02a85000ff0075a7 */ /* 0x0004e20008020146 */
[----:B------:R-:W-:Y:S05]  /*5590*/  @!P0 BRA `(.L_x_994) ;  /* 0x0000000000048947 */ /* 0x000fea0003800000 */
[----:B------:R-:W-:Y:S01]  /*55a0*/  BPT.TRAP 0x1 ;  /* 0x000000040000795c */ /* 0x000fe20000300000 */
.L_x_994:
[----:B---3--:R-:W-:Y:S05]  /*55b0*/  @P1 BRA `(.L_x_995) ;  /* 0x0000000000081947 */ /* 0x008fea0003800000 */
[----:B------:R-:W3:Y:S02]  /*55c0*/  SYNCS.PHASECHK.TRANS64.TRYWAIT P1, [UR6+0x2a850], R0 ;  /* 0x02a85000ff0075a7 */ /* 0x000ee40008020146 */
[----:B---3--:R-:W-:Y:S05]  /*55d0*/  @!P1 BRA `(.L_x_996) ;  /* 0x000000f000409947 */ /* 0x008fea0003800000 */
.L_x_995:
        /* <DEDUP_REMOVED lines=37> */
.L_x_997:
[----:B------:R-:W-:Y:S01]  /*5830*/  ISETP.NE.AND P2, PT, R168, 0x1, PT ;  /* 0x00000001a800780c */ /* 0x000fe20003f45270 */
[----:B------:R-:W-:Y:S01]  /*5840*/  FMUL.FTZ R153, R105, UR5 ;  /* 0x0000000569997c20 */ /* 0x000fe20008410000 */
[----:B------:R-:W-:Y:S01]  /*5850*/  FMUL.FTZ R136, R93, UR5 ;  /* 0x000000055d887c20 */ /* 0x000fe20008410000 */
[----:B------:R-:W-:Y:S01]  /*5860*/  FMUL.FTZ R93, R106, UR5 ;  /* 0x000000056a5d7c20 */ /* 0x000fe20008410000 */
[----:B01----:R-:W-:Y:S01]  /*5870*/  FMUL.FTZ R13, R88, UR5 ;  /* 0x00000005580d7c20 */ /* 0x003fe20008410000 */
[----:B------:R-:W-:Y:S01]  /*5880*/  FMUL.FTZ R88, R95, UR5 ;  /* 0x000000055f587c20 */ /* 0x000fe20008410000 */
[----:B------:R-:W-:Y:S01]  /*5890*/  FMUL.FTZ R95, R110, UR5 ;  /* 0x000000056e5f7c20 */ /* 0x000fe20008410000 */
[----:B------:R-:W-:Y:S01]  /*58a0*/  FMUL.FTZ R110, R112, UR5 ;  /* 0x00000005706e7c20 */ /* 0x000fe20008410000 */
[----:B------:R-:W-:Y:S01]  /*58b0*/  FMUL.FTZ R112, R116, UR5 ;  /* 0x0000000574707c20 */ /* 0x000fe20008410000 */
[----:B------:R-:W-:Y:S01]  /*58c0*/  IMAD.IADD R116, R22, 0x1, R17 ;  /* 0x0000000116747824 */ /* 0x000fe200078e0211 */
[----:B------:R-:W0:Y:S01]  /*58d0*/  LDC R21, c[0x0][0x288] ;  /* 0x0000a200ff157b82 */ /* 0x000e220000000800 */
[----:B------:R-:W-:Y:S01]  /*58e0*/  FMUL.FTZ R137, R96, UR5 ;  /* 0x0000000560897c20 */ /* 0x000fe20008410000 */
[----:B------:R-:W-:Y:S01]  /*58f0*/  FMUL.FTZ R96, R111, UR5 ;  /* 0x000000056f607c20 */ /* 0x000fe20008410000 */
[----:B------:R-:W-:Y:S01]  /*5900*/  FMUL.FTZ R111, R113, UR5 ;  /* 0x00000005716f7c20 */ /* 0x000fe20008410000 */
[----:B------:R-:W-:Y:S01]  /*5910*/  FMUL.FTZ R113, R117, UR5 ;  /* 0x0000000575717c20 */ /* 0x000fe20008410000 */
[----:B------:R-:W-:Y:S01]  /*5920*/  FMUL.FTZ R14, R89, UR5 ;  /* 0x00000005590e7c20 */ /* 0x000fe20008410000 */
[----:B--2---:R-:W-:Y:S01]  /*5930*/  FMUL.FTZ R0, R90, UR5 ;  /* 0x000000055a007c20 */ /* 0x004fe20008410000 */
[----:B------:R-:W-:Y:S01]  /*5940*/  FMUL.FTZ R2, R91, UR5 ;  /* 0x000000055b027c20 */ /* 0x000fe20008410000 */
[----:B------:R-:W1:Y:S01]  /*5950*/  @P2 LDC R105, c[0x0][0x44c] ;  /* 0x00011300ff692b82 */ /* 0x000e620000000800 */
[----:B------:R-:W-:Y:S01]  /*5960*/  FMUL.FTZ R15, R92, UR5 ;  /* 0x000000055c0f7c20 */ /* 0x000fe20008410000 */
[----:B------:R-:W-:Y:S01]  /*5970*/  FMUL.FTZ R20, R94, UR5 ;  /* 0x000000055e147c20 */ /* 0x000fe20008410000 */
[----:B------:R-:W-:Y:S01]  /*5980*/  FMUL.FTZ R138, R97, UR5 ;  /* 0x00000005618a7c20 */ /* 0x000fe20008410000 */
[----:B------:R-:W-:Y:S01]  /*5990*/  FMUL.FTZ R89, R98, UR5 ;  /* 0x0000000562597c20 */ /* 0x000fe20008410000 */
[----:B------:R-:W-:Y:S01]  /*59a0*/  FMUL.FTZ R90, R99, UR5 ;  /* 0x00000005635a7c20 */ /* 0x000fe20008410000 */
[----:B------:R-:W-:Y:S01]  /*59b0*/  FMUL.FTZ R139, R100, UR5 ;  /* 0x00000005648b7c20 */ /* 0x000fe20008410000 */
[----:B------:R-:W-:Y:S01]  /*59c0*/  FMUL.FTZ R91, R102, UR5 ;  /* 0x00000005665b7c20 */ /* 0x000fe20008410000 */
[----:B------:R-:W2:Y:S01]  /*59d0*/  @P2 LDC R106, c[0x0][0x450] ;  /* 0x00011400ff6a2b82 */ /* 0x000ea20000000800 */
        /* <DEDUP_REMOVED lines=15> */
[----:B-1----:R-:W-:-:S04]  /*5ad0*/  @P2 IMAD.HI.U32 R105, R116, R105, RZ ;  /* 0x0000006974692227 */ /* 0x002fc800078e00ff */
[----:B------:R-:W-:Y:S01]  /*5ae0*/  FMUL.FTZ R177, R126, UR5 ;  /* 0x000000057eb17c20 */ /* 0x000fe20008410000 */
[----:B------:R-:W-:Y:S01]  /*5af0*/  FMUL.FTZ R181, R127, UR5 ;  /* 0x000000057fb57c20 */ /* 0x000fe20008410000 */
[----:B------:R-:W-:Y:S01]  /*5b00*/  FMUL.FTZ R128, R128, UR5 ;  /* 0x0000000580807c20 */ /* 0x000fe20008410000 */
[----:B------:R-:W-:Y:S01]  /*5b10*/  FMUL.FTZ R183, R130, UR5 ;  /* 0x0000000582b77c20 */ /* 0x000fe20008410000 */
[----:B------:R-:W-:Y:S01]  /*5b20*/  FMUL.FTZ R103, R131, UR5 ;  /* 0x0000000583677c20 */ /* 0x000fe20008410000 */
[----:B------:R-:W-:Y:S01]  /*5b30*/  FMUL.FTZ R132, R132, UR5 ;  /* 0x0000000584847c20 */ /* 0x000fe20008410000 */
[----:B------:R-:W-:Y:S01]  /*5b40*/  FMUL.FTZ R125, R125, UR5 ;  /* 0x000000057d7d7c20 */ /* 0x000fe20008410000 */
[----:B--2---:R-:W-:Y:S01]  /*5b50*/  @P2 SHF.R.U32.HI R116, RZ, R106, R105 ;  /* 0x0000006aff742219 */ /* 0x004fe20000011669 */
[----:B------:R-:W-:Y:S01]  /*5b60*/  FMUL.FTZ R105, R134, UR5 ;  /* 0x0000000586697c20 */ /* 0x000fe20008410000 */
[----:B------:R-:W-:Y:S02]  /*5b70*/  IMAD R134, R12, -0x60, RZ ;  /* 0xffffffa00c867824 */ /* 0x000fe400078e02ff */
[----:B------:R-:W-:Y:S01]  /*5b80*/  FMUL.FTZ R106, R135, UR5 ;  /* 0x00000005876a7c20 */ /* 0x000fe20008410000 */
[----:B------:R-:W-:Y:S01]  /*5b90*/  FMUL.FTZ R129, R129, UR5 ;  /* 0x0000000581817c20 */ /* 0x000fe20008410000 */
[----:B------:R-:W1:Y:S01]  /*5ba0*/  SHFL.IDX PT, R117, R116, RZ, 0x1c1f ;  /* 0x001c1fff74757589 */ /* 0x000e6200000e0000 */
[----:B------:R-:W-:-:S02]  /*5bb0*/  VIADD R109, R134, 0x1 ;  /* 0x00000001866d7836 */ /* 0x000fc40000000000 */
[----:B------:R-:W-:Y:S01]  /*5bc0*/  FMUL.FTZ R133, R133, UR5 ;  /* 0x0000000585857c20 */ /* 0x000fe20008410000 */
[----:B------:R-:W-:Y:S01]  /*5bd0*/  UIADD3 UR7, UR7, 0x2a840, URZ ;  /* 0x0002a84007077890 */ /* 0x000fe2000fffe03f */
[----:B------:R-:W-:Y:S01]  /*5be0*/  LOP3.LUT P1, RZ, R19, 0x80000, RZ, 0xc0, !PT ;  /* 0x0008000013ff7812 */ /* 0x000fe2000782c0ff */
[----:B------:R-:W-:Y:S01]  /*5bf0*/  IMAD R109, R18, -0x2, R109 ;  /* 0xfffffffe126d7824 */ /* 0x000fe200078e026d */
[----:B------:R-:W2:Y:S01]  /*5c00*/  MUFU.TANH R13, R13 ;  /* 0x0000000d000d7308 */ /* 0x000ea20000002400 */
[----:B------:R-:W-:Y:S02]  /*5c10*/  UPRMT UR7, UR60, 0x654, UR7 ;  /* 0x000006543c077896 */ /* 0x000fe40008000007 */
[----:B------:R-:W-:Y:S01]  /*5c20*/  ULOP3.LUT UR4, URZ, UR50, URZ, 0x33, !UPT ;  /* 0x000000323f047292 */ /* 0x000fe2000f8e333f */
[C---:B0-----:R-:W-:Y:S01]  /*5c30*/  IADD3 R108, R109.reuse, -R21, R16 ;  /* 0x800000156d6c7210 */ /* 0x041fe20007ffe010 */
[----:B------:R-:W-:-:S03]  /*5c40*/  VIADD R144, R109, 0xffffffff ;  /* 0xffffffff6d907836 */ /* 0x000fc60000000000 */
[----:B------:R-:W0:Y:S01]  /*5c50*/  MUFU.TANH R14, R14 ;  /* 0x0000000e000e7308 */ /* 0x000e220000002400 */
[C---:B------:R-:W-:Y:S01]  /*5c60*/  VIADD R142, R108.reuse, UR51 ;  /* 0x000000336c8e7c36 */ /* 0x040fe20008000000 */
[----:B------:R-:W-:Y:S01]  /*5c70*/  SYNCS.ARRIVE.TRANS64.RED.A1T0 RZ, [UR7], RZ ;  /* 0x000000ffffff79a7 */ /* 0x000fe20008100407 */
[----:B------:R-:W-:-:S05]  /*5c80*/  VIADD R143, R108, UR4 ;  /* 0x000000046c8f7c36 */ /* 0x000fca0008000000 */
[----:B------:R-:W3:Y:S01]  /*5c90*/  MUFU.TANH R0, R0 ;  /* 0x0000000000007308 */ /* 0x000ee20000002400 */
[--C-:B-1----:R-:W-:Y:S02]  /*5ca0*/  IMAD.IADD R118, R142, 0x1, R117.reuse ;  /* 0x000000018e767824 */ /* 0x102fe400078e0275 */
[----:B------:R-:W-:-:S05]  /*5cb0*/  IMAD.IADD R120, R143, 0x1, R117 ;  /* 0x000000018f787824 */ /* 0x000fca00078e0275 */
[----:B------:R-:W1:Y:S08]  /*5cc0*/  MUFU.TANH R2, R2 ;  /* 0x0000000200027308 */ /* 0x000e700000002400 */
[----:B------:R-:W4:Y:S08]  /*5cd0*/  MUFU.TANH R15, R15 ;  /* 0x0000000f000f7308 */ /* 0x000f300000002400 */
        /* <DEDUP_REMOVED lines=32> */
[----:B------:R0:W0:Y:S08]  /*5ee0*/  MUFU.TANH R122, R125 ;  /* 0x0000007d007a7308 */ /* 0x0000300000002400 */
        /* <DEDUP_REMOVED lines=9> */
[----:B------:R-:W0:Y:S01]  /*5f80*/  MUFU.TANH R106, R106 ;  /* 0x0000006a006a7308 */ /* 0x000e220000002400 */
[----:B-1234-:R-:W-:Y:S05]  /*5f90*/  @!P1 BRA `(.L_x_998) ;  /* 0x0000000000549947 */ /* 0x01efea0003800000 */
[----:B------:R-:W-:Y:S01]  /*5fa0*/  IADD3 R117, R16, -R21, R117 ;  /* 0x8000001510757210 */ /* 0x000fe20007ffe075 */
[----:B------:R-:W-:Y:S03]  /*5fb0*/  BSSY B0, `(.L_x_999) ;  /* 0x0000010000007945 */ /* 0x000fe60003800000 */
[----:B------:R-:W-:-:S13]  /*5fc0*/  ISETP.GT.AND P1, PT, R117, -0x1, PT ;  /* 0xffffffff7500780c */ /* 0x000fda0003f24270 */
[----:B------:R-:W-:Y:S05]  /*5fd0*/  @P1 BRA `(.L_x_1000) ;  /* 0x0000000000201947 */ /* 0x000fea0003800000 */
[----:B------:R-:W-:Y:S01]  /*5fe0*/  IMAD.U32 R119, RZ, RZ, UR43 ;  /* 0x0000002bff777e24 */ /* 0x000fe2000f8e00ff */
[----:B------:R-:W-:-:S04]  /*5ff0*/  LOP3.LUT R117, RZ, R117, RZ, 0x33, !PT ;  /* 0x00000075ff757212 */ /* 0x000fc800078e33ff */
[----:B------:R-:W-:-:S13]  /*6000*/  ISETP.NE.AND P1, PT, R119, 0x1, PT ;  /* 0x000000017700780c */ /* 0x000fda0003f25270 */
[----:B------:R-:W1:Y:S02]  /*6010*/  @P1 LDC.64 R108, c[0x0][0x9e8] ;  /* 0x00027a00ff6c1b82 */ /* 0x000e640000000a00 */
[----:B-1----:R-:W-:-:S05]  /*6020*/  @P1 IMAD.HI.U32 R108, R117, R108, RZ ;  /* 0x0000006c756c1227 */ /* 0x002fca00078e00ff */
[----:B------:R-:W-:-:S04]  /*6030*/  @P1 SHF.R.U32.HI R117, RZ, R109, R108 ;  /* 0x0000006dff751219 */ /* 0x000fc8000001166c */
[----:B------:R-:W-:Y:S01]  /*6040*/  LOP3.LUT R117, RZ, R117, RZ, 0x33, !PT ;  /* 0x00000075ff757212 */ /* 0x000fe200078e33ff */
[----:B------:R-:W-:Y:S06]  /*6050*/  BRA `(.L_x_1001) ;  /* 0x0000000000147947 */ /* 0x000fec0003800000 */
.L_x_1000:
[----:B------:R-:W-:-:S05]  /*6060*/  IMAD.U32 R119, RZ, RZ, UR43 ;  /* 0x0000002bff777e24 */ /* 0x000fca000f8e00ff */
[----:B------:R-:W-:-:S13]  /*6070*/  ISETP.NE.AND P1, PT, R119, 0x1, PT ;  /* 0x000000017700780c */ /* 0x000fda0003f25270 */
[----:B------:R-:W1:Y:S02]  /*6080*/  @P1 LDC.64 R108, c[0x0][0x9e8] ;  /* 0x00027a00ff6c1b82 */ /* 0x000e640000000a00 */
[----:B-1----:R-:W-:-:S05]  /*6090*/  @P1 IMAD.HI.U32 R108, R117, R108, RZ ;  /* 0x0000006c756c1227 */ /* 0x002fca00078e00ff */
[----:B------:R-:W-:-:S07]  /*60a0*/  @P1 SHF.R.U32.HI R117, RZ, R109, R108 ;  /* 0x0000006dff751219 */ /* 0x000fce000001166c */
.L_x_1001:
[----:B------:R-:W-:Y:S05]  /*60b0*/  BSYNC B0 ;  /* 0x0000000000007941 */ /* 0x000fea0003800000 */
.L_x_999:
[----:B------:R-:W-:-:S05]  /*60c0*/  IMAD R117, R117, R119, R144 ;  /* 0x0000007775757224 */ /* 0x000fca00078e0290 */
[----:B------:R-:W-:Y:S02]  /*60d0*/  VIADDMNMX R118, R117, R119, R118, PT ;  /* 0x0000007775767246 */ /* 0x000fe40003800176 */
[----:B------:R-:W-:-:S07]  /*60e0*/  VIMNMX R120, R120, R117, !PT ;  /* 0x0000007578787248 */ /* 0x000fce0007fe0100 */
.L_x_998:
[C---:B------:R-:W-:Y:S02]  /*60f0*/  ISETP.GE.AND P2, PT, R134.reuse, 0x9, PT ;  /* 0x000000098600780c */ /* 0x040fe40003f46270 */
[----:B------:R-:W-:Y:S02]  /*6100*/  ISETP.GE.AND P1, PT, R134, 0x2, PT ;  /* 0x000000028600780c */ /* 0x000fe40003f26270 */
[C---:B------:R-:W-:Y:S02]  /*6110*/  ISETP.GT.AND P3, PT, R120.reuse, 0x8, !P2 ;  /* 0x000000087800780c */ /* 0x040fe40005764270 */
[----:B------:R-:W-:Y:S02]  /*6120*/  ISETP.GT.AND P4, PT, R120, 0x1, !P1 ;  /* 0x000000017800780c */ /* 0x000fe40004f84270 */
[----:B------:R-:W-:Y:S02]  /*6130*/  ISETP.LT.OR P3, PT, R118, 0x9, P3 ;  /* 0x000000097600780c */ /* 0x000fe40001f61670 */
[----:B------:R-:W-:-:S02]  /*6140*/  ISETP.GE.AND P5, PT, R134, 0xa, PT ;  /* 0x0000000a8600780c */ /* 0x000fc40003fa6270 */
[----:B------:R-:W-:Y:S02]  /*6150*/  FSEL R189, R15, -INF , !P3 ;  /* 0xff8000000fbd7808 */ /* 0x000fe40005800000 */
[----:B------:R-:W-:Y:S02]  /*6160*/  ISETP.LT.OR P4, PT, R118, 0x2, P4 ;  /* 0x000000027600780c */ /* 0x000fe40002781670 */
[----:B------:R-:W-:Y:S02]  /*6170*/  ISETP.GT.AND P3, PT, R120, 0x9, !P5 ;  /* 0x000000097800780c */ /* 0x000fe40006f64270 */
[----:B0-----:R-:W-:Y:S02]  /*6180*/  FSEL R191, R14, -INF , !P4 ;  /* 0xff8000000ebf7808 */ /* 0x001fe40006000000 */
        /* <DEDUP_REMOVED lines=8> */
[----:B------:R-:W-:Y:S02]  /*6210*/  ISETP.GT.AND P3, PT, R120, 0x11, !P4 ;  /* 0x000000117800780c */ /* 0x000fe40006764270 */
        /* <DEDUP_REMOVED lines=87> */
[----:B------:R-:W-:Y:S02]  /*6790*/  P2R R122, PR, RZ, 0x40 ;  /* 0x00000040ff7a7803 */ /* 0x000fe40000000000 */
[----:B------:R-:W-:-:S04]  /*67a0*/  ISETP.GT.AND P6, PT, R120, RZ, !P6 ;  /* 0x000000ff7800720c */ /* 0x000fc800077c4270 */
[----:B------:R-:W-:-:S04]  /*67b0*/  ISETP.LT.OR P6, PT, R118, 0x1, P6 ;  /* 0x000000017600780c */ /* 0x000fc800037c1670 */
[----:B------:R-:W-:Y:S02]  /*67c0*/  FSEL R193, R13, -INF , !P6 ;  /* 0xff8000000dc17808 */ /* 0x000fe40007000000 */
[----:B------:R-:W-:Y:S01]  /*67d0*/  ISETP.GE.AND P6, PT, R134, 0x5a, PT ;  /* 0x0000005a8600780c */ /* 0x000fe20003fc6270 */
[----:B------:R-:W0:Y:S03]  /*67e0*/  SHFL.IDX PT, R13, R116, 0x1, 0x1c1f ;  /* 0x003c1f00740d7f89 */ /* 0x000e2600000e0000 */
[----:B------:R-:W-:Y:S02]  /*67f0*/  P2R R114, PR, RZ, 0x40 ;  /* 0x00000040ff727803 */ /* 0x000fe40000000000 */
[----:B------:R-:W-:-:S04]  /*6800*/  ISETP.GT.AND P6, PT, R120, 0x59, !P6 ;  /* 0x000000597800780c */ /* 0x000fc800077c4270 */
[----:B------:R-:W-:-:S04]  /*6810*/  ISETP.LT.OR P6, PT, R118, 0x5a, P6 ;  /* 0x0000005a7600780c */ /* 0x000fc800037c1670 */
[----:B------:R-:W-:Y:S02]  /*6820*/  FSEL R109, R130, -INF , !P6 ;  /* 0xff800000826d7808 */ /* 0x000fe40007000000 */
[----:B------:R-:W-:Y:S01]  /*6830*/  LOP3.LUT P6, RZ, R19, 0x80000, RZ, 0xc0, !PT ;  /* 0x0008000013ff7812 */ /* 0x000fe200078cc0ff */
[--C-:B0-----:R-:W-:Y:S02]  /*6840*/  IMAD.IADD R108, R142, 0x1, R13.reuse ;  /* 0x000000018e6c7824 */ /* 0x101fe400078e020d */
[----:B------:R-:W-:-:S10]  /*6850*/  IMAD.IADD R110, R143, 0x1, R13 ;  /* 0x000000018f6e7824 */ /* 0x000fd400078e020d */
[----:B------:R-:W-:Y:S05]  /*6860*/  @!P6 BRA `(.L_x_1002) ;  /* 0x000000000054e947 */ /* 0x000fea0003800000 */
[----:B------:R-:W-:Y:S01]  /*6870*/  IADD3 R13, R16, -R21, R13 ;  /* 0x80000015100d7210 */ /* 0x000fe20007ffe00d */
[----:B------:R-:W-:Y:S03]  /*6880*/  BSSY B0, `(.L_x_1003) ;  /* 0x0000010000007945 */ /* 0x000fe60003800000 */
[----:B------:R-:W-:-:S13]  /*6890*/  ISETP.GT.AND P6, PT, R13, -0x1, PT ;  /* 0xffffffff0d00780c */ /* 0x000fda0003fc4270 */
[----:B------:R-:W-:Y:S05]  /*68a0*/  @P6 BRA `(.L_x_1004) ;  /* 0x0000000000206947 */ /* 0x000fea0003800000 */
[----:B------:R-:W-:Y:S01]  /*68b0*/  IMAD.U32 R112, RZ, RZ, UR43 ;  /* 0x0000002bff707e24 */ /* 0x000fe2000f8e00ff */
[----:B------:R-:W-:-:S04]  /*68c0*/  LOP3.LUT R13, RZ, R13, RZ, 0x33, !PT ;  /* 0x0000000dff0d7212 */ /* 0x000fc800078e33ff */
[----:B------:R-:W-:-:S13]  /*68d0*/  ISETP.NE.AND P6, PT, R112, 0x1, PT ;  /* 0x000000017000780c */ /* 0x000fda0003fc5270 */
[----:B------:R-:W0:Y:S02]  /*68e0*/  @P6 LDC.64 R14, c[0x0][0x9e8] ;  /* 0x00027a00ff0e6b82 */ /* 0x000e240000000a00 */
[----:B0-----:R-:W-:-:S05]  /*68f0*/  @P6 IMAD.HI.U32 R14, R13, R14, RZ ;  /* 0x0000000e0d0e6227 */ /* 0x001fca00078e00ff */
[----:B------:R-:W-:-:S04]  /*6900*/  @P6 SHF.R.U32.HI R13, RZ, R15, R14 ;  /* 0x0000000fff0d6219 */ /* 0x000fc8000001160e */
[----:B------:R-:W-:Y:S01]  /*6910*/  LOP3.LUT R13, RZ, R13, RZ, 0x33, !PT ;  /* 0x0000000dff0d7212 */ /* 0x000fe200078e33ff */
[----:B------:R-:W-:Y:S06]  /*6920*/  BRA `(.L_x_1005) ;  /* 0x0000000000147947 */ /* 0x000fec0003800000 */
.L_x_1004:
[----:B------:R-:W-:-:S05]  /*6930*/  IMAD.U32 R112, RZ, RZ, UR43 ;  /* 0x0000002bff707e24 */ /* 0x000fca000f8e00ff */
[----:B------:R-:W-:-:S13]  /*6940*/  ISETP.NE.AND P6, PT, R112, 0x1, PT ;  /* 0x000000017000780c */ /* 0x000fda0003fc5270 */
[----:B------:R-:W0:Y:S02]  /*6950*/  @P6 LDC.64 R14, c[0x0][0x9e8] ;  /* 0x00027a00ff0e6b82 */ /* 0x000e240000000a00 */
[----:B0-----:R-:W-:-:S05]  /*6960*/  @P6 IMAD.HI.U32 R14, R13, R14, RZ ;  /* 0x0000000e0d0e6227 */ /* 0x001fca00078e00ff */
[----:B------:R-:W-:-:S07]  /*6970*/  @P6 SHF.R.U32.HI R13, RZ, R15, R14 ;  /* 0x0000000fff0d6219 */ /* 0x000fce000001160e */
.L_x_1005:
[----:B------:R-:W-:Y:S05]  /*6980*/  BSYNC B0 ;  /* 0x0000000000007941 */ /* 0x000fea0003800000 */
.L_x_1003:
[----:B------:R-:W-:-:S05]  /*6990*/  IMAD R13, R13, R112, R144 ;  /* 0x000000700d0d7224 */ /* 0x000fca00078e0290 */
[----:B------:R-:W-:Y:S02]  /*69a0*/  VIADDMNMX R108, R13, R112, R108, PT ;  /* 0x000000700d6c7246 */ /* 0x000fe4000380016c */
[----:B------:R-:W-:-:S07]  /*69b0*/  VIMNMX R110, R110, R13, !PT ;  /* 0x0000000d6e6e7248 */ /* 0x000fce0007fe0100 */
.L_x_1002:
[----:B------:R-:W-:Y:S01]  /*69c0*/  ISETP.GT.AND P1, PT, R110, 0x1, !P1 ;  /* 0x000000016e00780c */ /* 0x000fe20004f24270 */
[----:B------:R-:W0:Y:S01]  /*69d0*/  LDC R14, c[0x0][0x988] ;  /* 0x00026200ff0e7b82 */ /* 0x000e220000000800 */
[----:B------:R-:W-:Y:S02]  /*69e0*/  ISETP.NE.AND P6, PT, R137, RZ, PT ;  /* 0x000000ff8900720c */ /* 0x000fe40003fc5270 */
[----:B------:R-:W-:Y:S02]  /*69f0*/  ISETP.LT.OR P1, PT, R108, 0x2, P1 ;  /* 0x000000026c00780c */ /* 0x000fe40000f21670 */
[----:B------:R-:W-:Y:S02]  /*6a00*/  ISETP.GT.AND P2, PT, R110, 0x8, !P2 ;  /* 0x000000086e00780c */ /* 0x000fe40005744270 */
[----:B------:R-:W-:Y:S02]  /*6a10*/  FSEL R137, R2, -INF , !P1 ;  /* 0xff80000002897808 */ /* 0x000fe40004800000 */
[----:B------:R-:W-:-:S02]  /*6a20*/  ISETP.NE.AND P1, PT, R145, RZ, PT ;  /* 0x000000ff9100720c */ /* 0x000fc40003f25270 */
[----:B------:R-:W-:Y:S02]  /*6a30*/  ISETP.LT.OR P2, PT, R108, 0x9, P2 ;  /* 0x000000096c00780c */ /* 0x000fe40001741670 */
[----:B------:R-:W-:Y:S02]  /*6a40*/  ISETP.GT.AND P1, PT, R110, 0x9, !P1 ;  /* 0x000000096e00780c */ /* 0x000fe40004f24270 */
[----:B------:R-:W-:Y:S02]  /*6a50*/  FSEL R139, R20, -INF , !P2 ;  /* 0xff800000148b7808 */ /* 0x000fe40005000000 */
[----:B------:R-:W-:Y:S02]  /*6a60*/  ISETP.LT.OR P1, PT, R108, 0xa, P1 ;  /* 0x0000000a6c00780c */ /* 0x000fe40000f21670 */
[----:B------:R-:W-:Y:S02]  /*6a70*/  ISETP.NE.AND P2, PT, R147, RZ, PT ;  /* 0x000000ff9300720c */ /* 0x000fe40003f45270 */
        /* <DEDUP_REMOVED lines=13> */
[----:B------:R-:W-:Y:S02]  /*6b50*/  FMNMX.FTZ R2, R179, R2, !PT ;  /* 0x00000002b3027209 */ /* 0x000fe40007810000 */
        /* <DEDUP_REMOVED lines=46> */
[----:B------:R-:W-:Y:S01]  /*6e40*/  ISETP.NE.AND P1, PT, R154, RZ, PT ;  /* 0x000000ff9a00720c */ /* 0x000fe20003f25270 */
[----:B------:R-:W1:Y:S01]  /*6e50*/  SHFL.BFLY PT, R2, R15, 0x2, 0x1f ;  /* 0x0c401f000f027f89 */ /* 0x000e6200000e0000 */
[----:B------:R-:W-:-:S02]  /*6e60*/  ISETP.NE.AND P6, PT, R124, RZ, PT ;  /* 0x000000ff7c00720c */ /* 0x000fc40003fc5270 */
[C---:B------:R-:W-:Y:S02]  /*6e70*/  ISETP.GT.AND P1, PT, R110.reuse, 0x31, !P1 ;  /* 0x000000316e00780c */ /* 0x040fe40004f24270 */
[----:B------:R-:W-:Y:S02]  /*6e80*/  ISETP.GT.AND P3, PT, R110, 0x50, !P3 ;  /* 0x000000506e00780c */ /* 0x000fe40005f64270 */
[C---:B------:R-:W-:Y:S02]  /*6e90*/  ISETP.LT.OR P1, PT, R108.reuse, 0x32, P1 ;  /* 0x000000326c00780c */ /* 0x040fe40000f21670 */
[----:B------:R-:W-:Y:S02]  /*6ea0*/  ISETP.LT.OR P3, PT, R108, 0x51, P3 ;  /* 0x000000516c00780c */ /* 0x000fe40001f61670 */
[----:B------:R-:W-:Y:S02]  /*6eb0*/  FSEL R91, R98, -INF , !P1 ;  /* 0xff800000625b7808 */ /* 0x000fe40004800000 */
[----:B------:R-:W-:-:S02]  /*6ec0*/  ISETP.NE.AND P1, PT, R156, RZ, PT ;  /* 0x000000ff9c00720c */ /* 0x000fc40003f25270 */
[C---:B------:R-:W-:Y:S02]  /*6ed0*/  ISETP.GT.AND P4, PT, R110.reuse, 0x51, !P4 ;  /* 0x000000516e00780c */ /* 0x040fe40006784270 */
[----:B------:R-:W-:Y:S02]  /*6ee0*/  ISETP.GT.AND P1, PT, R110, 0x38, !P1 ;  /* 0x000000386e00780c */ /* 0x000fe40004f24270 */
[----:B------:R-:W-:Y:S02]  /*6ef0*/  FSEL R183, R183, -INF , !P3 ;  /* 0xff800000b7b77808 */ /* 0x000fe40005800000 */
[----:B------:R-:W-:Y:S02]  /*6f00*/  ISETP.LT.OR P1, PT, R108, 0x39, P1 ;  /* 0x000000396c00780c */ /* 0x000fe40000f21670 */
[----:B------:R-:W-:Y:S02]  /*6f10*/  ISETP.GT.AND P5, PT, R110, 0x58, !P5 ;  /* 0x000000586e00780c */ /* 0x000fe40006fa4270 */
[----:B------:R-:W-:-:S02]  /*6f20*/  FSEL R99, R99, -INF , !P1 ;  /* 0xff80000063637808 */ /* 0x000fc40004800000 */
[----:B------:R-:W-:Y:S02]  /*6f30*/  ISETP.NE.AND P1, PT, R157, RZ, PT ;  /* 0x000000ff9d00720c */ /* 0x000fe40003f25270 */
[----:B-1----:R-:W-:Y:S02]  /*6f40*/  FMNMX.FTZ R88, R15, R2, !PT ;  /* 0x000000020f587209 */ /* 0x002fe40007810000 */
[----:B------:R-:W-:Y:S02]  /*6f50*/  ISETP.GT.AND P1, PT, R110, 0x39, !P1 ;  /* 0x000000396e00780c */ /* 0x000fe40004f24270 */
[C---:B------:R-:W-:Y:S01]  /*6f60*/  ISETP.LT.OR P4, PT, R108.reuse, 0x52, P4 ;  /* 0x000000526c00780c */ /* 0x040fe20002781670 */
[----:B------:R-:W1:Y:S01]  /*6f70*/  SHFL.BFLY PT, R13, R88, 0x1, 0x1f ;  /* 0x0c201f00580d7f89 */ /* 0x000e6200000e0000 */
[C---:B------:R-:W-:Y:S02]  /*6f80*/  ISETP.LT.OR P1, PT, R108.reuse, 0x3a, P1 ;  /* 0x0000003a6c00780c */ /* 0x040fe40000f21670 */
[----:B------:R-:W-:-:S02]  /*6f90*/  ISETP.LT.OR P5, PT, R108, 0x59, P5 ;  /* 0x000000596c00780c */ /* 0x000fc40002fa1670 */
[----:B------:R-:W-:Y:S02]  /*6fa0*/  FSEL R157, R100, -INF , !P1 ;  /* 0xff800000649d7808 */ /* 0x000fe40004800000 */
[----:B------:R-:W-:-:S04]  /*6fb0*/  ISETP.NE.AND P1, PT, R158, RZ, PT ;  /* 0x000000ff9e00720c */ /* 0x000fc80003f25270 */
[----:B------:R-:W-:-:S04]  /*6fc0*/  ISETP.GT.AND P1, PT, R110, 0x40, !P1 ;  /* 0x000000406e00780c */ /* 0x000fc80004f24270 */
[----:B------:R-:W-:-:S04]  /*6fd0*/  ISETP.LT.OR P1, PT, R108, 0x41, P1 ;  /* 0x000000416c00780c */ /* 0x000fc80000f21670 */
[----:B------:R-:W-:Y:S02]  /*6fe0*/  FSEL R159, R102, -INF , !P1 ;  /* 0xff800000669f7808 */ /* 0x000fe40004800000 */
[----:B------:R-:W-:Y:S02]  /*6ff0*/  ISETP.NE.AND P1, PT, R175, RZ, PT ;  /* 0x000000ffaf00720c */ /* 0x000fe40003f25270 */
[----:B-1----:R-:W-:Y:S02]  /*7000*/  FMNMX.FTZ R13, R88, R13, !PT ;  /* 0x0000000d580d7209 */ /* 0x002fe40007810000 */
[----:B------:R-:W-:-:S04]  /*7010*/  ISETP.GT.AND P1, PT, R110, 0x41, !P1 ;  /* 0x000000416e00780c */ /* 0x000fc80004f24270 */
[----:B------:R-:W-:-:S04]  /*7020*/  ISETP.LT.OR P1, PT, R108, 0x42, P1 ;  /* 0x000000426c00780c */ /* 0x000fc80000f21670 */
[----:B------:R-:W-:Y:S02]  /*7030*/  FSEL R175, R104, -INF , !P1 ;  /* 0xff80000068af7808 */ /* 0x000fe40004800000 */
[----:B------:R-:W-:-:S04]  /*7040*/  ISETP.GT.AND P1, PT, R110, 0x48, !P2 ;  /* 0x000000486e00780c */ /* 0x000fc80005724270 */
[----:B------:R-:W-:-:S04]  /*7050*/  ISETP.LT.OR P1, PT, R108, 0x49, P1 ;  /* 0x000000496c00780c */ /* 0x000fc80000f21670 */
[----:B------:R-:W-:Y:S02]  /*7060*/  FSEL R177, R177, -INF , !P1 ;  /* 0xff800000b1b17808 */ /* 0x000fe40004800000 */
[----:B------:R-:W-:Y:S02]  /*7070*/  ISETP.GT.AND P1, PT, R110, 0x49, !P6 ;  /* 0x000000496e00780c */ /* 0x000fe40007724270 */
[----:B------:R-:W-:Y:S02]  /*7080*/  ISETP.NE.AND P6, PT, R122, RZ, PT ;  /* 0x000000ff7a00720c */ /* 0x000fe40003fc5270 */
[----:B------:R-:W-:-:S04]  /*7090*/  ISETP.LT.OR P1, PT, R108, 0x4a, P1 ;  /* 0x0000004a6c00780c */ /* 0x000fc80000f21670 */
[----:B------:R-:W-:Y:S02]  /*70a0*/  FSEL R181, R181, -INF , !P1 ;  /* 0xff800000b5b57808 */ /* 0x000fe40004800000 */
[----:B------:R-:W-:Y:S02]  /*70b0*/  ISETP.GT.AND P1, PT, R110, RZ, !P6 ;  /* 0x000000ff6e00720c */ /* 0x000fe40007724270 */
[----:B------:R-:W-:Y:S02]  /*70c0*/  ISETP.NE.AND P6, PT, R114, RZ, PT ;  /* 0x000000ff7200720c */ /* 0x000fe40003fc5270 */
[----:B------:R-:W-:Y:S02]  /*70d0*/  ISETP.LT.OR P1, PT, R108, 0x1, P1 ;  /* 0x000000016c00780c */ /* 0x000fe40000f21670 */
[----:B------:R-:W-:Y:S02]  /*70e0*/  ISETP.GT.AND P2, PT, R110, 0x59, !P6 ;  /* 0x000000596e00780c */ /* 0x000fe40007744270 */
[----:B------:R-:W-:Y:S01]  /*70f0*/  FSEL R2, R0, -INF , !P1 ;  /* 0xff80000000027808 */ /* 0x000fe20004800000 */
[C---:B0-----:R-:W-:Y:S01]  /*7100*/  FMUL.FTZ R0, R13.reuse, R14 ;  /* 0x0000000e0d007220 */ /* 0x041fe20000410000 */
[----:B------:R-:W-:-:S02]  /*7110*/  FSETP.NEU.FTZ.AND P1, PT, R13, -INF , PT ;  /* 0xff8000000d00780b */ /* 0x000fc40003f3d000 */
[----:B------:R-:W-:Y:S02]  /*7120*/  FMNMX.FTZ R20, R2, R11, !PT ;  /* 0x0000000b02147209 */ /* 0x000fe40007810000 */
[----:B------:R-:W-:Y:S02]  /*7130*/  FSEL R0, R0, RZ, P1 ;  /* 0x000000ff00007208 */ /* 0x000fe40000800000 */
[----:B------:R-:W-:Y:S02]  /*7140*/  FMNMX.FTZ R20, R137, R20, !PT ;  /* 0x0000001489147209 */ /* 0x000fe40007810000 */
[----:B------:R-:W-:Y:S01]  /*7150*/  ISETP.LT.OR P2, PT, R108, 0x5a, P2 ;  /* 0x0000005a6c00780c */ /* 0x000fe20001741670 */
[--C-:B------:R-:W-:Y:S01]  /*7160*/  FFMA.FTZ R148, R135, R14, -R0.reuse ;  /* 0x0000000e87947223 */ /* 0x100fe20000010800 */
[----:B------:R-:W-:Y:S01]  /*7170*/  FMNMX.FTZ R20, R139, R20, !PT ;  /* 0x000000148b147209 */ /* 0x000fe20007810000 */
[-CC-:B------:R-:W-:Y:S01]  /*7180*/  FFMA.FTZ R15, R153, R14.reuse, -R0.reuse ;  /* 0x0000000e990f7223 */ /* 0x180fe20000010800 */
[----:B------:R-:W-:Y:S01]  /*7190*/  FSEL R135, R103, -INF , !P4 ;  /* 0xff80000067877808 */ /* 0x000fe20006000000 */
[--C-:B------:R-:W-:Y:S01]  /*71a0*/  FFMA.FTZ R150, R131, R14, -R0.reuse ;  /* 0x0000000e83967223 */ /* 0x100fe20000010800 */
[----:B------:R-:W-:Y:S01]  /*71b0*/  FMNMX.FTZ R20, R141, R20, !PT ;  /* 0x000000148d147209 */ /* 0x000fe20007810000 */
[----:B------:R0:W-:Y:S01]  /*71c0*/  MUFU.EX2 R103, R15 ;  /* 0x0000000f00677308 */ /* 0x0001e20000000800 */
[----:B------:R-:W-:Y:S01]  /*71d0*/  FSEL R153, R105, -INF , !P5 ;  /* 0xff80000069997808 */ /* 0x000fe20006800000 */
[--C-:B------:R-:W-:Y:S01]  /*71e0*/  FFMA.FTZ R136, R111, R14, -R0.reuse ;  /* 0x0000000e6f887223 */ /* 0x100fe20000010800 */
[----:B------:R-:W-:Y:S01]  /*71f0*/  FMNMX.FTZ R20, R143, R20, !PT ;  /* 0x000000148f147209 */ /* 0x000fe20007810000 */
[-CC-:B------:R-:W-:Y:S01]  /*7200*/  FFMA.FTZ R138, R101, R14.reuse, -R0.reuse ;  /* 0x0000000e658a7223 */ /* 0x180fe20000010800 */
[----:B------:R-:W-:Y:S01]  /*7210*/  FSEL R131, R106, -INF , !P2 ;  /* 0xff8000006a837808 */ /* 0x000fe20005000000 */
[--C-:B------:R-:W-:Y:S01]  /*7220*/  FFMA.FTZ R101, R109, R14, -R0.reuse ;  /* 0x0000000e6d657223 */ /* 0x100fe20000010800 */
[----:B------:R-:W-:Y:S01]  /*7230*/  FMNMX.FTZ R20, R145, R20, !PT ;  /* 0x0000001491147209 */ /* 0x000fe20007810000 */
[-CC-:B------:R-:W-:Y:S01]  /*7240*/  FFMA.FTZ R144, R117, R14.reuse, -R0.reuse ;  /* 0x0000000e75907223 */ /* 0x180fe20000010800 */
[----:B------:R-:W-:Y:S01]  /*7250*/  FSEL R111, R13, RZ, P1 ;  /* 0x000000ff0d6f7208 */ /* 0x000fe20000800000 */
[--C-:B------:R-:W-:Y:S01]  /*7260*/  FFMA.FTZ R117, R119, R14, -R0.reuse ;  /* 0x0000000e77757223 */ /* 0x100fe20000010800 */
[----:B------:R-:W-:Y:S01]  /*7270*/  FMNMX.FTZ R20, R147, R20, !PT ;  /* 0x0000001493147209 */ /* 0x000fe20007810000 */
[-CC-:B------:R-:W-:Y:S01]  /*7280*/  FFMA.FTZ R146, R121, R14.reuse, -R0.reuse ;  /* 0x0000000e79927223 */ /* 0x180fe20000010800 */
[----:B------:R-:W-:Y:S01]  /*7290*/  FFMA.FTZ R193, R193, R14, -R0 ;  /* 0x0000000ec1c17223 */ /* 0x000fe20000010800 */
[----:B------:R-:W-:Y:S01]  /*72a0*/  FADD.FTZ R111, -R111, R10 ;  /* 0x0000000a6f6f7221 */ /* 0x000fe20000010100 */
[----:B------:R-:W-:Y:S01]  /*72b0*/  FMNMX.FTZ R20, R149, R20, !PT ;  /* 0x0000001495147209 */ /* 0x000fe20007810000 */
[-CC-:B------:R-:W-:Y:S01]  /*72c0*/  FFMA.FTZ R156, R191, R14.reuse, -R0.reuse ;  /* 0x0000000ebf9c7223 */ /* 0x180fe20000010800 */
[-CC-:B------:R-:W-:Y:S01]  /*72d0*/  FFMA.FTZ R158, R189, R14.reuse, -R0.reuse ;  /* 0x0000000ebd9e7223 */ /* 0x180fe20000010800 */
[--C-:B------:R-:W-:Y:S01]  /*72e0*/  FFMA.FTZ R187, R187, R14, -R0.reuse ;  /* 0x0000000ebbbb7223 */ /* 0x100fe20000010800 */
        /* <DEDUP_REMOVED lines=14> */
[-C--:B------:R-:W-:Y:S01]  /*73d0*/  FFMA.FTZ R107, R107, R14.reuse, -R0 ;  /* 0x0000000e6b6b7223 */ /* 0x080fe20000010800 */
[----:B------:R-:W-:Y:S01]  /*73e0*/  FMUL.FTZ R0, R111, R14 ;  /* 0x0000000e6f007220 */ /* 0x000fe20000410000 */
[----:B------:R-:W-:Y:S01]  /*73f0*/  FMNMX.FTZ R20, R97, R20, !PT ;  /* 0x0000001461147209 */ /* 0x000fe20007810000 */
[----:B------:R-:W-:Y:S03]  /*7400*/  MUFU.EX2 R193, R193 ;  /* 0x000000c100c17308 */ /* 0x000fe60000000800 */
[----:B------:R-:W-:-:S04]  /*7410*/  FMNMX.FTZ R20, R91, R20, !PT ;  /* 0x000000145b147209 */ /* 0x000fc80007810000 */
[----:B------:R-:W-:Y:S01]  /*7420*/  FMNMX.FTZ R20, R99, R20, !PT ;  /* 0x0000001463147209 */ /* 0x000fe20007810000 */
[----:B------:R-:W1:Y:S03]  /*7430*/  MUFU.EX2 R0, R0 ;  /* 0x0000000000007308 */ /* 0x000e660000000800 */
[----:B------:R-:W-:-:S04]  /*7440*/  FMNMX.FTZ R20, R157, R20, !PT ;  /* 0x000000149d147209 */ /* 0x000fc80007810000 */
[----:B------:R-:W-:Y:S01]  /*7450*/  FMNMX.FTZ R20, R159, R20, !PT ;  /* 0x000000149f147209 */ /* 0x000fe20007810000 */
[----:B------:R-:W2:Y:S03]  /*7460*/  MUFU.EX2 R156, R156 ;  /* 0x0000009c009c7308 */ /* 0x000ea60000000800 */
[----:B------:R-:W-:-:S04]  /*7470*/  FMNMX.FTZ R20, R175, R20, !PT ;  /* 0x00000014af147209 */ /* 0x000fc80007810000 */
[----:B------:R-:W-:Y:S01]  /*7480*/  FMNMX.FTZ R20, R177, R20, !PT ;  /* 0x00000014b1147209 */ /* 0x000fe20007810000 */
[----:B------:R-:W3:Y:S03]  /*7490*/  MUFU.EX2 R158, R158 ;  /* 0x0000009e009e7308 */ /* 0x000ee60000000800 */
[----:B------:R-:W-:-:S04]  /*74a0*/  FMNMX.FTZ R20, R181, R20, !PT ;  /* 0x00000014b5147209 */ /* 0x000fc80007810000 */
[----:B------:R-:W-:Y:S01]  /*74b0*/  FMNMX.FTZ R20, R183, R20, !PT ;  /* 0x00000014b7147209 */ /* 0x000fe20007810000 */
[----:B------:R-:W-:Y:S03]  /*74c0*/  MUFU.EX2 R187, R187 ;  /* 0x000000bb00bb7308 */ /* 0x000fe60000000800 */
[----:B------:R-:W-:-:S04]  /*74d0*/  FMNMX.FTZ R20, R135, R20, !PT ;  /* 0x0000001487147209 */ /* 0x000fc80007810000 */
[----:B------:R-:W-:Y:S01]  /*74e0*/  FMNMX.FTZ R20, R153, R20, !PT ;  /* 0x0000001499147209 */ /* 0x000fe20007810000 */
[----:B------:R-:W-:Y:S03]  /*74f0*/  MUFU.EX2 R152, R152 ;  /* 0x0000009800987308 */ /* 0x000fe60000000800 */
[----:B------:R-:W-:-:S05]  /*7500*/  FMNMX.FTZ R20, R131, R20, !PT ;  /* 0x0000001483147209 */ /* 0x000fca0007810000 */
[----:B0-----:R-:W0:Y:S01]  /*7510*/  SHFL.BFLY PT, R15, R20, 0x2, 0x1f ;  /* 0x0c401f00140f7f89 */ /* 0x001e2200000e0000 */
[----:B------:R-:W-:Y:S08]  /*7520*/  MUFU.EX2 R179, R179 ;  /* 0x000000b300b37308 */ /* 0x000ff00000000800 */
[----:B------:R-:W-:Y:S08]  /*7530*/  MUFU.EX2 R154, R154 ;  /* 0x0000009a009a7308 */ /* 0x000ff00000000800 */
[----:B------:R-:W-:Y:S01]  /*7540*/  MUFU.EX2 R133, R133 ;  /* 0x0000008500857308 */ /* 0x000fe20000000800 */
[----:B0-----:R-:W-:-:S07]  /*7550*/  FMNMX.FTZ R15, R20, R15, !PT ;  /* 0x0000000f140f7209 */ /* 0x001fce0007810000 */
[----:B------:R-:W-:Y:S01]  /*7560*/  MUFU.EX2 R148, R148 ;  /* 0x0000009400947308 */ /* 0x000fe20000000800 */
[----:B------:R-:W0:Y:S07]  /*7570*/  SHFL.BFLY PT, R20, R15, 0x1, 0x1f ;  /* 0x0c201f000f147f89 */ /* 0x000e2e00000e0000 */
[----:B------:R-:W-:Y:S08]  /*7580*/  MUFU.EX2 R150, R150 ;  /* 0x0000009600967308 */ /* 0x000ff00000000800 */
[----:B------:R-:W-:Y:S08]  /*7590*/  MUFU.EX2 R105, R105 ;  /* 0x0000006900697308 */ /* 0x000ff00000000800 */
[----:B------:R-:W-:Y:S01]  /*75a0*/  MUFU.EX2 R144, R144 ;  /* 0x0000009000907308 */ /* 0x000fe20000000800 */
[----:B0-----:R-:W-:-:S04]  /*75b0*/  FMNMX.FTZ R15, R15, R20, !PT ;  /* 0x000000140f0f7209 */ /* 0x001fc80007810000 */
[C---:B------:R-:W-:Y:S01]  /*75c0*/  FSETP.NEU.FTZ.AND P1, PT, R15.reuse, -INF , PT ;  /* 0xff8000000f00780b */ /* 0x040fe20003f3d000 */
[----:B------:R-:W-:Y:S02]  /*75d0*/  FMUL.FTZ R92, R15, R14 ;  /* 0x0000000e0f5c7220 */ /* 0x000fe40000410000 */
[----:B------:R-:W-:Y:S03]  /*75e0*/  MUFU.EX2 R117, R117 ;  /* 0x0000007500757308 */ /* 0x000fe60000000800 */
[----:B------:R-:W-:-:S05]  /*75f0*/  FSEL R92, R92, RZ, P1 ;  /* 0x000000ff5c5c7208 */ /* 0x000fca0000800000 */
[----:B------:R-:W-:Y:S01]  /*7600*/  MUFU.EX2 R146, R146 ;  /* 0x0000009200927308 */ /* 0x000fe20000000800 */
[-CC-:B------:R-:W-:Y:S01]  /*7610*/  FFMA.FTZ R109, R2, R14.reuse, -R92.reuse ;  /* 0x0000000e026d7223 */ /* 0x180fe2000001085c */
[----:B------:R-:W-:Y:S01]  /*7620*/  FSEL R2, R15, RZ, P1 ;  /* 0x000000ff0f027208 */ /* 0x000fe20000800000 */
[-CC-:B------:R-:W-:Y:S01]  /*7630*/  FFMA.FTZ R10, R137, R14.reuse, -R92.reuse ;  /* 0x0000000e890a7223 */ /* 0x180fe2000001085c */
[-CC-:B------:R-:W-:Y:S01]  /*7640*/  FFMA.FTZ R20, R139, R14.reuse, -R92.reuse ;  /* 0x0000000e8b147223 */ /* 0x180fe2000001085c */
[-CC-:B------:R-:W-:Y:S01]  /*7650*/  FFMA.FTZ R111, R141, R14.reuse, -R92.reuse ;  /* 0x0000000e8d6f7223 */ /* 0x180fe2000001085c */
[-CC-:B------:R-:W-:Y:S01]  /*7660*/  FFMA.FTZ R88, R143, R14.reuse, -R92.reuse ;  /* 0x0000000e8f587223 */ /* 0x180fe2000001085c */
[----:B------:R-:W-:Y:S01]  /*7670*/  FADD.FTZ R11, -R2, R11 ;  /* 0x0000000b020b7221 */ /* 0x000fe20000010100 */
[----:B------:R-:W-:Y:S01]  /*7680*/  MUFU.EX2 R109, R109 ;  /* 0x0000006d006d7308 */ /* 0x000fe20000000800 */
[-CC-:B------:R-:W-:Y:S01]  /*7690*/  FFMA.FTZ R115, R145, R14.reuse, -R92.reuse ;  /* 0x0000000e91737223 */ /* 0x180fe2000001085c */
[-CC-:B------:R-:W-:Y:S01]  /*76a0*/  FFMA.FTZ R96, R89, R14.reuse, -R92.reuse ;  /* 0x0000000e59607223 */ /* 0x180fe2000001085c */
[----:B------:R-:W-:Y:S01]  /*76b0*/  FMUL.FTZ R11, R11, R14 ;  /* 0x0000000e0b0b7220 */ /* 0x000fe20000410000 */
[----:B-1----:R-:W-:Y:S01]  /*76c0*/  FFMA.FTZ R89, R0, R8, R193 ;  /* 0x0000000800597223 */ /* 0x002fe200000100c1 */
[-CC-:B------:R-:W-:Y:S01]  /*76d0*/  FFMA.FTZ R155, R147, R14.reuse, -R92.reuse ;  /* 0x0000000e939b7223 */ /* 0x180fe2000001085c */
[-CC-:B------:R-:W-:Y:S01]  /*76e0*/  FFMA.FTZ R90, R149, R14.reuse, -R92.reuse ;  /* 0x0000000e955a7223 */ /* 0x180fe2000001085c */
[-CC-:B------:R-:W-:Y:S01]  /*76f0*/  FFMA.FTZ R149, R93, R14.reuse, -R92.reuse ;  /* 0x0000000e5d957223 */ /* 0x180fe2000001085c */
[----:B------:R-:W0:Y:S01]  /*7700*/  MUFU.EX2 R2, R11 ;  /* 0x0000000b00027308 */ /* 0x000e220000000800 */
[----:B--2---:R-:W-:Y:S01]  /*7710*/  FADD.FTZ R89, R156, R89 ;  /* 0x000000599c597221 */ /* 0x004fe20000010000 */
[-CC-:B------:R-:W-:Y:S01]  /*7720*/  FFMA.FTZ R94, R151, R14.reuse, -R92.reuse ;  /* 0x0000000e975e7223 */ /* 0x180fe2000001085c */
[-CC-:B------:R-:W-:Y:S01]  /*7730*/  FFMA.FTZ R151, R95, R14.reuse, -R92.reuse ;  /* 0x0000000e5f977223 */ /* 0x180fe2000001085c */
[-CC-:B------:R-:W-:Y:S01]  /*7740*/  FFMA.FTZ R145, R97, R14.reuse, -R92.reuse ;  /* 0x0000000e61917223 */ /* 0x180fe2000001085c */
[----:B---3--:R-:W-:Y:S01]  /*7750*/  FADD.FTZ R8, R158, R89 ;  /* 0x000000599e087221 */ /* 0x008fe20000010000 */
[-CC-:B------:R-:W-:Y:S01]  /*7760*/  FFMA.FTZ R91, R91, R14.reuse, -R92.reuse ;  /* 0x0000000e5b5b7223 */ /* 0x180fe2000001085c */
[-CC-:B------:R-:W-:Y:S01]  /*7770*/  FFMA.FTZ R99, R99, R14.reuse, -R92.reuse ;  /* 0x0000000e63637223 */ /* 0x180fe2000001085c */
[----:B------:R-:W1:Y:S01]  /*7780*/  MUFU.EX2 R10, R10 ;  /* 0x0000000a000a7308 */ /* 0x000e620000000800 */
[-CC-:B------:R-:W-:Y:S01]  /*7790*/  FFMA.FTZ R157, R157, R14.reuse, -R92.reuse ;  /* 0x0000000e9d9d7223 */ /* 0x180fe2000001085c */
[-CC-:B------:R-:W-:Y:S01]  /*77a0*/  FFMA.FTZ R159, R159, R14.reuse, -R92.reuse ;  /* 0x0000000e9f9f7223 */ /* 0x180fe2000001085c */
[-CC-:B------:R-:W-:Y:S01]  /*77b0*/  FFMA.FTZ R175, R175, R14.reuse, -R92.reuse ;  /* 0x0000000eafaf7223 */ /* 0x180fe2000001085c */
[-CC-:B------:R-:W-:Y:S01]  /*77c0*/  FFMA.FTZ R177, R177, R14.reuse, -R92.reuse ;  /* 0x0000000eb1b17223 */ /* 0x180fe2000001085c */
[-CC-:B------:R-:W-:Y:S01]  /*77d0*/  FFMA.FTZ R181, R181, R14.reuse, -R92.reuse ;  /* 0x0000000eb5b57223 */ /* 0x180fe2000001085c */
[-CC-:B------:R-:W-:Y:S01]  /*77e0*/  FFMA.FTZ R183, R183, R14.reuse, -R92.reuse ;  /* 0x0000000eb7b77223 */ /* 0x180fe2000001085c */
[-CC-:B------:R-:W-:Y:S01]  /*77f0*/  FFMA.FTZ R135, R135, R14.reuse, -R92.reuse ;  /* 0x0000000e87877223 */ /* 0x180fe2000001085c */
[----:B------:R-:W2:Y:S01]  /*7800*/  MUFU.EX2 R20, R20 ;  /* 0x0000001400147308 */ /* 0x000ea20000000800 */
[----:B0-----:R-:W-:Y:S01]  /*7810*/  FFMA.FTZ R3, R2, R3, R109 ;  /* 0x0000000302037223 */ /* 0x001fe2000001006d */
[-CC-:B------:R-:W-:Y:S01]  /*7820*/  FFMA.FTZ R153, R153, R14.reuse, -R92.reuse ;  /* 0x0000000e99997223 */ /* 0x180fe2000001085c */
[----:B------:R-:W-:-:S05]  /*7830*/  FFMA.FTZ R92, R131, R14, -R92 ;  /* 0x0000000e835c7223 */ /* 0x000fca000001085c */
[----:B------:R-:W0:Y:S01]  /*7840*/  MUFU.EX2 R111, R111 ;  /* 0x0000006f006f7308 */ /* 0x000e220000000800 */
[----:B-1----:R-:W-:-:S07]  /*7850*/  FADD.FTZ R3, R10, R3 ;  /* 0x000000030a037221 */ /* 0x002fce0000010000 */
[----:B------:R-:W1:Y:S01]  /*7860*/  MUFU.EX2 R88, R88 ;  /* 0x0000005800587308 */ /* 0x000e620000000800 */
[----:B--2---:R-:W-:Y:S01]  /*7870*/  FADD.FTZ R98, R20, R3 ;  /* 0x0000000314627221 */ /* 0x004fe20000010000 */
[----:B------:R-:W-:-:S04]  /*7880*/  FADD.FTZ R3, R187, R8 ;  /* 0x00000008bb037221 */ /* 0x000fc80000010000 */
[----:B------:R-:W-:Y:S02]  /*7890*/  FADD.FTZ R8, R152, R3 ;  /* 0x0000000398087221 */ /* 0x000fe40000010000 */
[----:B------:R-:W2:Y:S01]  /*78a0*/  MUFU.EX2 R115, R115 ;  /* 0x0000007300737308 */ /* 0x000ea20000000800 */
[----:B0-----:R-:W-:Y:S01]  /*78b0*/  FADD.FTZ R11, R111, R98 ;  /* 0x000000626f0b7221 */ /* 0x001fe20000010000 */
[----:B------:R-:W-:-:S04]  /*78c0*/  FADD.FTZ R3, R179, R8 ;  /* 0x00000008b3037221 */ /* 0x000fc80000010000 */
[----:B------:R-:W-:Y:S02]  /*78d0*/  FADD.FTZ R8, R154, R3 ;  /* 0x000000039a087221 */ /* 0x000fe40000010000 */
[----:B------:R-:W0:Y:S01]  /*78e0*/  MUFU.EX2 R155, R155 ;  /* 0x0000009b009b7308 */ /* 0x000e220000000800 */
[----:B-1----:R-:W-:Y:S01]  /*78f0*/  FADD.FTZ R98, R88, R11 ;  /* 0x0000000b58627221 */ /* 0x002fe20000010000 */
[----:B------:R-:W-:-:S06]  /*7900*/  FADD.FTZ R11, R133, R8 ;  /* 0x00000008850b7221 */ /* 0x000fcc0000010000 */
[----:B------:R-:W1:Y:S01]  /*7910*/  MUFU.EX2 R90, R90 ;  /* 0x0000005a005a7308 */ /* 0x000e620000000800 */
[----:B--2---:R-:W-:-:S07]  /*7920*/  FADD.FTZ R98, R115, R98 ;  /* 0x0000006273627221 */ /* 0x004fce0000010000 */
[----:B------:R-:W2:Y:S01]  /*7930*/  MUFU.EX2 R149, R149 ;  /* 0x0000009500957308 */ /* 0x000ea20000000800 */
[----:B0-----:R-:W-:Y:S01]  /*7940*/  FADD.FTZ R3, R155, R98 ;  /* 0x000000629b037221 */ /* 0x001fe20000010000 */
[----:B------:R-:W-:-:S04]  /*7950*/  FADD.FTZ R98, R148, R11 ;  /* 0x0000000b94627221 */ /* 0x000fc80000010000 */
[----:B------:R-:W-:Y:S02]  /*7960*/  FADD.FTZ R11, R103, R98 ;  /* 0x00000062670b7221 */ /* 0x000fe40000010000 */
[----:B------:R-:W0:Y:S01]  /*7970*/  MUFU.EX2 R94, R94 ;  /* 0x0000005e005e7308 */ /* 0x000e220000000800 */
[----:B-1----:R-:W-:Y:S01]  /*7980*/  FADD.FTZ R8, R90, R3 ;  /* 0x000000035a087221 */ /* 0x002fe20000010000 */
[----:B------:R-:W-:-:S04]  /*7990*/  FADD.FTZ R98, R150, R11 ;  /* 0x0000000b96627221 */ /* 0x000fc80000010000 */
[----:B------:R-:W-:Y:S02]  /*79a0*/  FADD.FTZ R11, R105, R98 ;  /* 0x00000062690b7221 */ /* 0x000fe40000010000 */
[----:B------:R-:W1:Y:S01]  /*79b0*/  MUFU.EX2 R151, R151 ;  /* 0x0000009700977308 */ /* 0x000e620000000800 */
[----:B--2---:R-:W-:Y:S01]  /*79c0*/  FADD.FTZ R3, R149, R8 ;  /* 0x0000000895037221 */ /* 0x004fe20000010000 */
[----:B------:R-:W-:-:S06]  /*79d0*/  FADD.FTZ R98, R144, R11 ;  /* 0x0000000b90627221 */ /* 0x000fcc0000010000 */
[----:B------:R-:W2:Y:S01]  /*79e0*/  MUFU.EX2 R96, R96 ;  /* 0x0000006000607308 */ /* 0x000ea20000000800 */
[----:B0-----:R-:W-:-:S07]  /*79f0*/  FADD.FTZ R8, R94, R3 ;  /* 0x000000035e087221 */ /* 0x001fce0000010000 */
[----:B------:R-:W0:Y:S01]  /*7a00*/  MUFU.EX2 R145, R145 ;  /* 0x0000009100917308 */ /* 0x000e220000000800 */
[----:B-1----:R-:W-:-:S07]  /*7a10*/  FADD.FTZ R3, R151, R8 ;  /* 0x0000000897037221 */ /* 0x002fce0000010000 */
[----:B------:R-:W1:Y:S01]  /*7a20*/  MUFU.EX2 R91, R91 ;  /* 0x0000005b005b7308 */ /* 0x000e620000000800 */
[----:B--2---:R-:W-:Y:S01]  /*7a30*/  FADD.FTZ R8, R96, R3 ;  /* 0x0000000360087221 */ /* 0x004fe20000010000 */
[----:B------:R-:W-:-:S04]  /*7a40*/  FADD.FTZ R3, R117, R98 ;  /* 0x0000006275037221 */ /* 0x000fc80000010000 */
[----:B------:R-:W-:Y:S02]  /*7a50*/  FADD.FTZ R98, R146, R3 ;  /* 0x0000000392627221 */ /* 0x000fe40000010000 */
        /* <DEDUP_REMOVED lines=42> */
.L_x_1006:
[----:B------:R-:W-:Y:S01]  /*7d00*/  UIADD3 UR6, UR6, 0x2a860, URZ ;  /* 0x0002a86006067890 */ /* 0x000fe2000fffe03f */
[----:B------:R-:W-:Y:S01]  /*7d10*/  ISETP.GT.AND P1, PT, R12, R9, PT ;  /* 0x000000090c00720c */ /* 0x000fe20003f24270 */
        /* <DEDUP_REMOVED lines=32> */
.L_x_988:
[----:B------:R-:W-:Y:S01]  /*7f20*/  ISETP.NE.AND P2, PT, R168, 0x1, PT ;  /* 0x00000001a800780c */ /* 0x000fe20003f45270 */
[----:B------:R-:W-:Y:S01]  /*7f30*/  VIADD R9, R17, 0x7f ;  /* 0x0000007f11097836 */ /* 0x000fe20000000000 */
[----:B------:R-:W-:-:S11]  /*7f40*/  LOP3.LUT P1, RZ, R19, 0x80000, RZ, 0xc0, !PT ;  /* 0x0008000013ff7812 */ /* 0x000fd6000782c0ff */
[----:B------:R-:W0:Y:S08]  /*7f50*/  @P2 LDC R10, c[0x0][0x44c] ;  /* 0x00011300ff0a2b82 */ /* 0x000e300000000800 */
[----:B------:R-:W1:Y:S01]  /*7f60*/  @P2 LDC R20, c[0x0][0x450] ;  /* 0x00011400ff142b82 */ /* 0x000e620000000800 */
[----:B0-----:R-:W-:Y:S01]  /*7f70*/  @P2 IMAD.HI.U32 R11, R9, R10, RZ ;  /* 0x0000000a090b2227 */ /* 0x001fe200078e00ff */
[----:B------:R-:W-:-:S04]  /*7f80*/  IADD3 R10, R16, 0x1, -R21 ;  /* 0x00000001100a7810 */ /* 0x000fc80007ffe815 */
[----:B-1----:R-:W-:-:S05]  /*7f90*/  @P2 SHF.R.U32.HI R9, RZ, R20, R11 ;  /* 0x00000014ff092219 */ /* 0x002fca000001160b */
[----:B------:R-:W-:-:S04]  /*7fa0*/  IMAD.IADD R9, R10, 0x1, R9 ;  /* 0x000000010a097824 */ /* 0x000fc800078e0209 */
[----:B------:R-:W-:Y:S01]  /*7fb0*/  VIADD R10, R9, -UR50 ;  /* 0x80000032090a7c36 */ /* 0x000fe20008000000 */
[----:B------:R-:W-:Y:S06]  /*7fc0*/  @!P1 BRA `(.L_x_1008) ;  /* 0x0000000000449947 */ /* 0x000fec0003800000 */
[----:B------:R-:W-:-:S13]  /*7fd0*/  ISETP.GT.AND P1, PT, R9, -0x1, PT ;  /* 0xffffffff0900780c */ /* 0x000fda0003f24270 */
[----:B------:R-:W-:Y:S05]  /*7fe0*/  @P1 BRA `(.L_x_1009) ;  /* 0x0000000000201947 */ /* 0x000fea0003800000 */
[----:B------:R-:W0:Y:S01]  /*7ff0*/  LDC R88, c[0x0][0x9e4] ;  /* 0x00027900ff587b82 */ /* 0x000e220000000800 */
[----:B------:R-:W-:Y:S02]  /*8000*/  LOP3.LUT R9, RZ, R9, RZ, 0x33, !PT ;  /* 0x00000009ff097212 */ /* 0x000fe400078e33ff */
[----:B0-----:R-:W-:-:S13]  /*8010*/  ISETP.NE.AND P1, PT, R88, 0x1, PT ;  /* 0x000000015800780c */ /* 0x001fda0003f25270 */
[----:B------:R-:W0:Y:S02]  /*8020*/  @P1 LDC.64 R20, c[0x0][0x9e8] ;  /* 0x00027a00ff141b82 */ /* 0x000e240000000a00 */
[----:B0-----:R-:W-:-:S05]  /*8030*/  @P1 IMAD.HI.U32 R20, R9, R20, RZ ;  /* 0x0000001409141227 */ /* 0x001fca00078e00ff */
[----:B------:R-:W-:-:S04]  /*8040*/  @P1 SHF.R.U32.HI R9, RZ, R21, R20 ;  /* 0x00000015ff091219 */ /* 0x000fc80000011614 */
[----:B------:R-:W-:Y:S01]  /*8050*/  LOP3.LUT R9, RZ, R9, RZ, 0x33, !PT ;  /* 0x00000009ff097212 */ /* 0x000fe200078e33ff */
[----:B------:R-:W-:Y:S06]  /*8060*/  BRA `(.L_x_1010) ;  /* 0x0000000000147947 */ /* 0x000fec0003800000 */
.L_x_1009:
[----:B------:R-:W0:Y:S02]  /*8070*/  LDC R88, c[0x0][0x9e4] ;  /* 0x00027900ff587b82 */ /* 0x000e240000000800 */
[----:B0-----:R-:W-:-:S13]  /*8080*/  ISETP.NE.AND P1, PT, R88, 0x1, PT ;  /* 0x000000015800780c */ /* 0x001fda0003f25270 */
[----:B------:R-:W0:Y:S02]  /*8090*/  @P1 LDC.64 R20, c[0x0][0x9e8] ;  /* 0x00027a00ff141b82 */ /* 0x000e240000000a00 */
[----:B0-----:R-:W-:-:S05]  /*80a0*/  @P1 IMAD.HI.U32 R20, R9, R20, RZ ;  /* 0x0000001409141227 */ /* 0x001fca00078e00ff */
[----:B------:R-:W-:-:S07]  /*80b0*/  @P1 SHF.R.U32.HI R9, RZ, R21, R20 ;  /* 0x00000015ff091219 */ /* 0x000fce0000011614 */
.L_x_1010:
[----:B------:R-:W-:-:S05]  /*80c0*/  IMAD R9, R9, R88, RZ ;  /* 0x0000005809097224 */ /* 0x000fca00078e02ff */
[----:B------:R-:W-:-:S07]  /*80d0*/  VIMNMX R10, R10, R9, !PT ;  /* 0x000000090a0a7248 */ /* 0x000fce0007fe0100 */
.L_x_1008:
[----:B------:R-:W-:-:S04]  /*80e0*/  VIADD R10, R10, 0x5f ;  /* 0x0000005f0a0a7836 */ /* 0x000fc80000000000 */
[----:B------:R-:W-:-:S05]  /*80f0*/  IMAD.HI R10, R10, 0x2aaaaaab, RZ ;  /* 0x2aaaaaab0a0a7827 */ /* 0x000fca00078e02ff */
[----:B------:R-:W-:-:S04]  /*8100*/  SHF.R.U32.HI R9, RZ, 0x1f, R10 ;  /* 0x0000001fff097819 */ /* 0x000fc8000001160a */
[----:B------:R-:W-:-:S04]  /*8110*/  LEA.HI.SX32 R10, R10, R9, 0x1c ;  /* 0x000000090a0a7211 */ /* 0x000fc800078fe2ff */
[----:B------:R-:W-:-:S04]  /*8120*/  VIMNMX R9, R23, R10, !PT ;  /* 0x0000000a17097248 */ /* 0x000fc80007fe0100 */
[----:B------:R-:W-:-:S13]  /*8130*/  ISETP.GE.AND P1, PT, R12, R9, PT ;  /* 0x000000090c00720c */ /* 0x000fda0003f26270 */
[----:B------:R-:W-:Y:S05]  /*8140*/  @!P1 BRA `(.L_x_1011) ;  /* 0x0000002000a09947 */ /* 0x000fea0003800000 */
[----:B------:R-:W-:Y:S01]  /*8150*/  IMAD.MOV.U32 R176, RZ, RZ, R15 ;  /* 0x000000ffffb07224 */ /* 0x000fe200078e000f */
[----:B------:R-:W-:Y:S01]  /*8160*/  UMOV UR41, UR39 ;  /* 0x0000002700297c82 */ /* 0x000fe20008000000 */
[----:B------:R-:W-:Y:S01]  /*8170*/  IMAD.MOV.U32 R20, RZ, RZ, R13 ;  /* 0x000000ffff147224 */ /* 0x000fe200078e000d */
[----:B------:R-:W-:Y:S01]  /*8180*/  UMOV UR4, UR38 ;  /* 0x0000002600047c82 */ /* 0x000fe20008000000 */
[----:B------:R-:W-:Y:S01]  /*8190*/  IMAD.MOV.U32 R10, RZ, RZ, R12 ;  /* 0x000000ffff0a7224 */ /* 0x000fe200078e000c */
[----:B------:R-:W-:-:S06]  /*81a0*/  ULDC UR5, c[0x0][0x9d8] ;  /* 0x0002760000057ab9 */ /* 0x000fcc0000000800 */
.L_x_1022:
[----:B------:R-:W-:-:S04]  /*81b0*/  UISETP.NE.AND UP0, UPT, UR4, 0x1, UPT ;  /* 0x000000010400788c */ /* 0x000fc8000bf05270 */
[----:B------:R-:W-:-:S04]  /*81c0*/  USEL UR39, URZ, 0x1, UP0 ;  /* 0x000000013f277887 */ /* 0x000fc80008000000 */
[----:B------:R-:W-:Y:S01]  /*81d0*/  ULOP3.LUT UR39, UR41, UR39, URZ, 0x3c, !UPT ;  /* 0x0000002729277292 */ /* 0x000fe2000f8e3c3f */
[----:B------:R-:W-:Y:S11]  /*81e0*/  @!P0 BRA `(.L_x_1012) ;  /* 0x0000000000048947 */ /* 0x000ff60003800000 */
[----:B------:R-:W-:Y:S01]  /*81f0*/  BPT.TRAP 0x1 ;  /* 0x000000040000795c */ /* 0x000fe20000300000 */
.L_x_1012:
        /* <DEDUP_REMOVED lines=9> */
.L_x_1013:
[----:B-1----:R-:W-:Y:S05]  /*8290*/  @P1 BRA `(.L_x_1014) ;  /* 0x0000000000081947 */ /* 0x002fea0003800000 */
[----:B------:R-:W1:Y:S02]  /*82a0*/  SYNCS.PHASECHK.TRANS64.TRYWAIT P1, [UR7+0x2a830], R11 ;  /* 0x02a8300bff0075a7 */ /* 0x000e640008020147 */
[----:B-1----:R-:W-:Y:S05]  /*82b0*/  @!P1 BRA `(.L_x_1015) ;  /* 0x000000c400209947 */ /* 0x002fea0003800000 */
.L_x_1014:
        /* <DEDUP_REMOVED lines=137> */
.L_x_1016:
[----:B------:R-:W-:Y:S01]  /*8b50*/  ULEA UR6, UR4, UR40, 0x3 ;  /* 0x0000002804067291 */ /* 0x000fe2000f8e183f */
[----:B------:R-:W-:-:S05]  /*8b60*/  IMAD.U32 R0, RZ, RZ, UR41 ;  /* 0x00000029ff007e24 */ /* 0x000fca000f8e00ff */
[----:B------:R-:W-:-:S04]  /*8b70*/  SHF.L.U32 R0, R0, 0x1f, RZ ;  /* 0x0000001f00007819 */ /* 0x000fc800000006ff */
[----:B------:R2:W3:Y:S01]  /*8b80*/  SYNCS.PHASECHK.TRANS64.TRYWAIT P1, [UR6+0x2a850], R0 ;  /* 0x02a85000ff0075a7 */ /* 0x0004e20008020146 */
[----:B------:R-:W-:Y:S05]  /*8b90*/  @!P0 BRA `(.L_x_1017) ;  /* 0x0000000000048947 */ /* 0x000fea0003800000 */
[----:B------:R-:W-:Y:S01]  /*8ba0*/  BPT.TRAP 0x1 ;  /* 0x000000040000795c */ /* 0x000fe20000300000 */
.L_x_1017:
[----:B---3--:R-:W-:Y:S05]  /*8bb0*/  @P1 BRA `(.L_x_1018) ;  /* 0x0000000000081947 */ /* 0x008fea0003800000 */
[----:B------:R-:W3:Y:S02]  /*8bc0*/  SYNCS.PHASECHK.TRANS64.TRYWAIT P1, [UR6+0x2a850], R0 ;  /* 0x02a85000ff0075a7 */ /* 0x000ee40008020146 */
[----:B---3--:R-:W-:Y:S05]  /*8bd0*/  @!P1 BRA `(.L_x_1019) ;  /* 0x000000b800f09947 */ /* 0x008fea0003800000 */
.L_x_1018:
        /* <DEDUP_REMOVED lines=38> */
.L_x_1020:
[----:B------:R-:W-:Y:S01]  /*8e40*/  FMUL.FTZ R137, R88, UR5 ;  /* 0x0000000558897c20 */ /* 0x000fe20008410000 */
[----:B------:R-:W-:Y:S01]  /*8e50*/  FMUL.FTZ R139, R89, UR5 ;  /* 0x00000005598b7c20 */ /* 0x000fe20008410000 */
[----:B01----:R-:W-:Y:S01]  /*8e60*/  FMUL.FTZ R11, R90, UR5 ;  /* 0x000000055a0b7c20 */ /* 0x003fe20008410000 */
        /* <DEDUP_REMOVED lines=57> */
[----:B------:R-:W0:Y:S01]  /*9200*/  LDC R14, c[0x0][0x988] ;  /* 0x00026200ff0e7b82 */ /* 0x000e220000000800 */
[----:B------:R-:W-:Y:S01]  /*9210*/  UIADD3 UR7, UR7, 0x2a840, URZ ;  /* 0x0002a84007077890 */ /* 0x000fe2000fffe03f */
[----:B------:R-:W3:Y:S01]  /*9220*/  MUFU.TANH R145, R145 ;  /* 0x0000009100917308 */ /* 0x000ee20000002400 */
[----:B-1----:R-:W-:-:S02]  /*9230*/  FMNMX.FTZ R0, R143, R0, !PT ;  /* 0x000000008f007209 */ /* 0x002fc40007810000 */
[----:B------:R-:W-:-:S05]  /*9240*/  UPRMT UR7, UR60, 0x654, UR7 ;  /* 0x000006543c077896 */ /* 0x000fca0008000007 */
[----:B------:R-:W1:Y:S01]  /*9250*/  MUFU.TANH R91, R91 ;  /* 0x0000005b005b7308 */ /* 0x000e620000002400 */
[----:B--2---:R-:W-:-:S03]  /*9260*/  FMNMX.FTZ R2, R89, R2, !PT ;  /* 0x0000000259027209 */ /* 0x004fc60007810000 */
[----:B------:R-:W-:Y:S04]  /*9270*/  SYNCS.ARRIVE.TRANS64.RED.A1T0 RZ, [UR7], RZ ;  /* 0x000000ffffff79a7 */ /* 0x000fe80008100407 */
        /* <DEDUP_REMOVED lines=77> */
[----:B--2---:R-:W-:-:S05]  /*9750*/  FMNMX.FTZ R0, R195, R0, !PT ;  /* 0x00000000c3007209 */ /* 0x004fca0007810000 */
[----:B------:R-:W2:Y:S01]  /*9760*/  SHFL.BFLY PT, R13, R0, 0x2, 0x1f ;  /* 0x0c401f00000d7f89 */ /* 0x000ea200000e0000 */
[----:B---3--:R-:W-:-:S04]  /*9770*/  FMNMX.FTZ R2, R131, R2, !PT ;  /* 0x0000000283027209 */ /* 0x008fc80007810000 */
[----:B-1----:R-:W-:-:S05]  /*9780*/  FMNMX.FTZ R2, R133, R2, !PT ;  /* 0x0000000285027209 */ /* 0x002fca0007810000 */
[----:B------:R-:W1:Y:S01]  /*9790*/  SHFL.BFLY PT, R15, R2, 0x2, 0x1f ;  /* 0x0c401f00020f7f89 */ /* 0x000e6200000e0000 */
[----:B--2---:R-:W-:-:S05]  /*97a0*/  FMNMX.FTZ R12, R0, R13, !PT ;  /* 0x0000000d000c7209 */ /* 0x004fca0007810000 */
[----:B------:R-:W2:Y:S01]  /*97b0*/  SHFL.BFLY PT, R13, R12, 0x1, 0x1f ;  /* 0x0c201f000c0d7f89 */ /* 0x000ea200000e0000 */
[----:B-1----:R-:W-:-:S05]  /*97c0*/  FMNMX.FTZ R88, R2, R15, !PT ;  /* 0x0000000f02587209 */ /* 0x002fca0007810000 */
[----:B------:R-:W1:Y:S01]  /*97d0*/  SHFL.BFLY PT, R15, R88, 0x1, 0x1f ;  /* 0x0c201f00580f7f89 */ /* 0x000e6200000e0000 */
[----:B--2---:R-:W-:-:S05]  /*97e0*/  FMNMX.FTZ R13, R12, R13, !PT ;  /* 0x0000000d0c0d7209 */ /* 0x004fca0007810000 */
[C---:B------:R-:W-:Y:S01]  /*97f0*/  FADD.FTZ R135, -R13.reuse, R20 ;  /* 0x000000140d877221 */ /* 0x040fe20000010100 */
[----:B0-----:R-:W-:-:S03]  /*9800*/  FMUL.FTZ R90, R13, R14 ;  /* 0x0000000e0d5a7220 */ /* 0x001fc60000410000 */
[-C--:B------:R-:W-:Y:S01]  /*9810*/  FMUL.FTZ R20, R135, R14.reuse ;  /* 0x0000000e87147220 */ /* 0x080fe20000410000 */
[-CC-:B------:R-:W-:Y:S01]  /*9820*/  FFMA.FTZ R150, R157, R14.reuse, -R90.reuse ;  /* 0x0000000e9d967223 */ /* 0x180fe2000001085a */
[-CC-:B------:R-:W-:Y:S01]  /*9830*/  FFMA.FTZ R156, R139, R14.reuse, -R90.reuse ;  /* 0x0000000e8b9c7223 */ /* 0x180fe2000001085a */
[-CC-:B------:R-:W-:Y:S01]  /*9840*/  FFMA.FTZ R152, R145, R14.reuse, -R90.reuse ;  /* 0x0000000e91987223 */ /* 0x180fe2000001085a */
[----:B------:R0:W-:Y:S01]  /*9850*/  MUFU.EX2 R0, R20 ;  /* 0x0000001400007308 */ /* 0x0001e20000000800 */
[-CC-:B------:R-:W-:Y:S01]  /*9860*/  FFMA.FTZ R158, R141, R14.reuse, -R90.reuse ;  /* 0x0000000e8d9e7223 */ /* 0x180fe2000001085a */
[-CC-:B------:R-:W-:Y:S01]  /*9870*/  FFMA.FTZ R145, R159, R14.reuse, -R90.reuse ;  /* 0x0000000e9f917223 */ /* 0x180fe2000001085a */
[----:B-1----:R-:W-:Y:S01]  /*9880*/  FMNMX.FTZ R15, R88, R15, !PT ;  /* 0x0000000f580f7209 */ /* 0x002fe20007810000 */
[-CC-:B------:R-:W-:Y:S01]  /*9890*/  FFMA.FTZ R148, R153, R14.reuse, -R90.reuse ;  /* 0x0000000e99947223 */ /* 0x180fe2000001085a */
[-CC-:B------:R-:W-:Y:S01]  /*98a0*/  FFMA.FTZ R139, R147, R14.reuse, -R90.reuse ;  /* 0x0000000e938b7223 */ /* 0x180fe2000001085a */
[-CC-:B------:R-:W-:Y:S01]  /*98b0*/  FFMA.FTZ R154, R149, R14.reuse, -R90.reuse ;  /* 0x0000000e959a7223 */ /* 0x180fe2000001085a */
[-C--:B------:R-:W-:Y:S01]  /*98c0*/  FFMA.FTZ R144, R175, R14.reuse, -R90 ;  /* 0x0000000eaf907223 */ /* 0x080fe2000001085a */
[C---:B------:R-:W-:Y:S01]  /*98d0*/  FADD.FTZ R135, -R15.reuse, R176 ;  /* 0x000000b00f877221 */ /* 0x040fe20000010100 */
[-C--:B------:R-:W-:Y:S01]  /*98e0*/  FMUL.FTZ R92, R15, R14.reuse ;  /* 0x0000000e0f5c7220 */ /* 0x080fe20000410000 */
[----:B------:R-:W-:Y:S01]  /*98f0*/  MUFU.EX2 R156, R156 ;  /* 0x0000009c009c7308 */ /* 0x000fe20000000800 */
[-CC-:B------:R-:W-:Y:S01]  /*9900*/  FFMA.FTZ R147, R177, R14.reuse, -R90.reuse ;  /* 0x0000000eb1937223 */ /* 0x180fe2000001085a */
[-C--:B------:R-:W-:Y:S01]  /*9910*/  FMUL.FTZ R2, R135, R14.reuse ;  /* 0x0000000e87027220 */ /* 0x080fe20000410000 */
[-C--:B------:R-:W-:Y:S01]  /*9920*/  FFMA.FTZ R135, R137, R14.reuse, -R90 ;  /* 0x0000000e89877223 */ /* 0x080fe2000001085a */
[-CC-:B------:R-:W-:Y:S01]  /*9930*/  FFMA.FTZ R157, R11, R14.reuse, -R92.reuse ;  /* 0x0000000e0b9d7223 */ /* 0x180fe2000001085c */
[-CC-:B------:R-:W-:Y:S01]  /*9940*/  FFMA.FTZ R12, R21, R14.reuse, -R92.reuse ;  /* 0x0000000e150c7223 */ /* 0x180fe2000001085c */
[-C--:B------:R-:W-:Y:S01]  /*9950*/  FFMA.FTZ R159, R89, R14.reuse, -R92 ;  /* 0x0000000e599f7223 */ /* 0x080fe2000001085c */
[-C--:B------:R-:W-:Y:S01]  /*9960*/  FFMA.FTZ R137, R143, R14.reuse, -R90 ;  /* 0x0000000e8f897223 */ /* 0x080fe2000001085a */
[----:B------:R-:W-:Y:S01]  /*9970*/  MUFU.EX2 R2, R2 ;  /* 0x0000000200027308 */ /* 0x000fe20000000800 */
[-CC-:B0-----:R-:W-:Y:S01]  /*9980*/  FFMA.FTZ R20, R91, R14.reuse, -R92.reuse ;  /* 0x0000000e5b147223 */ /* 0x181fe2000001085c */
[-CC-:B------:R-:W-:Y:S01]  /*9990*/  FFMA.FTZ R153, R93, R14.reuse, -R92.reuse ;  /* 0x0000000e5d997223 */ /* 0x180fe2000001085c */
[-C--:B------:R-:W-:Y:S01]  /*99a0*/  FFMA.FTZ R88, R95, R14.reuse, -R92 ;  /* 0x0000000e5f587223 */ /* 0x080fe2000001085c */
[-C--:B------:R-:W-:Y:S01]  /*99b0*/  FFMA.FTZ R143, R155, R14.reuse, -R90 ;  /* 0x0000000e9b8f7223 */ /* 0x080fe2000001085a */
[-C--:B------:R-:W-:Y:S01]  /*99c0*/  FFMA.FTZ R155, R97, R14.reuse, -R92 ;  /* 0x0000000e619b7223 */ /* 0x080fe2000001085c */
        /* <DEDUP_REMOVED lines=9> */
[-CC-:B------:R-:W-:Y:S01]  /*9a60*/  FFMA.FTZ R179, R191, R14.reuse, -R90.reuse ;  /* 0x0000000ebfb37223 */ /* 0x180fe2000001085a */
[----:B------:R-:W1:Y:S01]  /*9a70*/  MUFU.EX2 R157, R157 ;  /* 0x0000009d009d7308 */ /* 0x000e620000000800 */
[-CC-:B------:R-:W-:Y:S01]  /*9a80*/  FFMA.FTZ R138, R193, R14.reuse, -R90.reuse ;  /* 0x0000000ec18a7223 */ /* 0x180fe2000001085a */
[-C--:B------:R-:W-:Y:S01]  /*9a90*/  FFMA.FTZ R181, R195, R14.reuse, -R90 ;  /* 0x0000000ec3b57223 */ /* 0x080fe2000001085a */
[-CC-:B------:R-:W-:Y:S01]  /*9aa0*/  FFMA.FTZ R90, R99, R14.reuse, -R92.reuse ;  /* 0x0000000e635a7223 */ /* 0x180fe2000001085c */
[-CC-:B------:R-:W-:Y:S01]  /*9ab0*/  FFMA.FTZ R149, R101, R14.reuse, -R92.reuse ;  /* 0x0000000e65957223 */ /* 0x180fe2000001085c */
[-CC-:B------:R-:W-:Y:S01]  /*9ac0*/  FFMA.FTZ R94, R103, R14.reuse, -R92.reuse ;  /* 0x0000000e675e7223 */ /* 0x180fe2000001085c */
[-CC-:B------:R-:W-:Y:S01]  /*9ad0*/  FFMA.FTZ R151, R105, R14.reuse, -R92.reuse ;  /* 0x0000000e69977223 */ /* 0x180fe2000001085c */
[--C-:B------:R-:W-:Y:S01]  /*9ae0*/  FFMA.FTZ R96, R107, R14, -R92.reuse ;  /* 0x0000000e6b607223 */ /* 0x100fe2000001085c */
[----:B------:R-:W2:Y:S01]  /*9af0*/  MUFU.EX2 R12, R12 ;  /* 0x0000000c000c7308 */ /* 0x000ea20000000800 */
[----:B0-----:R-:W-:Y:S01]  /*9b00*/  FFMA.FTZ R21, R0, R8, R135 ;  /* 0x0000000800157223 */ /* 0x001fe20000010087 */
[-CC-:B------:R-:W-:Y:S01]  /*9b10*/  FFMA.FTZ R11, R109, R14.reuse, -R92.reuse ;  /* 0x0000000e6d0b7223 */ /* 0x180fe2000001085c */
[-CC-:B------:R-:W-:Y:S01]  /*9b20*/  FFMA.FTZ R111, R111, R14.reuse, -R92.reuse ;  /* 0x0000000e6f6f7223 */ /* 0x180fe2000001085c */
[-CC-:B------:R-:W-:Y:S01]  /*9b30*/  FFMA.FTZ R113, R113, R14.reuse, -R92.reuse ;  /* 0x0000000e71717223 */ /* 0x180fe2000001085c */
[----:B------:R-:W-:Y:S01]  /*9b40*/  FADD.FTZ R21, R156, R21 ;  /* 0x000000159c157221 */ /* 0x000fe20000010000 */
[-CC-:B------:R-:W-:Y:S01]  /*9b50*/  FFMA.FTZ R115, R115, R14.reuse, -R92.reuse ;  /* 0x0000000e73737223 */ /* 0x180fe2000001085c */
[-CC-:B------:R-:W-:Y:S01]  /*9b60*/  FFMA.FTZ R117, R117, R14.reuse, -R92.reuse ;  /* 0x0000000e75757223 */ /* 0x180fe2000001085c */
[----:B------:R-:W0:Y:S01]  /*9b70*/  MUFU.EX2 R158, R158 ;  /* 0x0000009e009e7308 */ /* 0x000e220000000800 */
[----:B-1----:R-:W-:Y:S01]  /*9b80*/  FFMA.FTZ R3, R2, R3, R157 ;  /* 0x0000000302037223 */ /* 0x002fe2000001009d */
[-CC-:B------:R-:W-:Y:S01]  /*9b90*/  FFMA.FTZ R119, R119, R14.reuse, -R92.reuse ;  /* 0x0000000e77777223 */ /* 0x180fe2000001085c */
[-CC-:B------:R-:W-:Y:S01]  /*9ba0*/  FFMA.FTZ R121, R121, R14.reuse, -R92.reuse ;  /* 0x0000000e79797223 */ /* 0x180fe2000001085c */
[-CC-:B------:R-:W-:Y:S01]  /*9bb0*/  FFMA.FTZ R123, R123, R14.reuse, -R92.reuse ;  /* 0x0000000e7b7b7223 */ /* 0x180fe2000001085c */
[-CC-:B------:R-:W-:Y:S01]  /*9bc0*/  FFMA.FTZ R127, R127, R14.reuse, -R92.reuse ;  /* 0x0000000e7f7f7223 */ /* 0x180fe2000001085c */
[-CC-:B------:R-:W-:Y:S01]  /*9bd0*/  FFMA.FTZ R129, R129, R14.reuse, -R92.reuse ;  /* 0x0000000e81817223 */ /* 0x180fe2000001085c */
[-CC-:B------:R-:W-:Y:S01]  /*9be0*/  FFMA.FTZ R131, R131, R14.reuse, -R92.reuse ;  /* 0x0000000e83837223 */ /* 0x180fe2000001085c */
[----:B------:R-:W1:Y:S01]  /*9bf0*/  MUFU.EX2 R159, R159 ;  /* 0x0000009f009f7308 */ /* 0x000e620000000800 */
[----:B--2---:R-:W-:Y:S01]  /*9c00*/  FADD.FTZ R8, R12, R3 ;  /* 0x000000030c087221 */ /* 0x004fe20000010000 */
[----:B------:R-:W-:-:S06]  /*9c10*/  FFMA.FTZ R92, R133, R14, -R92 ;  /* 0x0000000e855c7223 */ /* 0x000fcc000001085c */
        /* <DEDUP_REMOVED lines=83> */
[----:B--2---:R-:W-:Y:S01]  /*a150*/  FADD.FTZ R3, R131, R8 ;  /* 0x0000000883037221 */ /* 0x004fe20000010000 */
[----:B0-----:R-:W-:-:S03]  /*a160*/  FADD.FTZ R8, R181, R98 ;  /* 0x00000062b5087221 */ /* 0x001fc60000010000 */
[----:B-1----:R-:W-:Y:S01]  /*a170*/  FADD.FTZ R3, R92, R3 ;  /* 0x000000035c037221 */ /* 0x002fe20000010000 */
[----:B------:R-:W-:Y:S06]  /*a180*/  @!P0 BRA `(.L_x_1021) ;  /* 0x0000000000048947 */ /* 0x000fec0003800000 */
[----:B------:R-:W-:Y:S01]  /*a190*/  BPT.TRAP 0x1 ;  /* 0x000000040000795c */ /* 0x000fe20000300000 */
.L_x_1021:
[----:B------:R-:W-:Y:S01]  /*a1a0*/  UIADD3 UR6, UR6, 0x2a860, URZ ;  /* 0x0002a86006067890 */ /* 0x000fe2000fffe03f */
[C---:B------:R-:W-:Y:S01]  /*a1b0*/  ISETP.GT.AND P1, PT, R10.reuse, R9, PT ;  /* 0x000000090a00720c */ /* 0x040fe20003f24270 */
        /* <DEDUP_REMOVED lines=32> */
[----:B------:R-:W-:-:S07]  /*a3c0*/  IMAD.MOV.U32 R12, RZ, RZ, R10 ;  /* 0x000000ffff0c7224 */ /* 0x000fce00078e000a */
.L_x_1011:
[----:B------:R-:W-:-:S13]  /*a3d0*/  ISETP.GE.AND P1, PT, R12, R23, PT ;  /* 0x000000170c00720c */ /* 0x000fda0003f26270 */
[----:B------:R-:W-:Y:S05]  /*a3e0*/  @!P1 BRA `(.L_x_1023) ;  /* 0x0000003000fc9947 */ /* 0x000fea0003800000 */
[----:B------:R-:W-:Y:S01]  /*a3f0*/  IMAD.MOV.U32 R10, RZ, RZ, R15 ;  /* 0x000000ffff0a7224 */ /* 0x000fe200078e000f */
[----:B------:R-:W-:Y:S01]  /*a400*/  UMOV UR7, UR39 ;  /* 0x0000002700077c82 */ /* 0x000fe20008000000 */
[----:B------:R-:W-:Y:S01]  /*a410*/  IMAD.MOV.U32 R9, RZ, RZ, R13 ;  /* 0x000000ffff097224 */ /* 0x000fe200078e000d */
[----:B------:R-:W-:Y:S01]  /*a420*/  UMOV UR4, UR38 ;  /* 0x0000002600047c82 */ /* 0x000fe20008000000 */
[----:B------:R-:W-:Y:S01]  /*a430*/  ULDC UR41, c[0x0][0x9e4] ;  /* 0x0002790000297ab9 */ /* 0x000fe20000000800 */
[----:B------:R-:W-:Y:S01]  /*a440*/  ULDC UR50, c[0x0][0x9dc] ;  /* 0x0002770000327ab9 */ /* 0x000fe20000000800 */
[----:B------:R-:W-:Y:S01]  /*a450*/  ULDC UR43, c[0x0][0x288] ;  /* 0x0000a200002b7ab9 */ /* 0x000fe20000000800 */
[----:B------:R-:W-:Y:S01]  /*a460*/  ULDC UR5, c[0x0][0x9d8] ;  /* 0x0002760000057ab9 */ /* 0x000fe20000000800 */
[----:B------:R-:W-:-:S05]  /*a470*/  ULDC UR51, c[0x0][0x9e0] ;  /* 0x0002780000337ab9 */ /* 0x000fca0000000800 */
.L_x_1042:
[----:B------:R-:W-:-:S04]  /*a480*/  UIADD3 UR38, UR4, 0x1, URZ ;  /* 0x0000000104267890 */ /* 0x000fc8000fffe03f */
[----:B------:R-:W-:-:S04]  /*a490*/  UISETP.NE.AND UP0, UPT, UR38, 0x2, UPT ;  /* 0x000000022600788c */ /* 0x000fc8000bf05270 */
[----:B------:R-:W-:Y:S02]  /*a4a0*/  USEL UR39, URZ, 0x1, UP0 ;  /* 0x000000013f277887 */ /* 0x000fe40008000000 */
[----:B------:R-:W-:Y:S02]  /*a4b0*/  USEL UR38, UR38, URZ, UP0 ;  /* 0x0000003f26267287 */ /* 0x000fe40008000000 */
[----:B------:R-:W-:Y:S01]  /*a4c0*/  ULOP3.LUT UR39, UR7, UR39, URZ, 0x3c, !UPT ;  /* 0x0000002707277292 */ /* 0x000fe2000f8e3c3f */
[----:B------:R-:W-:Y:S11]  /*a4d0*/  @!P0 BRA `(.L_x_1024) ;  /* 0x0000000000048947 */ /* 0x000ff60003800000 */
[----:B------:R-:W-:Y:S01]  /*a4e0*/  BPT.TRAP 0x1 ;  /* 0x000000040000795c */ /* 0x000fe20000300000 */
.L_x_1024:
[----:B------:R-:W-:Y:S01]  /*a4f0*/  ULEA UR6, UR38, UR40, 0x3 ;  /* 0x0000002826067291 */ /* 0x000fe2000f8e183f */
[----:B------:R-:W-:-:S05]  /*a500*/  IMAD.U32 R11, RZ, RZ, UR39 ;  /* 0x00000027ff0b7e24 */ /* 0x000fca000f8e00ff */
[----:B------:R-:W-:-:S04]  /*a510*/  SHF.L.U32 R11, R11, 0x1f, RZ ;  /* 0x0000001f0b0b7819 */ /* 0x000fc800000006ff */
[----:B------:R0:W1:Y:S01]  /*a520*/  SYNCS.PHASECHK.TRANS64.TRYWAIT P1, [UR6+0x2a830], R11 ;  /* 0x02a8300bff0075a7 */ /* 0x0000620008020146 */
[----:B------:R-:W-:Y:S05]  /*a530*/  @!P0 BRA `(.L_x_1025) ;  /* 0x0000000000048947 */ /* 0x000fea0003800000 */
[----:B------:R-:W-:Y:S01]  /*a540*/  BPT.TRAP 0x1 ;  /* 0x000000040000795c */ /* 0x000fe20000300000 */
.L_x_1025:
[----:B-1----:R-:W-:Y:S05]  /*a550*/  @P1 BRA `(.L_x_1026) ;  /* 0x0000000000081947 */ /* 0x002fea0003800000 */
[----:B------:R-:W1:Y:S02]  /*a560*/  SYNCS.PHASECHK.TRANS64.TRYWAIT P1, [UR6+0x2a830], R11 ;  /* 0x02a8300bff0075a7 */ /* 0x000e640008020146 */
[----:B-1----:R-:W-:Y:S05]  /*a570*/  @!P1 BRA `(.L_x_1027) ;  /* 0x000000a000a09947 */ /* 0x002fea0003800000 */
.L_x_1026:
        /* <DEDUP_REMOVED lines=137> */
.L_x_1028:
[----:B------:R-:W-:Y:S01]  /*ae10*/  ULEA UR10, UR4, UR40, 0x3 ;  /* 0x00000028040a7291 */ /* 0x000fe2000f8e183f */
[----:B------:R-:W-:-:S05]  /*ae20*/  IMAD.U32 R0, RZ, RZ, UR7 ;  /* 0x00000007ff007e24 */ /* 0x000fca000f8e00ff */
[----:B------:R-:W-:-:S04]  /*ae30*/  SHF.L.U32 R0, R0, 0x1f, RZ ;  /* 0x0000001f00007819 */ /* 0x000fc800000006ff */
[----:B------:R2:W3:Y:S01]  /*ae40*/  SYNCS.PHASECHK.TRANS64.TRYWAIT P1, [UR10+0x2a850], R0 ;  /* 0x02a85000ff0075a7 */ /* 0x0004e2000802014a */
[----:B------:R-:W-:Y:S05]  /*ae50*/  @!P0 BRA `(.L_x_1029) ;  /* 0x0000000000048947 */ /* 0x000fea0003800000 */
[----:B------:R-:W-:Y:S01]  /*ae60*/  BPT.TRAP 0x1 ;  /* 0x000000040000795c */ /* 0x000fe20000300000 */
.L_x_1029:
[----:B---3--:R-:W-:Y:S05]  /*ae70*/  @P1 BRA `(.L_x_1030) ;  /* 0x0000000000081947 */ /* 0x008fea0003800000 */
[----:B------:R-:W3:Y:S02]  /*ae80*/  SYNCS.PHASECHK.TRANS64.TRYWAIT P1, [UR10+0x2a850], R0 ;  /* 0x02a85000ff0075a7 */ /* 0x000ee4000802014a */
[----:B---3--:R-:W-:Y:S05]  /*ae90*/  @!P1 BRA `(.L_x_1031) ;  /* 0x0000009800709947 */ /* 0x008fea0003800000 */
.L_x_1030:
        /* <DEDUP_REMOVED lines=37> */
.L_x_1032:
[----:B------:R-:W-:Y:S01]  /*b0f0*/  ISETP.NE.AND P2, PT, R168, 0x1, PT ;  /* 0x00000001a800780c */ /* 0x000fe20003f45270 */
[----:B------:R-:W-:Y:S01]  /*b100*/  FMUL.FTZ R149, R101, UR5 ;  /* 0x0000000565957c20 */ /* 0x000fe20008410000 */
[----:B------:R-:W-:Y:S01]  /*b110*/  FMUL.FTZ R21, R102, UR5 ;  /* 0x0000000566157c20 */ /* 0x000fe20008410000 */
[----:B------:R-:W-:Y:S01]  /*b120*/  FMUL.FTZ R2, R91, UR5 ;  /* 0x000000055b027c20 */ /* 0x000fe20008410000 */
[----:B------:R-:W-:Y:S01]  /*b130*/  FMUL.FTZ R91, R110, UR5 ;  /* 0x000000056e5b7c20 */ /* 0x000fe20008410000 */
[----:B------:R-:W-:Y:S01]  /*b140*/  IMAD.IADD R110, R22, 0x1, R17 ;  /* 0x00000001166e7824 */ /* 0x000fe200078e0211 */
[----:B------:R-:W-:Y:S01]  /*b150*/  ULEA UR4, UR38, UR40, 0x3 ;  /* 0x0000002826047291 */ /* 0x000fe2000f8e183f */
[----:B------:R-:W-:Y:S01]  /*b160*/  FMUL.FTZ R137, R92, UR5 ;  /* 0x000000055c897c20 */ /* 0x000fe20008410000 */
[----:B------:R-:W-:Y:S01]  /*b170*/  FMUL.FTZ R92, R111, UR5 ;  /* 0x000000056f5c7c20 */ /* 0x000fe20008410000 */
[----:B------:R-:W-:Y:S01]  /*b180*/  FMUL.FTZ R15, R98, UR5 ;  /* 0x00000005620f7c20 */ /* 0x000fe20008410000 */
[----:B------:R-:W-:Y:S01]  /*b190*/  UIADD3 UR4, UR4, 0x2a840, URZ ;  /* 0x0002a84004047890 */ /* 0x000fe2000fffe03f */
[----:B------:R-:W-:Y:S01]  /*b1a0*/  FMUL.FTZ R98, R118, UR5 ;  /* 0x0000000576627c20 */ /* 0x000fe20008410000 */
[----:B------:R-:W-:Y:S01]  /*b1b0*/  IMAD R118, R12, -0x60, RZ ;  /* 0xffffffa00c767824 */ /* 0x000fe200078e02ff */
[----:B------:R-:W3:Y:S01]  /*b1c0*/  @P2 LDC R101, c[0x0][0x44c] ;  /* 0x00011300ff652b82 */ /* 0x000ee20000000800 */
[----:B01----:R-:W-:Y:S01]  /*b1d0*/  FMUL.FTZ R11, R88, UR5 ;  /* 0x00000005580b7c20 */ /* 0x003fe20008410000 */
[----:B------:R-:W-:Y:S01]  /*b1e0*/  FMUL.FTZ R136, R89, UR5 ;  /* 0x0000000559887c20 */ /* 0x000fe20008410000 */
[----:B--2---:R-:W-:Y:S01]  /*b1f0*/  FMUL.FTZ R0, R90, UR5 ;  /* 0x000000055a007c20 */ /* 0x004fe20008410000 */
[----:B------:R-:W-:Y:S01]  /*b200*/  FMUL.FTZ R88, R103, UR5 ;  /* 0x0000000567587c20 */ /* 0x000fe20008410000 */
[----:B------:R-:W-:Y:S01]  /*b210*/  UPRMT UR4, UR60, 0x654, UR4 ;  /* 0x000006543c047896 */ /* 0x000fe20008000004 */
[----:B------:R-:W-:Y:S01]  /*b220*/  FMUL.FTZ R13, R94, UR5 ;  /* 0x000000055e0d7c20 */ /* 0x000fe20008410000 */
[----:B------:R-:W-:Y:S01]  /*b230*/  FMUL.FTZ R14, R95, UR5 ;  /* 0x000000055f0e7c20 */ /* 0x000fe20008410000 */
[----:B------:R-:W0:Y:S01]  /*b240*/  @P2 LDC R102, c[0x0][0x450] ;  /* 0x00011400ff662b82 */ /* 0x000e220000000800 */
        /* <DEDUP_REMOVED lines=15> */
[----:B---3--:R-:W-:-:S04]  /*b340*/  @P2 IMAD.HI.U32 R101, R110, R101, RZ ;  /* 0x000000656e652227 */ /* 0x008fc800078e00ff */
[----:B------:R-:W-:Y:S01]  /*b350*/  FMUL.FTZ R108, R116, UR5 ;  /* 0x00000005746c7c20 */ /* 0x000fe20008410000 */
[----:B------:R-:W-:Y:S01]  /*b360*/  FMUL.FTZ R109, R117, UR5 ;  /* 0x00000005756d7c20 */ /* 0x000fe20008410000 */
[----:B------:R-:W-:Y:S01]  /*b370*/  FMUL.FTZ R99, R119, UR5 ;  /* 0x0000000577637c20 */ /* 0x000fe20008410000 */
[----:B------:R-:W-:Y:S01]  /*b380*/  FMUL.FTZ R151, R122, UR5 ;  /* 0x000000057a977c20 */ /* 0x000fe20008410000 */
[----:B------:R-:W-:Y:S01]  /*b390*/  FMUL.FTZ R153, R123, UR5 ;  /* 0x000000057b997c20 */ /* 0x000fe20008410000 */
[----:B------:R-:W-:Y:S01]  /*b3a0*/  FMUL.FTZ R124, R124, UR5 ;  /* 0x000000057c7c7c20 */ /* 0x000fe20008410000 */
[----:B------:R-:W-:Y:S01]  /*b3b0*/  FMUL.FTZ R125, R125, UR5 ;  /* 0x000000057d7d7c20 */ /* 0x000fe20008410000 */
[----:B0-----:R-:W-:Y:S01]  /*b3c0*/  @P2 SHF.R.U32.HI R110, RZ, R102, R101 ;  /* 0x00000066ff6e2219 */ /* 0x001fe20000011665 */
[----:B------:R-:W-:Y:S01]  /*b3d0*/  FMUL.FTZ R155, R126, UR5 ;  /* 0x000000057e9b7c20 */ /* 0x000fe20008410000 */
[----:B------:R-:W-:Y:S01]  /*b3e0*/  FMUL.FTZ R157, R127, UR5 ;  /* 0x000000057f9d7c20 */ /* 0x000fe20008410000 */
[----:B------:R-:W-:Y:S01]  /*b3f0*/  FMUL.FTZ R128, R128, UR5 ;  /* 0x0000000580807c20 */ /* 0x000fe20008410000 */
[----:B------:R-:W-:Y:S01]  /*b400*/  FMUL.FTZ R129, R129, UR5 ;  /* 0x0000000581817c20 */ /* 0x000fe20008410000 */
[----:B------:R-:W0:Y:S01]  /*b410*/  SHFL.IDX PT, R111, R110, RZ, 0x1c1f ;  /* 0x001c1fff6e6f7589 */ /* 0x000e2200000e0000 */
[----:B------:R-:W-:Y:S01]  /*b420*/  FMUL.FTZ R175, R130, UR5 ;  /* 0x0000000582af7c20 */ /* 0x000fe20008410000 */
[----:B------:R-:W-:Y:S01]  /*b430*/  FMUL.FTZ R100, R131, UR5 ;  /* 0x0000000583647c20 */ /* 0x000fe20008410000 */
[----:B------:R-:W-:Y:S01]  /*b440*/  FMUL.FTZ R132, R132, UR5 ;  /* 0x0000000584847c20 */ /* 0x000fe20008410000 */
[----:B------:R-:W-:Y:S01]  /*b450*/  FMUL.FTZ R133, R133, UR5 ;  /* 0x0000000585857c20 */ /* 0x000fe20008410000 */
[----:B------:R-:W-:Y:S01]  /*b460*/  FMUL.FTZ R101, R134, UR5 ;  /* 0x0000000586657c20 */ /* 0x000fe20008410000 */
[----:B------:R-:W-:-:S02]  /*b470*/  VIADD R105, R118, 0x1 ;  /* 0x0000000176697836 */ /* 0x000fc40000000000 */
[----:B------:R-:W-:Y:S01]  /*b480*/  FMUL.FTZ R102, R135, UR5 ;  /* 0x0000000587667c20 */ /* 0x000fe20008410000 */
[----:B------:R-:W-:Y:S01]  /*b490*/  FMUL.FTZ R121, R121, UR5 ;  /* 0x0000000579797c20 */ /* 0x000fe20008410000 */
[----:B------:R-:W-:Y:S01]  /*b4a0*/  LOP3.LUT P1, RZ, R19, 0x80000, RZ, 0xc0, !PT ;  /* 0x0008000013ff7812 */ /* 0x000fe2000782c0ff */
[----:B------:R-:W-:Y:S01]  /*b4b0*/  IMAD R105, R18, -0x2, R105 ;  /* 0xfffffffe12697824 */ /* 0x000fe200078e0269 */
[----:B------:R-:W1:Y:S01]  /*b4c0*/  MUFU.TANH R11, R11 ;  /* 0x0000000b000b7308 */ /* 0x000e620000002400 */
[----:B------:R-:W-:Y:S01]  /*b4d0*/  SYNCS.ARRIVE.TRANS64.RED.A1T0 RZ, [UR4], RZ ;  /* 0x000000ffffff79a7 */ /* 0x000fe20008100404 */
[----:B------:R-:W-:Y:S01]  /*b4e0*/  ULOP3.LUT UR4, URZ, UR50, URZ, 0x33, !UPT ;  /* 0x000000323f047292 */ /* 0x000fe2000f8e333f */
[----:B------:R-:W-:Y:S01]  /*b4f0*/  FMUL.FTZ R120, R120, UR5 ;  /* 0x0000000578787c20 */ /* 0x000fe20008410000 */
[C---:B------:R-:W-:Y:S01]  /*b500*/  IADD3 R104, R105.reuse, -UR43, R16 ;  /* 0x8000002b69687c10 */ /* 0x040fe2000fffe010 */
[----:B------:R-:W-:-:S03]  /*b510*/  VIADD R126, R105, 0xffffffff ;  /* 0xffffffff697e7836 */ /* 0x000fc60000000000 */
[----:B------:R-:W2:Y:S01]  /*b520*/  MUFU.TANH R136, R136 ;  /* 0x0000008800887308 */ /* 0x000ea20000002400 */
[----:B------:R-:W-:-:S04]  /*b530*/  VIADD R122, R104, UR4 ;  /* 0x00000004687a7c36 */ /* 0x000fc80008000000 */
[----:B0-----:R-:W-:-:S03]  /*b540*/  IMAD.IADD R114, R122, 0x1, R111 ;  /* 0x000000017a727824 */ /* 0x001fc600078e026f */
[----:B------:R-:W0:Y:S08]  /*b550*/  MUFU.TANH R0, R0 ;  /* 0x0000000000007308 */ /* 0x000e300000002400 */
[----:B------:R-:W3:Y:S08]  /*b560*/  MUFU.TANH R2, R2 ;  /* 0x0000000200027308 */ /* 0x000ef00000002400 */
        /* <DEDUP_REMOVED lines=43> */
[----:B------:R5:W0:Y:S02]  /*b820*/  MUFU.TANH R113, R120 ;  /* 0x0000007800717308 */ /* 0x000a240000002400 */
[----:B-----5:R-:W-:-:S04]  /*b830*/  VIADD R120, R104, UR51 ;  /* 0x0000003368787c36 */ /* 0x020fc80008000000 */
[----:B------:R-:W-:Y:S01]  /*b840*/  IMAD.IADD R112, R120, 0x1, R111 ;  /* 0x0000000178707824 */ /* 0x000fe200078e026f */
[----:B-1234-:R-:W-:Y:S06]  /*b850*/  @!P1 BRA `(.L_x_1033) ;  /* 0x0000000000549947 */ /* 0x01efec0003800000 */
[----:B------:R-:W-:Y:S01]  /*b860*/  IADD3 R111, R16, -UR43, R111 ;  /* 0x8000002b106f7c10 */ /* 0x000fe2000fffe06f */
        /* <DEDUP_REMOVED lines=11> */
.L_x_1035:
[----:B------:R-:W-:-:S05]  /*b920*/  IMAD.U32 R115, RZ, RZ, UR41 ;  /* 0x00000029ff737e24 */ /* 0x000fca000f8e00ff */
[----:B------:R-:W-:-:S13]  /*b930*/  ISETP.NE.AND P1, PT, R115, 0x1, PT ;  /* 0x000000017300780c */ /* 0x000fda0003f25270 */
[----:B------:R-:W1:Y:S02]  /*b940*/  @P1 LDC.64 R104, c[0x0][0x9e8] ;  /* 0x00027a00ff681b82 */ /* 0x000e640000000a00 */
[----:B-1----:R-:W-:-:S05]  /*b950*/  @P1 IMAD.HI.U32 R104, R111, R104, RZ ;  /* 0x000000686f681227 */ /* 0x002fca00078e00ff */
[----:B------:R-:W-:-:S07]  /*b960*/  @P1 SHF.R.U32.HI R111, RZ, R105, R104 ;  /* 0x00000069ff6f1219 */ /* 0x000fce0000011668 */
.L_x_1036:
[----:B------:R-:W-:Y:S05]  /*b970*/  BSYNC B0 ;  /* 0x0000000000007941 */ /* 0x000fea0003800000 */
.L_x_1034:
[----:B------:R-:W-:-:S05]  /*b980*/  IMAD R111, R111, R115, R126 ;  /* 0x000000736f6f7224 */ /* 0x000fca00078e027e */
[----:B------:R-:W-:Y:S02]  /*b990*/  VIADDMNMX R112, R111, R115, R112, PT ;  /* 0x000000736f707246 */ /* 0x000fe40003800170 */
[----:B------:R-:W-:-:S07]  /*b9a0*/  VIMNMX R114, R114, R111, !PT ;  /* 0x0000006f72727248 */ /* 0x000fce0007fe0100 */
.L_x_1033:
        /* <DEDUP_REMOVED lines=9> */
[----:B------:R-:W-:Y:S02]  /*ba40*/  FSEL R185, R136, -INF , !P4 ;  /* 0xff80000088b97808 */ /* 0x000fe40006000000 */
[----:B------:R-:W-:Y:S02]  /*ba50*/  ISETP.LT.OR P3, PT, R112, 0xa, P3 ;  /* 0x0000000a7000780c */ /* 0x000fe40001f61670 */
[----:B------:R-:W-:-:S02]  /*ba60*/  ISETP.GE.AND P4, PT, R118, 0x11, PT ;  /* 0x000000117600780c */ /* 0x000fc40003f86270 */
[----:B0-----:R-:W-:Y:S02]  /*ba70*/  FSEL R181, R93, -INF , !P3 ;  /* 0xff8000005db57808 */ /* 0x001fe40005800000 */
        /* <DEDUP_REMOVED lines=80> */
[----:B------:R-:W-:Y:S01]  /*bf80*/  ISETP.GE.AND P3, PT, R118, 0x51, PT ;  /* 0x000000517600780c */ /* 0x000fe20003f66270 */
[----:B------:R-:W0:Y:S03]  /*bf90*/  SHFL.IDX PT, R125, R110, 0x1, 0x1c1f ;  /* 0x003c1f006e7d7f89 */ /* 0x000e2600000e0000 */
[----:B------:R-:W-:-:S04]  /*bfa0*/  ISETP.GT.AND P4, PT, R114, 0x50, !P3 ;  /* 0x000000507200780c */ /* 0x000fc80005f84270 */
[----:B------:R-:W-:-:S04]  /*bfb0*/  ISETP.LT.OR P4, PT, R112, 0x51, P4 ;  /* 0x000000517000780c */ /* 0x000fc80002781670 */
[----:B------:R-:W-:Y:S02]  /*bfc0*/  FSEL R105, R128, -INF , !P4 ;  /* 0xff80000080697808 */ /* 0x000fe40006000000 */
[----:B------:R-:W-:-:S04]  /*bfd0*/  ISETP.GE.AND P4, PT, R118, 0x52, PT ;  /* 0x000000527600780c */ /* 0x000fc80003f86270 */
[----:B------:R-:W-:-:S04]  /*bfe0*/  ISETP.GT.AND P5, PT, R114, 0x51, !P4 ;  /* 0x000000517200780c */ /* 0x000fc800067a4270 */
[----:B------:R-:W-:Y:S01]  /*bff0*/  ISETP.LT.OR P5, PT, R112, 0x52, P5 ;  /* 0x000000527000780c */ /* 0x000fe20002fa1670 */
[----:B0-----:R-:W-:-:S03]  /*c000*/  IMAD.IADD R104, R120, 0x1, R125 ;  /* 0x0000000178687824 */ /* 0x001fc600078e027d */
[----:B------:R-:W-:Y:S01]  /*c010*/  FSEL R103, R129, -INF , !P5 ;  /* 0xff80000081677808 */ /* 0x000fe20006800000 */
[----:B------:R-:W-:Y:S01]  /*c020*/  IMAD.IADD R106, R122, 0x1, R125 ;  /* 0x000000017a6a7824 */ /* 0x000fe200078e027d */
        /* <DEDUP_REMOVED lines=9> */
[----:B------:R-:W-:-:S04]  /*c0c0*/  ISETP.GE.AND P6, PT, R118, 0x5a, PT ;  /* 0x0000005a7600780c */ /* 0x000fc80003fc6270 */
[----:B------:R-:W-:Y:S02]  /*c0d0*/  P2R R116, PR, RZ, 0x40 ;  /* 0x00000040ff747803 */ /* 0x000fe40000000000 */
[----:B------:R-:W-:-:S04]  /*c0e0*/  ISETP.GT.AND P6, PT, R114, 0x59, !P6 ;  /* 0x000000597200780c */ /* 0x000fc800077c4270 */
[----:B------:R-:W-:-:S04]  /*c0f0*/  ISETP.LT.OR P6, PT, R112, 0x5a, P6 ;  /* 0x0000005a7000780c */ /* 0x000fc800037c1670 */
[----:B------:R-:W-:Y:S02]  /*c100*/  FSEL R11, R133, -INF , !P6 ;  /* 0xff800000850b7808 */ /* 0x000fe40007000000 */
[----:B------:R-:W-:-:S13]  /*c110*/  LOP3.LUT P6, RZ, R19, 0x80000, RZ, 0xc0, !PT ;  /* 0x0008000013ff7812 */ /* 0x000fda00078cc0ff */
[----:B------:R-:W-:Y:S05]  /*c120*/  @!P6 BRA `(.L_x_1037) ;  /* 0x000000000054e947 */ /* 0x000fea0003800000 */
[----:B------:R-:W-:Y:S01]  /*c130*/  IADD3 R125, R16, -UR43, R125 ;  /* 0x8000002b107d7c10 */ /* 0x000fe2000fffe07d */
        /* <DEDUP_REMOVED lines=11> */
.L_x_1039:
[----:B------:R-:W-:-:S05]  /*c1f0*/  IMAD.U32 R110, RZ, RZ, UR41 ;  /* 0x00000029ff6e7e24 */ /* 0x000fca000f8e00ff */
[----:B------:R-:W-:-:S13]  /*c200*/  ISETP.NE.AND P6, PT, R110, 0x1, PT ;  /* 0x000000016e00780c */ /* 0x000fda0003fc5270 */
[----:B------:R-:W0:Y:S02]  /*c210*/  @P6 LDC.64 R96, c[0x0][0x9e8] ;  /* 0x00027a00ff606b82 */ /* 0x000e240000000a00 */
[----:B0-----:R-:W-:-:S05]  /*c220*/  @P6 IMAD.HI.U32 R96, R125, R96, RZ ;  /* 0x000000607d606227 */ /* 0x001fca00078e00ff */
[----:B------:R-:W-:-:S07]  /*c230*/  @P6 SHF.R.U32.HI R125, RZ, R97, R96 ;  /* 0x00000061ff7d6219 */ /* 0x000fce0000011660 */
.L_x_1040:
[----:B------:R-:W-:Y:S05]  /*c240*/  BSYNC B0 ;  /* 0x0000000000007941 */ /* 0x000fea0003800000 */
.L_x_1038:
[----:B------:R-:W-:-:S05]  /*c250*/  IMAD R125, R125, R110, R126 ;  /* 0x0000006e7d7d7224 */ /* 0x000fca00078e027e */
[----:B------:R-:W-:Y:S02]  /*c260*/  VIADDMNMX R104, R125, R110, R104, PT ;  /* 0x0000006e7d687246 */ /* 0x000fe40003800168 */
[----:B------:R-:W-:-:S07]  /*c270*/  VIMNMX R106, R106, R125, !PT ;  /* 0x0000007d6a6a7248 */ /* 0x000fce0007fe0100 */
.L_x_1037:
[C---:B------:R-:W-:Y:S02]  /*c280*/  ISETP.GT.AND P1, PT, R106.reuse, 0x1, !P1 ;  /* 0x000000016a00780c */ /* 0x040fe40004f24270 */
[----:B------:R-:W-:Y:S02]  /*c290*/  ISETP.GT.AND P2, PT, R106, 0x8, !P2 ;  /* 0x000000086a00780c */ /* 0x000fe40005744270 */
[C---:B------:R-:W-:Y:S02]  /*c2a0*/  ISETP.LT.OR P1, PT, R104.reuse, 0x2, P1 ;  /* 0x000000026800780c */ /* 0x040fe40000f21670 */
[----:B------:R-:W-:Y:S02]  /*c2b0*/  ISETP.LT.OR P2, PT, R104, 0x9, P2 ;  /* 0x000000096800780c */ /* 0x000fe40001741670 */
[----:B------:R-:W-:Y:S02]  /*c2c0*/  FSEL R97, R2, -INF , !P1 ;  /* 0xff80000002617808 */ /* 0x000fe40004800000 */
[----:B------:R-:W-:-:S02]  /*c2d0*/  ISETP.NE.AND P1, PT, R127, RZ, PT ;  /* 0x000000ff7f00720c */ /* 0x000fc40003f25270 */
[----:B------:R-:W-:Y:S02]  /*c2e0*/  FSEL R125, R13, -INF , !P2 ;  /* 0xff8000000d7d7808 */ /* 0x000fe40005000000 */
[----:B------:R-:W-:Y:S02]  /*c2f0*/  ISETP.GT.AND P1, PT, R106, 0x9, !P1 ;  /* 0x000000096a00780c */ /* 0x000fe40004f24270 */
[----:B------:R-:W-:Y:S02]  /*c300*/  ISETP.NE.AND P2, PT, R135, RZ, PT ;  /* 0x000000ff8700720c */ /* 0x000fe40003f45270 */
[----:B------:R-:W-:Y:S02]  /*c310*/  ISETP.LT.OR P1, PT, R104, 0xa, P1 ;  /* 0x0000000a6800780c */ /* 0x000fe40000f21670 */
[----:B------:R-:W-:Y:S02]  /*c320*/  ISETP.NE.AND P6, PT, R136, RZ, PT ;  /* 0x000000ff8800720c */ /* 0x000fe40003fc5270 */
[----:B------:R-:W-:-:S02]  /*c330*/  FSEL R127, R14, -INF , !P1 ;  /* 0xff8000000e7f7808 */ /* 0x000fc40004800000 */
[----:B------:R-:W-:Y:S01]  /*c340*/  ISETP.NE.AND P1, PT, R130, RZ, PT ;  /* 0x000000ff8200720c */ /* 0x000fe20003f25270 */
[----:B------:R-:W0:Y:S01]  /*c350*/  LDC R14, c[0x0][0x988] ;  /* 0x00026200ff0e7b82 */ /* 0x000e220000000800 */
        /* <DEDUP_REMOVED lines=21> */
[----:B------:R-:W-:Y:S02]  /*c4b0*/  FMNMX.FTZ R2, R145, R2, !PT ;  /* 0x0000000291027209 */ /* 0x000fe40007810000 */
        /* <DEDUP_REMOVED lines=30> */
[----:B------:R-:W-:-:S02]  /*c6a0*/  ISETP.NE.AND P2, PT, R147, RZ, PT ;  /* 0x000000ff9300720c */ /* 0x000fc40003f45270 */
        /* <DEDUP_REMOVED lines=51> */
[----:B------:R-:W-:Y:S02]  /*c9e0*/  ISETP.LT.OR P2, PT, R104, 0x5a, P2 ;  /* 0x0000005a6800780c */ /* 0x000fe40001741670 */
[----:B------:R-:W-:Y:S02]  /*c9f0*/  FSEL R20, R0, RZ, P1 ;  /* 0x000000ff00147208 */ /* 0x000fe40000800000 */
[----:B------:R-:W-:Y:S02]  /*ca00*/  FMNMX.FTZ R0, R189, R10, !PT ;  /* 0x0000000abd007209 */ /* 0x000fe40007810000 */
[----:B------:R-:W-:Y:S01]  /*ca10*/  FSEL R2, R13, RZ, P1 ;  /* 0x000000ff0d027208 */ /* 0x000fe20000800000 */
[--C-:B------:R-:W-:Y:S01]  /*ca20*/  FFMA.FTZ R148, R143, R14, -R20.reuse ;  /* 0x0000000e8f947223 */ /* 0x100fe20000010814 */
[----:B------:R-:W-:Y:S01]  /*ca30*/  FMNMX.FTZ R0, R97, R0, !PT ;  /* 0x0000000061007209 */ /* 0x000fe20007810000 */
[-CC-:B------:R-:W-:Y:S01]  /*ca40*/  FFMA.FTZ R143, R145, R14.reuse, -R20.reuse ;  /* 0x0000000e918f7223 */ /* 0x180fe20000010814 */
[----:B------:R-:W-:Y:S01]  /*ca50*/  FSEL R145, R100, -INF , !P4 ;  /* 0xff80000064917808 */ /* 0x000fe20006000000 */
[--C-:B------:R-:W-:Y:S01]  /*ca60*/  FFMA.FTZ R154, R159, R14, -R20.reuse ;  /* 0x0000000e9f9a7223 */ /* 0x100fe20000010814 */
[----:B------:R-:W-:Y:S01]  /*ca70*/  FMNMX.FTZ R0, R125, R0, !PT ;  /* 0x000000007d007209 */ /* 0x000fe20007810000 */
[-CC-:B------:R-:W-:Y:S01]  /*ca80*/  FFMA.FTZ R150, R141, R14.reuse, -R20.reuse ;  /* 0x0000000e8d967223 */ /* 0x180fe20000010814 */
[----:B------:R-:W-:Y:S01]  /*ca90*/  FSEL R159, R101, -INF , !P5 ;  /* 0xff800000659f7808 */ /* 0x000fe20006800000 */
[--C-:B------:R-:W-:Y:S01]  /*caa0*/  FFMA.FTZ R142, R109, R14, -R20.reuse ;  /* 0x0000000e6d8e7223 */ /* 0x100fe20000010814 */
[----:B------:R-:W-:Y:S01]  /*cab0*/  FMNMX.FTZ R0, R127, R0, !PT ;  /* 0x000000007f007209 */ /* 0x000fe20007810000 */
[--C-:B------:R-:W-:Y:S01]  /*cac0*/  FFMA.FTZ R138, R93, R14, -R20.reuse ;  /* 0x0000000e5d8a7223 */ /* 0x100fe20000010814 */
[----:B------:R-:W-:Y:S01]  /*cad0*/  FSEL R141, R102, -INF , !P2 ;  /* 0xff800000668d7808 */ /* 0x000fe20005000000 */
        /* <DEDUP_REMOVED lines=24> */
[----:B------:R-:W-:Y:S01]  /*cc60*/  FFMA.FTZ R103, R103, R14, -R20 ;  /* 0x0000000e67677223 */ /* 0x000fe20000010814 */
[----:B------:R-:W-:Y:S01]  /*cc70*/  FMNMX.FTZ R0, R91, R0, !PT ;  /* 0x000000005b007209 */ /* 0x000fe20007810000 */
[----:B------:R-:W-:Y:S03]  /*cc80*/  MUFU.EX2 R187, R187 ;  /* 0x000000bb00bb7308 */ /* 0x000fe60000000800 */
[----:B------:R-:W-:-:S04]  /*cc90*/  FMNMX.FTZ R0, R21, R0, !PT ;  /* 0x0000000015007209 */ /* 0x000fc80007810000 */
        /* <DEDUP_REMOVED lines=17> */
[----:B------:R-:W-:-:S05]  /*cdb0*/  FMNMX.FTZ R0, R141, R0, !PT ;  /* 0x000000008d007209 */ /* 0x000fca0007810000 */
[----:B------:R-:W0:Y:S01]  /*cdc0*/  SHFL.BFLY PT, R15, R0, 0x2, 0x1f ;  /* 0x0c401f00000f7f89 */ /* 0x000e2200000e0000 */
        /* <DEDUP_REMOVED lines=9> */
[----:B0-----:R-:W-:Y:S01]  /*ce60*/  FMNMX.FTZ R15, R15, R0, !PT ;  /* 0x000000000f0f7209 */ /* 0x001fe20007810000 */
[----:B------:R-:W-:-:S03]  /*ce70*/  FMUL.FTZ R0, R93, R14 ;  /* 0x0000000e5d007220 */ /* 0x000fc60000410000 */
[C---:B------:R-:W-:Y:S01]  /*ce80*/  FSETP.NEU.FTZ.AND P1, PT, R15.reuse, -INF , PT ;  /* 0xff8000000f00780b */ /* 0x040fe20003f3d000 */
[C---:B------:R-:W-:Y:S02]  /*ce90*/  FMUL.FTZ R94, R15.reuse, R14 ;  /* 0x0000000e0f5e7220 */ /* 0x040fe40000410000 */
[----:B------:R-:W-:Y:S01]  /*cea0*/  MUFU.EX2 R146, R146 ;  /* 0x0000009200927308 */ /* 0x000fe20000000800 */
[----:B------:R-:W-:Y:S02]  /*ceb0*/  FSEL R109, R15, RZ, P1 ;  /* 0x000000ff0f6d7208 */ /* 0x000fe40000800000 */
[----:B------:R-:W-:-:S03]  /*cec0*/  FSEL R94, R94, RZ, P1 ;  /* 0x000000ff5e5e7208 */ /* 0x000fc60000800000 */
[----:B------:R-:W-:Y:S02]  /*ced0*/  FADD.FTZ R109, -R109, R10 ;  /* 0x0000000a6d6d7221 */ /* 0x000fe40000010100 */
[----:B------:R-:W0:Y:S01]  /*cee0*/  MUFU.EX2 R0, R0 ;  /* 0x0000000000007308 */ /* 0x000e220000000800 */
[-CC-:B------:R-:W-:Y:S01]  /*cef0*/  FFMA.FTZ R11, R189, R14.reuse, -R94.reuse ;  /* 0x0000000ebd0b7223 */ /* 0x180fe2000001085e */
[-CC-:B------:R-:W-:Y:S01]  /*cf00*/  FFMA.FTZ R20, R97, R14.reuse, -R94.reuse ;  /* 0x0000000e61147223 */ /* 0x180fe2000001085e */
[-C--:B------:R-:W-:Y:S01]  /*cf10*/  FMUL.FTZ R109, R109, R14.reuse ;  /* 0x0000000e6d6d7220 */ /* 0x080fe20000410000 */
        /* <DEDUP_REMOVED lines=11> */
[--C-:B------:R-:W-:Y:S01]  /*cfd0*/  FFMA.FTZ R139, R139, R14, -R94.reuse ;  /* 0x0000000e8b8b7223 */ /* 0x100fe2000001085e */
[----:B------:R-:W1:Y:S01]  /*cfe0*/  MUFU.EX2 R2, R109 ;  /* 0x0000006d00027308 */ /* 0x000e620000000800 */
        /* <DEDUP_REMOVED lines=8> */
[----:B------:R-:W-:Y:S01]  /*d070*/  FADD.FTZ R8, R158, R113 ;  /* 0x000000719e087221 */ /* 0x000fe20000010000 */
[-CC-:B------:R-:W-:Y:S01]  /*d080*/  FFMA.FTZ R155, R155, R14.reuse, -R94.reuse ;  /* 0x0000000e9b9b7223 */ /* 0x180fe2000001085e */
[-CC-:B------:R-:W-:Y:S01]  /*d090*/  FFMA.FTZ R157, R157, R14.reuse, -R94.reuse ;  /* 0x0000000e9d9d7223 */ /* 0x180fe2000001085e */
[-CC-:B------:R-:W-:Y:S01]  /*d0a0*/  FFMA.FTZ R175, R175, R14.reuse, -R94.reuse ;  /* 0x0000000eafaf7223 */ /* 0x180fe2000001085e */
[-CC-:B------:R-:W-:Y:S01]  /*d0b0*/  FFMA.FTZ R145, R145, R14.reuse, -R94.reuse ;  /* 0x0000000e91917223 */ /* 0x180fe2000001085e */
[-CC-:B------:R-:W-:Y:S01]  /*d0c0*/  FFMA.FTZ R159, R159, R14.reuse, -R94.reuse ;  /* 0x0000000e9f9f7223 */ /* 0x180fe2000001085e */
[----:B------:R-:W-:Y:S01]  /*d0d0*/  FFMA.FTZ R94, R141, R14, -R94 ;  /* 0x0000000e8d5e7223 */ /* 0x000fe2000001085e */
[----:B------:R-:W2:Y:S01]  /*d0e0*/  MUFU.EX2 R88, R88 ;  /* 0x0000005800587308 */ /* 0x000ea20000000800 */
[----:B-1----:R-:W-:-:S07]  /*d0f0*/  FFMA.FTZ R3, R2, R3, R11 ;  /* 0x0000000302037223 */ /* 0x002fce000001000b */
[----:B------:R-:W1:Y:S01]  /*d100*/  MUFU.EX2 R93, R93 ;  /* 0x0000005d005d7308 */ /* 0x000e620000000800 */
[----:B0-----:R-:W-:-:S07]  /*d110*/  FADD.FTZ R3, R20, R3 ;  /* 0x0000000314037221 */ /* 0x001fce0000010000 */
[----:B------:R-:W0:Y:S01]  /*d120*/  MUFU.EX2 R90, R90 ;  /* 0x0000005a005a7308 */ /* 0x000e220000000800 */
[----:B--2---:R-:W-:Y:S01]  /*d130*/  FADD.FTZ R98, R88, R3 ;  /* 0x0000000358627221 */ /* 0x004fe20000010000 */
[----:B------:R-:W-:-:S04]  /*d140*/  FADD.FTZ R3, R181, R8 ;  /* 0x00000008b5037221 */ /* 0x000fc80000010000 */
[----:B------:R-:W-:Y:S02]  /*d150*/  FADD.FTZ R8, R152, R3 ;  /* 0x0000000398087221 */ /* 0x000fe40000010000 */
[----:B------:R-:W2:Y:S02]  /*d160*/  MUFU.EX2 R97, R97 ;  /* 0x0000006100617308 */ /* 0x000ea40000000800 */
[----:B------:R-:W-:-:S04]  /*d170*/  FADD.FTZ R3, R177, R8 ;  /* 0x00000008b1037221 */ /* 0x000fc80000010000 */
[----:B------:R-:W-:Y:S02]  /*d180*/  FADD.FTZ R8, R154, R3 ;  /* 0x000000039a087221 */ /* 0x000fe40000010000 */
[----:B------:R-:W3:Y:S02]  /*d190*/  MUFU.EX2 R92, R92 ;  /* 0x0000005c005c7308 */ /* 0x000ee40000000800 */
[----:B------:R-:W-:-:S04]  /*d1a0*/  FADD.FTZ R3, R149, R8 ;  /* 0x0000000895037221 */ /* 0x000fc80000010000 */
[----:B------:R-:W-:Y:S02]  /*d1b0*/  FADD.FTZ R8, R148, R3 ;  /* 0x0000000394087221 */ /* 0x000fe40000010000 */
[----:B------:R-:W4:Y:S08]  /*d1c0*/  MUFU.EX2 R105, R105 ;  /* 0x0000006900697308 */ /* 0x000f300000000800 */
[----:B------:R1:W-:Y:S08]  /*d1d0*/  MUFU.EX2 R100, R21 ;  /* 0x0000001500647308 */ /* 0x0003f00000000800 */
[----:B------:R-:W5:Y:S01]  /*d1e0*/  MUFU.EX2 R89, R89 ;  /* 0x0000005900597308 */ /* 0x000f620000000800 */
[----:B-1----:R-:W-:-:S04]  /*d1f0*/  FADD.FTZ R21, R93, R98 ;  /* 0x000000625d157221 */ /* 0x002fc80000010000 */
[----:B0-----:R-:W-:-:S03]  /*d200*/  FADD.FTZ R98, R90, R21 ;  /* 0x000000155a627221 */ /* 0x001fc60000010000 */
[----:B------:R-:W0:Y:S01]  /*d210*/  MUFU.EX2 R96, R96 ;  /* 0x0000006000607308 */ /* 0x000e220000000800 */
[----:B--2---:R-:W-:-:S04]  /*d220*/  FADD.FTZ R21, R97, R98 ;  /* 0x0000006261157221 */ /* 0x004fc80000010000 */
[----:B---3--:R-:W-:Y:S01]  /*d230*/  FADD.FTZ R98, R92, R21 ;  /* 0x000000155c627221 */ /* 0x008fe20000010000 */
[----:B------:R-:W-:Y:S02]  /*d240*/  FADD.FTZ R21, R143, R8 ;  /* 0x000000088f157221 */ /* 0x000fe40000010000 */
[----:B------:R-:W1:Y:S01]  /*d250*/  MUFU.EX2 R10, R91 ;  /* 0x0000005b000a7308 */ /* 0x000e620000000800 */
[----:B----4-:R-:W-:Y:S01]  /*d260*/  FADD.FTZ R98, R105, R98 ;  /* 0x0000006269627221 */ /* 0x010fe20000010000 */
[----:B------:R-:W-:-:S03]  /*d270*/  FADD.FTZ R8, R150, R21 ;  /* 0x0000001596087221 */ /* 0x000fc60000010000 */
[----:B-----5:R-:W-:Y:S01]  /*d280*/  FADD.FTZ R3, R89, R98 ;  /* 0x0000006259037221 */ /* 0x020fe20000010000 */
[----:B------:R-:W-:Y:S02]  /*d290*/  FADD.FTZ R21, R101, R8 ;  /* 0x0000000865157221 */ /* 0x000fe40000010000 */
[----:B------:R-:W2:Y:S01]  /*d2a0*/  MUFU.EX2 R102, R139 ;  /* 0x0000008b00667308 */ /* 0x000ea20000000800 */
[----:B0-----:R-:W-:Y:S01]  /*d2b0*/  FADD.FTZ R3, R96, R3 ;  /* 0x0000000360037221 */ /* 0x001fe20000010000 */
[----:B------:R-:W-:-:S04]  /*d2c0*/  FADD.FTZ R8, R144, R21 ;  /* 0x0000001590087221 */ /* 0x000fc80000010000 */
[----:B------:R-:W-:Y:S02]  /*d2d0*/  FADD.FTZ R21, R115, R8 ;  /* 0x0000000873157221 */ /* 0x000fe40000010000 */
[----:B------:R-:W0:Y:S01]  /*d2e0*/  MUFU.EX2 R95, R95 ;  /* 0x0000005f005f7308 */ /* 0x000e220000000800 */
[----:B-1----:R-:W-:Y:S01]  /*d2f0*/  FADD.FTZ R3, R10, R3 ;  /* 0x000000030a037221 */ /* 0x002fe20000010000 */
[----:B------:R-:W-:-:S03]  /*d300*/  FADD.FTZ R8, R146, R21 ;  /* 0x0000001592087221 */ /* 0x000fc60000010000 */
[----:B------:R-:W-:-:S03]  /*d310*/  FADD.FTZ R3, R100, R3 ;  /* 0x0000000364037221 */ /* 0x000fc60000010000 */
        /* <DEDUP_REMOVED lines=42> */
.L_x_1041:
[----:B------:R-:W-:Y:S01]  /*d5c0*/  UIADD3 UR10, UR10, 0x2a860, URZ ;  /* 0x0002a8600a0a7890 */ /* 0x000fe2000fffe03f */
[C---:B------:R-:W-:Y:S01]  /*d5d0*/  ISETP.GT.AND P1, PT, R12.reuse, R23, PT ;  /* 0x000000170c00720c */ /* 0x040fe20003f24270 */
[----:B------:R-:W-:Y:S01]  /*d5e0*/  UMOV UR7, UR39 ;  /* 0x0000002700077c82 */ /* 0x000fe20008000000 */
[----:B------:R-:W-:Y:S01]  /*d5f0*/  UMOV UR4, UR38 ;  /* 0x0000002600047c82 */ /* 0x000fe20008000000 */
[----:B------:R-:W-:Y:S01]  /*d600*/  UPRMT UR10, UR60, 0x654, UR10 ;  /* 0x000006543c0a7896 */ /* 0x000fe2000800000a */
[----:B------:R-:W-:Y:S01]  /*d610*/  F2FP.F16.F32.PACK_AB R154, R149, R154 ;  /* 0x0000009a959a723e */ /* 0x000fe200000000ff */
[----:B------:R-:W-:Y:S01]  /*d620*/  VIADD R12, R12, 0xffffffff ;  /* 0xffffffff0c0c7836 */ /* 0x000fe20000000000 */
[----:B------:R-:W-:Y:S02]  /*d630*/  F2FP.F16.F32.PACK_AB R148, R143, R148 ;  /* 0x000000948f94723e */ /* 0x000fe400000000ff */
[----:B------:R-:W-:Y:S01]  /*d640*/  F2FP.F16.F32.PACK_AB R151, R100, R10 ;  /* 0x0000000a6497723e */ /* 0x000fe200000000ff */
[----:B------:R-:W-:Y:S01]  /*d650*/  IMAD.MOV.U32 R10, RZ, RZ, R15 ;  /* 0x000000ffff0a7224 */ /* 0x000fe200078e000f */
[----:B------:R-:W-:Y:S01]  /*d660*/  F2FP.F16.F32.PACK_AB R138, R9, R138 ;  /* 0x0000008a098a723e */ /* 0x000fe200000000ff */
[----:B------:R-:W-:Y:S01]  /*d670*/  IMAD.MOV.U32 R9, RZ, RZ, R13 ;  /* 0x000000ffff097224 */ /* 0x000fe200078e000d */
[----:B------:R-:W-:Y:S01]  /*d680*/  SYNCS.ARRIVE.TRANS64.RED.A1T0 RZ, [UR10], RZ ;  /* 0x000000ffffff79a7 */ /* 0x000fe2000810040a */
        /* <DEDUP_REMOVED lines=19> */
[----:B------:R-:W-:Y:S01]  /*d7c0*/  F2FP.F16.F32.PACK_AB R139, R94, R112 ;  /* 0x000000705e8b723e */ /* 0x000fe200000000ff */
[----:B------:R-:W-:Y:S06]  /*d7d0*/  @P1 BRA `(.L_x_1042) ;  /* 0xffffffcc00281947 */ /* 0x000fec000383ffff */
.L_x_1023:
        /* <DEDUP_REMOVED lines=67> */
.L_x_1043:
[----:B------:R-:W-:Y:S01]  /*dc10*/  ULEA UR5, UR38, UR40, 0x3 ;  /* 0x0000002826057291 */ /* 0x000fe2000f8e183f */
[----:B------:R-:W-:-:S05]  /*dc20*/  IMAD.U32 R0, RZ, RZ, UR39 ;  /* 0x00000027ff007e24 */ /* 0x000fca000f8e00ff */
[----:B------:R-:W-:-:S04]  /*dc30*/  SHF.L.U32 R0, R0, 0x1f, RZ ;  /* 0x0000001f00007819 */ /* 0x000fc800000006ff */
[----:B------:R0:W1:Y:S01]  /*dc40*/  SYNCS.PHASECHK.TRANS64.TRYWAIT P1, [UR5+0x2a850], R0 ;  /* 0x02a85000ff0075a7 */ /* 0x0000620008020145 */
[----:B------:R-:W-:Y:S05]  /*dc50*/  @!P0 BRA `(.L_x_1044) ;  /* 0x0000000000048947 */ /* 0x000fea0003800000 */
[----:B------:R-:W-:Y:S01]  /*dc60*/  BPT.TRAP 0x1 ;  /* 0x000000040000795c */ /* 0x000fe20000300000 */
.L_x_1044:
[----:B-1----:R-:W-:Y:S05]  /*dc70*/  @P1 BRA `(.L_x_1045) ;  /* 0x0000000000081947 */ /* 0x002fea0003800000 */
[----:B------:R-:W1:Y:S02]  /*dc80*/  SYNCS.PHASECHK.TRANS64.TRYWAIT P1, [UR5+0x2a850], R0 ;  /* 0x02a85000ff0075a7 */ /* 0x000e640008020145 */
[----:B-1----:R-:W-:Y:S05]  /*dc90*/  @!P1 BRA `(.L_x_1046) ;  /* 0x0000006c00089947 */ /* 0x002fea0003800000 */
.L_x_1045:
[----:B------:R-:W-:Y:S01]  /*dca0*/  UIADD3 UR40, UR40, 0x400, URZ ;  /* 0x0000040028287890 */ /* 0x000fe2000fffe03f */
[----:B------:R-:W-:Y:S01]  /*dcb0*/  WARPGROUP.ARRIVE ;  /* 0x00000000000079c5 */ /* 0x000fe20000000000 */
[----:B------:R-:W-:Y:S01]  /*dcc0*/  UMOV UR7, 0x40000040 ;  /* 0x4000004000077882 */ /* 0x000fe20000000000 */
[----:B-1----:R-:W1:Y:S01]  /*dcd0*/  SHFL.BFLY PT, R5, R8, 0x2, 0x1f ;  /* 0x0c401f0008057f89 */ /* 0x002e6200000e0000 */
[----:B------:R-:W-:Y:S01]  /*dce0*/  USHF.R.U32.HI UR40, URZ, 0x4, UR40 ;  /* 0x000000043f287899 */ /* 0x000fe20008011628 */
[----:B------:R-:W-:Y:S02]  /*dcf0*/  IMAD.MOV.U32 R4, RZ, RZ, RZ ;  /* 0x000000ffff047224 */ /* 0x000fe400078e00ff */
[----:B0-----:R-:W0:Y:S01]  /*dd00*/  SHFL.BFLY PT, R0, R3, 0x2, 0x1f ;  /* 0x0c401f0003007f89 */ /* 0x001e2200000e0000 */
[----:B------:R-:W-:Y:S01]  /*dd10*/  ULOP3.LUT UR40, UR40, 0x3fff, URZ, 0xc0, !UPT ;  /* 0x00003fff28287892 */ /* 0x000fe2000f8ec03f */
[----:B------:R-:W-:-:S03]  /*dd20*/  IMAD.MOV.U32 R88, RZ, RZ, -0x800000 ;  /* 0xff800000ff587424 */ /* 0x000fc600078e00ff */
[----:B------:R-:W-:-:S04]  /*dd30*/  ULOP3.LUT UR4, UR40, 0x3000000, URZ, 0xfc, !UPT ;  /* 0x0300000028047892 */ /* 0x000fc8000f8efc3f */
[----:B------:R-:W-:-:S07]  /*dd40*/  UIMAD UR4, UR38, 0x600, UR4 ;  /* 0x00000600260478a4 */ /* 0x000fce000f8e0204 */
[----:B------:R-:W-:Y:S02]  /*dd50*/  UMOV UR6, UR4 ;  /* 0x0000000400067c82 */ /* 0x000fe40008000000 */
[----:B------:R-:W-:Y:S01]  /*dd60*/  HGMMA.64x128x16.F32 R24, R156, gdesc[UR4].tnspB, R24, gsb0 ;  /* 0x41e000049c187df0 */ /* 0x000fe20008000818 */
[----:B------:R-:W-:Y:S01]  /*dd70*/  UIADD3 UR6, UR4, 0x80, URZ ;  /* 0x0000008004067890 */ /* 0x000fe2000fffe03f */
[----:B-1----:R-:W-:Y:S01]  /*dd80*/  FADD.FTZ R5, R5, R8 ;  /* 0x0000000805057221 */ /* 0x002fe20000010000 */
[----:B------:R-:W-:Y:S01]  /*dd90*/  UMOV UR7, 0x40000040 ;  /* 0x4000004000077882 */ /* 0x000fe20000000000 */
[----:B------:R-:W-:Y:S02]  /*dda0*/  IMAD.MOV.U32 R8, RZ, RZ, RZ ;  /* 0x000000ffff087224 */ /* 0x000fe400078e00ff */
[----:B0-----:R-:W-:Y:S02]  /*ddb0*/  FADD.FTZ R2, R0, R3 ;  /* 0x0000000300027221 */ /* 0x001fe40000010000 */
[----:B------:R-:W0:Y:S04]  /*ddc0*/  SHFL.BFLY PT, R0, R5, 0x1, 0x1f ;  /* 0x0c201f0005007f89 */ /* 0x000e2800000e0000 */
[----:B------:R-:W1:Y:S01]  /*ddd0*/  SHFL.BFLY PT, R7, R2, 0x1, 0x1f ;  /* 0x0c201f0002077f89 */ /* 0x000e6200000e0000 */
[----:B0-----:R-:W-:Y:S01]  /*dde0*/  FADD.FTZ R9, R5, R0 ;  /* 0x0000000005097221 */ /* 0x001fe20000010000 */
[----:B------:R-:W-:-:S02]  /*ddf0*/  IMAD.MOV.U32 R0, RZ, RZ, -0x800000 ;  /* 0xff800000ff007424 */ /* 0x000fc400078e00ff */
        /* <DEDUP_REMOVED lines=40> */
.L_x_1047:
[----:B------:R-:W-:Y:S01]  /*e080*/  UIADD3 UR4, UR5, 0x2a860, URZ ;  /* 0x0002a86005047890 */ /* 0x000fe2000fffe03f */
[-C--:B------:R-:W-:Y:S01]  /*e090*/  FMUL.FTZ R89, R40, R4.reuse ;  /* 0x0000000428597220 */ /* 0x080fe20000410000 */
[----:B------:R-:W-:Y:S01]  /*e0a0*/  UIADD3 UR38, UR38, 0x1, URZ ;  /* 0x0000000126267890 */ /* 0x000fe2000fffe03f */
[-C--:B------:R-:W-:Y:S01]  /*e0b0*/  FMUL.FTZ R90, R41, R4.reuse ;  /* 0x00000004295a7220 */ /* 0x080fe20000410000 */
[----:B------:R-:W-:Y:S01]  /*e0c0*/  UPRMT UR4, UR60, 0x654, UR4 ;  /* 0x000006543c047896 */ /* 0x000fe20008000004 */
[-C--:B------:R-:W-:Y:S01]  /*e0d0*/  FMUL.FTZ R91, R45, R4.reuse ;  /* 0x000000042d5b7220 */ /* 0x080fe20000410000 */
[----:B------:R-:W-:Y:S01]  /*e0e0*/  UISETP.NE.AND UP0, UPT, UR38, 0x2, UPT ;  /* 0x000000022600788c */ /* 0x000fe2000bf05270 */
[----:B------:R-:W-:Y:S01]  /*e0f0*/  FMUL.FTZ R40, R48, R4 ;  /* 0x0000000430287220 */ /* 0x000fe20000410000 */
[-C--:B------:R-:W-:Y:S01]  /*e100*/  FMUL.FTZ R110, R26, R8.reuse ;  /* 0x000000081a6e7220 */ /* 0x080fe20000410000 */
[-C--:B------:R-:W-:Y:S01]  /*e110*/  FMUL.FTZ R98, R50, R8.reuse ;  /* 0x0000000832627220 */ /* 0x080fe20000410000 */
[-C--:B------:R-:W-:Y:S01]  /*e120*/  FMUL.FTZ R99, R51, R8.reuse ;  /* 0x0000000833637220 */ /* 0x080fe20000410000 */
[----:B------:R-:W-:Y:S01]  /*e130*/  FMUL.FTZ R97, R54, R8 ;  /* 0x0000000836617220 */ /* 0x000fe20000410000 */
[-C--:B------:R-:W-:Y:S01]  /*e140*/  FMUL.FTZ R3, R24, R4.reuse ;  /* 0x0000000418037220 */ /* 0x080fe20000410000 */
[----:B------:R-:W-:Y:S01]  /*e150*/  SYNCS.ARRIVE.TRANS64.RED.A1T0 RZ, [UR4], RZ ;  /* 0x000000ffffff79a7 */ /* 0x000fe20008100404 */
        /* <DEDUP_REMOVED lines=57> */
[----:B------:R-:W-:Y:S01]  /*e4f0*/  VIADD R166, R166, 0x1 ;  /* 0x00000001a6a67836 */ /* 0x000fe20000000000 */
[----:B------:R-:W-:-:S02]  /*e500*/  USEL UR38, UR38, URZ, UP0 ;  /* 0x0000003f26267287 */ /* 0x000fc40008000000 */
[----:B------:R-:W-:-:S12]  /*e510*/  ULOP3.LUT UR39, UR39, UR4, URZ, 0x3c, !UPT ;  /* 0x0000000427277292 */ /* 0x000fd8000f8e3c3f */
.L_x_969:
[----:B------:R-:W0:Y:S01]  /*e520*/  S2R R2, SR_CgaCtaId ;  /* 0x0000000000027919 */ /* 0x000e220000008800 */
[----:B------:R-:W-:Y:S01]  /*e530*/  MOV R23, 0x400 ;  /* 0x0000040000177802 */ /* 0x000fe20000000f00 */
[----:B------:R-:W-:Y:S01]  /*e540*/  BSSY B0, `(.L_x_1048) ;  /* 0x00001bc000007945 */ /* 0x000fe20003800000 */
[----:B------:R-:W-:Y:S02]  /*e550*/  BAR.SYNC.DEFER_BLOCKING 0x5, 0x180 ;  /* 0x0146000000007b1d */ /* 0x000fe40000010000 */
[----:B0-----:R-:W-:-:S05]  /*e560*/  LEA R23, R2, R23, 0x18 ;  /* 0x0000001702177211 */ /* 0x001fca00078ec0ff */
[----:B------:R0:W1:Y:S01]  /*e570*/  LDS R16, [R23+0x2a8d0] ;  /* 0x02a8d00017107984 */ /* 0x0000620000000800 */
[----:B------:R-:W-:Y:S06]  /*e580*/  BAR.ARV 0x4, 0x180 ;  /* 0x0106000000007b1d */ /* 0x000fec0000002000 */
[----:B------:R-:W-:Y:S05]  /*e590*/  @P0 BRA `(.L_x_1049) ;  /* 0x0000001000980947 */ /* 0x000fea0003800000 */
[----:B------:R-:W2:Y:S01]  /*e5a0*/  S2R R2, SR_SWINHI ;  /* 0x0000000000027919 */ /* 0x000ea20000002f00 */
[----:B------:R-:W3:Y:S01]  /*e5b0*/  LDC R57, c[0x0][0xbe8] ;  /* 0x0002fa00ff397b82 */ /* 0x000ee20000000800 */
[----:B------:R-:W-:Y:S01]  /*e5c0*/  SHF.R.S32.HI R58, RZ, 0x1f, R164 ;  /* 0x0000001fff3a7819 */ /* 0x000fe200000114a4 */
[----:B------:R-:W-:Y:S01]  /*e5d0*/  ULDC.64 UR4, c[0x0][0xb90] ;  /* 0x0002e40000047ab9 */ /* 0x000fe20000000a00 */
[----:B------:R-:W-:Y:S01]  /*e5e0*/  F2FP.F16.F32.PACK_AB R7, R7, R26 ;  /* 0x0000001a0707723e */ /* 0x000fe200000000ff */
[----:B------:R-:W-:Y:S01]  /*e5f0*/  IMAD.WIDE.U32 R12, R164, UR4, RZ ;  /* 0x00000004a40c7c25 */ /* 0x000fe2000f8e00ff */
[----:B------:R-:W-:Y:S01]  /*e600*/  F2FP.F16.F32.PACK_AB R6, R29, R6 ;  /* 0x000000061d06723e */ /* 0x000fe200000000ff */
[----:B------:R-:W-:Y:S01]  /*e610*/  ULDC UR6, c[0x0][0xa88] ;  /* 0x0002a20000067ab9 */ /* 0x000fe20000000800 */
[----:B------:R-:W-:Y:S01]  /*e620*/  SHF.R.S32.HI R112, RZ, 0x1f, R162 ;  /* 0x0000001fff707819 */ /* 0x000fe200000114a2 */
[----:B------:R-:W-:Y:S01]  /*e630*/  IMAD R9, R58, UR4, RZ ;  /* 0x000000043a097c24 */ /* 0x000fe2000f8e02ff */
[----:B------:R-:W-:-:S02]  /*e640*/  F2FP.F16.F32.PACK_AB R80, R81, R80 ;  /* 0x000000505150723e */ /* 0x000fc400000000ff */
[----:B------:R-:W-:Y:S01]  /*e650*/  F2FP.F16.F32.PACK_AB R48, R41, R48 ;  /* 0x000000302930723e */ /* 0x000fe200000000ff */
[----:B------:R-:W-:Y:S01]  /*e660*/  IMAD R11, R164, UR5, R9 ;  /* 0x00000005a40b7c24 */ /* 0x000fe2000f8e0209 */
[----:B------:R-:W-:Y:S01]  /*e670*/  ULDC.64 UR4, c[0x0][0xb98] ;  /* 0x0002e60000047ab9 */ /* 0x000fe20000000a00 */
[----:B------:R-:W-:Y:S01]  /*e680*/  IMAD R9, R165, 0x40, R160 ;  /* 0x00000040a5097824 */ /* 0x000fe200078e02a0 */
[----:B------:R-:W-:Y:S01]  /*e690*/  F2FP.F16.F32.PACK_AB R51, R54, R51 ;  /* 0x000000333633723e */ /* 0x000fe200000000ff */
[----:B------:R-:W-:Y:S01]  /*e6a0*/  IMAD.IADD R13, R13, 0x1, R11 ;  /* 0x000000010d0d7824 */ /* 0x000fe200078e020b */
[----:B------:R-:W-:Y:S02]  /*e6b0*/  F2FP.F16.F32.PACK_AB R81, R83, R82 ;  /* 0x000000525351723e */ /* 0x000fe400000000ff */
[----:B------:R-:W-:Y:S01]  /*e6c0*/  F2FP.F16.F32.PACK_AB R82, R85, R84 ;  /* 0x000000545552723e */ /* 0x000fe200000000ff */
[----:B------:R-:W-:Y:S01]  /*e6d0*/  IMAD.WIDE.U32 R12, R162, UR4, R12 ;  /* 0x00000004a20c7c25 */ /* 0x000fe2000f8e000c */
[----:B------:R-:W-:-:S02]  /*e6e0*/  F2FP.F16.F32.PACK_AB R83, R87, R86 ;  /* 0x000000565753723e */ /* 0x000fc400000000ff */
[----:B------:R-:W-:Y:S02]  /*e6f0*/  MOV R34, R23 ;  /* 0x0000001700227202 */ /* 0x000fe40000000f00 */
[----:B--2---:R-:W-:-:S03]  /*e700*/  MOV R35, R2 ;  /* 0x0000000200237202 */ /* 0x004fc60000000f00 */
[----:B------:R-:W-:-:S04]  /*e710*/  IMAD.WIDE R4, R171, 0x2, R34 ;  /* 0x00000002ab047825 */ /* 0x000fc800078e0222 */
[----:B------:R-:W-:Y:S01]  /*e720*/  IMAD.WIDE R34, R9, 0x2, R34 ;  /* 0x0000000209227825 */ /* 0x000fe200078e0222 */
[C---:B------:R-:W-:Y:S02]  /*e730*/  IADD3 R33, P2, R4.reuse, 0x4020, RZ ;  /* 0x0000402004217810 */ /* 0x040fe40007f5e0ff */
[C---:B------:R-:W-:Y:S02]  /*e740*/  IADD3 R21, P6, R4.reuse, 0x20, RZ ;  /* 0x0000002004157810 */ /* 0x040fe40007fde0ff */
[----:B------:R-:W-:Y:S01]  /*e750*/  LOP3.LUT R10, R33, 0x380, RZ, 0xc0, !PT ;  /* 0x00000380210a7812 */ /* 0x000fe200078ec0ff */
[--C-:B------:R-:W-:Y:S01]  /*e760*/  IMAD.X R39, RZ, RZ, R5.reuse, P2 ;  /* 0x000000ffff277224 */ /* 0x100fe200010e0605 */
[----:B------:R-:W-:Y:S01]  /*e770*/  IADD3 R73, P1, R4, 0x4040, RZ ;  /* 0x0000404004497810 */ /* 0x000fe20007f3e0ff */
[--C-:B------:R-:W-:Y:S01]  /*e780*/  IMAD.X R15, RZ, RZ, R5.reuse, P6 ;  /* 0x000000ffff0f7224 */ /* 0x100fe200030e0605 */
[----:B------:R-:W-:Y:S02]  /*e790*/  SHF.R.U64 R10, R10, 0x3, RZ ;  /* 0x000000030a0a7819 */ /* 0x000fe400000012ff */
[----:B------:R-:W-:Y:S01]  /*e7a0*/  IADD3 R31, P3, R4, 0x4000, RZ ;  /* 0x00004000041f7810 */ /* 0x000fe20007f7e0ff */
[----:B------:R-:W-:Y:S01]  /*e7b0*/  IMAD.X R43, RZ, RZ, R5, P1 ;  /* 0x000000ffff2b7224 */ /* 0x000fe200008e0605 */
[----:B------:R-:W-:-:S02]  /*e7c0*/  LOP3.LUT R38, R10, R33, RZ, 0x3c, !PT ;  /* 0x000000210a267212 */ /* 0x000fc400078e3cff */
[----:B------:R-:W-:Y:S01]  /*e7d0*/  IADD3 R33, P6, R34, 0x1000, RZ ;  /* 0x0000100022217810 */ /* 0x000fe20007fde0ff */
[--C-:B------:R-:W-:Y:S01]  /*e7e0*/  IMAD.X R37, RZ, RZ, R5.reuse, P3 ;  /* 0x000000ffff257224 */ /* 0x100fe200018e0605 */
[----:B---3--:R-:W-:Y:S02]  /*e7f0*/  ISETP.NE.AND P1, PT, R57, 0x1, PT ;  /* 0x000000013900780c */ /* 0x008fe40003f25270 */
[----:B------:R-:W-:Y:S02]  /*e800*/  LOP3.LUT R32, R33, 0x380, RZ, 0xc0, !PT ;  /* 0x0000038021207812 */ /* 0x000fe400078ec0ff */
[----:B------:R-:W-:Y:S02]  /*e810*/  IADD3 R55, P4, R4, 0x60, RZ ;  /* 0x0000006004377810 */ /* 0x000fe40007f9e0ff */
[----:B------:R-:W-:Y:S02]  /*e820*/  LOP3.LUT R14, R73, 0x380, RZ, 0xc0, !PT ;  /* 0x00000380490e7812 */ /* 0x000fe400078ec0ff */
[----:B------:R-:W-:Y:S01]  /*e830*/  SHF.R.U64 R32, R32, 0x3, RZ ;  /* 0x0000000320207819 */ /* 0x000fe200000012ff */
[----:B------:R-:W-:Y:S01]  /*e840*/  IMAD.X R11, RZ, RZ, R5, P4 ;  /* 0x000000ffff0b7224 */ /* 0x000fe200020e0605 */
[----:B------:R-:W-:-:S02]  /*e850*/  LOP3.LUT R8, R31, 0x380, RZ, 0xc0, !PT ;  /* 0x000003801f087812 */ /* 0x000fc400078ec0ff */
[----:B------:R-:W-:Y:S01]  /*e860*/  SHF.R.U64 R14, R14, 0x3, RZ ;  /* 0x000000030e0e7819 */ /* 0x000fe200000012ff */
[----:B------:R-:W2:Y:S01]  /*e870*/  @P1 LDC R79, c[0x0][0xbf0] ;  /* 0x0002fc00ff4f1b82 */ /* 0x000ea20000000800 */
[----:B------:R-:W-:Y:S02]  /*e880*/  LOP3.LUT R32, R32, R33, RZ, 0x3c, !PT ;  /* 0x0000002120207212 */ /* 0x000fe400078e3cff */
[----:B------:R-:W-:Y:S02]  /*e890*/  SHF.R.U64 R8, R8, 0x3, RZ ;  /* 0x0000000308087819 */ /* 0x000fe400000012ff */
[----:B------:R-:W-:Y:S02]  /*e8a0*/  IADD3 R33, P4, R34, 0x3000, RZ ;  /* 0x0000300022217810 */ /* 0x000fe40007f9e0ff */
[----:B------:R-:W-:Y:S02]  /*e8b0*/  LOP3.LUT R42, R14, R73, RZ, 0x3c, !PT ;  /* 0x000000490e2a7212 */ /* 0x000fe400078e3cff */
[----:B------:R-:W-:Y:S01]  /*e8c0*/  LOP3.LUT R36, R8, R31, RZ, 0x3c, !PT ;  /* 0x0000001f08247212 */ /* 0x000fe200078e3cff */
[----:B------:R-:W3:Y:S01]  /*e8d0*/  @P1 LDC R73, c[0x0][0xbec] ;  /* 0x0002fb00ff491b82 */ /* 0x000ee20000000800 */
[----:B------:R-:W-:Y:S01]  /*e8e0*/  LOP3.LUT R28, R33, 0x380, RZ, 0xc0, !PT ;  /* 0x00000380211c7812 */ /* 0x000fe200078ec0ff */
[----:B------:R-:W-:Y:S01]  /*e8f0*/  IMAD.X R29, RZ, RZ, R35, P4 ;  /* 0x000000ffff1d7224 */ /* 0x000fe200020e0623 */
[----:B------:R-:W-:-:S02]  /*e900*/  IADD3 R47, P0, R4, 0x4060, RZ ;  /* 0x00004060042f7810 */ /* 0x000fc40007f1e0ff */
[----:B------:R-:W-:Y:S02]  /*e910*/  LOP3.LUT R8, R55, 0x380, RZ, 0xc0, !PT ;  /* 0x0000038037087812 */ /* 0x000fe400078ec0ff */
[----:B------:R-:W-:Y:S02]  /*e920*/  SHF.R.U64 R28, R28, 0x3, RZ ;  /* 0x000000031c1c7819 */ /* 0x000fe400000012ff */
[----:B------:R-:W-:Y:S02]  /*e930*/  LOP3.LUT R46, R47, 0x380, RZ, 0xc0, !PT ;  /* 0x000003802f2e7812 */ /* 0x000fe400078ec0ff */
[----:B------:R-:W-:Y:S02]  /*e940*/  LOP3.LUT R9, R4, 0x380, RZ, 0xc0, !PT ;  /* 0x0000038004097812 */ /* 0x000fe400078ec0ff */
[----:B------:R-:W-:Y:S02]  /*e950*/  SHF.R.U64 R8, R8, 0x3, RZ ;  /* 0x0000000308087819 */ /* 0x000fe400000012ff */
[----:B------:R-:W-:Y:S01]  /*e960*/  LOP3.LUT R28, R28, R33, RZ, 0x3c, !PT ;  /* 0x000000211c1c7212 */ /* 0x000fe200078e3cff */
[----:B------:R-:W-:Y:S01]  /*e970*/  IMAD.X R33, RZ, RZ, R35, P6 ;  /* 0x000000ffff217224 */ /* 0x000fe200030e0623 */
[----:B------:R-:W-:-:S02]  /*e980*/  SHF.R.U64 R46, R46, 0x3, RZ ;  /* 0x000000032e2e7819 */ /* 0x000fc400000012ff */
[----:B------:R-:W-:Y:S02]  /*e990*/  SHF.R.U64 R9, R9, 0x3, RZ ;  /* 0x0000000309097819 */ /* 0x000fe400000012ff */
[----:B------:R-:W-:Y:S02]  /*e9a0*/  LOP3.LUT R10, R8, R55, RZ, 0x3c, !PT ;  /* 0x00000037080a7212 */ /* 0x000fe400078e3cff */
[----:B------:R-:W-:Y:S02]  /*e9b0*/  IADD3 R55, P6, R34, 0x7000, RZ ;  /* 0x0000700022377810 */ /* 0x000fe40007fde0ff */
[----:B------:R-:W-:Y:S02]  /*e9c0*/  IADD3 R25, P5, R4, 0x40, RZ ;  /* 0x0000004004197810 */ /* 0x000fe40007fbe0ff */
[----:B------:R-:W-:Y:S01]  /*e9d0*/  LOP3.LUT R46, R46, R47, RZ, 0x3c, !PT ;  /* 0x0000002f2e2e7212 */ /* 0x000fe200078e3cff */
[--C-:B------:R-:W-:Y:S01]  /*e9e0*/  IMAD.X R47, RZ, RZ, R5.reuse, P0 ;  /* 0x000000ffff2f7224 */ /* 0x100fe200000e0605 */
[----:B------:R-:W-:Y:S01]  /*e9f0*/  LOP3.LUT R4, R9, R4, RZ, 0x3c, !PT ;  /* 0x0000000409047212 */ /* 0x000fe200078e3cff */
[----:B------:R-:W-:Y:S01]  /*ea00*/  IMAD.X R9, RZ, RZ, R5, P5 ;  /* 0x000000ffff097224 */ /* 0x000fe200028e0605 */
[----:B------:R-:W-:-:S02]  /*ea10*/  LOP3.LUT R26, R55, 0x380, RZ, 0xc0, !PT ;  /* 0x00000380371a7812 */ /* 0x000fc400078ec0ff */
[----:B------:R-:W-:Y:S02]  /*ea20*/  MOV R72, R4 ;  /* 0x0000000400487202 */ /* 0x000fe40000000f00 */
[----:B------:R-:W-:Y:S02]  /*ea30*/  F2FP.F16.F32.PACK_AB R4, R96, R3 ;  /* 0x000000036004723e */ /* 0x000fe400000000ff */
[----:B------:R-:W-:Y:S02]  /*ea40*/  SHF.R.U64 R26, R26, 0x3, RZ ;  /* 0x000000031a1a7819 */ /* 0x000fe400000012ff */
[----:B------:R-:W-:Y:S01]  /*ea50*/  MOV R96, R46 ;  /* 0x0000002e00607202 */ /* 0x000fe20000000f00 */
[----:B------:R-:W-:Y:S01]  /*ea60*/  IMAD.IADD R46, R22, 0x1, R17 ;  /* 0x00000001162e7824 */ /* 0x000fe200078e0211 */
[----:B------:R-:W-:Y:S02]  /*ea70*/  LOP3.LUT R2, R21, 0x380, RZ, 0xc0, !PT ;  /* 0x0000038015027812 */ /* 0x000fe400078ec0ff */
[----:B------:R-:W-:-:S02]  /*ea80*/  LOP3.LUT R26, R26, R55, RZ, 0x3c, !PT ;  /* 0x000000371a1a7212 */ /* 0x000fc400078e3cff */
[----:B------:R-:W-:Y:S01]  /*ea90*/  MOV R55, R38 ;  /* 0x0000002600377202 */ /* 0x000fe20000000f00 */
[----:B---3--:R-:W-:Y:S01]  /*eaa0*/  @P1 IMAD.HI.U32 R38, R46, R73, RZ ;  /* 0x000000492e261227 */ /* 0x008fe200078e00ff */
[----:B------:R-:W-:Y:S02]  /*eab0*/  SHF.R.U64 R2, R2, 0x3, RZ ;  /* 0x0000000302027819 */ /* 0x000fe400000012ff */
[----:B------:R-:W-:Y:S01]  /*eac0*/  IADD3 R31, P5, R34, 0x2000, RZ ;  /* 0x00002000221f7810 */ /* 0x000fe20007fbe0ff */
[----:B------:R-:W-:Y:S01]  /*ead0*/  IMAD.MOV.U32 R39, RZ, RZ, R46 ;  /* 0x000000ffff277224 */ /* 0x000fe200078e002e */
[----:B------:R-:W-:Y:S01]  /*eae0*/  F2FP.F16.F32.PACK_AB R5, R27, R110 ;  /* 0x0000006e1b05723e */ /* 0x000fe200000000ff */
[----:B------:R-:W-:Y:S01]  /*eaf0*/  BAR.SYNC.DEFER_BLOCKING 0x1, 0x100 ;  /* 0x0044000000007b1d */ /* 0x000fe20000010000 */
[----:B--2---:R-:W-:Y:S01]  /*eb00*/  @P1 SHF.R.U32.HI R39, RZ, R79, R38 ;  /* 0x0000004fff271219 */ /* 0x004fe20000011626 */
[----:B------:R-:W-:Y:S01]  /*eb10*/  IMAD.IADD R38, R170, 0x1, R17 ;  /* 0x00000001aa267824 */ /* 0x000fe200078e0211 */
[----:B------:R-:W-:Y:S01]  /*eb20*/  LOP3.LUT R14, R2, R21, RZ, 0x3c, !PT ;  /* 0x00000015020e7212 */ /* 0x000fe200078e3cff */
[----:B------:R-:W-:Y:S01]  /*eb30*/  IMAD.X R27, RZ, RZ, R35, P6 ;  /* 0x000000ffff1b7224 */ /* 0x000fe200030e0623 */
[----:B------:R-:W-:-:S02]  /*eb40*/  LOP3.LUT R2, R25, 0x380, RZ, 0xc0, !PT ;  /* 0x0000038019027812 */ /* 0x000fc400078ec0ff */
[----:B------:R-:W-:Y:S02]  /*eb50*/  LOP3.LUT R30, R31, 0x380, RZ, 0xc0, !PT ;  /* 0x000003801f1e7812 */ /* 0x000fe400078ec0ff */
[----:B------:R-:W-:Y:S02]  /*eb60*/  LOP3.LUT R3, R34, 0x380, RZ, 0xc0, !PT ;  /* 0x0000038022037812 */ /* 0x000fe400078ec0ff */
[----:B------:R-:W-:Y:S02]  /*eb70*/  SHF.R.U64 R2, R2, 0x3, RZ ;  /* 0x0000000302027819 */ /* 0x000fe400000012ff */
[----:B------:R-:W-:Y:S02]  /*eb80*/  SHF.R.U64 R30, R30, 0x3, RZ ;  /* 0x000000031e1e7819 */ /* 0x000fe400000012ff */
[----:B------:R-:W-:Y:S02]  /*eb90*/  IADD3 R21, P0, R34, 0x6000, RZ ;  /* 0x0000600022157810 */ /* 0x000fe40007f1e0ff */
[----:B------:R-:W-:-:S02]  /*eba0*/  SHF.R.U64 R3, R3, 0x3, RZ ;  /* 0x0000000303037819 */ /* 0x000fc400000012ff */
[----:B------:R-:W-:Y:S02]  /*ebb0*/  MOV R111, R10 ;  /* 0x0000000a006f7202 */ /* 0x000fe40000000f00 */
[----:B------:R-:W-:Y:S02]  /*ebc0*/  LOP3.LUT R8, R2, R25, RZ, 0x3c, !PT ;  /* 0x0000001902087212 */ /* 0x000fe400078e3cff */
[----:B------:R-:W-:Y:S01]  /*ebd0*/  LOP3.LUT R30, R30, R31, RZ, 0x3c, !PT ;  /* 0x0000001f1e1e7212 */ /* 0x000fe200078e3cff */
[----:B------:R2:W-:Y:S01]  /*ebe0*/  STSM.16.M88.4 [R72], R4 ;  /* 0x0000000448007844 */ /* 0x0005e20000000200 */
[C---:B------:R-:W-:Y:S02]  /*ebf0*/  IADD3 R31, P3, R34.reuse, 0x4000, RZ ;  /* 0x00004000221f7810 */ /* 0x040fe40007f7e0ff */
[----:B------:R-:W-:Y:S02]  /*ec00*/  IADD3 R25, P2, R34, 0x5000, RZ ;  /* 0x0000500022197810 */ /* 0x000fe40007f5e0ff */
[----:B------:R-:W-:Y:S01]  /*ec10*/  LOP3.LUT R34, R3, R34, RZ, 0x3c, !PT ;  /* 0x0000002203227212 */ /* 0x000fe200078e3cff */
[----:B------:R-:W-:Y:S01]  /*ec20*/  IMAD.X R3, RZ, RZ, R35, P0 ;  /* 0x000000ffff037224 */ /* 0x000fe200000e0623 */
[----:B------:R-:W-:-:S02]  /*ec30*/  IADD3 R12, P0, R39, R12, RZ ;  /* 0x0000000c270c7210 */ /* 0x000fc40007f1e0ff */
[----:B------:R-:W-:Y:S02]  /*ec40*/  LOP3.LUT R2, R21, 0x380, RZ, 0xc0, !PT ;  /* 0x0000038015027812 */ /* 0x000fe400078ec0ff */
[----:B------:R-:W-:Y:S02]  /*ec50*/  LOP3.LUT R24, R25, 0x380, RZ, 0xc0, !PT ;  /* 0x0000038019187812 */ /* 0x000fe400078ec0ff */
[----:B------:R-:W-:Y:S02]  /*ec60*/  MOV R15, R14 ;  /* 0x0000000e000f7202 */ /* 0x000fe40000000f00 */
[----:B------:R-:W-:Y:S01]  /*ec70*/  SHF.R.U64 R2, R2, 0x3, RZ ;  /* 0x0000000302027819 */ /* 0x000fe200000012ff */
[----:B--2---:R-:W-:Y:S01]  /*ec80*/  IMAD.MOV R6, RZ, RZ, -R39 ;  /* 0x000000ffff067224 */ /* 0x004fe200078e0a27 */
[----:B------:R-:W-:Y:S01]  /*ec90*/  F2FP.F16.F32.PACK_AB R7, R106, R105 ;  /* 0x000000696a07723e */ /* 0x000fe200000000ff */
[----:B------:R-:W-:Y:S01]  /*eca0*/  IMAD R5, R112, UR4, RZ ;  /* 0x0000000470057c24 */ /* 0x000fe2000f8e02ff */
[----:B------:R-:W-:Y:S01]  /*ecb0*/  MOV R110, R36 ;  /* 0x00000024006e7202 */ /* 0x000fe20000000f00 */
[----:B------:R-:W-:Y:S01]  /*ecc0*/  IMAD R11, R57, R6, R46 ;  /* 0x00000006390b7224 */ /* 0x000fe200078e022e */
[----:B------:R-:W-:Y:S01]  /*ecd0*/  F2FP.F16.F32.PACK_AB R6, R95, R92 ;  /* 0x0000005c5f06723e */ /* 0x000fe200000000ff */
[----:B------:R-:W-:Y:S01]  /*ece0*/  IMAD R4, R162, UR5, R5 ;  /* 0x00000005a2047c24 */ /* 0x000fe2000f8e0205 */
[----:B------:R-:W-:Y:S01]  /*ecf0*/  SHF.R.S32.HI R5, RZ, 0x1f, R39 ;  /* 0x0000001fff057819 */ /* 0x000fe20000011427 */
[----:B------:R-:W-:Y:S01]  /*ed00*/  ULDC.64 UR4, c[0x0][0xb88] ;  /* 0x0002e20000047ab9 */ /* 0x000fe20000000a00 */
[----:B------:R-:W-:-:S02]  /*ed10*/  SHF.R.S32.HI R10, RZ, 0x1f, R11 ;  /* 0x0000001fff0a7819 */ /* 0x000fc4000001140b */
[----:B------:R-:W-:Y:S02]  /*ed20*/  IADD3.X R13, R5, R13, R4, P0, !PT ;  /* 0x0000000d050d7210 */ /* 0x000fe400007fe404 */
[----:B------:R-:W-:Y:S01]  /*ed30*/  F2FP.F16.F32.PACK_AB R4, R93, R94 ;  /* 0x0000005e5d04723e */ /* 0x000fe200000000ff */
[----:B------:R-:W-:Y:S01]  /*ed40*/  IMAD R10, R10, UR4, RZ ;  /* 0x000000040a0a7c24 */ /* 0x000fe2000f8e02ff */
[----:B------:R-:W-:Y:S01]  /*ed50*/  F2FP.F16.F32.PACK_AB R5, R108, R107 ;  /* 0x0000006b6c05723e */ /* 0x000fe200000000ff */
[C---:B------:R-:W-:Y:S01]  /*ed60*/  IMAD.WIDE.U32 R12, R11.reuse, UR4, R12 ;  /* 0x000000040b0c7c25 */ /* 0x040fe2000f8e000c */
[----:B------:R-:W-:Y:S02]  /*ed70*/  MOV R14, R8 ;  /* 0x00000008000e7202 */ /* 0x000fe40000000f00 */
[----:B------:R-:W-:Y:S01]  /*ed80*/  SHF.R.U64 R24, R24, 0x3, RZ ;  /* 0x0000000318187819 */ /* 0x000fe200000012ff */
[----:B------:R-:W-:Y:S01]  /*ed90*/  IMAD R37, R11, UR5, R10 ;  /* 0x000000050b257c24 */ /* 0x000fe2000f8e020a */
[----:B------:R-:W-:Y:S01]  /*eda0*/  F2FP.F16.F32.PACK_AB R8, R90, R89 ;  /* 0x000000595a08723e */ /* 0x000fe200000000ff */
[----:B------:R2:W-:Y:S01]  /*edb0*/  STSM.16.M88.4 [R15], R4 ;  /* 0x000000040f007844 */ /* 0x0005e20000000200 */
[----:B------:R-:W-:Y:S01]  /*edc0*/  LOP3.LUT R2, R2, R21, RZ, 0x3c, !PT ;  /* 0x0000001502027212 */ /* 0x000fe200078e3cff */
[----:B------:R-:W-:Y:S01]  /*edd0*/  ULDC.64 UR4, c[0x0][0xb50] ;  /* 0x0002d40000047ab9 */ /* 0x000fe20000000a00 */
[----:B------:R-:W-:Y:S01]  /*ede0*/  IMAD R89, R57, UR6, RZ ;  /* 0x0000000639597c24 */ /* 0x000fe2000f8e02ff */
[----:B------:R-:W-:Y:S01]  /*edf0*/  LOP3.LUT P0, RZ, R167, 0x3, RZ, 0xc0, !PT ;  /* 0x00000003a7ff7812 */ /* 0x000fe2000780c0ff */
[----:B------:R-:W-:Y:S01]  /*ee00*/  IMAD.X R21, RZ, RZ, R35, P3 ;  /* 0x000000ffff157224 */ /* 0x000fe200018e0623 */
[----:B------:R-:W-:-:S02]  /*ee10*/  F2FP.F16.F32.PACK_AB R9, R103, R102 ;  /* 0x000000666709723e */ /* 0x000fc400000000ff */
[----:B------:R-:W-:Y:S02]  /*ee20*/  F2FP.F16.F32.PACK_AB R10, R91, R44 ;  /* 0x0000002c5b0a723e */ /* 0x000fe400000000ff */
[----:B------:R-:W-:Y:S02]  /*ee30*/  F2FP.F16.F32.PACK_AB R11, R104, R101 ;  /* 0x00000065680b723e */ /* 0x000fe400000000ff */
[----:B------:R-:W-:Y:S02]  /*ee40*/  LEA R36, P3, R12, UR4, 0x2 ;  /* 0x000000040c247c11 */ /* 0x000fe4000f8610ff */
[----:B------:R-:W-:Y:S01]  /*ee50*/  LOP3.LUT R24, R24, R25, RZ, 0x3c, !PT ;  /* 0x0000001918187212 */ /* 0x000fe200078e3cff */
[----:B------:R-:W-:Y:S01]  /*ee60*/  IMAD.X R25, RZ, RZ, R35, P2 ;  /* 0x000000ffff197224 */ /* 0x000fe200010e0623 */
[C---:B------:R-:W-:Y:S01]  /*ee70*/  ISETP.GE.OR P2, PT, R38.reuse, R89, P0 ;  /* 0x000000592600720c */ /* 0x040fe20000746670 */
[----:B--2---:R-:W-:Y:S01]  /*ee80*/  VIADD R4, R38, 0x8 ;  /* 0x0000000826047836 */ /* 0x004fe20000000000 */
[----:B------:R2:W-:Y:S01]  /*ee90*/  STSM.16.M88.4 [R14], R8 ;  /* 0x000000080e007844 */ /* 0x0005e20000000200 */
[----:B------:R-:W-:Y:S01]  /*eea0*/  IMAD.IADD R5, R13, 0x1, R37 ;  /* 0x000000010d057824 */ /* 0x000fe200078e0225 */
[----:B------:R-:W-:-:S02]  /*eeb0*/  F2FP.F16.F32.PACK_AB R6, R53, R52 ;  /* 0x000000343506723e */ /* 0x000fc400000000ff */
[----:B------:R-:W-:Y:S01]  /*eec0*/  ISETP.GE.OR P0, PT, R4, R89, P0 ;  /* 0x000000590400720c */ /* 0x000fe20000706670 */
[----:B------:R-:W-:Y:S01]  /*eed0*/  SHFL.IDX PT, R72, R36, RZ, 0x1c1f ;  /* 0x001c1fff24487589 */ /* 0x000fe200000e0000 */
[----:B------:R-:W-:Y:S01]  /*eee0*/  LEA.HI.X R37, R12, UR5, R5, 0x2, P3 ;  /* 0x000000050c257c11 */ /* 0x000fe200098f1405 */
[----:B------:R-:W-:Y:S01]  /*eef0*/  ULDC.64 UR4, c[0x0][0xae8] ;  /* 0x0002ba0000047ab9 */ /* 0x000fe20000000a00 */
[----:B------:R-:W-:Y:S01]  /*ef00*/  F2FP.F16.F32.PACK_AB R4, R49, R40 ;  /* 0x000000283104723e */ /* 0x000fe200000000ff */
[----:B------:R-:W-:Y:S01]  /*ef10*/  SHFL.IDX PT, R78, R36, 0x1, 0x1c1f ;  /* 0x003c1f00244e7f89 */ /* 0x000fe200000e0000 */
[----:B------:R-:W-:Y:S02]  /*ef20*/  F2FP.F16.F32.PACK_AB R5, R99, R98 ;  /* 0x000000626305723e */ /* 0x000fe400000000ff */
[----:B------:R-:W-:Y:S01]  /*ef30*/  F2FP.F16.F32.PACK_AB R7, R100, R97 ;  /* 0x000000616407723e */ /* 0x000fe200000000ff */
[----:B------:R-:W3:Y:S01]  /*ef40*/  SHFL.IDX PT, R73, R37, RZ, 0x1c1f ;  /* 0x001c1fff25497589 */ /* 0x000ee200000e0000 */
[----:B------:R-:W-:-:S02]  /*ef50*/  F2FP.F16.F32.PACK_AB R12, R45, R56 ;  /* 0x000000382d0c723e */ /* 0x000fc400000000ff */
[----:B------:R-:W-:Y:S01]  /*ef60*/  F2FP.F16.F32.PACK_AB R13, R59, R50 ;  /* 0x000000323b0d723e */ /* 0x000fe200000000ff */
[----:B------:R-:W-:Y:S01]  /*ef70*/  STSM.16.M88.4 [R111], R4 ;  /* 0x000000046f007844 */ /* 0x000fe20000000200 */
[----:B--2---:R-:W-:Y:S02]  /*ef80*/  F2FP.F16.F32.PACK_AB R14, R61, R60 ;  /* 0x0000003c3d0e723e */ /* 0x004fe400000000ff */
[----:B------:R-:W-:Y:S01]  /*ef90*/  F2FP.F16.F32.PACK_AB R15, R63, R62 ;  /* 0x0000003e3f0f723e */ /* 0x000fe200000000ff */
[----:B------:R-:W2:Y:S01]  /*efa0*/  SHFL.IDX PT, R79, R37, 0x1, 0x1c1f ;  /* 0x003c1f00254f7f89 */ /* 0x000ea200000e0000 */
[----:B------:R-:W-:Y:S02]  /*efb0*/  F2FP.F16.F32.PACK_AB R8, R65, R64 ;  /* 0x000000404108723e */ /* 0x000fe400000000ff */
[----:B------:R-:W-:Y:S01]  /*efc0*/  F2FP.F16.F32.PACK_AB R9, R67, R66 ;  /* 0x000000424309723e */ /* 0x000fe200000000ff */
[----:B------:R-:W-:Y:S01]  /*efd0*/  STSM.16.M88.4 [R110], R12 ;  /* 0x0000000c6e007844 */ /* 0x000fe20000000200 */
[----:B------:R-:W-:-:S02]  /*efe0*/  F2FP.F16.F32.PACK_AB R10, R69, R68 ;  /* 0x00000044450a723e */ /* 0x000fc400000000ff */
[----:B------:R-:W-:Y:S02]  /*eff0*/  F2FP.F16.F32.PACK_AB R11, R71, R70 ;  /* 0x00000046470b723e */ /* 0x000fe400000000ff */
[----:B------:R-:W-:Y:S02]  /*f000*/  MOV R109, R42 ;  /* 0x0000002a006d7202 */ /* 0x000fe40000000f00 */
[----:B------:R-:W-:Y:S01]  /*f010*/  F2FP.F16.F32.PACK_AB R49, R75, R74 ;  /* 0x0000004a4b31723e */ /* 0x000fe200000000ff */
[----:B------:R-:W-:Y:S01]  /*f020*/  STSM.16.M88.4 [R55], R8 ;  /* 0x0000000837007844 */ /* 0x000fe20000000200 */
[----:B------:R-:W-:Y:S02]  /*f030*/  F2FP.F16.F32.PACK_AB R50, R77, R76 ;  /* 0x0000004c4d32723e */ /* 0x000fe400000000ff */
[----:B------:R-:W-:-:S03]  /*f040*/  LOP3.LUT R20, R31, 0x380, RZ, 0xc0, !PT ;  /* 0x000003801f147812 */ /* 0x000fc600078ec0ff */
[----:B------:R4:W-:Y:S01]  /*f050*/  STSM.16.M88.4 [R109], R48 ;  /* 0x000000306d007844 */ /* 0x0009e20000000200 */
[----:B------:R-:W-:-:S03]  /*f060*/  SHF.R.U64 R20, R20, 0x3, RZ ;  /* 0x0000000314147819 */ /* 0x000fc600000012ff */
[----:B------:R-:W-:Y:S01]  /*f070*/  STSM.16.M88.4 [R96], R80 ;  /* 0x0000005060007844 */ /* 0x000fe20000000200 */
[----:B------:R-:W-:Y:S01]  /*f080*/  LOP3.LUT R20, R20, R31, RZ, 0x3c, !PT ;  /* 0x0000001f14147212 */ /* 0x000fe200078e3cff */
[----:B------:R-:W-:Y:S01]  /*f090*/  IMAD.X R31, RZ, RZ, R35, P5 ;  /* 0x000000ffff1f7224 */ /* 0x000fe200028e0623 */
[----:B------:R-:W-:Y:S08]  /*f0a0*/  BAR.SYNC.DEFER_BLOCKING 0x1, 0x100 ;  /* 0x0044000000007b1d */ /* 0x000ff00000010000 */
[----:B----4-:R-:W4:Y:S08]  /*f0b0*/  @P1 LDC R49, c[0x0][0xbec] ;  /* 0x0002fb00ff311b82 */ /* 0x010f300000000800 */
[----:B------:R-:W0:Y:S01]  /*f0c0*/  @P1 LDC R51, c[0x0][0xbf0] ;  /* 0x0002fc00ff331b82 */ /* 0x000e220000000800 */
[----:B---3--:R-:W-:Y:S04]  /*f0d0*/  @!P2 ST.E desc[UR36][R72.64], R88 ;  /* 0x000000584800a985 */ /* 0x008fe8000c101924 */
[----:B--2---:R2:W-:Y:S04]  /*f0e0*/  @!P0 ST.E desc[UR36][R78.64], R0 ;  /* 0x000000004e008985 */ /* 0x0045e8000c101924 */
[----:B------:R3:W5:Y:S04]  /*f0f0*/  LD.E.128 R36, desc[UR36][R30.64] ;  /* 0x000000241e247980 */ /* 0x000768000c101d00 */
[----:B------:R1:W5:Y:S01]  /*f100*/  LD.E.128 R44, desc[UR36][R34.64] ;  /* 0x00000024222c7980 */ /* 0x000362000c101d00 */
[----:B--2---:R-:W-:-:S03]  /*f110*/  IMAD R0, R163, 0x20, R165 ;  /* 0x00000020a3007824 */ /* 0x004fc600078e02a5 */
[----:B------:R2:W5:Y:S01]  /*f120*/  LD.E.128 R4, desc[UR36][R28.64] ;  /* 0x000000241c047980 */ /* 0x000562000c101d00 */
[----:B---3--:R-:W-:-:S03]  /*f130*/  IMAD.IADD R30, R17, 0x1, R0 ;  /* 0x00000001111e7824 */ /* 0x008fc600078e0200 */
[----:B------:R3:W5:Y:S01]  /*f140*/  LD.E.128 R60, desc[UR36][R20.64] ;  /* 0x00000024143c7980 */ /* 0x000762000c101d00 */
[----:B-1----:R-:W-:Y:S02]  /*f150*/  IMAD R35, R58, UR4, RZ ;  /* 0x000000043a237c24 */ /* 0x002fe4000f8e02ff */
[----:B----4-:R-:W-:Y:S01]  /*f160*/  @P1 IMAD.HI.U32 R0, R30, R49, RZ ;  /* 0x000000311e001227 */ /* 0x010fe200078e00ff */
[----:B------:R1:W5:Y:S03]  /*f170*/  LD.E.128 R52, desc[UR36][R24.64] ;  /* 0x0000002418347980 */ /* 0x000366000c101d00 */
[C---:B------:R-:W-:Y:S01]  /*f180*/  IMAD R35, R164.reuse, UR5, R35 ;  /* 0x00000005a4237c24 */ /* 0x040fe2000f8e0223 */
[----:B------:R4:W5:Y:S01]  /*f190*/  LD.E.128 R12, desc[UR36][R2.64] ;  /* 0x00000024020c7980 */ /* 0x000962000c101d00 */
[----:B--2---:R-:W-:Y:S01]  /*f1a0*/  IMAD.WIDE.U32 R28, R164, UR4, RZ ;  /* 0x00000004a41c7c25 */ /* 0x004fe2000f8e00ff */
[----:B------:R-:W-:-:S02]  /*f1b0*/  ULDC.64 UR4, c[0x0][0xaf0] ;  /* 0x0002bc0000047ab9 */ /* 0x000fc40000000a00 */
[----:B------:R-:W5:Y:S01]  /*f1c0*/  LD.E.128 R40, desc[UR36][R32.64] ;  /* 0x0000002420287980 */ /* 0x000f62000c101d00 */
[----:B---3--:R-:W-:Y:S01]  /*f1d0*/  IMAD.MOV.U32 R21, RZ, RZ, R30 ;  /* 0x000000ffff157224 */ /* 0x008fe200078e001e */
[----:B0-----:R-:W-:Y:S01]  /*f1e0*/  @P1 SHF.R.U32.HI R21, RZ, R51, R0 ;  /* 0x00000033ff151219 */ /* 0x001fe20000011600 */
[----:B-1----:R-:W-:Y:S01]  /*f1f0*/  IMAD R25, R112, UR4, RZ ;  /* 0x0000000470197c24 */ /* 0x002fe2000f8e02ff */
[----:B------:R0:W5:Y:S01]  /*f200*/  LD.E.128 R8, desc[UR36][R26.64] ;  /* 0x000000241a087980 */ /* 0x000162000c101d00 */
[----:B----4-:R-:W-:Y:S02]  /*f210*/  IMAD.IADD R3, R29, 0x1, R35 ;  /* 0x000000011d037824 */ /* 0x010fe400078e0223 */
[----:B------:R-:W-:Y:S01]  /*f220*/  IMAD.MOV.U32 R2, RZ, RZ, R28 ;  /* 0x000000ffff027224 */ /* 0x000fe200078e001c */
[--C-:B------:R-:W-:Y:S01]  /*f230*/  SHF.R.S32.HI R0, RZ, 0x1f, R21.reuse ;  /* 0x0000001fff007819 */ /* 0x100fe20000011415 */
[----:B------:R-:W-:Y:S01]  /*f240*/  IMAD.MOV R20, RZ, RZ, -R21 ;  /* 0x000000ffff147224 */ /* 0x000fe200078e0a15 */
[----:B------:R-:W-:Y:S01]  /*f250*/  @!PT LDS RZ, [RZ] ;  /* 0x00000000fffff984 */ /* 0x000fe20000000800 */
[----:B------:R-:W-:Y:S01]  /*f260*/  @!PT LDS RZ, [RZ] ;  /* 0x00000000fffff984 */ /* 0x000fe20000000800 */
[----:B------:R-:W-:Y:S01]  /*f270*/  @!PT LDS RZ, [RZ] ;  /* 0x00000000fffff984 */ /* 0x000fe20000000800 */
[----:B------:R-:W-:Y:S01]  /*f280*/  @!PT LDS RZ, [RZ] ;  /* 0x00000000fffff984 */ /* 0x000fe20000000800 */
[----:B------:R1:W-:Y:S06]  /*f290*/  MEMBAR.ALL.CTA ;  /* 0x0000000000007992 */ /* 0x0003ec0000008000 */
[----:B-1----:R-:W1:Y:S01]  /*f2a0*/  FENCE.VIEW.ASYNC.S ;  /* 0x00000000000073c6 */ /* 0x002e620000000000 */
[----:B------:R-:W-:-:S02]  /*f2b0*/  IMAD R25, R162, UR5, R25 ;  /* 0x00000005a2197c24 */ /* 0x000fc4000f8e0219 */
[----:B------:R-:W-:Y:S01]  /*f2c0*/  IMAD.WIDE.U32 R2, R162, UR4, R2 ;  /* 0x00000004a2027c25 */ /* 0x000fe2000f8e0002 */
[----:B------:R-:W-:-:S03]  /*f2d0*/  ULDC.64 UR4, c[0x0][0xae0] ;  /* 0x0002b80000047ab9 */ /* 0x000fc60000000a00 */
[----:B------:R-:W-:Y:S02]  /*f2e0*/  IMAD R0, R0, UR4, RZ ;  /* 0x0000000400007c24 */ /* 0x000fe4000f8e02ff */
[----:B------:R-:W-:Y:S02]  /*f2f0*/  IMAD R57, R57, R20, R30 ;  /* 0x0000001439397224 */ /* 0x000fe400078e021e */
[----:B------:R-:W-:Y:S02]  /*f300*/  IMAD.IADD R3, R3, 0x1, R25 ;  /* 0x0000000103037824 */ /* 0x000fe400078e0219 */
[C---:B------:R-:W-:Y:S01]  /*f310*/  IMAD R25, R21.reuse, UR5, R0 ;  /* 0x0000000515197c24 */ /* 0x040fe2000f8e0200 */
[----:B------:R-:W-:Y:S01]  /*f320*/  SHF.R.S32.HI R0, RZ, 0x1f, R57 ;  /* 0x0000001fff007819 */ /* 0x000fe20000011439 */
[----:B------:R-:W-:Y:S01]  /*f330*/  IMAD.WIDE.U32 R2, R21, UR4, R2 ;  /* 0x0000000415027c25 */ /* 0x000fe2000f8e0002 */
[----:B------:R-:W-:-:S03]  /*f340*/  ULDC.64 UR4, c[0x0][0xad8] ;  /* 0x0002b60000047ab9 */ /* 0x000fc60000000a00 */
[----:B------:R-:W-:Y:S02]  /*f350*/  IMAD.IADD R3, R3, 0x1, R25 ;  /* 0x0000000103037824 */ /* 0x000fe400078e0219 */
[----:B------:R-:W-:Y:S02]  /*f360*/  IMAD R20, R0, UR4, RZ ;  /* 0x0000000400147c24 */ /* 0x000fe4000f8e02ff */
[----:B0-----:R-:W-:Y:S02]  /*f370*/  IMAD.IADD R26, R165, 0x1, R17 ;  /* 0x00000001a51a7824 */ /* 0x001fe400078e0211 */
[C---:B------:R-:W-:Y:S02]  /*f380*/  IMAD R17, R57.reuse, UR5, R20 ;  /* 0x0000000539117c24 */ /* 0x040fe4000f8e0214 */
[----:B------:R-:W-:Y:S01]  /*f390*/  IMAD.WIDE.U32 R2, R57, UR4, R2 ;  /* 0x0000000439027c25 */ /* 0x000fe2000f8e0002 */
[----:B------:R-:W-:Y:S01]  /*f3a0*/  ISETP.GE.AND P2, PT, R26, R89, PT ;  /* 0x000000591a00720c */ /* 0x000fe20003f46270 */
[----:B------:R-:W-:-:S02]  /*f3b0*/  ULDC.64 UR4, c[0x0][0xa80] ;  /* 0x0002a00000047ab9 */ /* 0x000fc40000000a00 */
[----:B------:R-:W-:Y:S02]  /*f3c0*/  VIADD R0, R26, 0x20 ;  /* 0x000000201a007836 */ /* 0x000fe40000000000 */
[----:B------:R-:W-:Y:S01]  /*f3d0*/  IMAD.IADD R3, R3, 0x1, R17 ;  /* 0x0000000103037824 */ /* 0x000fe200078e0211 */
[----:B------:R-:W-:Y:S01]  /*f3e0*/  LEA R17, P3, R2, UR4, 0x1 ;  /* 0x0000000402117c11 */ /* 0x000fe2000f8608ff */
[----:B------:R-:W-:Y:S01]  /*f3f0*/  VIADD R23, R23, 0x2a820 ;  /* 0x0002a82017177836 */ /* 0x000fe20000000000 */
[-C--:B------:R-:W-:Y:S01]  /*f400*/  ISETP.GE.AND P0, PT, R0, R89.reuse, PT ;  /* 0x000000590000720c */ /* 0x080fe20003f06270 */
[----:B------:R-:W-:Y:S01]  /*f410*/  VIADD R0, R26, 0x40 ;  /* 0x000000401a007836 */ /* 0x000fe20000000000 */
[----:B------:R-:W-:Y:S02]  /*f420*/  LEA.HI.X R24, R2, UR5, R3, 0x1, P3 ;  /* 0x0000000502187c11 */ /* 0x000fe400098f0c03 */
        /* <DEDUP_REMOVED lines=16> */
.L_x_1051:
[----:B------:R-:W-:Y:S05]  /*f530*/  BSYNC B1 ;  /* 0x0000000000017941 */ /* 0x000fea0003800000 */
.L_x_1050:
        /* <DEDUP_REMOVED lines=13> */
.L_x_1053:
[----:B------:R-:W-:Y:S05]  /*f610*/  BSYNC B1 ;  /* 0x0000000000017941 */ /* 0x000fea0003800000 */
.L_x_1052:
[----:B----4-:R4:W0:Y:S01]  /*f620*/  SHFL.IDX PT, R0, R24, 0x2, 0x181f ;  /* 0x00581f0018007f89 */ /* 0x01082200000e0000 */
        /* <DEDUP_REMOVED lines=8> */
[-C--:B0-----:R-:W-:Y:S02]  /*f6b0*/  @!P2 LEA.HI.X R3, R160, R0.reuse, R173, 0x1, P0 ;  /* 0x00000000a003a211 */ /* 0x081fe400000f0cad */
[----:B------:R-:W-:-:S03]  /*f6c0*/  @!P3 LEA.HI.X R21, R161, R0, R172, 0x1, P1 ;  /* 0x00000000a115b211 */ /* 0x000fc600008f0cac */
[----:B-----5:R3:W-:Y:S04]  /*f6d0*/  @!P2 ST.E.128 desc[UR36][R2.64], R36 ;  /* 0x000000240200a985 */ /* 0x0207e8000c101d24 */
[----:B------:R3:W-:Y:S02]  /*f6e0*/  @!P3 ST.E.128 desc[UR36][R20.64], R12 ;  /* 0x0000000c1400b985 */ /* 0x0007e4000c101d24 */
.L_x_1055:
[----:B------:R-:W-:Y:S05]  /*f6f0*/  BSYNC B1 ;  /* 0x0000000000017941 */ /* 0x000fea0003800000 */
.L_x_1054:
[----:B0-----:R-:W-:Y:S01]  /*f700*/  VIADD R0, R26, 0x60 ;  /* 0x000000601a007836 */ /* 0x001fe20000000000 */
[----:B--2-4-:R-:W0:Y:S04]  /*f710*/  SHFL.IDX PT, R24, R24, 0x3, 0x181f ;  /* 0x00781f0018187f89 */ /* 0x014e2800000e0000 */
[----:B------:R-:W-:Y:S01]  /*f720*/  ISETP.GE.AND P0, PT, R0, R89, PT ;  /* 0x000000590000720c */ /* 0x000fe20003f06270 */
[----:B------:R-:W2:-:S12]  /*f730*/  SHFL.IDX PT, R17, R17, 0x3, 0x181f ;  /* 0x00781f0011117f89 */ /* 0x000e9800000e0000 */
[----:B------:R-:W-:Y:S05]  /*f740*/  @P0 BRA `(.L_x_1056) ;  /* 0x00000008006c0947 */ /* 0x000fea0003800000 */
[----:B------:R-:W-:Y:S02]  /*f750*/  ULDC UR4, c[0x0][0xac8] ;  /* 0x0002b20000047ab9 */ /* 0x000fe40000000800 */
[----:B------:R-:W-:-:S13]  /*f760*/  ISETP.GE.AND P1, PT, R160, UR4, PT ;  /* 0x00000004a0007c0c */ /* 0x000fda000bf26270 */
[----:B--23--:R-:W-:-:S04]  /*f770*/  @!P1 LEA R2, P0, R160, R17, 0x1 ;  /* 0x00000011a0029211 */ /* 0x00cfc800078008ff */
[----:B0-----:R-:W-:Y:S02]  /*f780*/  @!P1 LEA.HI.X R3, R160, R24, R173, 0x1, P0 ;  /* 0x00000018a0039211 */ /* 0x001fe400000f0cad */
[----:B------:R-:W-:-:S03]  /*f790*/  ISETP.GE.AND P0, PT, R161, UR4, PT ;  /* 0x00000004a1007c0c */ /* 0x000fc6000bf06270 */
[----:B-----5:R4:W-:Y:S10]  /*f7a0*/  @!P1 ST.E.128 desc[UR36][R2.64], R4 ;  /* 0x0000000402009985 */ /* 0x0209f4000c101d24 */
[----:B------:R-:W-:Y:S05]  /*f7b0*/  @P0 BRA `(.L_x_1056) ;  /* 0x0000000800500947 */ /* 0x000fea0003800000 */
[----:B----4-:R-:W-:-:S04]  /*f7c0*/  LEA R2, P0, R161, R17, 0x1 ;  /* 0x00000011a1027211 */ /* 0x010fc800078008ff */
[----:B------:R-:W-:-:S05]  /*f7d0*/  LEA.HI.X R3, R161, R24, R172, 0x1, P0 ;  /* 0x00000018a1037211 */ /* 0x000fca00000f0cac */
[----:B------:R0:W-:Y:S01]  /*f7e0*/  ST.E.128 desc[UR36][R2.64], R8 ;  /* 0x0000000802007985 */ /* 0x0001e2000c101d24 */
[----:B------:R-:W-:Y:S05]  /*f7f0*/  BRA `(.L_x_1056) ;  /* 0x0000000800407947 */ /* 0x000fea0003800000 */
.L_x_1049:
[----:B------:R-:W2:Y:S01]  /*f800*/  LDC R11, c[0x0][0xbe8] ;  /* 0x0002fa00ff0b7b82 */ /* 0x000ea20000000800 */
[----:B------:R-:W-:Y:S01]  /*f810*/  ISETP.GE.AND P0, PT, R174, 0x80, PT ;  /* 0x00000080ae00780c */ /* 0x000fe20003f06270 */
[----:B------:R-:W-:Y:S01]  /*f820*/  IMAD R0, R163, 0x20, R165 ;  /* 0x00000020a3007824 */ /* 0x000fe200078e02a5 */
[----:B------:R-:W-:Y:S01]  /*f830*/  BSSY B1, `(.L_x_1057) ;  /* 0x000002e000017945 */ /* 0x000fe20003800000 */
[----:B------:R-:W-:Y:S02]  /*f840*/  SHF.R.S32.HI R6, RZ, 0x1f, R164 ;  /* 0x0000001fff067819 */ /* 0x000fe400000114a4 */
[----:B------:R-:W-:Y:S01]  /*f850*/  IMAD.IADD R12, R17, 0x1, R0 ;  /* 0x00000001110c7824 */ /* 0x000fe200078e0200 */
[----:B------:R-:W-:Y:S02]  /*f860*/  SHF.R.S32.HI R8, RZ, 0x1f, R162 ;  /* 0x0000001fff087819 */ /* 0x000fe400000114a2 */
[----:B--2---:R-:W-:-:S13]  /*f870*/  ISETP.NE.AND P1, PT, R11, 0x1, PT ;  /* 0x000000010b00780c */ /* 0x004fda0003f25270 */
[----:B------:R-:W2:Y:S08]  /*f880*/  @P1 LDC R13, c[0x0][0xbec] ;  /* 0x0002fb00ff0d1b82 */ /* 0x000eb00000000800 */
[----:B------:R-:W3:Y:S01]  /*f890*/  @P1 LDC R15, c[0x0][0xbf0] ;  /* 0x0002fc00ff0f1b82 */ /* 0x000ee20000000800 */
[----:B------:R-:W-:Y:S05]  /*f8a0*/  @P0 BRA `(.L_x_1058) ;  /* 0x0000000000980947 */ /* 0x000fea0003800000 */
[----:B------:R-:W4:Y:S01]  /*f8b0*/  S2R R2, SR_TID.X ;  /* 0x0000000000027919 */ /* 0x000f220000002100 */
[----:B------:R-:W5:Y:S01]  /*f8c0*/  LDC R10, c[0x0][0xbe8] ;  /* 0x0002fa00ff0a7b82 */ /* 0x000f620000000800 */
[----:B------:R-:W-:Y:S02]  /*f8d0*/  ULDC UR4, c[0x0][0xa88] ;  /* 0x0002a20000047ab9 */ /* 0x000fe40000000800 */
[----:B-----5:R-:W-:Y:S01]  /*f8e0*/  IMAD R3, R10, UR4, RZ ;  /* 0x000000040a037c24 */ /* 0x020fe2000f8e02ff */
[----:B----4-:R-:W-:-:S04]  /*f8f0*/  IADD3 R4, R17, -0x80, R2 ;  /* 0xffffff8011047810 */ /* 0x010fc80007ffe002 */
[----:B------:R-:W-:-:S13]  /*f900*/  ISETP.GE.AND P0, PT, R4, R3, PT ;  /* 0x000000030400720c */ /* 0x000fda0003f06270 */
[----:B------:R-:W-:Y:S05]  /*f910*/  @P0 BRA `(.L_x_1058) ;  /* 0x00000000007c0947 */ /* 0x000fea0003800000 */
[----:B------:R-:W-:Y:S01]  /*f920*/  ISETP.NE.AND P0, PT, R10, 0x1, PT ;  /* 0x000000010a00780c */ /* 0x000fe20003f05270 */
[----:B------:R-:W-:Y:S01]  /*f930*/  ULDC.64 UR4, c[0x0][0xb90] ;  /* 0x0002e40000047ab9 */ /* 0x000fe20000000a00 */
[----:B------:R-:W-:Y:S02]  /*f940*/  IMAD.MOV.U32 R5, RZ, RZ, R4 ;  /* 0x000000ffff057224 */ /* 0x000fe400078e0004 */
[----:B------:R-:W-:-:S04]  /*f950*/  IMAD R7, R6, UR4, RZ ;  /* 0x0000000406077c24 */ /* 0x000fc8000f8e02ff */
[----:B------:R-:W-:-:S05]  /*f960*/  IMAD R7, R164, UR5, R7 ;  /* 0x00000005a4077c24 */ /* 0x000fca000f8e0207 */
[----:B------:R-:W4:Y:S08]  /*f970*/  @P0 LDC R3, c[0x0][0xbec] ;  /* 0x0002fb00ff030b82 */ /* 0x000f300000000800 */
[----:B------:R-:W5:Y:S01]  /*f980*/  @P0 LDC R9, c[0x0][0xbf0] ;  /* 0x0002fc00ff090b82 */ /* 0x000f620000000800 */
[----:B----4-:R-:W-:-:S04]  /*f990*/  @P0 IMAD.HI.U32 R0, R4, R3, RZ ;  /* 0x0000000304000227 */ /* 0x010fc800078e00ff */
[----:B------:R-:W-:Y:S01]  /*f9a0*/  IMAD.WIDE.U32 R2, R164, UR4, RZ ;  /* 0x00000004a4027c25 */ /* 0x000fe2000f8e00ff */
[----:B------:R-:W-:Y:S01]  /*f9b0*/  ULDC.64 UR4, c[0x0][0xb98] ;  /* 0x0002e60000047ab9 */ /* 0x000fe20000000a00 */
[----:B-----5:R-:W-:Y:S02]  /*f9c0*/  @P0 SHF.R.U32.HI R5, RZ, R9, R0 ;  /* 0x00000009ff050219 */ /* 0x020fe40000011600 */
[----:B------:R-:W-:Y:S02]  /*f9d0*/  IMAD.IADD R3, R3, 0x1, R7 ;  /* 0x0000000103037824 */ /* 0x000fe400078e0207 */
[----:B------:R-:W-:Y:S02]  /*f9e0*/  IMAD R9, R8, UR4, RZ ;  /* 0x0000000408097c24 */ /* 0x000fe4000f8e02ff */
[----:B------:R-:W-:Y:S02]  /*f9f0*/  IMAD.MOV R7, RZ, RZ, -R5 ;  /* 0x000000ffff077224 */ /* 0x000fe400078e0a05 */
[----:B------:R-:W-:-:S04]  /*fa00*/  IMAD.WIDE.U32 R2, R162, UR4, R2 ;  /* 0x00000004a2027c25 */ /* 0x000fc8000f8e0002 */
[----:B------:R-:W-:Y:S01]  /*fa10*/  IMAD R7, R10, R7, R4 ;  /* 0x000000070a077224 */ /* 0x000fe200078e0204 */
[----:B------:R-:W-:Y:S01]  /*fa20*/  IADD3 R2, P0, R5, R2, RZ ;  /* 0x0000000205027210 */ /* 0x000fe20007f1e0ff */
[----:B------:R-:W-:Y:S01]  /*fa30*/  IMAD R4, R162, UR5, R9 ;  /* 0x00000005a2047c24 */ /* 0x000fe2000f8e0209 */
[----:B------:R-:W-:Y:S01]  /*fa40*/  SHF.R.S32.HI R9, RZ, 0x1f, R5 ;  /* 0x0000001fff097819 */ /* 0x000fe20000011405 */
[----:B------:R-:W-:Y:S01]  /*fa50*/  ULDC.64 UR4, c[0x0][0xb88] ;  /* 0x0002e20000047ab9 */ /* 0x000fe20000000a00 */
        /* <DEDUP_REMOVED lines=11> */
.L_x_1058:
[----:B------:R-:W-:Y:S05]  /*fb10*/  BSYNC B1 ;  /* 0x0000000000017941 */ /* 0x000fea0003800000 */
.L_x_1057:
[----:B------:R-:W-:Y:S01]  /*fb20*/  ULDC.64 UR4, c[0x0][0xae8] ;  /* 0x0002ba0000047ab9 */ /* 0x000fe20000000a00 */
[----:B--2---:R-:W-:Y:S01]  /*fb30*/  @P1 IMAD.HI.U32 R0, R12, R13, RZ ;  /* 0x0000000d0c001227 */ /* 0x004fe200078e00ff */
[----:B------:R-:W-:Y:S01]  /*fb40*/  ULDC UR6, c[0x0][0xa88] ;  /* 0x0002a20000067ab9 */ /* 0x000fe20000000800 */
[----:B------:R-:W-:Y:S02]  /*fb50*/  BSSY B1, `(.L_x_1059) ;  /* 0x0000030000017945 */ /* 0x000fe40003800000 */
[----:B----4-:R-:W-:Y:S02]  /*fb60*/  IMAD R3, R6, UR4, RZ ;  /* 0x0000000406037c24 */ /* 0x010fe4000f8e02ff */
[----:B------:R-:W-:Y:S01]  /*fb70*/  IMAD.MOV.U32 R5, RZ, RZ, R12 ;  /* 0x000000ffff057224 */ /* 0x000fe200078e000c */
[----:B---3--:R-:W-:Y:S01]  /*fb80*/  @P1 SHF.R.U32.HI R5, RZ, R15, R0 ;  /* 0x0000000fff051219 */ /* 0x008fe20000011600 */
[C---:B------:R-:W-:Y:S02]  /*fb90*/  IMAD R7, R164.reuse, UR5, R3 ;  /* 0x00000005a4077c24 */ /* 0x040fe4000f8e0203 */
[----:B------:R-:W-:Y:S01]  /*fba0*/  IMAD.WIDE.U32 R2, R164, UR4, RZ ;  /* 0x00000004a4027c25 */ /* 0x000fe2000f8e00ff */
[----:B------:R-:W-:Y:S01]  /*fbb0*/  ULDC.64 UR4, c[0x0][0xaf0] ;  /* 0x0002bc0000047ab9 */ /* 0x000fe20000000a00 */
[----:B------:R-:W-:-:S02]  /*fbc0*/  SHF.R.S32.HI R0, RZ, 0x1f, R5 ;  /* 0x0000001fff007819 */ /* 0x000fc40000011405 */
[----:B------:R-:W-:Y:S02]  /*fbd0*/  IMAD R9, R8, UR4, RZ ;  /* 0x0000000408097c24 */ /* 0x000fe4000f8e02ff */
[----:B------:R-:W-:Y:S02]  /*fbe0*/  IMAD.IADD R3, R3, 0x1, R7 ;  /* 0x0000000103037824 */ /* 0x000fe400078e0207 */
[----:B------:R-:W-:Y:S02]  /*fbf0*/  IMAD.MOV R7, RZ, RZ, -R5 ;  /* 0x000000ffff077224 */ /* 0x000fe400078e0a05 */
[C---:B------:R-:W-:Y:S02]  /*fc00*/  IMAD R9, R162.reuse, UR5, R9 ;  /* 0x00000005a2097c24 */ /* 0x040fe4000f8e0209 */
        /* <DEDUP_REMOVED lines=11> */
[----:B------:R-:W-:Y:S02]  /*fcc0*/  IMAD.IADD R6, R165, 0x1, R17 ;  /* 0x00000001a5067824 */ /* 0x000fe400078e0211 */
[----:B------:R-:W-:Y:S02]  /*fcd0*/  IMAD R11, R11, UR6, RZ ;  /* 0x000000060b0b7c24 */ /* 0x000fe4000f8e02ff */
[C---:B------:R-:W-:Y:S02]  /*fce0*/  IMAD R5, R7.reuse, UR5, R4 ;  /* 0x0000000507057c24 */ /* 0x040fe4000f8e0204 */
[----:B------:R-:W-:Y:S01]  /*fcf0*/  IMAD.WIDE.U32 R2, R7, UR4, R2 ;  /* 0x0000000407027c25 */ /* 0x000fe2000f8e0002 */
[----:B------:R-:W-:Y:S01]  /*fd00*/  ISETP.GE.AND P2, PT, R6, R11, PT ;  /* 0x0000000b0600720c */ /* 0x000fe20003f46270 */
[----:B------:R-:W-:-:S02]  /*fd10*/  ULDC.64 UR4, c[0x0][0xa80] ;  /* 0x0002a00000047ab9 */ /* 0x000fc40000000a00 */
[----:B------:R-:W-:Y:S01]  /*fd20*/  VIADD R0, R6, 0x20 ;  /* 0x0000002006007836 */ /* 0x000fe20000000000 */
[----:B------:R-:W-:Y:S01]  /*fd30*/  LEA R4, P3, R2, UR4, 0x1 ;  /* 0x0000000402047c11 */ /* 0x000fe2000f8608ff */
[----:B------:R-:W-:-:S03]  /*fd40*/  IMAD.IADD R3, R3, 0x1, R5 ;  /* 0x0000000103037824 */ /* 0x000fc600078e0205 */
[-C--:B------:R-:W-:Y:S01]  /*fd50*/  ISETP.GE.AND P1, PT, R0, R11.reuse, PT ;  /* 0x0000000b0000720c */ /* 0x080fe20003f26270 */
[----:B------:R-:W-:Y:S01]  /*fd60*/  VIADD R0, R6, 0x40 ;  /* 0x0000004006007836 */ /* 0x000fe20000000000 */
[----:B------:R-:W-:Y:S02]  /*fd70*/  LEA.HI.X R5, R2, UR5, R3, 0x1, P3 ;  /* 0x0000000502057c11 */ /* 0x000fe400098f0c03 */
[----:B------:R2:W3:Y:S02]  /*fd80*/  SHFL.IDX PT, R2, R4, RZ, 0x181f ;  /* 0x00181fff04027589 */ /* 0x0004e400000e0000 */
[----:B------:R-:W-:Y:S02]  /*fd90*/  ISETP.GE.AND P0, PT, R0, R11, PT ;  /* 0x0000000b0000720c */ /* 0x000fe40003f06270 */
[----:B------:R2:W4:Y:S01]  /*fda0*/  SHFL.IDX PT, R0, R5, RZ, 0x181f ;  /* 0x00181fff05007589 */ /* 0x00052200000e0000 */
[----:B------:R-:W-:Y:S10]  /*fdb0*/  @P2 BRA `(.L_x_1060) ;  /* 0x0000000000242947 */ /* 0x000ff40003800000 */
        /* <DEDUP_REMOVED lines=9> */
.L_x_1060:
[----:B------:R-:W-:Y:S05]  /*fe50*/  BSYNC B1 ;  /* 0x0000000000017941 */ /* 0x000fea0003800000 */
.L_x_1059:
        /* <DEDUP_REMOVED lines=13> */
.L_x_1062:
[----:B------:R-:W-:Y:S05]  /*ff30*/  BSYNC B1 ;  /* 0x0000000000017941 */ /* 0x000fea0003800000 */
.L_x_1061:
        /* <DEDUP_REMOVED lines=13> */
.L_x_1064:
[----:B------:R-:W-:Y:S05]  /*10010*/  BSYNC B1 ;  /* 0x0000000000017941 */ /* 0x000fea0003800000 */
.L_x_1063:
        /* <DEDUP_REMOVED lines=8> */
[CC--:B----4-:R-:W-:Y:S02]  /*100a0*/  @!P2 LEA R6, P0, R160.reuse, R2.reuse, 0x1 ;  /* 0x00000002a006a211 */ /* 0x0d0fe400078008ff */
[C---:B------:R-:W-:Y:S02]  /*100b0*/  @!P3 LEA R2, P1, R161.reuse, R2, 0x1 ;  /* 0x00000002a102b211 */ /* 0x040fe400078208ff */
[-C--:B0-----:R-:W-:Y:S02]  /*100c0*/  @!P2 LEA.HI.X R7, R160, R5.reuse, R173, 0x1, P0 ;  /* 0x00000005a007a211 */ /* 0x081fe400000f0cad */
[----:B------:R-:W-:-:S03]  /*100d0*/  @!P3 LEA.HI.X R3, R161, R5, R172, 0x1, P1 ;  /* 0x00000005a103b211 */ /* 0x000fc600008f0cac */
[----:B------:R0:W-:Y:S04]  /*100e0*/  @!P2 ST.E.128 desc[UR36][R6.64], RZ ;  /* 0x000000ff0600a985 */ /* 0x0001e8000c101d24 */
[----:B------:R0:W-:Y:S02]  /*100f0*/  @!P3 ST.E.128 desc[UR36][R2.64], RZ ;  /* 0x000000ff0200b985 */ /* 0x0001e4000c101d24 */
.L_x_1056:
[----:B------:R-:W-:Y:S05]  /*10100*/  BSYNC B0 ;  /* 0x0000000000007941 */ /* 0x000fea0003800000 */
.L_x_1048:
[----:B------:R-:W-:Y:S02]  /*10110*/  ULDC UR4, c[0x0][0xc38] ;  /* 0x00030e0000047ab9 */ /* 0x000fe40000000800 */
[----:B-1----:R-:W-:-:S13]  /*10120*/  ISETP.GE.AND P0, PT, R16, UR4, PT ;  /* 0x0000000410007c0c */ /* 0x002fda000bf06270 */
[----:B------:R-:W-:Y:S05]  /*10130*/  @!P0 BRA `(.L_x_1065) ;  /* 0xffffff0800ec8947 */ /* 0x000fea000383ffff */
[----:B------:R-:W-:Y:S05]  /*10140*/  EXIT ;  /* 0x000000000000794d */ /* 0x000fea0003800000 */
.L_x_959:
[----:B------:R-:W-:-:S08]  /*10150*/  NOP ;  /* 0x0000000000007918 */ /* 0x000fd00000000000 */
[----:B0-----:R-:W0:-:S00]  /*10160*/  USETMAXREG.DEALLOC.CTAPOOL 0x28 ;  /* 0x00000028000079c8 */ /* 0x001e0000080e0500 */
[----:B0-----:R-:W-:-:S06]  /*10170*/  LOP3.LUT R0, R0, 0x3, RZ, 0xc0, !PT ;  /* 0x0000000300007812 */ /* 0x001fcc00078ec0ff */
[----:B------:R-:W0:Y:S01]  /*10180*/  S2UR UR9, SR_CTAID.X ;  /* 0x00000000000979c3 */ /* 0x000e220000002500 */
[----:B------:R-:W-:Y:S01]  /*10190*/  LOP3.LUT R19, R19, 0xfffff7ff, RZ, 0xc0, !PT ;  /* 0xfffff7ff13137812 */ /* 0x000fe200078ec0ff */
[----:B------:R-:W-:Y:S01]  /*101a0*/  STL [R1], RZ ;  /* 0x000000ff01007387 */ /* 0x000fe20000100800 */
[----:B------:R-:W-:Y:S02]  /*101b0*/  IMAD.MOV.U32 R23, RZ, RZ, RZ ;  /* 0x000000ffff177224 */ /* 0x000fe400078e00ff */
[----:B------:R-:W-:Y:S01]  /*101c0*/  IMAD.MOV.U32 R26, RZ, RZ, 0x1 ;  /* 0x00000001ff1a7424 */ /* 0x000fe200078e00ff */
[----:B------:R1:W2:Y:S02]  /*101d0*/  SHFL.IDX PT, R2, R0, RZ, 0x1f ;  /* 0x00001fff00027589 */ /* 0x0002a400000e0000 */
[----:B-1----:R-:W0:Y:S01]  /*101e0*/  LDC R0, c[0x0][0xc38] ;  /* 0x00030e00ff007b82 */ /* 0x002e220000000800 */
[----:B--2---:R-:W-:-:S13]  /*101f0*/  ISETP.NE.AND P0, PT, R2, RZ, PT ;  /* 0x000000ff0200720c */ /* 0x004fda0003f05270 */
[----:B------:R-:W-:Y:S01]  /*10200*/  @P0 LOP3.LUT R19, R19, 0x800, RZ, 0xfc, !PT ;  /* 0x0000080013130812 */ /* 0x000fe200078efcff */
[----:B------:R-:W-:Y:S06]  /*10210*/  @P0 BAR.ARV 0x4, 0x180 ;  /* 0x0106000000000b1d */ /* 0x000fec0000002000 */
[----:B0-----:R-:W-:-:S13]  /*10220*/  ISETP.LE.AND P0, PT, R0, UR9, PT ;  /* 0x0000000900007c0c */ /* 0x001fda000bf03270 */
[----:B------:R-:W-:Y:S05]  /*10230*/  @P0 BRA `(.L_x_1066) ;  /* 0x0000003c00f40947 */ /* 0x000fea0003800000 */
[----:B------:R-:W2:Y:S01]  /*10240*/  LDL R3, [R1+0x4] ;  /* 0x0000040001037983 */ /* 0x000ea20000100800 */
[----:B------:R-:W-:Y:S01]  /*10250*/  ULDC.64 UR38, c[0x0][0x2f0] ;  /* 0x0000bc0000267ab9 */ /* 0x000fe20000000a00 */
[----:B------:R-:W-:Y:S01]  /*10260*/  ULDC UR7, c[0x0][0x320] ;  /* 0x0000c80000077ab9 */ /* 0x000fe20000000800 */
[----:B------:R-:W-:Y:S01]  /*10270*/  LOP3.LUT R19, R19, 0xfffffffe, RZ, 0xc0, !PT ;  /* 0xfffffffe13137812 */ /* 0x000fe200078ec0ff */
[----:B------:R-:W0:Y:S01]  /*10280*/  S2R R5, SR_TID.X ;  /* 0x0000000000057919 */ /* 0x000e220000002100 */
[----:B------:R-:W-:Y:S01]  /*10290*/  ULDC UR8, c[0x0][0x2b8] ;  /* 0x0000ae0000087ab9 */ /* 0x000fe20000000800 */
[----:B------:R-:W1:Y:S01]  /*102a0*/  S2UR UR6, SR_CgaCtaId ;  /* 0x00000000000679c3 */ /* 0x000e620000008800 */
[----:B------:R-:W-:Y:S01]  /*102b0*/  LOP3.LUT R19, R19, 0xfffffff7, RZ, 0xc0, !PT ;  /* 0xfffffff713137812 */ /* 0x000fe200078ec0ff */
[----:B------:R-:W-:Y:S01]  /*102c0*/  ULDC.64 UR4, c[0x0][0x418] ;  /* 0x0001060000047ab9 */ /* 0x000fe20000000a00 */
[----:B------:R3:W-:Y:S01]  /*102d0*/  STL [R1], RZ ;  /* 0x000000ff01007387 */ /* 0x0007e20000100800 */
[----:B------:R-:W-:Y:S01]  /*102e0*/  UISETP.NE.U32.AND UP0, UPT, UR4, URZ, UPT ;  /* 0x0000003f0400728c */ /* 0x000fe2000bf05070 */
[----:B------:R-:W-:Y:S01]  /*102f0*/  IMAD.U32 R34, RZ, RZ, UR9 ;  /* 0x00000009ff227e24 */ /* 0x000fe2000f8e00ff */
[----:B------:R-:W-:Y:S01]  /*10300*/  ULDC UR40, c[0x0][0x288] ;  /* 0x0000a20000287ab9 */ /* 0x000fe20000000800 */
[----:B------:R-:W-:Y:S01]  /*10310*/  ULDC UR4, c[0x0][0x424] ;  /* 0x0001090000047ab9 */ /* 0x000fe20000000800 */
[----:B------:R-:W-:Y:S01]  /*10320*/  UISETP.NE.AND.EX UP0, UPT, UR5, URZ, UPT, UP0 ;  /* 0x0000003f0500728c */ /* 0x000fe2000bf05300 */
[----:B------:R-:W-:Y:S01]  /*10330*/  IMAD.MOV.U32 R26, RZ, RZ, 0x1 ;  /* 0x00000001ff1a7424 */ /* 0x000fe200078e00ff */
[----:B------:R-:W-:Y:S01]  /*10340*/  ULDC UR47, c[0x0][0xc] ;  /* 0x00000300002f7ab9 */ /* 0x000fe20000000800 */
[----:B------:R-:W-:Y:S01]  /*10350*/  UMOV UR5, 0x400 ;  /* 0x0000040000057882 */ /* 0x000fe20000000000 */
[----:B------:R-:W-:Y:S01]  /*10360*/  USEL UR4, UR4, 0x1, UP0 ;  /* 0x0000000104047887 */ /* 0x000fe20008000000 */
[----:B------:R-:W-:-:S03]  /*10370*/  IMAD.MOV.U32 R23, RZ, RZ, RZ ;  /* 0x000000ffff177224 */ /* 0x000fc600078e00ff */
[----:B------:R-:W-:-:S04]  /*10380*/  UIMAD UR38, UR4, UR38, URZ ;  /* 0x00000026042672a4 */ /* 0x000fc8000f8e023f */
[----:B------:R-:W-:Y:S02]  /*10390*/  UIADD3 UR4, UR38, 0x5f, URZ ;  /* 0x0000005f26047890 */ /* 0x000fe4000fffe03f */
[----:B------:R-:W-:Y:S02]  /*103a0*/  UIADD3 UR49, UR38, 0x1, -UR40 ;  /* 0x0000000126317890 */ /* 0x000fe4000fffe828 */
[----:B-1----:R-:W-:Y:S02]  /*103b0*/  ULEA UR6, UR6, UR5, 0x18 ;  /* 0x0000000506067291 */ /* 0x002fe4000f8ec03f */
[----:B------:R-:W-:Y:S01]  /*103c0*/  UIMAD.WIDE UR4, UR4, 0x2aaaaaab, URZ ;  /* 0x2aaaaaab040478a5 */ /* 0x000fe2000f8e023f */
[C---:B0-----:R-:W-:Y:S01]  /*103d0*/  IMAD.SHL.U32 R30, R5.reuse, 0x8, RZ ;  /* 0x00000008051e7824 */ /* 0x041fe200078e00ff */
[----:B------:R-:W-:Y:S02]  /*103e0*/  LOP3.LUT R4, R5, 0x7f, RZ, 0xc0, !PT ;  /* 0x0000007f05047812 */ /* 0x000fe400078ec0ff */
[----:B------:R-:W-:Y:S01]  /*103f0*/  IMAD.U32 R16, RZ, RZ, UR6 ;  /* 0x00000006ff107e24 */ /* 0x000fe2000f8e00ff */
[----:B------:R-:W-:Y:S01]  /*10400*/  USHF.R.U32.HI UR41, URZ, 0x1f, UR5 ;  /* 0x0000001f3f297899 */ /* 0x000fe20008011605 */
[----:B------:R-:W-:-:S02]  /*10410*/  LOP3.LUT R0, R30, 0x1f8, RZ, 0xc0, !PT ;  /* 0x000001f81e007812 */ /* 0x000fc400078ec0ff */
[----:B------:R-:W-:Y:S01]  /*10420*/  LOP3.LUT R37, R30, 0x38, RZ, 0xc0, !PT ;  /* 0x000000381e257812 */ /* 0x000fe200078ec0ff */
[----:B------:R-:W-:Y:S01]  /*10430*/  ULEA.HI.SX32 UR41, UR5, UR41, 0x1c ;  /* 0x0000002905297291 */ /* 0x000fe2000f8fe23f */
[----:B------:R-:W-:Y:S02]  /*10440*/  SHF.R.U32.HI R36, RZ, 0x3, R4 ;  /* 0x00000003ff247819 */ /* 0x000fe40000011604 */
[----:B------:R-:W-:Y:S02]  /*10450*/  LOP3.LUT R2, R37, 0x80, RZ, 0xfc, !PT ;  /* 0x0000008025027812 */ /* 0x000fe400078efcff */
[----:B--2---:R-:W-:Y:S02]  /*10460*/  R2UR UR10, R3 ;  /* 0x00000000030a72ca */ /* 0x004fe400000e0000 */
[----:B------:R-:W-:Y:S02]  /*10470*/  LOP3.LUT R3, R0, 0x38, R5, 0x78, !PT ;  /* 0x0000003800037812 */ /* 0x000fe400078e7805 */
[----:B------:R-:W-:-:S02]  /*10480*/  LOP3.LUT R0, R37, 0x40, RZ, 0xfc, !PT ;  /* 0x0000004025007812 */ /* 0x000fc400078efcff */
[----:B------:R-:W-:Y:S01]  /*10490*/  LOP3.LUT R30, R3, 0x200, R30, 0xf8, !PT ;  /* 0x00000200031e7812 */ /* 0x000fe200078ef81e */
[----:B------:R-:W-:Y:S01]  /*104a0*/  IMAD.SHL.U32 R3, R5, 0x10, RZ ;  /* 0x0000001005037824 */ /* 0x000fe200078e00ff */
[C---:B------:R-:W-:Y:S02]  /*104b0*/  ISETP.GE.AND P0, PT, R0.reuse, UR39, PT ;  /* 0x0000002700007c0c */ /* 0x040fe4000bf06270 */
[----:B------:R-:W-:Y:S01]  /*104c0*/  ISETP.GE.AND P1, PT, R0, UR7, PT ;  /* 0x0000000700007c0c */ /* 0x000fe2000bf26270 */
[----:B------:R-:W-:Y:S02]  /*104d0*/  IMAD R31, R30, 0x2, R16 ;  /* 0x000000021e1f7824 */ /* 0x000fe400078e0210 */
[----:B------:R-:W-:-:S08]  /*104e0*/  ULOP3.LUT UR48, UR10, 0x2, URZ, 0xfc, !UPT ;  /* 0x000000020a307892 */ /* 0x000fd0000f8efc3f */
[----:B------:R-:W-:Y:S02]  /*104f0*/  @P0 LOP3.LUT R19, R19, 0x8, RZ, 0xfc, !PT ;  /* 0x0000000813130812 */ /* 0x000fe400078efcff */
[----:B------:R-:W-:Y:S02]  /*10500*/  ISETP.GE.AND P0, PT, R0, UR8, PT ;  /* 0x0000000800007c0c */ /* 0x000fe4000bf06270 */
[----:B------:R-:W-:Y:S02]  /*10510*/  @P1 LOP3.LUT R19, R19, 0x1, RZ, 0xfc, !PT ;  /* 0x0000000113131812 */ /* 0x000fe400078efcff */
[----:B------:R-:W-:Y:S02]  /*10520*/  ISETP.GE.AND P1, PT, R2, UR8, PT ;  /* 0x0000000802007c0c */ /* 0x000fe4000bf26270 */
[----:B------:R-:W-:Y:S02]  /*10530*/  LOP3.LUT R19, R19, 0xfffffdff, RZ, 0xc0, !PT ;  /* 0xfffffdff13137812 */ /* 0x000fe400078ec0ff */
[----:B------:R-:W-:-:S05]  /*10540*/  LOP3.LUT R0, R36, 0x70, R3, 0xf8, !PT ;  /* 0x0000007024007812 */ /* 0x000fca00078ef803 */
[----:B------:R-:W-:Y:S02]  /*10550*/  @P0 LOP3.LUT R19, R19, 0x200, RZ, 0xfc, !PT ;  /* 0x0000020013130812 */ /* 0x000fe400078efcff */
[----:B------:R-:W-:Y:S02]  /*10560*/  ISETP.GE.AND P0, PT, R2, UR39, PT ;  /* 0x0000002702007c0c */ /* 0x000fe4000bf06270 */
[----:B------:R-:W-:-:S11]  /*10570*/  LOP3.LUT R19, R19, 0xfffffffb, RZ, 0xc0, !PT ;  /* 0xfffffffb13137812 */ /* 0x000fd600078ec0ff */
[----:B------:R-:W-:Y:S02]  /*10580*/  @P0 LOP3.LUT R19, R19, 0x4, RZ, 0xfc, !PT ;  /* 0x0000000413130812 */ /* 0x000fe400078efcff */
[----:B------:R-:W-:Y:S01]  /*10590*/  ISETP.GE.AND P0, PT, R37, UR39, PT ;  /* 0x0000002725007c0c */ /* 0x000fe2000bf06270 */
[----:B------:R-:W-:Y:S01]  /*105a0*/  ULDC UR39, c[0x0][0x448] ;  /* 0x0001120000277ab9 */ /* 0x000fe20000000800 */
[----:B------:R-:W-:Y:S01]  /*105b0*/  LOP3.LUT R19, R19, 0xfffffeff, RZ, 0xc0, !PT ;  /* 0xfffffeff13137812 */ /* 0x000fe200078ec0ff */
[----:B------:R-:W-:Y:S02]  /*105c0*/  UIMAD UR39, UR39, UR40, URZ ;  /* 0x00000028272772a4 */ /* 0x000fe4000f8e023f */
[----:B------:R-:W-:Y:S01]  /*105d0*/  UIADD3 UR40, UR38, -UR40, URZ ;  /* 0x8000002826287290 */ /* 0x000fe2000fffe03f */
[----:B------:R-:W-:Y:S02]  /*105e0*/  @P1 LOP3.LUT R19, R19, 0x100, RZ, 0xfc, !PT ;  /* 0x0000010013131812 */ /* 0x000fe400078efcff */
[----:B------:R-:W-:-:S02]  /*105f0*/  ISETP.GE.AND P1, PT, R37, UR7, PT ;  /* 0x0000000725007c0c */ /* 0x000fc4000bf26270 */
[----:B------:R-:W-:-:S04]  /*10600*/  LOP3.LUT R19, R19, 0xffffffef, RZ, 0xc0, !PT ;  /* 0xffffffef13137812 */ /* 0x000fc800078ec0ff */
[----:B------:R-:W-:Y:S02]  /*10610*/  @P0 LOP3.LUT R19, R19, 0x10, RZ, 0xfc, !PT ;  /* 0x0000001013130812 */ /* 0x000fe400078efcff */
[----:B------:R-:W-:Y:S02]  /*10620*/  ISETP.GE.AND P0, PT, R37, UR8, PT ;  /* 0x0000000825007c0c */ /* 0x000fe4000bf06270 */
[----:B------:R-:W-:-:S04]  /*10630*/  LOP3.LUT R19, R19, 0xfffffbff, RZ, 0xc0, !PT ;  /* 0xfffffbff13137812 */ /* 0x000fc800078ec0ff */
[----:B------:R-:W-:-:S04]  /*10640*/  LOP3.LUT R19, R19, 0xfffffffd, RZ, 0xc0, !PT ;  /* 0xfffffffd13137812 */ /* 0x000fc800078ec0ff */
[----:B------:R-:W-:-:S04]  /*10650*/  @P1 LOP3.LUT R19, R19, 0x2, RZ, 0xfc, !PT ;  /* 0x0000000213131812 */ /* 0x000fc800078efcff */
[----:B---3--:R-:W-:-:S07]  /*10660*/  @P0 LOP3.LUT R19, R19, 0x400, RZ, 0xfc, !PT ;  /* 0x0000040013130812 */ /* 0x008fce00078efcff */
.L_x_1121:
[----:B------:R-:W-:Y:S01]  /*10670*/  ULDC UR7, c[0x0][0xc60] ;  /* 0x0003180000077ab9 */ /* 0x000fe20000000800 */
[C---:B------:R-:W-:Y:S01]  /*10680*/  R2UR UR42, R34.reuse ;  /* 0x00000000222a72ca */ /* 0x040fe200000e0000 */
[----:B------:R-:W-:Y:S01]  /*10690*/  UISETP.NE.AND UP0, UPT, UR7, 0x1, UPT ;  /* 0x000000010700788c */ /* 0x000fe2000bf05270 */
[----:B------:R-:W-:-:S10]  /*106a0*/  R2UR UR6, R34 ;  /* 0x00000000220672ca */ /* 0x000fd400000e0000 */
[----:B------:R-:W-:Y:S01]  /*106b0*/  @UP0 ULDC UR4, c[0x0][0xc64] ;  /* 0x0003190000040ab9 */ /* 0x000fe20000000800 */
[----:B------:R-:W-:Y:S01]  /*106c0*/  @UP0 ULDC UR8, c[0x0][0xc68] ;  /* 0x00031a0000080ab9 */ /* 0x000fe20000000800 */
[----:B------:R-:W-:-:S04]  /*106d0*/  UIMAD.WIDE.U32 UR4, UR42, UR4, URZ ;  /* 0x000000042a0472a5 */ /* 0x000fc8000f8e003f */
[----:B------:R-:W-:-:S03]  /*106e0*/  @UP0 USHF.R.U32.HI UR42, URZ, UR8, UR5 ;  /* 0x000000083f2a0299 */ /* 0x000fc60008011605 */
[----:B------:R-:W-:Y:S02]  /*106f0*/  ULDC UR4, c[0x0][0xc78] ;  /* 0x00031e0000047ab9 */ /* 0x000fe40000000800 */
[----:B------:R-:W-:Y:S02]  /*10700*/  UISETP.GE.AND UP0, UPT, UR42, UR4, UPT ;  /* 0x000000042a00728c */ /* 0x000fe4000bf06270 */
[----:B------:R-:W-:-:S04]  /*10710*/  UIADD3 UR4, -UR42, URZ, URZ ;  /* 0x0000003f2a047290 */ /* 0x000fc8000fffe13f */
[----:B------:R-:W-:Y:S01]  /*10720*/  PLOP3.LUT P0, PT, PT, PT, UP0, 0x40, 0x0 ;  /* 0x000000000000781c */ /* 0x000fe20003f0e808 */
[----:B------:R-:W-:-:S12]  /*10730*/  UIMAD UR7, UR7, UR4, UR6 ;  /* 0x00000004070772a4 */ /* 0x000fd8000f8e0206 */
[----:B0----5:R-:W-:Y:S05]  /*10740*/  @P0 BRA `(.L_x_1067) ;  /* 0x0000000000200947 */ /* 0x021fea0003800000 */
[----:B------:R-:W-:Y:S01]  /*10750*/  ULDC UR8, c[0x0][0xc6c] ;  /* 0x00031b0000087ab9 */ /* 0x000fe20000000800 */
[----:B------:R-:W-:Y:S01]  /*10760*/  UMOV UR6, UR7 ;  /* 0x0000000700067c82 */ /* 0x000fe20008000000 */
[----:B------:R-:W-:-:S11]  /*10770*/  UISETP.NE.AND UP0, UPT, UR8, 0x1, UPT ;  /* 0x000000010800788c */ /* 0x000fd6000bf05270 */
[----:B------:R-:W-:Y:S02]  /*10780*/  @UP0 ULDC.64 UR10, c[0x0][0xc70] ;  /* 0x00031c00000a0ab9 */ /* 0x000fe40000000a00 */
[----:B------:R-:W-:-:S04]  /*10790*/  UIMAD.WIDE.U32 UR4, UR7, UR10, URZ ;  /* 0x0000000a070472a5 */ /* 0x000fc8000f8e003f */
[----:B------:R-:W-:-:S04]  /*107a0*/  @UP0 USHF.R.U32.HI UR6, URZ, UR11, UR5 ;  /* 0x0000000b3f060299 */ /* 0x000fc80008011605 */
[----:B------:R-:W-:Y:S01]  /*107b0*/  UIMAD UR4, UR6, UR8, URZ ;  /* 0x00000008060472a4 */ /* 0x000fe2000f8e023f */
[----:B------:R-:W-:Y:S11]  /*107c0*/  BRA `(.L_x_1068) ;  /* 0x00000000001c7947 */ /* 0x000ff60003800000 */
.L_x_1067:
[----:B------:R-:W-:Y:S01]  /*107d0*/  ULDC UR8, c[0x0][0xc54] ;  /* 0x0003150000087ab9 */ /* 0x000fe20000000800 */
[----:B------:R-:W-:Y:S01]  /*107e0*/  UMOV UR6, UR7 ;  /* 0x0000000700067c82 */ /* 0x000fe20008000000 */
[----:B------:R-:W-:-:S11]  /*107f0*/  UISETP.NE.AND UP0, UPT, UR8, 0x1, UPT ;  /* 0x000000010800788c */ /* 0x000fd6000bf05270 */
[----:B------:R-:W-:Y:S02]  /*10800*/  @UP0 ULDC.64 UR10, c[0x0][0xc58] ;  /* 0x00031600000a0ab9 */ /* 0x000fe40000000a00 */
[----:B------:R-:W-:-:S04]  /*10810*/  UIMAD.WIDE.U32 UR4, UR7, UR10, URZ ;  /* 0x0000000a070472a5 */ /* 0x000fc8000f8e003f */
[----:B------:R-:W-:-:S04]  /*10820*/  @UP0 USHF.R.U32.HI UR6, URZ, UR11, UR5 ;  /* 0x0000000b3f060299 */ /* 0x000fc80008011605 */
[----:B------:R-:W-:-:S12]  /*10830*/  UIMAD UR4, UR6, UR8, URZ ;  /* 0x00000008060472a4 */ /* 0x000fd8000f8e023f */
.L_x_1068:
[----:B------:R-:W-:Y:S01]  /*10840*/  ULDC UR5, c[0x0][0xc48] ;  /* 0x0003120000057ab9 */ /* 0x000fe20000000800 */
[----:B------:R-:W-:Y:S01]  /*10850*/  ULDC.64 UR8, c[0x0][0xa28] ;  /* 0x00028a0000087ab9 */ /* 0x000fe20000000a00 */
[----:B------:R-:W-:Y:S01]  /*10860*/  UISETP.NE.AND UP1, UPT, UR5, 0x1, UPT ;  /* 0x000000010500788c */ /* 0x000fe2000bf25270 */
[----:B------:R-:W-:Y:S01]  /*10870*/  IMAD.MOV.U32 R32, RZ, RZ, RZ ;  /* 0x000000ffff207224 */ /* 0x000fe200078e00ff */
[----:B------:R-:W-:Y:S02]  /*10880*/  UIADD3 UR4, UR7, -UR4, URZ ;  /* 0x8000000407047290 */ /* 0x000fe4000fffe03f */
[----:B------:R-:W-:Y:S01]  /*10890*/  UISETP.NE.U32.AND UP0, UPT, UR8, URZ, UPT ;  /* 0x0000003f0800728c */ /* 0x000fe2000bf05070 */
[----:B------:R-:W-:Y:S02]  /*108a0*/  ULDC UR5, c[0x0][0xc54] ;  /* 0x0003150000057ab9 */ /* 0x000fe40000000800 */
[----:B------:R-:W-:Y:S02]  /*108b0*/  UIMAD UR42, UR42, UR5, UR4 ;  /* 0x000000052a2a72a4 */ /* 0x000fe4000f8e0204 */
[----:B------:R-:W-:-:S02]  /*108c0*/  UISETP.NE.AND.EX UP0, UPT, UR9, URZ, UPT, UP0 ;  /* 0x0000003f0900728c */ /* 0x000fc4000bf05300 */
[----:B------:R-:W-:Y:S01]  /*108d0*/  @UP1 ULDC UR4, c[0x0][0xc4c] ;  /* 0x0003130000041ab9 */ /* 0x000fe20000000800 */
[----:B------:R-:W-:Y:S01]  /*108e0*/  @UP1 ULDC UR7, c[0x0][0xc50] ;  /* 0x0003140000071ab9 */ /* 0x000fe20000000800 */
[----:B------:R-:W-:Y:S02]  /*108f0*/  UIMAD.WIDE.U32 UR4, UR42, UR4, URZ ;  /* 0x000000042a0472a5 */ /* 0x000fe4000f8e003f */
[----:B------:R-:W-:Y:S01]  /*10900*/  UMOV UR43, UR42 ;  /* 0x0000002a002b7c82 */ /* 0x000fe20008000000 */
[----:B------:R-:W-:Y:S01]  /*10910*/  ULOP3.LUT UR6, UR6, 0x1ffffff, URZ, 0x3c, !UPT ;  /* 0x01ffffff06067892 */ /* 0x000fe2000f8e3c3f */
[----:B------:R-:W-:Y:S01]  /*10920*/  PLOP3.LUT P0, PT, PT, PT, UP0, 0x80, 0x0 ;  /* 0x000000000000781c */ /* 0x000fe20003f0f008 */
[----:B------:R-:W-:-:S03]  /*10930*/  @UP1 USHF.R.U32.HI UR43, URZ, UR7, UR5 ;  /* 0x000000073f2b1299 */ /* 0x000fc60008011605 */
[----:B------:R-:W-:Y:S02]  /*10940*/  @UP0 ULDC.64 UR4, c[0x0][0xa28] ;  /* 0x00028a0000040ab9 */ /* 0x000fe40000000a00 */
[----:B------:R-:W-:-:S06]  /*10950*/  @UP0 UIMAD.WIDE UR4, UR43, 0x4, UR4 ;  /* 0x000000042b0408a5 */ /* 0x000fcc000f8e0204 */
[----:B------:R-:W-:Y:S01]  /*10960*/  IMAD.U32 R3, RZ, RZ, UR5 ;  /* 0x00000005ff037e24 */ /* 0x000fe2000f8e00ff */
[----:B------:R-:W-:Y:S01]  /*10970*/  ULDC UR5, c[0x0][0x448] ;  /* 0x0001120000057ab9 */ /* 0x000fe20000000800 */
[----:B------:R-:W-:Y:S01]  /*10980*/  IMAD.U32 R2, RZ, RZ, UR4 ;  /* 0x00000004ff027e24 */ /* 0x000fe2000f8e00ff */
[----:B------:R-:W-:Y:S01]  /*10990*/  ULDC UR4, c[0x0][0xc3c] ;  /* 0x00030f0000047ab9 */ /* 0x000fe20000000800 */
[----:B------:R-:W-:Y:S02]  /*109a0*/  UISETP.NE.AND UP2, UPT, UR5, 0x1, UPT ;  /* 0x000000010500788c */ /* 0x000fe4000bf45270 */
[----:B------:R-:W-:Y:S01]  /*109b0*/  UIADD3 UR6, UR6, UR4, URZ ;  /* 0x0000000406067290 */ /* 0x000fe2000fffe03f */
[----:B------:R0:W5:Y:S01]  /*109c0*/  @P0 LDG.E R32, desc[UR36][R2.64] ;  /* 0x0000002402200981 */ /* 0x000162000c1e1900 */
[----:B------:R-:W-:Y:S02]  /*109d0*/  UP2UR UR50, UPR, URZ, 0x4 ;  /* 0x000000043f327883 */ /* 0x000fe40008000000 */
[----:B------:R-:W-:-:S04]  /*109e0*/  USHF.L.U32 UR44, UR6, 0x7, URZ ;  /* 0x00000007062c7899 */ /* 0x000fc8000800063f */
[----:B------:R-:W-:Y:S01]  /*109f0*/  UIADD3 UR6, UR44, 0x7f, URZ ;  /* 0x0000007f2c067890 */ /* 0x000fe2000fffe03f */
[----:B------:R-:W-:Y:S01]  /*10a00*/  @UP2 ULDC UR4, c[0x0][0x44c] ;  /* 0x0001130000042ab9 */ /* 0x000fe20000000800 */
[----:B------:R-:W-:Y:S02]  /*10a10*/  @UP2 ULDC UR7, c[0x0][0x450] ;  /* 0x0001140000072ab9 */ /* 0x000fe40000000800 */
[----:B------:R-:W-:-:S04]  /*10a20*/  UIMAD.WIDE.U32 UR4, UR6, UR4, URZ ;  /* 0x00000004060472a5 */ /* 0x000fc8000f8e003f */
[----:B------:R-:W-:-:S03]  /*10a30*/  @UP2 USHF.R.U32.HI UR6, URZ, UR7, UR5 ;  /* 0x000000073f062299 */ /* 0x000fc60008011605 */
[----:B------:R-:W-:Y:S01]  /*10a40*/  ULDC.64 UR4, c[0x0][0x9e0] ;  /* 0x0002780000047ab9 */ /* 0x000fe20000000a00 */
[----:B------:R-:W-:Y:S02]  /*10a50*/  UIADD3 UR6, UR49, UR6, URZ ;  /* 0x0000000631067290 */ /* 0x000fe4000fffe03f */
[----:B------:R-:W-:Y:S02]  /*10a60*/  UISETP.GE.AND UP0, UPT, UR5, 0x1, UPT ;  /* 0x000000010500788c */ /* 0x000fe4000bf06270 */
[----:B------:R-:W-:-:S04]  /*10a70*/  UIADD3 UR4, UR6, UR4, URZ ;  /* 0x0000000406047290 */ /* 0x000fc8000fffe03f */
[----:B------:R-:W-:-:S13]  /*10a80*/  PLOP3.LUT P0, PT, PT, PT, UP0, 0x40, 0x0 ;  /* 0x000000000000781c */ /* 0x000fda0003f0e808 */
[----:B0-----:R-:W-:Y:S05]  /*10a90*/  @P0 BRA `(.L_x_1069) ;  /* 0x0000000000440947 */ /* 0x001fea0003800000 */
[----:B------:R-:W-:Y:S01]  /*10aa0*/  ISETP.LT.AND P0, PT, RZ, UR6, PT ;  /* 0x00000006ff007c0c */ /* 0x000fe2000bf01270 */
[----:B------:R-:W-:-:S12]  /*10ab0*/  UIADD3 UR8, UR6, -0x1, URZ ;  /* 0xffffffff06087890 */ /* 0x000fd8000fffe03f */
[----:B------:R-:W-:Y:S05]  /*10ac0*/  @P0 BRA `(.L_x_1070) ;  /* 0x00000000001c0947 */ /* 0x000fea0003800000 */
[----:B------:R-:W-:Y:S02]  /*10ad0*/  UISETP.NE.AND UP1, UPT, UR5, 0x1, UPT ;  /* 0x000000010500788c */ /* 0x000fe4000bf25270 */
[----:B------:R-:W-:-:S09]  /*10ae0*/  UIADD3 UR8, -UR6, URZ, URZ ;  /* 0x0000003f06087290 */ /* 0x000fd2000fffe13f */
[----:B------:R-:W-:Y:S02]  /*10af0*/  @UP1 ULDC.64 UR10, c[0x0][0x9e8] ;  /* 0x00027a00000a1ab9 */ /* 0x000fe40000000a00 */
[----:B------:R-:W-:-:S04]  /*10b00*/  UIMAD.WIDE.U32 UR6, UR8, UR10, URZ ;  /* 0x0000000a080672a5 */ /* 0x000fc8000f8e003f */
[----:B------:R-:W-:-:S04]  /*10b10*/  @UP1 USHF.R.U32.HI UR8, URZ, UR11, UR7 ;  /* 0x0000000b3f081299 */ /* 0x000fc80008011607 */
[----:B------:R-:W-:Y:S01]  /*10b20*/  ULOP3.LUT UR8, URZ, UR8, URZ, 0x33, !UPT ;  /* 0x000000083f087292 */ /* 0x000fe2000f8e333f */
[----:B------:R-:W-:Y:S11]  /*10b30*/  BRA `(.L_x_1071) ;  /* 0x0000000000107947 */ /* 0x000ff60003800000 */
.L_x_1070:
[----:B------:R-:W-:-:S11]  /*10b40*/  UISETP.NE.AND UP1, UPT, UR5, 0x1, UPT ;  /* 0x000000010500788c */ /* 0x000fd6000bf25270 */
[----:B------:R-:W-:Y:S02]  /*10b50*/  @UP1 ULDC.64 UR10, c[0x0][0x9e8] ;  /* 0x00027a00000a1ab9 */ /* 0x000fe40000000a00 */
[----:B------:R-:W-:-:S04]  /*10b60*/  UIMAD.WIDE.U32 UR6, UR8, UR10, URZ ;  /* 0x0000000a080672a5 */ /* 0x000fc8000f8e003f */
[----:B------:R-:W-:-:S12]  /*10b70*/  @UP1 USHF.R.U32.HI UR8, URZ, UR11, UR7 ;  /* 0x0000000b3f081299 */ /* 0x000fd80008011607 */
.L_x_1071:
[----:B------:R-:W-:-:S04]  /*10b80*/  UIMAD UR8, UR8, UR5, UR5 ;  /* 0x00000005080872a4 */ /* 0x000fc8000f8e0205 */
[----:B------:R-:W-:-:S04]  /*10b90*/  UISETP.LT.AND UP1, UPT, UR4, UR8, UPT ;  /* 0x000000080400728c */ /* 0x000fc8000bf21270 */
[----:B------:R-:W-:-:S12]  /*10ba0*/  USEL UR4, UR4, UR8, UP1 ;  /* 0x0000000804047287 */ /* 0x000fd80008800000 */
.L_x_1069:
[----:B------:R-:W-:Y:S01]  /*10bb0*/  UISETP.NE.AND UP1, UPT, UR50, URZ, UPT ;  /* 0x0000003f3200728c */ /* 0x000fe2000bf25270 */
[----:B------:R-:W-:Y:S01]  /*10bc0*/  PLOP3.LUT P0, PT, PT, PT, UP0, 0x40, 0x0 ;  /* 0x000000000000781c */ /* 0x000fe20003f0e808 */
[----:B------:R-:W-:Y:S01]  /*10bd0*/  UIADD3 UR6, UR4, 0x5f, URZ ;  /* 0x0000005f04067890 */ /* 0x000fe2000fffe03f */
[----:B------:R-:W-:-:S03]  /*10be0*/  UMOV UR10, UR44 ;  /* 0x0000002c000a7c82 */ /* 0x000fc60008000000 */
[----:B------:R-:W-:-:S04]  /*10bf0*/  UIMAD.WIDE UR6, UR6, 0x2aaaaaab, URZ ;  /* 0x2aaaaaab060678a5 */ /* 0x000fc8000f8e023f */
[----:B------:R-:W-:Y:S01]  /*10c00*/  USHF.R.U32.HI UR4, URZ, 0x1f, UR7 ;  /* 0x0000001f3f047899 */ /* 0x000fe20008011607 */
[----:B------:R-:W-:Y:S02]  /*10c10*/  @UP1 ULDC UR8, c[0x0][0x44c] ;  /* 0x0001130000081ab9 */ /* 0x000fe40000000800 */
[----:B------:R-:W-:Y:S01]  /*10c20*/  @UP1 ULDC UR6, c[0x0][0x450] ;  /* 0x0001140000061ab9 */ /* 0x000fe20000000800 */
[----:B------:R-:W-:Y:S02]  /*10c30*/  UIMAD.WIDE.U32 UR8, UR44, UR8, URZ ;  /* 0x000000082c0872a5 */ /* 0x000fe4000f8e003f */
[----:B------:R-:W-:Y:S02]  /*10c40*/  ULEA.HI.SX32 UR4, UR7, UR4, 0x1c ;  /* 0x0000000407047291 */ /* 0x000fe4000f8fe23f */
[----:B------:R-:W-:Y:S02]  /*10c50*/  @UP1 USHF.R.U32.HI UR10, URZ, UR6, UR9 ;  /* 0x000000063f0a1299 */ /* 0x000fe40008011609 */
[----:B------:R-:W-:-:S02]  /*10c60*/  UISETP.LT.AND UP1, UPT, UR41, UR4, UPT ;  /* 0x000000042900728c */ /* 0x000fc4000bf21270 */
[----:B------:R-:W-:Y:S01]  /*10c70*/  UIADD3 UR6, UR40, UR10, URZ ;  /* 0x0000000a28067290 */ /* 0x000fe2000fffe03f */
[----:B------:R-:W-:Y:S01]  /*10c80*/  ULDC UR8, c[0x0][0x9dc] ;  /* 0x0002770000087ab9 */ /* 0x000fe20000000800 */
[----:B------:R-:W-:Y:S02]  /*10c90*/  USEL UR45, UR41, UR4, UP1 ;  /* 0x00000004292d7287 */ /* 0x000fe40008800000 */
[----:B------:R-:W-:Y:S01]  /*10ca0*/  UIADD3 UR8, UR6, -UR8, URZ ;  /* 0x8000000806087290 */ /* 0x000fe2000fffe03f */
[----:B------:R-:W-:Y:S11]  /*10cb0*/  @P0 BRA `(.L_x_1072) ;  /* 0x0000000000480947 */ /* 0x000ff60003800000 */
[----:B------:R-:W-:Y:S02]  /*10cc0*/  UMOV UR4, UR6 ;  /* 0x0000000600047c82 */ /* 0x000fe40008000000 */
[----:B------:R-:W-:-:S06]  /*10cd0*/  UISETP.GT.AND UP0, UPT, UR4, -0x1, UPT ;  /* 0xffffffff0400788c */ /* 0x000fcc000bf04270 */
[----:B------:R-:W-:-:S13]  /*10ce0*/  PLOP3.LUT P0, PT, PT, PT, UP0, 0x80, 0x0 ;  /* 0x000000000000781c */ /* 0x000fda0003f0f008 */
[----:B------:R-:W-:Y:S05]  /*10cf0*/  @P0 BRA `(.L_x_1073) ;  /* 0x00000000001c0947 */ /* 0x000fea0003800000 */
[----:B------:R-:W-:Y:S02]  /*10d00*/  UISETP.NE.AND UP0, UPT, UR5, 0x1, UPT ;  /* 0x000000010500788c */ /* 0x000fe4000bf05270 */
[----:B------:R-:W-:-:S09]  /*10d10*/  ULOP3.LUT UR4, URZ, UR4, URZ, 0x33, !UPT ;  /* 0x000000043f047292 */ /* 0x000fd2000f8e333f */
[----:B------:R-:W-:Y:S02]  /*10d20*/  @UP0 ULDC.64 UR10, c[0x0][0x9e8] ;  /* 0x00027a00000a0ab9 */ /* 0x000fe40000000a00 */
[----:B------:R-:W-:-:S04]  /*10d30*/  UIMAD.WIDE.U32 UR6, UR4, UR10, URZ ;  /* 0x0000000a040672a5 */ /* 0x000fc8000f8e003f */
[----:B------:R-:W-:-:S04]  /*10d40*/  @UP0 USHF.R.U32.HI UR4, URZ, UR11, UR7 ;  /* 0x0000000b3f040299 */ /* 0x000fc80008011607 */
[----:B------:R-:W-:Y:S01]  /*10d50*/  ULOP3.LUT UR4, URZ, UR4, URZ, 0x33, !UPT ;  /* 0x000000043f047292 */ /* 0x000fe2000f8e333f */
[----:B------:R-:W-:Y:S11]  /*10d60*/  BRA `(.L_x_1074) ;  /* 0x0000000000107947 */ /* 0x000ff60003800000 */
.L_x_1073:
[----:B------:R-:W-:-:S11]  /*10d70*/  UISETP.NE.AND UP0, UPT, UR5, 0x1, UPT ;  /* 0x000000010500788c */ /* 0x000fd6000bf05270 */
[----:B------:R-:W-:Y:S02]  /*10d80*/  @UP0 ULDC.64 UR10, c[0x0][0x9e8] ;  /* 0x00027a00000a0ab9 */ /* 0x000fe40000000a00 */
[----:B------:R-:W-:-:S04]  /*10d90*/  UIMAD.WIDE.U32 UR6, UR4, UR10, URZ ;  /* 0x0000000a040672a5 */ /* 0x000fc8000f8e003f */
[----:B------:R-:W-:-:S12]  /*10da0*/  @UP0 USHF.R.U32.HI UR4, URZ, UR11, UR7 ;  /* 0x0000000b3f040299 */ /* 0x000fd80008011607 */
.L_x_1074:
[----:B------:R-:W-:-:S04]  /*10db0*/  UIMAD UR4, UR4, UR5, URZ ;  /* 0x00000005040472a4 */ /* 0x000fc8000f8e023f */
[----:B------:R-:W-:-:S04]  /*10dc0*/  UISETP.LT.AND UP0, UPT, UR8, UR4, UPT ;  /* 0x000000040800728c */ /* 0x000fc8000bf01270 */
[----:B------:R-:W-:-:S12]  /*10dd0*/  USEL UR8, UR8, UR4, !UP0 ;  /* 0x0000000408087287 */ /* 0x000fd8000c000000 */
.L_x_1072:
[----:B------:R-:W-:Y:S01]  /*10de0*/  UIMAD.WIDE UR4, UR8, 0x2aaaaaab, URZ ;  /* 0x2aaaaaab080478a5 */ /* 0x000fe2000f8e023f */
[----:B------:R-:W-:Y:S03]  /*10df0*/  BSSY B7, `(.L_x_1075) ;  /* 0x0000328000077945 */ /* 0x000fe60003800000 */
[----:B------:R-:W-:-:S04]  /*10e00*/  USHF.R.U32.HI UR4, URZ, 0x1f, UR5 ;  /* 0x0000001f3f047899 */ /* 0x000fc80008011605 */
[----:B------:R-:W-:-:S04]  /*10e10*/  ULEA.HI.SX32 UR4, UR5, UR4, 0x1c ;  /* 0x0000000405047291 */ /* 0x000fc8000f8fe23f */
[----:B------:R-:W-:-:S04]  /*10e20*/  UISETP.LT.AND UP0, UPT, URZ, UR4, UPT ;  /* 0x000000043f00728c */ /* 0x000fc8000bf01270 */
[----:B------:R-:W-:-:S04]  /*10e30*/  USEL UR46, URZ, UR4, !UP0 ;  /* 0x000000043f2e7287 */ /* 0x000fc8000c000000 */
[----:B------:R-:W-:-:S06]  /*10e40*/  UISETP.GT.AND UP0, UPT, UR45, UR46, UPT ;  /* 0x0000002e2d00728c */ /* 0x000fcc000bf04270 */
[----:B------:R-:W-:-:S13]  /*10e50*/  PLOP3.LUT P0, PT, PT, PT, UP0, 0x80, 0x0 ;  /* 0x000000000000781c */ /* 0x000fda0003f0f008 */
[----:B------:R-:W-:Y:S05]  /*10e60*/  @P0 BRA `(.L_x_1076) ;  /* 0x0000000000440947 */ /* 0x000fea0003800000 */
[----:B------:R-:W0:Y:S02]  /*10e70*/  S2R R0, SR_TID.X ;  /* 0x0000000000007919 */ /* 0x000e240000002100 */
[----:B0-----:R-:W-:-:S04]  /*10e80*/  LOP3.LUT R0, R0, 0x7f, RZ, 0xc0, !PT ;  /* 0x0000007f00007812 */ /* 0x001fc800078ec0ff */
[----:B------:R-:W-:-:S13]  /*10e90*/  ISETP.NE.AND P2, PT, R0, RZ, PT ;  /* 0x000000ff0000720c */ /* 0x000fda0003f45270 */
[----:B------:R-:W-:Y:S05]  /*10ea0*/  @P2 BRA `(.L_x_1077) ;  /* 0x0000003000702947 */ /* 0x000fea0003800000 */
[----:B------:R-:W0:Y:S01]  /*10eb0*/  S2R R7, SR_LANEID ;  /* 0x0000000000077919 */ /* 0x000e220000000000 */
[----:B------:R-:W-:Y:S01]  /*10ec0*/  VOTEU.ANY UR4, UPT, PT ;  /* 0x0000000000047886 */ /* 0x000fe200038e0100 */
[----:B------:R-:W1:Y:S01]  /*10ed0*/  LDC.64 R2, c[0x0][0xc80] ;  /* 0x00032000ff027b82 */ /* 0x000e620000000a00 */
[----:B------:R-:W0:Y:S08]  /*10ee0*/  FLO.U32 R0, UR4 ;  /* 0x0000000400007d00 */ /* 0x000e3000080e0000 */
[----:B------:R-:W1:Y:S01]  /*10ef0*/  POPC R5, UR4 ;  /* 0x0000000400057d09 */ /* 0x000e620008000000 */
[----:B0-----:R-:W-:-:S13]  /*10f00*/  ISETP.EQ.U32.AND P0, PT, R0, R7, PT ;  /* 0x000000070000720c */ /* 0x001fda0003f02070 */
[----:B-1----:R-:W2:Y:S01]  /*10f10*/  @P0 ATOMG.E.ADD.STRONG.GPU PT, R3, desc[UR36][R2.64], R5 ;  /* 0x00000005020309a8 */ /* 0x002ea200081ee1e4 */
[----:B------:R-:W0:Y:S02]  /*10f20*/  S2R R4, SR_LTMASK ;  /* 0x0000000000047919 */ /* 0x000e240000003900 */
[----:B0-----:R-:W-:-:S04]  /*10f30*/  LOP3.LUT R4, R4, UR4, RZ, 0xc0, !PT ;  /* 0x0000000404047c12 */ /* 0x001fc8000f8ec0ff */
[----:B------:R-:W0:Y:S01]  /*10f40*/  POPC R7, R4 ;  /* 0x0000000400077309 */ /* 0x000e220000000000 */
[----:B--2---:R-:W0:Y:S02]  /*10f50*/  SHFL.IDX PT, R0, R3, R0, 0x1f ;  /* 0x00001f0003007589 */ /* 0x004e2400000e0000 */
[----:B0-----:R-:W-:Y:S01]  /*10f60*/  IADD3 R34, R0, UR47, R7 ;  /* 0x0000002f00227c10 */ /* 0x001fe2000fffe007 */
[----:B------:R-:W-:Y:S06]  /*10f70*/  BRA `(.L_x_1077) ;  /* 0x00000030003c7947 */ /* 0x000fec0003800000 */
.L_x_1076:
[----:B------:R-:W-:Y:S01]  /*10f80*/  VIADD R0, R16, 0x18400 ;  /* 0x0001840010007836 */ /* 0x000fe20000000000 */
[----:B------:R-:W-:Y:S04]  /*10f90*/  BSSY B6, `(.L_x_1078) ;  /* 0x0000013000067945 */ /* 0x000fe80003800000 */
[----:B------:R-:W-:-:S13]  /*10fa0*/  LOP3.LUT P0, RZ, R0, 0x3ff, RZ, 0xc0, !PT ;  /* 0x000003ff00ff7812 */ /* 0x000fda000780c0ff */
[----:B------:R-:W-:Y:S05]  /*10fb0*/  @!P0 BRA `(.L_x_1079) ;  /* 0x0000000000408947 */ /* 0x000fea0003800000 */
[----:B------:R-:W-:Y:S01]  /*10fc0*/  MOV R2, 0x0 ;  /* 0x0000000000027802 */ /* 0x000fe20000000f00 */
[----:B------:R-:W-:Y:S01]  /*10fd0*/  ULDC.64 UR4, c[0x4][0x90] ;  /* 0x0100240000047ab9 */ /* 0x000fe20000000a00 */
[----:B------:R-:W-:Y:S01]  /*10fe0*/  ULDC.64 UR6, c[0x4][0x98] ;  /* 0x0100260000067ab9 */ /* 0x000fe20000000a00 */
[----:B------:R-:W-:Y:S02]  /*10ff0*/  IMAD.U32 R4, RZ, RZ, UR4 ;  /* 0x00000004ff047e24 */ /* 0x000fe4000f8e00ff */
[----:B------:R-:W-:Y:S01]  /*11000*/  IMAD.U32 R5, RZ, RZ, UR5 ;  /* 0x00000005ff057e24 */ /* 0x000fe2000f8e00ff */
[----:B------:R-:W0:Y:S01]  /*11010*/  LDC.64 R2, c[0x4][R2] ;  /* 0x0100000002027b82 */ /* 0x000e220000000a00 */
[----:B------:R-:W-:Y:S01]  /*11020*/  ULDC.64 UR4, c[0x4][0x8] ;  /* 0x0100020000047ab9 */ /* 0x000fe20000000a00 */
[----:B------:R-:W-:Y:S02]  /*11030*/  IMAD.U32 R6, RZ, RZ, UR6 ;  /* 0x00000006ff067e24 */ /* 0x000fe4000f8e00ff */
[----:B------:R-:W-:-:S02]  /*11040*/  IMAD.U32 R7, RZ, RZ, UR7 ;  /* 0x00000007ff077e24 */ /* 0x000fc4000f8e00ff */
[----:B------:R-:W-:Y:S02]  /*11050*/  IMAD.U32 R10, RZ, RZ, UR4 ;  /* 0x00000004ff0a7e24 */ /* 0x000fe4000f8e00ff */
[----:B------:R-:W-:Y:S02]  /*11060*/  IMAD.U32 R11, RZ, RZ, UR5 ;  /* 0x00000005ff0b7e24 */ /* 0x000fe4000f8e00ff */
[----:B------:R-:W-:Y:S02]  /*11070*/  IMAD.MOV.U32 R8, RZ, RZ, 0x70 ;  /* 0x00000070ff087424 */ /* 0x000fe400078e00ff */
[----:B------:R-:W-:Y:S02]  /*11080*/  IMAD.MOV.U32 R12, RZ, RZ, 0x1 ;  /* 0x00000001ff0c7424 */ /* 0x000fe400078e00ff */
[----:B------:R-:W-:-:S07]  /*11090*/  IMAD.MOV.U32 R13, RZ, RZ, RZ ;  /* 0x000000ffff0d7224 */ /* 0x000fce00078e00ff */
[----:B------:R-:W-:-:S07]  /*110a0*/  LEPC R20, `(.L_x_1079) ;  /* 0x000000001014794e */ /* 0x000fce0000000000 */
[----:B0----5:R-:W-:Y:S05]  /*110b0*/  CALL.ABS.NOINC R2 ;  /* 0x0000000002007343 */ /* 0x021fea0003c00000 */
.L_x_1079:
[----:B------:R-:W-:Y:S05]  /*110c0*/  BSYNC B6 ;  /* 0x0000000000067941 */ /* 0x000fea0003800000 */
.L_x_1078:
[----:B------:R-:W-:Y:S01]  /*110d0*/  VIADD R0, R16, 0x400 ;  /* 0x0000040010007836 */ /* 0x000fe20000000000 */
[----:B------:R-:W-:Y:S04]  /*110e0*/  BSSY B6, `(.L_x_1080) ;  /* 0x0000022000067945 */ /* 0x000fe80003800000 */
        /* <DEDUP_REMOVED lines=17> */
[----:B-1---5:R-:W-:Y:S05]  /*11200*/  CALL.ABS.NOINC R2 ;  /* 0x0000000002007343 */ /* 0x022fea0003c00000 */
.L_x_1082:
[----:B------:R0:W1:Y:S01]  /*11210*/  LDC.64 R2, c[0x4][R17] ;  /* 0x0100000011027b82 */ /* 0x0000620000000a00 */
[----:B------:R-:W-:Y:S01]  /*11220*/  ULDC.64 UR4, c[0x4][0x90] ;  /* 0x0100240000047ab9 */ /* 0x000fe20000000a00 */
[----:B------:R-:W-:Y:S01]  /*11230*/  ULDC.64 UR6, c[0x4][0x98] ;  /* 0x0100260000067ab9 */ /* 0x000fe20000000a00 */
[----:B------:R-:W-:Y:S02]  /*11240*/  IMAD.U32 R4, RZ, RZ, UR4 ;  /* 0x00000004ff047e24 */ /* 0x000fe4000f8e00ff */
        /* <DEDUP_REMOVED lines=11> */
.L_x_1081:
[----:B------:R-:W-:Y:S05]  /*11300*/  BSYNC B6 ;  /* 0x0000000000067941 */ /* 0x000fea0003800000 */
.L_x_1080:
[----:B------:R-:W-:Y:S01]  /*11310*/  ULDC.64 UR4, c[0x0][0x9f8] ;  /* 0x00027e0000047ab9 */ /* 0x000fe20000000a00 */
[----:B------:R-:W-:Y:S01]  /*11320*/  IMAD.U32 R29, RZ, RZ, UR43 ;  /* 0x0000002bff1d7e24 */ /* 0x000fe2000f8e00ff */
[----:B------:R-:W-:Y:S01]  /*11330*/  UISETP.NE.U32.AND UP0, UPT, UR4, URZ, UPT ;  /* 0x0000003f0400728c */ /* 0x000fe2000bf05070 */
[----:B------:R-:W0:Y:S03]  /*11340*/  LDC R10, c[0x0][0x430] ;  /* 0x00010c00ff0a7b82 */ /* 0x000e260000000800 */
[----:B------:R-:W-:-:S06]  /*11350*/  UISETP.NE.AND.EX UP0, UPT, UR5, URZ, UPT, UP0 ;  /* 0x0000003f0500728c */ /* 0x000fcc000bf05300 */
[----:B------:R-:W-:-:S05]  /*11360*/  PLOP3.LUT P0, PT, PT, PT, UP0, 0x80, 0x0 ;  /* 0x000000000000781c */ /* 0x000fca0003f0f008 */
[----:B------:R-:W-:Y:S02]  /*11370*/  @UP0 ULDC.64 UR4, c[0x0][0x9f8] ;  /* 0x00027e0000040ab9 */ /* 0x000fe40000000a00 */
[----:B------:R-:W-:-:S06]  /*11380*/  @UP0 UIMAD.WIDE UR4, UR43, 0x4, UR4 ;  /* 0x000000042b0408a5 */ /* 0x000fcc000f8e0204 */
[----:B------:R-:W-:Y:S01]  /*11390*/  IMAD.U32 R2, RZ, RZ, UR4 ;  /* 0x00000004ff027e24 */ /* 0x000fe2000f8e00ff */
[----:B------:R-:W-:Y:S01]  /*113a0*/  ULDC UR4, c[0x0][0xc48] ;  /* 0x0003120000047ab9 */ /* 0x000fe20000000800 */
[----:B------:R-:W-:-:S05]  /*113b0*/  IMAD.U32 R3, RZ, RZ, UR5 ;  /* 0x00000005ff037e24 */ /* 0x000fca000f8e00ff */
[----:B------:R1:W5:Y:S01]  /*113c0*/  @P0 LDG.E R29, desc[UR36][R2.64] ;  /* 0x00000024021d0981 */ /* 0x000362000c1e1900 */
[----:B------:R-:W-:Y:S01]  /*113d0*/  UMOV UR5, 0xffffffff ;  /* 0xffffffff00057882 */ /* 0x000fe20000000000 */
[----:B------:R-:W-:Y:S02]  /*113e0*/  IMAD.U32 R22, RZ, RZ, UR4 ;  /* 0x00000004ff167e24 */ /* 0x000fe4000f8e00ff */
[----:B------:R-:W-:Y:S05]  /*113f0*/  BRA.DIV UR5, `(.L_x_1083) ;  /* 0x0000003605487947 */ /* 0x000fea000b800000 */
.L_x_1137:
[----:B------:R-:W2:Y:S01]  /*11400*/  S2R R0, SR_TID.X ;  /* 0x0000000000007919 */ /* 0x000ea20000002100 */
[----:B------:R-:W-:Y:S01]  /*11410*/  UIADD3 UR4, UR45, -0x1, URZ ;  /* 0xffffffff2d047890 */ /* 0x000fe2000fffe03f */
[----:B0-----:R-:W-:Y:S02]  /*11420*/  ISETP.NE.AND P1, PT, R10, 0x1, PT ;  /* 0x000000010a00780c */ /* 0x001fe40003f25270 */
[----:B-----5:R-:W-:Y:S02]  /*11430*/  SHF.R.S32.HI R33, RZ, 0x1f, R29 ;  /* 0x0000001fff217819 */ /* 0x020fe4000001141d */
[----:B------:R-:W-:Y:S01]  /*11440*/  LOP3.LUT R19, R19, 0xffffff7f, RZ, 0xc0, !PT ;  /* 0xffffff7f13137812 */ /* 0x000fe200078ec0ff */
[----:B------:R-:W-:-:S08]  /*11450*/  IMAD.U32 R7, RZ, RZ, UR4 ;  /* 0x00000004ff077e24 */ /* 0x000fd0000f8e00ff */
[----:B-1----:R-:W0:Y:S01]  /*11460*/  @P1 LDC R3, c[0x0][0x434] ;  /* 0x00010d00ff031b82 */ /* 0x002e220000000800 */
[----:B------:R-:W-:-:S07]  /*11470*/  @P1 LOP3.LUT R19, R19, 0x80, RZ, 0xfc, !PT ;  /* 0x0000008013131812 */ /* 0x000fce00078efcff */
[----:B------:R-:W1:Y:S01]  /*11480*/  @P1 LDC R5, c[0x0][0x438] ;  /* 0x00010e00ff051b82 */ /* 0x000e620000000800 */
[----:B--2---:R-:W-:-:S05]  /*11490*/  IMAD.SHL.U32 R8, R0, 0x10, RZ ;  /* 0x0000001000087824 */ /* 0x004fca00078e00ff */
[----:B------:R-:W-:-:S05]  /*114a0*/  LOP3.LUT R8, R36, 0x70, R8, 0xf8, !PT ;  /* 0x0000007024087812 */ /* 0x000fca00078ef808 */
[----:B------:R-:W-:-:S04]  /*114b0*/  IMAD R7, R7, 0x60, R8 ;  /* 0x0000006007077824 */ /* 0x000fc800078e0208 */
[C---:B------:R-:W-:Y:S01]  /*114c0*/  IMAD.IADD R0, R7.reuse, 0x1, R32 ;  /* 0x0000000107007824 */ /* 0x040fe200078e0220 */
[----:B------:R-:W-:-:S03]  /*114d0*/  ISETP.GE.AND P0, PT, R7, UR38, PT ;  /* 0x0000002607007c0c */ /* 0x000fc6000bf06270 */
[----:B0-----:R-:W-:Y:S01]  /*114e0*/  @P1 IMAD.HI.U32 R2, R0, R3, RZ ;  /* 0x0000000300021227 */ /* 0x001fe200078e00ff */
[----:B------:R-:W-:-:S03]  /*114f0*/  ISETP.GT.U32.OR P0, PT, R8, 0x5f, P0 ;  /* 0x0000005f0800780c */ /* 0x000fc60000704470 */
[----:B------:R-:W-:Y:S01]  /*11500*/  IMAD.MOV.U32 R9, RZ, RZ, R0 ;  /* 0x000000ffff097224 */ /* 0x000fe200078e0000 */
[----:B-1----:R-:W-:-:S09]  /*11510*/  @P1 SHF.R.U32.HI R9, RZ, R5, R2 ;  /* 0x00000005ff091219 */ /* 0x002fd20000011602 */
[----:B------:R-:W0:Y:S01]  /*11520*/  @!P0 LDC.64 R6, c[0x0][0x428] ;  /* 0x00010a00ff068b82 */ /* 0x000e220000000a00 */
[----:B------:R-:W-:-:S07]  /*11530*/  @!P0 SHF.R.S32.HI R3, RZ, 0x1f, R9 ;  /* 0x0000001fff038819 */ /* 0x000fce0000011409 */
[----:B------:R-:W1:Y:S01]  /*11540*/  @!P0 LDC.64 R4, c[0x0][0x418] ;  /* 0x00010600ff048b82 */ /* 0x000e620000000a00 */
[----:B0-----:R-:W-:-:S04]  /*11550*/  @!P0 IMAD R2, R33, R6, RZ ;  /* 0x0000000621028224 */ /* 0x001fc800078e02ff */
[----:B------:R-:W-:Y:S02]  /*11560*/  @!P0 IMAD R7, R29, R7, R2 ;  /* 0x000000071d078224 */ /* 0x000fe400078e0202 */
[----:B------:R-:W-:-:S04]  /*11570*/  @!P0 IMAD.MOV.U32 R2, RZ, RZ, R9 ;  /* 0x000000ffff028224 */ /* 0x000fc800078e0009 */
[----:B------:R-:W-:-:S04]  /*11580*/  @!P0 IMAD.WIDE.U32 R2, R29, R6, R2 ;  /* 0x000000061d028225 */ /* 0x000fc800078e0002 */
[----:B------:R-:W-:Y:S01]  /*11590*/  @!P0 IMAD.IADD R3, R3, 0x1, R7 ;  /* 0x0000000103038824 */ /* 0x000fe200078e0207 */
[----:B-1----:R-:W-:Y:S01]  /*115a0*/  @!P0 LEA R4, P1, R2, R4, 0x2 ;  /* 0x0000000402048211 */ /* 0x002fe200078210ff */
[----:B------:R-:W-:-:S03]  /*115b0*/  IMAD.MOV.U32 R6, RZ, RZ, RZ ;  /* 0x000000ffff067224 */ /* 0x000fc600078e00ff */
[----:B------:R-:W-:Y:S01]  /*115c0*/  @!P0 LEA.HI.X R5, R2, R5, R3, 0x2, P1 ;  /* 0x0000000502058211 */ /* 0x000fe200008f1403 */
[----:B------:R-:W-:-:S04]  /*115d0*/  IMAD.MOV R7, RZ, RZ, -R9 ;  /* 0x000000ffff077224 */ /* 0x000fc800078e0a09 */
[----:B------:R0:W5:Y:S01]  /*115e0*/  @!P0 LDG.E R6, desc[UR36][R4.64] ;  /* 0x0000002404068981 */ /* 0x000162000c1e1900 */
[----:B------:R-:W-:Y:S01]  /*115f0*/  ISETP.GT.U32.AND P0, PT, R8, 0x5f, PT ;  /* 0x0000005f0800780c */ /* 0x000fe20003f04070 */
[----:B------:R-:W-:Y:S01]  /*11600*/  IMAD R3, RZ, RZ, -UR43 ;  /* 0x8000002bff037e24 */ /* 0x000fe2000f8e02ff */
[----:B------:R-:W-:Y:S01]  /*11610*/  LOP3.LUT R19, R19, 0xffffffbf, RZ, 0xc0, !PT ;  /* 0xffffffbf13137812 */ /* 0x000fe200078ec0ff */
[----:B------:R-:W-:Y:S02]  /*11620*/  IMAD.U32 R24, RZ, RZ, UR4 ;  /* 0x00000004ff187e24 */ /* 0x000fe4000f8e00ff */
[----:B------:R-:W-:Y:S02]  /*11630*/  IMAD R22, R22, R3, UR42 ;  /* 0x0000002a16167e24 */ /* 0x000fe4000f8e0203 */
[----:B0-----:R-:W-:-:S03]  /*11640*/  IMAD R5, R10, R7, R0 ;  /* 0x000000070a057224 */ /* 0x001fc600078e0200 */
[----:B------:R-:W-:Y:S01]  /*11650*/  SHF.R.S32.HI R28, RZ, 0x1f, R22 ;  /* 0x0000001fff1c7819 */ /* 0x000fe20000011416 */
[----:B------:R-:W-:-:S05]  /*11660*/  IMAD.U32 R0, RZ, RZ, UR48 ;  /* 0x00000030ff007e24 */ /* 0x000fca000f8e00ff */
[----:B------:R-:W-:-:S13]  /*11670*/  ISETP.NE.AND P2, PT, R0, 0x3, PT ;  /* 0x000000030000780c */ /* 0x000fda0003f45270 */
[----:B------:R-:W-:-:S04]  /*11680*/  @P2 LOP3.LUT R19, R19, 0x40, RZ, 0xfc, !PT ;  /* 0x0000004013132812 */ /* 0x000fc800078efcff */
[----:B------:R-:W-:-:S04]  /*11690*/  LOP3.LUT R19, R19, 0xffffffdf, RZ, 0xc0, !PT ;  /* 0xffffffdf13137812 */ /* 0x000fc800078ec0ff */
[----:B------:R-:W-:Y:S01]  /*116a0*/  @P0 LOP3.LUT R19, R19, 0x20, RZ, 0xfc, !PT ;  /* 0x0000002013130812 */ /* 0x000fe200078efcff */
[----:B------:R-:W-:Y:S06]  /*116b0*/  @!P2 BRA `(.L_x_1084) ;  /* 0x000000000004a947 */ /* 0x000fec0003800000 */
[----:B------:R-:W-:Y:S01]  /*116c0*/  BPT.TRAP 0x1 ;  /* 0x000000040000795c */ /* 0x000fe20000300000 */
.L_x_1084:
[----:B------:R-:W-:Y:S01]  /*116d0*/  SHF.R.S32.HI R7, RZ, 0x1f, R5 ;  /* 0x0000001fff077819 */ /* 0x000fe20000011405 */
[----:B------:R-:W-:Y:S01]  /*116e0*/  ULDC.64 UR4, c[0x0][0x328] ;  /* 0x0000ca0000047ab9 */ /* 0x000fe20000000a00 */
[----:B-----5:R-:W-:Y:S01]  /*116f0*/  SHF.R.S32.HI R4, RZ, 0x1f, R6 ;  /* 0x0000001fff047819 */ /* 0x020fe20000011406 */
[----:B------:R-:W-:Y:S01]  /*11700*/  IMAD.WIDE.U32 R2, R5, UR4, RZ ;  /* 0x0000000405027c25 */ /* 0x000fe2000f8e00ff */
[----:B------:R-:W-:Y:S03]  /*11710*/  BSSY B0, `(.L_x_1085) ;  /* 0x0000015000007945 */ /* 0x000fe60003800000 */
[----:B------:R-:W-:-:S04]  /*11720*/  IMAD R0, R7, UR4, RZ ;  /* 0x0000000407007c24 */ /* 0x000fc8000f8e02ff */
[----:B------:R-:W-:Y:S01]  /*11730*/  IMAD R9, R5, UR5, R0 ;  /* 0x0000000505097c24 */ /* 0x000fe2000f8e0200 */
[----:B------:R-:W-:Y:S01]  /*11740*/  ULDC.64 UR4, c[0x0][0x338] ;  /* 0x0000ce0000047ab9 */ /* 0x000fe20000000a00 */
[----:B------:R-:W-:Y:S02]  /*11750*/  IMAD R0, R23, 0x8, R16 ;  /* 0x0000000817007824 */ /* 0x000fe400078e0210 */
        /* <DEDUP_REMOVED lines=13> */
[----:B------:R-:W-:-:S04]  /*11830*/  SHF.L.U32 R3, R26, 0x1f, RZ ;  /* 0x0000001f1a037819 */ /* 0x000fc800000006ff */
[----:B------:R-:W0:Y:S02]  /*11840*/  SYNCS.PHASECHK.TRANS64.TRYWAIT P0, [R0+URZ+0x2a840], R3 ;  /* 0x02a84003000075a7 */ /* 0x000e24000800017f */
[----:B0-----:R-:W-:Y:S05]  /*11850*/  @!P0 BRA `(.L_x_1086) ;  /* 0x00000030005c8947 */ /* 0x001fea0003800000 */
.L_x_1138:
[----:B------:R-:W-:Y:S05]  /*11860*/  BSYNC B0 ;  /* 0x0000000000007941 */ /* 0x000fea0003800000 */
.L_x_1085:
[----:B------:R-:W-:Y:S01]  /*11870*/  ULDC.64 UR4, c[0x0][0x300] ;  /* 0x0000c00000047ab9 */ /* 0x000fe20000000a00 */
[----:B------:R-:W-:Y:S01]  /*11880*/  LOP3.LUT P4, RZ, R19, 0x10, RZ, 0xc0, !PT ;  /* 0x0000001013ff7812 */ /* 0x000fe2000788c0ff */
[----:B------:R-:W-:Y:S01]  /*11890*/  IMAD R2, R7, UR4, RZ ;  /* 0x0000000407027c24 */ /* 0x000fe2000f8e02ff */
[C---:B------:R-:W-:Y:S02]  /*118a0*/  LOP3.LUT P3, RZ, R19.reuse, 0x8, RZ, 0xc0, !PT ;  /* 0x0000000813ff7812 */ /* 0x040fe4000786c0ff */
[----:B------:R-:W-:Y:S01]  /*118b0*/  LOP3.LUT P2, RZ, R19, 0x4, RZ, 0xc0, !PT ;  /* 0x0000000413ff7812 */ /* 0x000fe2000784c0ff */
[C---:B------:R-:W-:Y:S02]  /*118c0*/  IMAD R7, R5.reuse, UR5, R2 ;  /* 0x0000000505077c24 */ /* 0x040fe4000f8e0202 */
[----:B0-----:R-:W-:Y:S01]  /*118d0*/  IMAD.WIDE.U32 R2, R5, UR4, RZ ;  /* 0x0000000405027c25 */ /* 0x001fe2000f8e00ff */
[----:B------:R-:W-:-:S03]  /*118e0*/  ULDC.64 UR4, c[0x0][0x310] ;  /* 0x0000c40000047ab9 */ /* 0x000fc60000000a00 */
[----:B------:R-:W-:Y:S02]  /*118f0*/  IMAD.IADD R3, R3, 0x1, R7 ;  /* 0x0000000103037824 */ /* 0x000fe400078e0207 */
[----:B------:R-:W-:Y:S02]  /*11900*/  IMAD R5, R4, UR4, RZ ;  /* 0x0000000404057c24 */ /* 0x000fe4000f8e02ff */
[----:B------:R-:W-:-:S04]  /*11910*/  IMAD.WIDE.U32 R2, R6, UR4, R2 ;  /* 0x0000000406027c25 */ /* 0x000fc8000f8e0002 */
[----:B------:R-:W-:Y:S01]  /*11920*/  IMAD R5, R6, UR5, R5 ;  /* 0x0000000506057c24 */ /* 0x000fe2000f8e0205 */
[----:B------:R-:W-:Y:S01]  /*11930*/  ULDC.64 UR4, c[0x0][0x308] ;  /* 0x0000c20000047ab9 */ /* 0x000fe20000000a00 */
[----:B------:R-:W-:Y:S02]  /*11940*/  IMAD.MOV.U32 R7, RZ, RZ, -0x60 ;  /* 0xffffffa0ff077424 */ /* 0x000fe400078e00ff */
[----:B------:R-:W-:Y:S02]  /*11950*/  IMAD.IADD R3, R3, 0x1, R5 ;  /* 0x0000000103037824 */ /* 0x000fe400078e0205 */
[----:B------:R-:W-:Y:S02]  /*11960*/  IMAD R5, R28, UR4, RZ ;  /* 0x000000041c057c24 */ /* 0x000fe4000f8e02ff */
[----:B------:R-:W-:-:S04]  /*11970*/  IMAD.WIDE.U32 R2, R22, UR4, R2 ;  /* 0x0000000416027c25 */ /* 0x000fc8000f8e0002 */
[----:B------:R-:W-:Y:S01]  /*11980*/  IMAD R5, R22, UR5, R5 ;  /* 0x0000000516057c24 */ /* 0x000fe2000f8e0205 */
[----:B------:R-:W-:Y:S01]  /*11990*/  ULDC.64 UR4, c[0x0][0x2e8] ;  /* 0x0000ba0000047ab9 */ /* 0x000fe20000000a00 */
[----:B------:R-:W-:Y:S01]  /*119a0*/  IMAD R7, R24, R7, UR38 ;  /* 0x0000002618077e24 */ /* 0x000fe2000f8e0207 */
[C---:B------:R-:W-:Y:S01]  /*119b0*/  LEA R4, P0, R2.reuse, UR4, 0x1 ;  /* 0x0000000402047c11 */ /* 0x040fe2000f8008ff */
[----:B------:R-:W-:Y:S01]  /*119c0*/  IMAD.IADD R3, R3, 0x1, R5 ;  /* 0x0000000103037824 */ /* 0x000fe200078e0205 */
[----:B------:R-:W-:Y:S01]  /*119d0*/  UMOV UR4, 0xffffffff ;  /* 0xffffffff00047882 */ /* 0x000fe20000000000 */
[----:B------:R-:W-:Y:S02]  /*119e0*/  IMAD.IADD R7, R7, 0x1, -R36 ;  /* 0x0000000107077824 */ /* 0x000fe400078e0a24 */
[----:B------:R-:W-:Y:S01]  /*119f0*/  IMAD R5, R23, 0x4800, R30 ;  /* 0x0000480017057824 */ /* 0x000fe200078e021e */
[----:B------:R-:W-:Y:S02]  /*11a00*/  LEA.HI.X R6, R2, UR5, R3, 0x1, P0 ;  /* 0x0000000502067c11 */ /* 0x000fe400080f0c03 */
[----:B------:R-:W-:Y:S01]  /*11a10*/  ISETP.GE.AND P0, PT, R7, 0x1, PT ;  /* 0x000000010700780c */ /* 0x000fe20003f06270 */
[----:B------:R-:W-:-:S12]  /*11a20*/  BRA.DIV UR4, `(.L_x_1087) ;  /* 0x0000002e04fc7947 */ /* 0x000fd8000b800000 */
[----:B------:R-:W0:Y:S01]  /*11a30*/  SHFL.IDX PT, R14, R4, RZ, 0x181f ;  /* 0x00181fff040e7589 */ /* 0x000e2200000e0000 */
[----:B------:R-:W-:-:S03]  /*11a40*/  @P0 IMAD R9, R5, 0x2, R16 ;  /* 0x0000000205090824 */ /* 0x000fc600078e0210 */
[----:B------:R-:W1:Y:S04]  /*11a50*/  SHFL.IDX PT, R2, R6, RZ, 0x181f ;  /* 0x00181fff06027589 */ /* 0x000e6800000e0000 */
[----:B------:R-:W-:Y:S01]  /*11a60*/  SHFL.IDX PT, R8, R6, 0x1, 0x181f ;  /* 0x00381f0006087f89 */ /* 0x000fe200000e0000 */
[----:B0-----:R-:W-:-:S05]  /*11a70*/  @P0 LEA R14, P1, R37, R14, 0x1 ;  /* 0x0000000e250e0211 */ /* 0x001fca00078208ff */
[----:B-1----:R-:W-:Y:S02]  /*11a80*/  @P0 IMAD.X R3, RZ, RZ, R2, P1 ;  /* 0x000000ffff030224 */ /* 0x002fe400008e0602 */
[----:B------:R-:W-:Y:S02]  /*11a90*/  @P0 IMAD.MOV.U32 R2, RZ, RZ, R14 ;  /* 0x000000ffff020224 */ /* 0x000fe400078e000e */
[----:B------:R-:W0:Y:S04]  /*11aa0*/  SHFL.IDX PT, R14, R4, 0x1, 0x181f ;  /* 0x00381f00040e7f89 */ /* 0x000e2800000e0000 */
[----:B------:R-:W-:Y:S04]  /*11ab0*/  @P0 LDGSTS.E.BYPASS.LTC128B.128 [R9+0x18400], desc[UR36][R2.64], !P4 ;  /* 0x1840000002090fae */ /* 0x000fe8000e101d64 */
[----:B------:R-:W-:Y:S04]  /*11ac0*/  @P0 LDGSTS.E.BYPASS.LTC128B.128 [R9+0x1b400], desc[UR36][R2.64+0x80], !P3 ;  /* 0x1b40008002090fae */ /* 0x000fe8000d901d64 */
[----:B------:R1:W-:Y:S01]  /*11ad0*/  @P0 LDGSTS.E.BYPASS.LTC128B.128 [R9+0x1e400], desc[UR36][R2.64+0x100], !P2 ;  /* 0x1e40010002090fae */ /* 0x0003e2000d101d64 */
[----:B------:R-:W-:-:S13]  /*11ae0*/  ISETP.GE.AND P0, PT, R7, 0x11, PT ;  /* 0x000000110700780c */ /* 0x000fda0003f06270 */
[----:B0-----:R-:W-:Y:S01]  /*11af0*/  @P0 LEA R14, P1, R37, R14, 0x1 ;  /* 0x0000000e250e0211 */ /* 0x001fe200078208ff */
[----:B------:R-:W-:-:S04]  /*11b00*/  @P0 IMAD R25, R5, 0x2, R16 ;  /* 0x0000000205190824 */ /* 0x000fc800078e0210 */
[----:B------:R-:W-:Y:S02]  /*11b10*/  @P0 IMAD.X R21, RZ, RZ, R8, P1 ;  /* 0x000000ffff150224 */ /* 0x000fe400008e0608 */
[----:B-1----:R-:W-:Y:S01]  /*11b20*/  @P0 IMAD.MOV.U32 R2, RZ, RZ, R14 ;  /* 0x000000ffff020224 */ /* 0x002fe200078e000e */
[----:B------:R-:W-:Y:S01]  /*11b30*/  SHFL.IDX PT, R8, R6, 0x2, 0x181f ;  /* 0x00581f0006087f89 */ /* 0x000fe200000e0000 */
[----:B------:R-:W-:-:S03]  /*11b40*/  @P0 IMAD.MOV.U32 R3, RZ, RZ, R21 ;  /* 0x000000ffff030224 */ /* 0x000fc600078e0015 */
        /* <DEDUP_REMOVED lines=31> */
[----:B------:R0:W1:Y:S01]  /*11d40*/  SHFL.IDX PT, R8, R6, 0x5, 0x181f ;  /* 0x00b81f0006087f89 */ /* 0x00006200000e0000 */
[----:B------:R-:W-:-:S03]  /*11d50*/  @P0 IMAD.MOV.U32 R3, RZ, RZ, R9 ;  /* 0x000000ffff030224 */ /* 0x000fc600078e0009 */
[----:B------:R0:W2:Y:S04]  /*11d60*/  SHFL.IDX PT, R14, R4, 0x5, 0x181f ;  /* 0x00b81f00040e7f89 */ /* 0x0000a800000e0000 */
[----:B------:R0:W-:Y:S04]  /*11d70*/  @P0 LDGSTS.E.BYPASS.LTC128B.128 [R21+0x1a400], desc[UR36][R2.64], !P4 ;  /* 0x1a40000002150fae */ /* 0x0001e8000e101d64 */
[----:B------:R0:W-:Y:S04]  /*11d80*/  @P0 LDGSTS.E.BYPASS.LTC128B.128 [R21+0x1d400], desc[UR36][R2.64+0x80], !P3 ;  /* 0x1d40008002150fae */ /* 0x0001e8000d901d64 */
[----:B------:R0:W-:Y:S02]  /*11d90*/  @P0 LDGSTS.E.BYPASS.LTC128B.128 [R21+0x20400], desc[UR36][R2.64+0x100], !P2 ;  /* 0x2040010002150fae */ /* 0x0001e4000d101d64 */
.L_x_1152:
[----:B------:R-:W-:-:S13]  /*11da0*/  ISETP.GE.AND P0, PT, R7, 0x51, PT ;  /* 0x000000510700780c */ /* 0x000fda0003f06270 */
[----:B0-2---:R-:W-:Y:S01]  /*11db0*/  @P0 LEA R2, P1, R37, R14, 0x1 ;  /* 0x0000000e25020211 */ /* 0x005fe200078208ff */
[----:B------:R-:W-:-:S04]  /*11dc0*/  @P0 IMAD R5, R5, 0x2, R16 ;  /* 0x0000000205050824 */ /* 0x000fc800078e0210 */
[----:B-1----:R-:W-:-:S05]  /*11dd0*/  @P0 IMAD.X R3, RZ, RZ, R8, P1 ;  /* 0x000000ffff030224 */ /* 0x002fca00008e0608 */
        /* <DEDUP_REMOVED lines=8> */
.L_x_1088:
        /* <DEDUP_REMOVED lines=10> */
.L_x_1089:
[----:B------:R1:W-:Y:S02]  /*11f00*/  SYNCS.ARRIVE.TRANS64.A1T0 RZ, [R0+URZ+0x2a830], RZ ;  /* 0x02a830ff00ff79a7 */ /* 0x0003e4000810003f */
[----:B------:R-:W-:Y:S05]  /*11f10*/  WARPSYNC.ALL ;  /* 0x0000000000007948 */ /* 0x000fea0003800000 */
[----:B------:R-:W-:Y:S01]  /*11f20*/  BSSY B6, `(.L_x_1090) ;  /* 0x0000015000067945 */ /* 0x000fe20003800000 */
[----:B-1----:R-:W-:Y:S01]  /*11f30*/  VIADD R0, R16, 0xc400 ;  /* 0x0000c40010007836 */ /* 0x002fe20000000000 */
[----:B------:R-:W-:Y:S04]  /*11f40*/  BAR.SYNC.DEFER_BLOCKING 0x8, 0x180 ;  /* 0x0206000000007b1d */ /* 0x000fe80000010000 */
[----:B------:R-:W-:-:S13]  /*11f50*/  LOP3.LUT P0, RZ, R0, 0x3ff, RZ, 0xc0, !PT ;  /* 0x000003ff00ff7812 */ /* 0x000fda000780c0ff */
[----:B------:R-:W-:Y:S05]  /*11f60*/  @!P0 BRA `(.L_x_1091) ;  /* 0x0000000000408947 */ /* 0x000fea0003800000 */
[----:B0-----:R-:W-:Y:S01]  /*11f70*/  MOV R2, 0x0 ;  /* 0x0000000000027802 */ /* 0x001fe20000000f00 */
[----:B------:R-:W-:Y:S01]  /*11f80*/  ULDC.64 UR6, c[0x4][0x90] ;  /* 0x0100240000067ab9 */ /* 0x000fe20000000a00 */
[----:B------:R-:W-:Y:S01]  /*11f90*/  ULDC.64 UR8, c[0x4][0x98] ;  /* 0x0100260000087ab9 */ /* 0x000fe20000000a00 */
[----:B------:R-:W-:Y:S01]  /*11fa0*/  ULDC.64 UR4, c[0x4][0x20] ;  /* 0x0100080000047ab9 */ /* 0x000fe20000000a00 */
[----:B------:R-:W-:Y:S02]  /*11fb0*/  IMAD.U32 R4, RZ, RZ, UR6 ;  /* 0x00000006ff047e24 */ /* 0x000fe4000f8e00ff */
[----:B------:R-:W0:Y:S01]  /*11fc0*/  LDC.64 R2, c[0x4][R2] ;  /* 0x0100000002027b82 */ /* 0x000e220000000a00 */
[----:B------:R-:W-:Y:S02]  /*11fd0*/  IMAD.U32 R5, RZ, RZ, UR7 ;  /* 0x00000007ff057e24 */ /* 0x000fe4000f8e00ff */
        /* <DEDUP_REMOVED lines=8> */
[----:B0-----:R-:W-:Y:S05]  /*12060*/  CALL.ABS.NOINC R2 ;  /* 0x0000000002007343 */ /* 0x001fea0003c00000 */
.L_x_1091:
[----:B------:R-:W-:Y:S05]  /*12070*/  BSYNC B6 ;  /* 0x0000000000067941 */ /* 0x000fea0003800000 */
.L_x_1090:
[----:B0-----:R-:W0:Y:S01]  /*12080*/  S2R R2, SR_TID.X ;  /* 0x0000000000027919 */ /* 0x001e220000002100 */
[----:B------:R-:W-:Y:S01]  /*12090*/  UISETP.NE.AND UP0, UPT, UR50, URZ, UPT ;  /* 0x0000003f3200728c */ /* 0x000fe2000bf05270 */
[----:B------:R-:W-:Y:S01]  /*120a0*/  R2UR UR6, R28 ;  /* 0x000000001c0672ca */ /* 0x000fe200000e0000 */
[----:B------:R-:W-:Y:S01]  /*120b0*/  ULDC.64 UR8, c[0x0][0x2d8] ;  /* 0x0000b60000087ab9 */ /* 0x000fe20000000a00 */
[----:B------:R-:W-:Y:S02]  /*120c0*/  R2UR UR7, R22 ;  /* 0x00000000160772ca */ /* 0x000fe400000e0000 */
[C---:B------:R-:W-:Y:S02]  /*120d0*/  LOP3.LUT P3, RZ, R19.reuse, 0x400, RZ, 0xc0, !PT ;  /* 0x0000040013ff7812 */ /* 0x040fe4000786c0ff */
[----:B------:R-:W-:Y:S02]  /*120e0*/  PLOP3.LUT P0, PT, PT, PT, UP0, 0x80, 0x0 ;  /* 0x000000000000781c */ /* 0x000fe40003f0f008 */
[----:B------:R-:W-:-:S02]  /*120f0*/  LOP3.LUT P4, RZ, R19, 0x200, RZ, 0xc0, !PT ;  /* 0x0000020013ff7812 */ /* 0x000fc4000788c0ff */
[----:B------:R-:W-:Y:S01]  /*12100*/  @UP0 ULDC UR4, c[0x0][0x44c] ;  /* 0x0001130000040ab9 */ /* 0x000fe20000000800 */
[----:B------:R-:W-:Y:S02]  /*12110*/  LOP3.LUT P5, RZ, R19, 0x100, RZ, 0xc0, !PT ;  /* 0x0000010013ff7812 */ /* 0x000fe400078ac0ff */
[----:B------:R-:W-:-:S04]  /*12120*/  UIMAD UR6, UR6, UR8, URZ ;  /* 0x00000008060672a4 */ /* 0x000fc8000f8e023f */
[----:B------:R-:W-:Y:S02]  /*12130*/  UIMAD UR7, UR7, UR9, UR6 ;  /* 0x00000009070772a4 */ /* 0x000fe4000f8e0206 */
[----:B------:R-:W-:Y:S01]  /*12140*/  USHF.R.S32.HI UR6, URZ, 0x1f, UR43 ;  /* 0x0000001f3f067899 */ /* 0x000fe2000801142b */
[----:B0-----:R-:W-:-:S05]  /*12150*/  IMAD.SHL.U32 R2, R2, 0x10, RZ ;  /* 0x0000001002027824 */ /* 0x001fca00078e00ff */
[----:B------:R-:W-:-:S05]  /*12160*/  LOP3.LUT R2, R36, 0x70, R2, 0xf8, !PT ;  /* 0x0000007024027812 */ /* 0x000fca00078ef802 */
[----:B------:R-:W-:-:S04]  /*12170*/  VIADD R0, R2, UR44 ;  /* 0x0000002c02007c36 */ /* 0x000fc80008000000 */
[----:B------:R-:W-:Y:S01]  /*12180*/  @P0 IMAD.HI.U32 R3, R0, UR4, RZ ;  /* 0x0000000400030c27 */ /* 0x000fe2000f8e00ff */
[----:B------:R-:W-:Y:S01]  /*12190*/  PLOP3.LUT P0, PT, PT, PT, UP0, 0x80, 0x0 ;  /* 0x000000000000781c */ /* 0x000fe20003f0f008 */
[----:B------:R-:W-:Y:S02]  /*121a0*/  @UP0 ULDC UR4, c[0x0][0x450] ;  /* 0x0001140000040ab9 */ /* 0x000fe40000000800 */
[----:B------:R-:W-:-:S10]  /*121b0*/  IMAD.MOV.U32 R2, RZ, RZ, R0 ;  /* 0x000000ffff027224 */ /* 0x000fd400078e0000 */
[----:B------:R-:W-:Y:S02]  /*121c0*/  @P0 SHF.R.U32.HI R2, RZ, UR4, R3 ;  /* 0x00000004ff020c19 */ /* 0x000fe40008011603 */
[----:B------:R-:W-:-:S03]  /*121d0*/  R2UR UR4, R22 ;  /* 0x00000000160472ca */ /* 0x000fc600000e0000 */
[----:B------:R-:W-:-:S10]  /*121e0*/  IMAD.MOV R5, RZ, RZ, -R2 ;  /* 0x000000ffff057224 */ /* 0x000fd400078e0a02 */
[----:B------:R-:W-:-:S03]  /*121f0*/  UIMAD.WIDE.U32 UR4, UR4, UR8, URZ ;  /* 0x00000008040472a5 */ /* 0x000fc6000f8e003f */
[----:B------:R-:W-:Y:S01]  /*12200*/  ULDC.64 UR8, c[0x0][0x2e0] ;  /* 0x0000b80000087ab9 */ /* 0x000fe20000000a00 */
[----:B------:R-:W-:Y:S02]  /*12210*/  UIADD3 UR5, UR5, UR7, URZ ;  /* 0x0000000705057290 */ /* 0x000fe4000fffe03f */
[----:B------:R-:W-:Y:S01]  /*12220*/  UIMAD UR6, UR6, UR8, URZ ;  /* 0x00000008060672a4 */ /* 0x000fe2000f8e023f */
[----:B------:R-:W-:Y:S01]  /*12230*/  ULDC UR7, c[0x0][0x448] ;  /* 0x0001120000077ab9 */ /* 0x000fe20000000800 */
[----:B------:R-:W-:Y:S01]  /*12240*/  UIMAD.WIDE.U32 UR4, UR43, UR8, UR4 ;  /* 0x000000082b0472a5 */ /* 0x000fe2000f8e0004 */
[----:B------:R-:W-:Y:S01]  /*12250*/  IMAD R5, R5, UR7, R0 ;  /* 0x0000000705057c24 */ /* 0x000fe2000f8e0200 */
[----:B------:R-:W-:Y:S01]  /*12260*/  UIMAD UR6, UR43, UR9, UR6 ;  /* 0x000000092b0672a4 */ /* 0x000fe2000f8e0206 */
[----:B------:R-:W-:Y:S02]  /*12270*/  SHF.R.S32.HI R0, RZ, 0x1f, R2 ;  /* 0x0000001fff007819 */ /* 0x000fe40000011402 */
[----:B------:R-:W-:Y:S01]  /*12280*/  ULDC.64 UR8, c[0x0][0x2d0] ;  /* 0x0000b40000087ab9 */ /* 0x000fe20000000a00 */
[----:B------:R-:W-:Y:S01]  /*12290*/  UIADD3 UR5, UR5, UR6, URZ ;  /* 0x0000000605057290 */ /* 0x000fe2000fffe03f */
[----:B------:R-:W-:-:S02]  /*122a0*/  IMAD.U32 R9, RZ, RZ, UR8 ;  /* 0x00000008ff097e24 */ /* 0x000fc4000f8e00ff */
[----:B------:R-:W-:Y:S01]  /*122b0*/  IMAD R3, R0, UR8, RZ ;  /* 0x0000000800037c24 */ /* 0x000fe2000f8e02ff */
[----:B------:R-:W-:-:S03]  /*122c0*/  SHF.R.S32.HI R0, RZ, 0x1f, R5 ;  /* 0x0000001fff007819 */ /* 0x000fc60000011405 */
[C---:B------:R-:W-:Y:S02]  /*122d0*/  IMAD R7, R2.reuse, UR9, R3 ;  /* 0x0000000902077c24 */ /* 0x040fe4000f8e0203 */
[----:B------:R-:W-:Y:S01]  /*122e0*/  IMAD.WIDE.U32 R2, R2, R9, UR4 ;  /* 0x0000000402027e25 */ /* 0x000fe2000f8e0009 */
        /* <DEDUP_REMOVED lines=8> */
[----:B------:R-:W-:-:S04]  /*12370*/  UMOV UR4, 0xffffffff ;  /* 0xffffffff00047882 */ /* 0x000fc80000000000 */
[----:B------:R-:W-:Y:S01]  /*12380*/  LEA.HI.X R5, R2, UR5, R5, 0x1, P0 ;  /* 0x0000000502057c11 */ /* 0x000fe200080f0c05 */
[----:B------:R-:W-:Y:S06]  /*12390*/  BRA.DIV UR4, `(.L_x_1092) ;  /* 0x0000002e04987947 */ /* 0x000fec000b800000 */
[----:B------:R-:W0:Y:S01]  /*123a0*/  SHFL.IDX PT, R14, R0, RZ, 0x181f ;  /* 0x00181fff000e7589 */ /* 0x000e2200000e0000 */
[----:B------:R-:W-:-:S03]  /*123b0*/  VIADD R4, R36, UR44 ;  /* 0x0000002c24047c36 */ /* 0x000fc60008000000 */
[----:B------:R-:W1:Y:S01]  /*123c0*/  SHFL.IDX PT, R2, R5, RZ, 0x181f ;  /* 0x00181fff05027589 */ /* 0x000e6200000e0000 */
[C---:B------:R-:W-:Y:S01]  /*123d0*/  VIADD R7, R4.reuse, 0x10 ;  /* 0x0000001004077836 */ /* 0x040fe20000000000 */
[----:B------:R-:W-:Y:S02]  /*123e0*/  ISETP.GE.AND P0, PT, R4, UR39, PT ;  /* 0x0000002704007c0c */ /* 0x000fe4000bf06270 */
[----:B------:R-:W-:Y:S11]  /*123f0*/  SHFL.IDX PT, R6, R5, 0x1, 0x181f ;  /* 0x00381f0005067f89 */ /* 0x000ff600000e0000 */
[----:B0-----:R-:W-:-:S05]  /*12400*/  @!P0 LEA R14, P1, R37, R14, 0x1 ;  /* 0x0000000e250e8211 */ /* 0x001fca00078208ff */
[----:B-1----:R-:W-:Y:S02]  /*12410*/  @!P0 IMAD.X R3, RZ, RZ, R2, P1 ;  /* 0x000000ffff038224 */ /* 0x002fe400008e0602 */
[----:B------:R-:W-:Y:S02]  /*12420*/  @!P0 IMAD.MOV.U32 R2, RZ, RZ, R14 ;  /* 0x000000ffff028224 */ /* 0x000fe400078e000e */
[----:B------:R-:W0:Y:S04]  /*12430*/  SHFL.IDX PT, R14, R0, 0x1, 0x181f ;  /* 0x00381f00000e7f89 */ /* 0x000e2800000e0000 */
[----:B------:R-:W-:Y:S04]  /*12440*/  @!P0 LDGSTS.E.BYPASS.LTC128B.128 [R31+0xc400], desc[UR36][R2.64], !P3 ;  /* 0x0c400000021f8fae */ /* 0x000fe8000d901d64 */
[----:B------:R-:W-:Y:S04]  /*12450*/  @!P0 LDGSTS.E.BYPASS.LTC128B.128 [R31+0x10400], desc[UR36][R2.64+0x80], !P4 ;  /* 0x10400080021f8fae */ /* 0x000fe8000e101d64 */
[----:B------:R1:W-:Y:S01]  /*12460*/  @!P0 LDGSTS.E.BYPASS.LTC128B.128 [R31+0x14400], desc[UR36][R2.64+0x100], !P5 ;  /* 0x14400100021f8fae */ /* 0x0003e2000e901d64 */
[----:B------:R-:W-:-:S13]  /*12470*/  ISETP.GE.AND P0, PT, R7, UR39, PT ;  /* 0x0000002707007c0c */ /* 0x000fda000bf06270 */
[----:B0-----:R-:W-:-:S05]  /*12480*/  @!P0 LEA R14, P1, R37, R14, 0x1 ;  /* 0x0000000e250e8211 */ /* 0x001fca00078208ff */
[----:B------:R-:W-:Y:S02]  /*12490*/  @!P0 IMAD.X R7, RZ, RZ, R6, P1 ;  /* 0x000000ffff078224 */ /* 0x000fe400008e0606 */
[----:B-1----:R-:W-:Y:S01]  /*124a0*/  @!P0 IMAD.MOV.U32 R2, RZ, RZ, R14 ;  /* 0x000000ffff028224 */ /* 0x002fe200078e000e */
[----:B------:R-:W-:Y:S01]  /*124b0*/  SHFL.IDX PT, R6, R5, 0x2, 0x181f ;  /* 0x00581f0005067f89 */ /* 0x000fe200000e0000 */
[----:B------:R-:W-:Y:S02]  /*124c0*/  @!P0 IMAD.MOV.U32 R3, RZ, RZ, R7 ;  /* 0x000000ffff038224 */ /* 0x000fe400078e0007 */
[----:B------:R-:W-:Y:S01]  /*124d0*/  VIADD R7, R4, 0x20 ;  /* 0x0000002004077836 */ /* 0x000fe20000000000 */
        /* <DEDUP_REMOVED lines=52> */
[----:B------:R0:W1:Y:S01]  /*12820*/  SHFL.IDX PT, R6, R5, 0x7, 0x181f ;  /* 0x00f81f0005067f89 */ /* 0x00006200000e0000 */
[----:B------:R-:W-:-:S03]  /*12830*/  @!P0 IMAD.MOV.U32 R3, RZ, RZ, R7 ;  /* 0x000000ffff038224 */ /* 0x000fc600078e0007 */
[----:B------:R0:W2:Y:S04]  /*12840*/  SHFL.IDX PT, R14, R0, 0x7, 0x181f ;  /* 0x00f81f00000e7f89 */ /* 0x0000a800000e0000 */
[----:B------:R0:W-:Y:S04]  /*12850*/  @!P0 LDGSTS.E.BYPASS.LTC128B.128 [R31+0xf400], desc[UR36][R2.64], !P3 ;  /* 0x0f400000021f8fae */ /* 0x0001e8000d901d64 */
[----:B------:R0:W-:Y:S04]  /*12860*/  @!P0 LDGSTS.E.BYPASS.LTC128B.128 [R31+0x13400], desc[UR36][R2.64+0x80], !P4 ;  /* 0x13400080021f8fae */ /* 0x0001e8000e101d64 */
[----:B------:R0:W-:Y:S02]  /*12870*/  @!P0 LDGSTS.E.BYPASS.LTC128B.128 [R31+0x17400], desc[UR36][R2.64+0x100], !P5 ;  /* 0x17400100021f8fae */ /* 0x0001e4000e901d64 */
.L_x_1169:
[----:B------:R-:W-:-:S05]  /*12880*/  VIADD R4, R4, 0x70 ;  /* 0x0000007004047836 */ /* 0x000fca0000000000 */
[----:B------:R-:W-:-:S13]  /*12890*/  ISETP.GE.AND P0, PT, R4, UR39, PT ;  /* 0x0000002704007c0c */ /* 0x000fda000bf06270 */
[----:B0-2---:R-:W-:-:S05]  /*128a0*/  @!P0 LEA R2, P1, R37, R14, 0x1 ;  /* 0x0000000e25028211 */ /* 0x005fca00078208ff */
[----:B-1----:R-:W-:-:S05]  /*128b0*/  @!P0 IMAD.X R3, RZ, RZ, R6, P1 ;  /* 0x000000ffff038224 */ /* 0x002fca00008e0606 */
[----:B------:R-:W-:Y:S01]  /*128c0*/  @!PT LDS RZ, [RZ] ;  /* 0x00000000fffff984 */ /* 0x000fe20000000800 */
[----:B------:R-:W-:Y:S01]  /*128d0*/  @!PT LDS RZ, [RZ] ;  /* 0x00000000fffff984 */ /* 0x000fe20000000800 */
[----:B------:R-:W-:Y:S01]  /*128e0*/  @!PT LDS RZ, [RZ] ;  /* 0x00000000fffff984 */ /* 0x000fe20000000800 */
[----:B------:R0:W-:Y:S04]  /*128f0*/  @!P0 LDGSTS.E.BYPASS.LTC128B.128 [R31+0xfc00], desc[UR36][R2.64], !P3 ;  /* 0x0fc00000021f8fae */ /* 0x0001e8000d901d64 */
[----:B------:R0:W-:Y:S04]  /*12900*/  @!P0 LDGSTS.E.BYPASS.LTC128B.128 [R31+0x13c00], desc[UR36][R2.64+0x80], !P4 ;  /* 0x13c00080021f8fae */ /* 0x0001e8000e101d64 */
[----:B------:R0:W-:Y:S01]  /*12910*/  @!P0 LDGSTS.E.BYPASS.LTC128B.128 [R31+0x17c00], desc[UR36][R2.64+0x100], !P5 ;  /* 0x17c00100021f8fae */ /* 0x0001e2000e901d64 */
[----:B------:R-:W-:Y:S01]  /*12920*/  PLOP3.LUT P0, PT, PT, PT, PT, 0x80, 0x0 ;  /* 0x000000000000781c */ /* 0x000fe20003f0f070 */
[----:B------:R-:W-:-:S12]  /*12930*/  NOP ;  /* 0x0000000000007918 */ /* 0x000fd80000000000 */
.L_x_1093:
[----:B------:R-:W-:Y:S02]  /*12940*/  PLOP3.LUT P1, PT, P1, P0, PT, 0xa2, 0x0 ;  /* 0x000000000000781c */ /* 0x000fe40000f21472 */
[----:B------:R-:W-:-:S08]  /*12950*/  @P0 R2UR P1, UR4, R16 ;  /* 0x00000000100402ca */ /* 0x000fd00000020000 */
[----:B------:R-:W-:-:S05]  /*12960*/  @P0 PLOP3.LUT P0, PT, P1, PT, PT, 0x80, 0x0 ;  /* 0x000000000000081c */ /* 0x000fca0000f0f070 */
[----:B------:R-:W-:Y:S01]  /*12970*/  @!P1 SYNCS.ARRIVE.TRANS64.RED.A0T1 RZ, [UR4+0x2a800], RZ ;  /* 0x02a800ffffff99a7 */ /* 0x000fe20008200404 */
[----:B------:R-:W-:Y:S07]  /*12980*/  @!P1 ARRIVES.LDGSTSBAR.64.TRANSCNT [UR4+0x2a800] ;  /* 0x02a80000ff0099b0 */ /* 0x000fee0008000a84 */
[----:B------:R-:W-:Y:S05]  /*12990*/  @P0 BRA.U.ANY `(.L_x_1093) ;  /* 0xfffffffd00e80947 */ /* 0x000fea000393ffff */
[----:B0-----:R-:W2:Y:S02]  /*129a0*/  LDL.LU R2, [R1] ;  /* 0x0000000001027983 */ /* 0x001ea40000300800 */
[----:B--2---:R-:W-:-:S05]  /*129b0*/  VIADD R2, R2, 0x1 ;  /* 0x0000000102027836 */ /* 0x004fca0000000000 */
[----:B------:R0:W-:Y:S01]  /*129c0*/  STL [R1], R2 ;  /* 0x0000000201007387 */ /* 0x0001e20000100800 */
        /* <DEDUP_REMOVED lines=9> */
.L_x_1170:
[----:B------:R-:W-:Y:S05]  /*12a60*/  BSYNC B0 ;  /* 0x0000000000007941 */ /* 0x000fea0003800000 */
.L_x_1094:
[----:B------:R-:W-:-:S04]  /*12a70*/  UIADD3 UR4, UR45, -0x2, URZ ;  /* 0xfffffffe2d047890 */ /* 0x000fc8000fffe03f */
[----:B------:R-:W-:-:S06]  /*12a80*/  UISETP.GE.AND UP0, UPT, UR4, UR46, UPT ;  /* 0x0000002e0400728c */ /* 0x000fcc000bf06270 */
[----:B------:R-:W-:-:S13]  /*12a90*/  PLOP3.LUT P0, PT, PT, PT, UP0, 0x40, 0x0 ;  /* 0x000000000000781c */ /* 0x000fda0003f0e808 */
[----:B------:R-:W-:Y:S05]  /*12aa0*/  @P0 BRA `(.L_x_1096) ;  /* 0x0000000c00c80947 */ /* 0x000fea0003800000 */
[----:B------:R-:W-:Y:S01]  /*12ab0*/  BSSY B0, `(.L_x_1096) ;  /* 0x00000f1000007945 */ /* 0x000fe20003800000 */
[----:B------:R-:W-:Y:S02]  /*12ac0*/  IMAD.MOV.U32 R9, RZ, RZ, R23 ;  /* 0x000000ffff097224 */ /* 0x000fe400078e0017 */
[----:B------:R-:W-:Y:S02]  /*12ad0*/  IMAD.MOV.U32 R20, RZ, RZ, R26 ;  /* 0x000000ffff147224 */ /* 0x000fe400078e001a */
[----:B------:R-:W-:Y:S02]  /*12ae0*/  IMAD.MOV.U32 R27, RZ, RZ, R24 ;  /* 0x000000ffff1b7224 */ /* 0x000fe400078e0018 */
[----:B------:R-:W-:-:S07]  /*12af0*/  IMAD.U32 R8, RZ, RZ, UR4 ;  /* 0x00000004ff087e24 */ /* 0x000fce000f8e00ff */
.L_x_1109:
[----:B0-----:R-:W0:Y:S01]  /*12b00*/  LDC R3, c[0x0][0x430] ;  /* 0x00010c00ff037b82 */ /* 0x001e220000000800 */
[----:B------:R-:W1:Y:S01]  /*12b10*/  S2R R0, SR_TID.X ;  /* 0x0000000000007919 */ /* 0x000e620000002100 */
[----:B------:R-:W-:Y:S01]  /*12b20*/  IMAD R10, R8, 0x60, R32 ;  /* 0x00000060080a7824 */ /* 0x000fe200078e0220 */
[----:B------:R-:W-:Y:S01]  /*12b30*/  LOP3.LUT P1, RZ, R19, 0x40, RZ, 0xc0, !PT ;  /* 0x0000004013ff7812 */ /* 0x000fe2000782c0ff */
[----:B------:R-:W-:Y:S01]  /*12b40*/  VIADD R23, R9, 0x1 ;  /* 0x0000000109177836 */ /* 0x000fe20000000000 */
[----:B0-----:R-:W-:Y:S01]  /*12b50*/  ISETP.NE.AND P0, PT, R3, 0x1, PT ;  /* 0x000000010300780c */ /* 0x001fe20003f05270 */
[----:B-1----:R-:W-:-:S12]  /*12b60*/  IMAD.SHL.U32 R0, R0, 0x10, RZ ;  /* 0x0000001000007824 */ /* 0x002fd800078e00ff */
[----:B------:R-:W0:Y:S01]  /*12b70*/  @P0 LDC R3, c[0x0][0x434] ;  /* 0x00010d00ff030b82 */ /* 0x000e220000000800 */
[----:B------:R-:W-:-:S04]  /*12b80*/  LOP3.LUT R0, R36, 0x70, R0, 0xf8, !PT ;  /* 0x0000007024007812 */ /* 0x000fc800078ef800 */
[C---:B------:R-:W-:Y:S01]  /*12b90*/  ISETP.GT.U32.AND P2, PT, R0.reuse, 0x5f, PT ;  /* 0x0000005f0000780c */ /* 0x040fe20003f44070 */
[----:B------:R-:W-:Y:S02]  /*12ba0*/  IMAD.IADD R10, R0, 0x1, R10 ;  /* 0x00000001000a7824 */ /* 0x000fe400078e020a */
[----:B------:R-:W1:Y:S02]  /*12bb0*/  @P0 LDC R5, c[0x0][0x438] ;  /* 0x00010e00ff050b82 */ /* 0x000e640000000800 */
[----:B------:R-:W-:-:S08]  /*12bc0*/  IMAD.MOV.U32 R11, RZ, RZ, R10 ;  /* 0x000000ffff0b7224 */ /* 0x000fd000078e000a */
[----:B------:R-:W2:Y:S01]  /*12bd0*/  @!P2 LDC.64 R6, c[0x0][0x428] ;  /* 0x00010a00ff06ab82 */ /* 0x000ea20000000a00 */
[----:B0-----:R-:W-:-:S05]  /*12be0*/  @P0 IMAD.HI.U32 R0, R10, R3, RZ ;  /* 0x000000030a000227 */ /* 0x001fca00078e00ff */
[----:B-1----:R-:W-:Y:S02]  /*12bf0*/  @P0 SHF.R.U32.HI R11, RZ, R5, R0 ;  /* 0x00000005ff0b0219 */ /* 0x002fe40000011600 */
[----:B------:R-:W0:Y:S02]  /*12c00*/  @!P2 LDC.64 R4, c[0x0][0x418] ;  /* 0x00010600ff04ab82 */ /* 0x000e240000000a00 */
[--C-:B------:R-:W-:Y:S01]  /*12c10*/  @!P2 SHF.R.S32.HI R3, RZ, 0x1f, R11.reuse ;  /* 0x0000001fff03a819 */ /* 0x100fe2000001140b */
[----:B------:R-:W-:Y:S02]  /*12c20*/  @!P2 IMAD.MOV.U32 R2, RZ, RZ, R11 ;  /* 0x000000ffff02a224 */ /* 0x000fe400078e000b */
[-C--:B--2---:R-:W-:Y:S02]  /*12c30*/  @!P2 IMAD R0, R33, R6.reuse, RZ ;  /* 0x000000062100a224 */ /* 0x084fe400078e02ff */
[----:B------:R-:W-:-:S04]  /*12c40*/  @!P2 IMAD.WIDE.U32 R2, R29, R6, R2 ;  /* 0x000000061d02a225 */ /* 0x000fc800078e0002 */
[----:B------:R-:W-:-:S04]  /*12c50*/  @!P2 IMAD R7, R29, R7, R0 ;  /* 0x000000071d07a224 */ /* 0x000fc800078e0200 */
[----:B------:R-:W-:Y:S01]  /*12c60*/  @!P2 IMAD.IADD R0, R7, 0x1, R3 ;  /* 0x000000010700a824 */ /* 0x000fe200078e0203 */
[----:B0-----:R-:W-:-:S04]  /*12c70*/  @!P2 LEA R4, P0, R2, R4, 0x2 ;  /* 0x000000040204a211 */ /* 0x001fc800078010ff */
[----:B------:R-:W-:Y:S01]  /*12c80*/  @!P2 LEA.HI.X R5, R2, R5, R0, 0x2, P0 ;  /* 0x000000050205a211 */ /* 0x000fe200000f1400 */
[----:B------:R-:W-:Y:S01]  /*12c90*/  IMAD.MOV.U32 R0, RZ, RZ, RZ ;  /* 0x000000ffff007224 */ /* 0x000fe200078e00ff */
[C---:B------:R-:W-:Y:S01]  /*12ca0*/  ISETP.NE.AND P0, PT, R23.reuse, 0x2, PT ;  /* 0x000000021700780c */ /* 0x040fe20003f05270 */
[----:B------:R-:W-:Y:S01]  /*12cb0*/  IMAD.MOV R7, RZ, RZ, -R11 ;  /* 0x000000ffff077224 */ /* 0x000fe200078e0a0b */
[----:B------:R-:W-:Y:S05]  /*12cc0*/  YIELD ;  /* 0x0000000000007946 */ /* 0x000fea0003800000 */
[----:B------:R-:W-:Y:S01]  /*12cd0*/  ULDC UR4, c[0x0][0x430] ;  /* 0x00010c0000047ab9 */ /* 0x000fe20000000800 */
[----:B------:R-:W-:Y:S01]  /*12ce0*/  SEL R3, RZ, 0x1, P0 ;  /* 0x00000001ff037807 */ /* 0x000fe20000000000 */
[----:B------:R0:W5:Y:S01]  /*12cf0*/  @!P2 LDG.E R0, desc[UR36][R4.64] ;  /* 0x000000240400a981 */ /* 0x000162000c1e1900 */
[----:B------:R-:W-:Y:S01]  /*12d00*/  SEL R23, R23, RZ, P0 ;  /* 0x000000ff17177207 */ /* 0x000fe20000000000 */
[----:B------:R-:W-:Y:S01]  /*12d10*/  IMAD.MOV.U32 R24, RZ, RZ, R8 ;  /* 0x000000ffff187224 */ /* 0x000fe200078e0008 */
[----:B------:R-:W-:Y:S01]  /*12d20*/  LOP3.LUT R26, R20, R3, RZ, 0x3c, !PT ;  /* 0x00000003141a7212 */ /* 0x000fe200078e3cff */
[----:B0-----:R-:W-:Y:S01]  /*12d30*/  IMAD R4, R7, UR4, R10 ;  /* 0x0000000407047c24 */ /* 0x001fe2000f8e020a */
[----:B------:R-:W-:Y:S06]  /*12d40*/  @!P1 BRA `(.L_x_1097) ;  /* 0x0000000000049947 */ /* 0x000fec0003800000 */
[----:B------:R-:W-:Y:S01]  /*12d50*/  BPT.TRAP 0x1 ;  /* 0x000000040000795c */ /* 0x000fe20000300000 */
.L_x_1097:
[----:B------:R-:W-:Y:S01]  /*12d60*/  IMAD R6, R23, 0x8, R16 ;  /* 0x0000000817067824 */ /* 0x000fe200078e0210 */
[----:B------:R-:W-:Y:S01]  /*12d70*/  SHF.L.U32 R3, R26, 0x1f, RZ ;  /* 0x0000001f1a037819 */ /* 0x000fe200000006ff */
[----:B------:R-:W-:Y:S03]  /*12d80*/  BSSY B1, `(.L_x_1098) ;  /* 0x0000003000017945 */ /* 0x000fe60003800000 */
[----:B------:R-:W0:Y:S02]  /*12d90*/  SYNCS.PHASECHK.TRANS64.TRYWAIT P0, [R6+URZ+0x2a840], R3 ;  /* 0x02a84003060075a7 */ /* 0x000e24000800017f */
[----:B0-----:R-:W-:Y:S05]  /*12da0*/  @!P0 BRA `(.L_x_1099) ;  /* 0x0000002c00c08947 */ /* 0x001fea0003800000 */
.L_x_1171:
[----:B------:R-:W-:Y:S05]  /*12db0*/  BSYNC B1 ;  /* 0x0000000000017941 */ /* 0x000fea0003800000 */
.L_x_1098:
[----:B------:R-:W-:Y:S01]  /*12dc0*/  SHF.R.S32.HI R21, RZ, 0x1f, R4 ;  /* 0x0000001fff157819 */ /* 0x000fe20000011404 */
[----:B------:R-:W-:Y:S01]  /*12dd0*/  ULDC.64 UR4, c[0x0][0x300] ;  /* 0x0000c00000047ab9 */ /* 0x000fe20000000a00 */
[----:B-----5:R-:W-:Y:S01]  /*12de0*/  SHF.R.S32.HI R25, RZ, 0x1f, R0 ;  /* 0x0000001fff197819 */ /* 0x020fe20000011400 */
[----:B------:R-:W-:Y:S01]  /*12df0*/  IMAD R8, R23, 0x4800, R30 ;  /* 0x0000480017087824 */ /* 0x000fe200078e021e */
[----:B------:R-:W-:Y:S01]  /*12e00*/  LOP3.LUT P3, RZ, R19, 0x10, RZ, 0xc0, !PT ;  /* 0x0000001013ff7812 */ /* 0x000fe2000786c0ff */
        /* <DEDUP_REMOVED lines=22> */
[----:B------:R-:W-:Y:S02]  /*12f70*/  IMAD.SHL.U32 R5, R37, 0x2, RZ ;  /* 0x0000000225057824 */ /* 0x000fe400078e00ff */
[----:B------:R-:W-:Y:S01]  /*12f80*/  IMAD R8, R8, 0x2, R16 ;  /* 0x0000000208087824 */ /* 0x000fe200078e0210 */
[----:B------:R-:W1:Y:S04]  /*12f90*/  SHFL.IDX PT, R3, R10, RZ, 0x181f ;  /* 0x00181fff0a037589 */ /* 0x000e6800000e0000 */
[----:B------:R-:W-:Y:S01]  /*12fa0*/  SHFL.IDX PT, R35, R10, 0x2, 0x181f ;  /* 0x00581f000a237f89 */ /* 0x000fe200000e0000 */
[----:B0-----:R-:W-:-:S03]  /*12fb0*/  IADD3 R2, P0, R14, R5, RZ ;  /* 0x000000050e027210 */ /* 0x001fc60007f1e0ff */
[----:B------:R-:W0:Y:S02]  /*12fc0*/  SHFL.IDX PT, R14, R7, 0x1, 0x181f ;  /* 0x00381f00070e7f89 */ /* 0x000e2400000e0000 */
[----:B-1----:R-:W-:-:S05]  /*12fd0*/  IMAD.X R3, RZ, RZ, R3, P0 ;  /* 0x000000ffff037224 */ /* 0x002fca00000e0603 */
        /* <DEDUP_REMOVED lines=18> */
[----:B------:R-:W0:Y:S03]  /*13100*/  SHFL.IDX PT, R14, R7, 0x4, 0x181f ;  /* 0x00981f00070e7f89 */ /* 0x000e2600000e0000 */
[----:B-1----:R-:W-:Y:S02]  /*13110*/  IMAD.X R3, RZ, RZ, R35, P0 ;  /* 0x000000ffff037224 */ /* 0x002fe400000e0623 */
        /* <DEDUP_REMOVED lines=11> */
.L_x_1185:
        /* <DEDUP_REMOVED lines=10> */
.L_x_1101:
        /* <DEDUP_REMOVED lines=10> */
.L_x_1102:
[----:B------:R1:W-:Y:S01]  /*13310*/  SYNCS.ARRIVE.TRANS64.A1T0 RZ, [R6+URZ+0x2a830], RZ ;  /* 0x02a830ff06ff79a7 */ /* 0x0003e2000810003f */
[----:B------:R-:W-:Y:S05]  /*13320*/  @!P2 BRA `(.L_x_1103) ;  /* 0x000000000004a947 */ /* 0x000fea0003800000 */
[----:B------:R-:W-:Y:S01]  /*13330*/  BPT.TRAP 0x1 ;  /* 0x000000040000795c */ /* 0x000fe20000300000 */
.L_x_1103:
[----:B0-----:R-:W-:Y:S01]  /*13340*/  SHF.L.U32 R3, R20, 0x1f, RZ ;  /* 0x0000001f14037819 */ /* 0x001fe200000006ff */
[----:B-1----:R-:W-:Y:S01]  /*13350*/  IMAD R6, R9, 0x8, R16 ;  /* 0x0000000809067824 */ /* 0x002fe200078e0210 */
[----:B------:R-:W-:Y:S03]  /*13360*/  BSSY B1, `(.L_x_1104) ;  /* 0x0000003000017945 */ /* 0x000fe60003800000 */
[----:B------:R-:W0:Y:S02]  /*13370*/  SYNCS.PHASECHK.TRANS64.TRYWAIT P0, [R6+URZ+0x2a860], R3 ;  /* 0x02a86003060075a7 */ /* 0x000e24000800017f */
[----:B0-----:R-:W-:Y:S05]  /*13380*/  @!P0 BRA `(.L_x_1105) ;  /* 0x0000003000148947 */ /* 0x001fea0003800000 */
.L_x_1186:
[----:B------:R-:W-:Y:S05]  /*13390*/  BSYNC B1 ;  /* 0x0000000000017941 */ /* 0x000fea0003800000 */
.L_x_1104:
[----:B------:R-:W-:Y:S01]  /*133a0*/  IMAD.MOV.U32 R2, RZ, RZ, -0x60 ;  /* 0xffffffa0ff027424 */ /* 0x000fe200078e00ff */
[----:B------:R-:W-:Y:S01]  /*133b0*/  UMOV UR4, 0xffffffff ;  /* 0xffffffff00047882 */ /* 0x000fe20000000000 */
[----:B------:R-:W-:Y:S01]  /*133c0*/  LOP3.LUT P2, RZ, R19, 0x2, RZ, 0xc0, !PT ;  /* 0x0000000213ff7812 */ /* 0x000fe2000784c0ff */
[----:B------:R-:W-:Y:S01]  /*133d0*/  IMAD R7, R9, 0x3000, R30 ;  /* 0x0000300009077824 */ /* 0x000fe200078e021e */
[----:B------:R-:W-:Y:S01]  /*133e0*/  LOP3.LUT P1, RZ, R19, 0x1, RZ, 0xc0, !PT ;  /* 0x0000000113ff7812 */ /* 0x000fe2000782c0ff */
[----:B0-----:R-:W-:-:S04]  /*133f0*/  IMAD R3, R27, R2, UR38 ;  /* 0x000000261b037e24 */ /* 0x001fc8000f8e0202 */
[----:B------:R-:W-:Y:S01]  /*13400*/  IMAD.IADD R8, R3, 0x1, -R36 ;  /* 0x0000000103087824 */ /* 0x000fe200078e0a24 */
[----:B------:R-:W-:Y:S07]  /*13410*/  BRA.DIV UR4, `(.L_x_1106) ;  /* 0x0000003204047947 */ /* 0x000fee000b800000 */
[----:B------:R-:W0:Y:S01]  /*13420*/  SHFL.IDX PT, R14, R17, RZ, 0x181f ;  /* 0x00181fff110e7589 */ /* 0x000e2200000e0000 */
[----:B------:R-:W-:-:S03]  /*13430*/  IMAD R7, R7, 0x2, R16 ;  /* 0x0000000207077824 */ /* 0x000fc600078e0210 */
[----:B------:R-:W1:Y:S01]  /*13440*/  SHFL.IDX PT, R3, R18, RZ, 0x181f ;  /* 0x00181fff12037589 */ /* 0x000e6200000e0000 */
[----:B0-----:R-:W-:-:S03]  /*13450*/  IADD3 R2, P0, R14, R5, RZ ;  /* 0x000000050e027210 */ /* 0x001fc60007f1e0ff */
[----:B------:R-:W0:Y:S02]  /*13460*/  SHFL.IDX PT, R14, R17, 0x1, 0x181f ;  /* 0x00381f00110e7f89 */ /* 0x000e2400000e0000 */
[----:B-1----:R-:W-:Y:S01]  /*13470*/  IMAD.X R3, RZ, RZ, R3, P0 ;  /* 0x000000ffff037224 */ /* 0x002fe200000e0603 */
[----:B------:R-:W-:-:S13]  /*13480*/  ISETP.LT.OR P0, PT, R8, 0x1, P2 ;  /* 0x000000010800780c */ /* 0x000fda0001701670 */
[----:B------:R-:W-:Y:S01]  /*13490*/  LDGSTS.E.BYPASS.LTC128B.128 [R7+0x400], desc[UR36][R2.64], !P0 ;  /* 0x0040000002077fae */ /* 0x000fe2000c101d64 */
[----:B------:R-:W-:-:S13]  /*134a0*/  ISETP.LT.OR P0, PT, R8, 0x1, P1 ;  /* 0x000000010800780c */ /* 0x000fda0000f01670 */
[----:B------:R1:W-:Y:S04]  /*134b0*/  LDGSTS.E.BYPASS.LTC128B.128 [R7+0x3400], desc[UR36][R2.64+0x80], !P0 ;  /* 0x0340008002077fae */ /* 0x0003e8000c101d64 */
[----:B-1----:R-:W1:Y:S01]  /*134c0*/  SHFL.IDX PT, R3, R18, 0x1, 0x181f ;  /* 0x00381f0012037f89 */ /* 0x002e6200000e0000 */
        /* <DEDUP_REMOVED lines=25> */
[----:B------:R-:W2:Y:S04]  /*13660*/  SHFL.IDX PT, R18, R18, 0x5, 0x181f ;  /* 0x00b81f0012127f89 */ /* 0x000ea800000e0000 */
[----:B------:R3:W4:Y:S01]  /*13670*/  SHFL.IDX PT, R14, R17, 0x5, 0x181f ;  /* 0x00b81f00110e7f89 */ /* 0x00072200000e0000 */
[----:B-1----:R-:W-:Y:S01]  /*13680*/  IMAD.X R3, RZ, RZ, R3, P0 ;  /* 0x000000ffff037224 */ /* 0x002fe200000e0603 */
[----:B------:R-:W-:-:S13]  /*13690*/  ISETP.LT.OR P0, PT, R8, 0x41, P2 ;  /* 0x000000410800780c */ /* 0x000fda0001701670 */
[----:B------:R3:W-:Y:S01]  /*136a0*/  LDGSTS.E.BYPASS.LTC128B.128 [R7+0x2400], desc[UR36][R2.64], !P0 ;  /* 0x0240000002077fae */ /* 0x0007e2000c101d64 */
[----:B------:R-:W-:-:S13]  /*136b0*/  ISETP.LT.OR P0, PT, R8, 0x41, P1 ;  /* 0x000000410800780c */ /* 0x000fda0000f01670 */
[----:B--2-4-:R3:W-:Y:S02]  /*136c0*/  LDGSTS.E.BYPASS.LTC128B.128 [R7+0x5400], desc[UR36][R2.64+0x80], !P0 ;  /* 0x0540008002077fae */ /* 0x0147e4000c101d64 */
.L_x_1200:
        /* <DEDUP_REMOVED lines=19> */
[----:B------:R-:W-:-:S04]  /*13800*/  IMAD R25, R0, UR5, R25 ;  /* 0x0000000500197c24 */ /* 0x000fc8000f8e0219 */
[----:B------:R-:W-:-:S07]  /*13810*/  IMAD.IADD R25, R3, 0x1, R25 ;  /* 0x0000000103197824 */ /* 0x000fce00078e0219 */
.L_x_1107:
        /* <DEDUP_REMOVED lines=10> */
.L_x_1108:
[----:B------:R-:W-:Y:S01]  /*138c0*/  ULDC.64 UR4, c[0x0][0x330] ;  /* 0x0000cc0000047ab9 */ /* 0x000fe20000000a00 */
[----:B------:R-:W-:Y:S01]  /*138d0*/  IMAD.MOV.U32 R3, RZ, RZ, R25 ;  /* 0x000000ffff037224 */ /* 0x000fe200078e0019 */
[----:B------:R1:W-:Y:S01]  /*138e0*/  SYNCS.ARRIVE.TRANS64.A1T0 RZ, [R6+URZ+0x2a850], RZ ;  /* 0x02a850ff06ff79a7 */ /* 0x0003e2000810003f */
[----:B------:R-:W-:Y:S02]  /*138f0*/  IMAD R5, R28, UR4, RZ ;  /* 0x000000041c057c24 */ /* 0x000fe4000f8e02ff */
[----:B------:R-:W-:-:S04]  /*13900*/  IMAD.WIDE.U32 R2, R22, UR4, R2 ;  /* 0x0000000416027c25 */ /* 0x000fc8000f8e0002 */
[----:B------:R-:W-:Y:S01]  /*13910*/  IMAD R5, R22, UR5, R5 ;  /* 0x0000000516057c24 */ /* 0x000fe2000f8e0205 */
[----:B------:R-:W-:Y:S01]  /*13920*/  ULDC.64 UR4, c[0x0][0x318] ;  /* 0x0000c60000047ab9 */ /* 0x000fe20000000a00 */
[----:B------:R-:W-:Y:S01]  /*13930*/  VIADD R8, R24, 0xffffffff ;  /* 0xffffffff18087836 */ /* 0x000fe20000000000 */
[C---:B------:R-:W-:Y:S01]  /*13940*/  LEA R17, P0, R2.reuse, UR4, 0x1 ;  /* 0x0000000402117c11 */ /* 0x040fe2000f8008ff */
[----:B------:R-:W-:Y:S02]  /*13950*/  IMAD.IADD R3, R5, 0x1, R3 ;  /* 0x0000000105037824 */ /* 0x000fe400078e0203 */
[----:B------:R-:W-:Y:S02]  /*13960*/  IMAD.MOV.U32 R9, RZ, RZ, R23 ;  /* 0x000000ffff097224 */ /* 0x000fe400078e0017 */
[----:B------:R-:W-:Y:S01]  /*13970*/  IMAD.MOV.U32 R20, RZ, RZ, R26 ;  /* 0x000000ffff147224 */ /* 0x000fe200078e001a */
[----:B------:R-:W-:Y:S01]  /*13980*/  LEA.HI.X R18, R2, UR5, R3, 0x1, P0 ;  /* 0x0000000502127c11 */ /* 0x000fe200080f0c03 */
[----:B------:R-:W-:Y:S01]  /*13990*/  IMAD.MOV.U32 R27, RZ, RZ, R24 ;  /* 0x000000ffff1b7224 */ /* 0x000fe200078e0018 */
[----:B------:R-:W-:-:S13]  /*139a0*/  ISETP.GT.AND P0, PT, R24, UR46, PT ;  /* 0x0000002e18007c0c */ /* 0x000fda000bf04270 */
[----:B-1----:R-:W-:Y:S05]  /*139b0*/  @P0 BRA `(.L_x_1109) ;  /* 0xfffffff000500947 */ /* 0x002fea000383ffff */
[----:B------:R-:W-:Y:S05]  /*139c0*/  BSYNC B0 ;  /* 0x0000000000007941 */ /* 0x000fea0003800000 */
.L_x_1096:
        /* <DEDUP_REMOVED lines=8> */
[----:B------:R-:W1:Y:S08]  /*13a50*/  FLO.U32 R0, UR4 ;  /* 0x0000000400007d00 */ /* 0x000e7000080e0000 */
[----:B------:R-:W0:Y:S01]  /*13a60*/  POPC R5, UR4 ;  /* 0x0000000400057d09 */ /* 0x000e220008000000 */
[----:B-1----:R-:W-:-:S13]  /*13a70*/  ISETP.EQ.U32.AND P0, PT, R0, R7, PT ;  /* 0x000000070000720c */ /* 0x002fda0003f02070 */
[----:B0-----:R-:W2:Y:S01]  /*13a80*/  @P0 ATOMG.E.ADD.STRONG.GPU PT, R3, desc[UR36][R2.64], R5 ;  /* 0x00000005020309a8 */ /* 0x001ea200081ee1e4 */
[----:B------:R-:W0:Y:S02]  /*13a90*/  S2R R4, SR_LTMASK ;  /* 0x0000000000047919 */ /* 0x000e240000003900 */
[----:B0-----:R-:W-:-:S04]  /*13aa0*/  LOP3.LUT R4, R4, UR4, RZ, 0xc0, !PT ;  /* 0x0000000404047c12 */ /* 0x001fc8000f8ec0ff */
[----:B------:R-:W0:Y:S01]  /*13ab0*/  POPC R7, R4 ;  /* 0x0000000400077309 */ /* 0x000e220000000000 */
[----:B--2---:R-:W0:Y:S02]  /*13ac0*/  SHFL.IDX PT, R0, R3, R0, 0x1f ;  /* 0x00001f0003007589 */ /* 0x004e2400000e0000 */
[----:B0-----:R-:W-:-:S07]  /*13ad0*/  IADD3 R34, R0, UR47, R7 ;  /* 0x0000002f00227c10 */ /* 0x001fce000fffe007 */
.L_x_1111:
[----:B------:R-:W-:Y:S05]  /*13ae0*/  BSYNC B0 ;  /* 0x0000000000007941 */ /* 0x000fea0003800000 */
.L_x_1110:
[----:B------:R-:W-:-:S13]  /*13af0*/  LOP3.LUT P0, RZ, R19, 0x40, RZ, 0xc0, !PT ;  /* 0x0000004013ff7812 */ /* 0x000fda000780c0ff */
[----:B------:R-:W-:Y:S05]  /*13b00*/  @!P0 BRA `(.L_x_1112) ;  /* 0x0000000000048947 */ /* 0x000fea0003800000 */
[----:B------:R-:W-:Y:S01]  /*13b10*/  BPT.TRAP 0x1 ;  /* 0x000000040000795c */ /* 0x000fe20000300000 */
.L_x_1112:
[----:B------:R-:W-:Y:S01]  /*13b20*/  IMAD R4, R23, 0x8, R16 ;  /* 0x0000000817047824 */ /* 0x000fe200078e0210 */
[----:B0-----:R-:W-:Y:S01]  /*13b30*/  SHF.L.U32 R3, R26, 0x1f, RZ ;  /* 0x0000001f1a037819 */ /* 0x001fe200000006ff */
[----:B------:R-:W-:Y:S01]  /*13b40*/  IMAD.MOV.U32 R5, RZ, RZ, -0x60 ;  /* 0xffffffa0ff057424 */ /* 0x000fe200078e00ff */
[----:B------:R-:W-:Y:S02]  /*13b50*/  BSSY B0, `(.L_x_1113) ;  /* 0x0000004000007945 */ /* 0x000fe40003800000 */
[----:B------:R-:W0:Y:S01]  /*13b60*/  SYNCS.PHASECHK.TRANS64.TRYWAIT P0, [R4+URZ+0x2a860], R3 ;  /* 0x02a86003040075a7 */ /* 0x000e22000800017f */
[----:B------:R-:W-:Y:S01]  /*13b70*/  IMAD R5, R24, R5, UR38 ;  /* 0x0000002618057e24 */ /* 0x000fe2000f8e0205 */
[----:B0-----:R-:W-:Y:S06]  /*13b80*/  @!P0 BRA `(.L_x_1114) ;  /* 0x0000002c00fc8947 */ /* 0x001fec0003800000 */
.L_x_1201:
[----:B------:R-:W-:Y:S05]  /*13b90*/  BSYNC B0 ;  /* 0x0000000000007941 */ /* 0x000fea0003800000 */
.L_x_1113:
[----:B------:R-:W-:Y:S01]  /*13ba0*/  UMOV UR4, 0xffffffff ;  /* 0xffffffff00047882 */ /* 0x000fe20000000000 */
[----:B------:R-:W-:Y:S01]  /*13bb0*/  LOP3.LUT P3, RZ, R19, 0x2, RZ, 0xc0, !PT ;  /* 0x0000000213ff7812 */ /* 0x000fe2000786c0ff */
[----:B------:R-:W-:Y:S01]  /*13bc0*/  IMAD R7, R23, 0x3000, R30 ;  /* 0x0000300017077824 */ /* 0x000fe200078e021e */
[----:B------:R-:W-:Y:S01]  /*13bd0*/  LOP3.LUT P1, RZ, R19, 0x1, RZ, 0xc0, !PT ;  /* 0x0000000113ff7812 */ /* 0x000fe2000782c0ff */
[----:B------:R-:W-:Y:S01]  /*13be0*/  IMAD.IADD R5, R5, 0x1, -R36 ;  /* 0x0000000105057824 */ /* 0x000fe200078e0a24 */
[----:B------:R-:W-:Y:S11]  /*13bf0*/  BRA.DIV UR4, `(.L_x_1115) ;  /* 0x0000002e04f47947 */ /* 0x000ff6000b800000 */
[----:B------:R-:W1:Y:S01]  /*13c00*/  SHFL.IDX PT, R14, R17, RZ, 0x181f ;  /* 0x00181fff110e7589 */ /* 0x000e6200000e0000 */
[----:B------:R-:W-:-:S03]  /*13c10*/  IMAD.SHL.U32 R6, R37, 0x2, RZ ;  /* 0x0000000225067824 */ /* 0x000fc600078e00ff */
[----:B------:R-:W0:Y:S02]  /*13c20*/  SHFL.IDX PT, R0, R18, RZ, 0x181f ;  /* 0x00181fff12007589 */ /* 0x000e2400000e0000 */
[----:B-1----:R-:W-:Y:S02]  /*13c30*/  IADD3 R2, P0, R14, R6, RZ ;  /* 0x000000060e027210 */ /* 0x002fe40007f1e0ff */
[----:B------:R-:W1:Y:S03]  /*13c40*/  SHFL.IDX PT, R14, R17, 0x1, 0x181f ;  /* 0x00381f00110e7f89 */ /* 0x000e6600000e0000 */
[----:B0-----:R-:W-:Y:S01]  /*13c50*/  IMAD.X R3, RZ, RZ, R0, P0 ;  /* 0x000000ffff037224 */ /* 0x001fe200000e0600 */
[----:B------:R-:W-:Y:S01]  /*13c60*/  ISETP.LT.OR P0, PT, R5, 0x1, P3 ;  /* 0x000000010500780c */ /* 0x000fe20001f01670 */
[----:B------:R-:W-:Y:S02]  /*13c70*/  IMAD R0, R7, 0x2, R16 ;  /* 0x0000000207007824 */ /* 0x000fe400078e0210 */
[----:B------:R-:W0:Y:S10]  /*13c80*/  SHFL.IDX PT, R7, R18, 0x1, 0x181f ;  /* 0x00381f0012077f89 */ /* 0x000e3400000e0000 */
        /* <DEDUP_REMOVED lines=35> */
.L_x_1215:
[----:B01----:R-:W-:-:S05]  /*13ec0*/  IADD3 R2, P0, R14, R6, RZ ;  /* 0x000000060e027210 */ /* 0x003fca0007f1e0ff */
[----:B------:R-:W-:Y:S01]  /*13ed0*/  IMAD.X R3, RZ, RZ, R7, P0 ;  /* 0x000000ffff037224 */ /* 0x000fe200000e0607 */
        /* <DEDUP_REMOVED lines=9> */
.L_x_1116:
        /* <DEDUP_REMOVED lines=10> */
.L_x_1117:
[----:B------:R1:W-:Y:S01]  /*14010*/  SYNCS.ARRIVE.TRANS64.A1T0 RZ, [R4+URZ+0x2a850], RZ ;  /* 0x02a850ff04ff79a7 */ /* 0x0003e2000810003f */
[----:B------:R-:W-:-:S05]  /*14020*/  VIADD R23, R23, 0x1 ;  /* 0x0000000117177836 */ /* 0x000fca0000000000 */
[----:B------:R-:W-:-:S04]  /*14030*/  ISETP.NE.AND P0, PT, R23, 0x2, PT ;  /* 0x000000021700780c */ /* 0x000fc80003f05270 */
[----:B0-----:R-:W-:Y:S02]  /*14040*/  SEL R3, RZ, 0x1, P0 ;  /* 0x00000001ff037807 */ /* 0x001fe40000000000 */
[----:B------:R-:W-:Y:S02]  /*14050*/  SEL R23, R23, RZ, P0 ;  /* 0x000000ff17177207 */ /* 0x000fe40000000000 */
[----:B-1----:R-:W-:-:S07]  /*14060*/  LOP3.LUT R26, R26, R3, RZ, 0x3c, !PT ;  /* 0x000000031a1a7212 */ /* 0x002fce00078e3cff */
.L_x_1077:
[----:B------:R-:W-:Y:S05]  /*14070*/  BSYNC B7 ;  /* 0x0000000000077941 */ /* 0x000fea0003800000 */
.L_x_1075:
[----:B------:R-:W-:-:S13]  /*14080*/  LOP3.LUT P0, RZ, R19, 0x800, RZ, 0xc0, !PT ;  /* 0x0000080013ff7812 */ /* 0x000fda000780c0ff */
[----:B------:R-:W-:Y:S05]  /*14090*/  @!P0 BRA `(.L_x_1118) ;  /* 0x0000000000248947 */ /* 0x000fea0003800000 */
[----:B------:R-:W-:Y:S05]  /*140a0*/  WARPSYNC.ALL ;  /* 0x0000000000007948 */ /* 0x000fea0003800000 */
[----:B------:R-:W0:Y:S08]  /*140b0*/  S2UR UR5, SR_CgaCtaId ;  /* 0x00000000000579c3 */ /* 0x000e300000008800 */
[----:B------:R-:W-:Y:S06]  /*140c0*/  BAR.SYNC.DEFER_BLOCKING 0x5, 0x180 ;  /* 0x0146000000007b1d */ /* 0x000fec0000010000 */
[----:B------:R-:W-:-:S02]  /*140d0*/  UMOV UR4, 0x400 ;  /* 0x0000040000047882 */ /* 0x000fc40000000000 */
[----:B0-----:R-:W-:-:S06]  /*140e0*/  ULEA UR4, UR5, UR4, 0x18 ;  /* 0x0000000405047291 */ /* 0x001fcc000f8ec03f */
[----:B------:R-:W-:-:S05]  /*140f0*/  IMAD.U32 R16, RZ, RZ, UR4 ;  /* 0x00000004ff107e24 */ /* 0x000fca000f8e00ff */
[----:B------:R0:W1:Y:S01]  /*14100*/  LDS R34, [R16+0x2a8d0] ;  /* 0x02a8d00010227984 */ /* 0x0000620000000800 */
[----:B------:R-:W-:Y:S06]  /*14110*/  BAR.ARV 0x4, 0x180 ;  /* 0x0106000000007b1d */ /* 0x000fec0000002000 */
[----:B------:R-:W-:Y:S05]  /*14120*/  BRA `(.L_x_1119) ;  /* 0x00000000002c7947 */ /* 0x000fea0003800000 */
.L_x_1118:
[----:B------:R-:W-:-:S03]  /*14130*/  UMOV UR4, 0xffffffff ;  /* 0xffffffff00047882 */ /* 0x000fc60000000000 */
[----:B------:R-:W-:Y:S05]  /*14140*/  BRA.DIV UR4, `(.L_x_1120) ;  /* 0x0000003204a87947 */ /* 0x000fea000b800000 */
[----:B------:R0:W1:Y:S02]  /*14150*/  SHFL.IDX PT, R14, R34, RZ, 0x1f ;  /* 0x00001fff220e7589 */ /* 0x00006400000e0000 */
.L_x_1218:
[----:B------:R-:W2:Y:S01]  /*14160*/  @!P2 S2R R3, SR_CgaCtaId ;  /* 0x000000000003a919 */ /* 0x000ea20000008800 */
[----:B------:R-:W-:Y:S05]  /*14170*/  WARPSYNC.ALL ;  /* 0x0000000000007948 */ /* 0x000fea0003800000 */
[----:B------:R-:W-:Y:S01]  /*14180*/  BAR.SYNC.DEFER_BLOCKING 0x4, 0x180 ;  /* 0x0106000000007b1d */ /* 0x000fe20000010000 */
[----:B------:R-:W-:-:S04]  /*14190*/  @!P2 MOV R0, 0x400 ;  /* 0x000004000000a802 */ /* 0x000fc80000000f00 */
[----:B--2---:R-:W-:-:S05]  /*141a0*/  @!P2 LEA R16, R3, R0, 0x18 ;  /* 0x000000000310a211 */ /* 0x004fca00078ec0ff */
[----:B------:R0:W-:Y:S02]  /*141b0*/  @!P2 STS [R16+0x2a8d0], R34 ;  /* 0x02a8d0221000a388 */ /* 0x0001e40000000800 */
[----:B01----:R-:W-:Y:S01]  /*141c0*/  IMAD.MOV.U32 R34, RZ, RZ, R14 ;  /* 0x000000ffff227224 */ /* 0x003fe200078e000e */
[----:B------:R-:W-:Y:S06]  /*141d0*/  BAR.ARV 0x5, 0x180 ;  /* 0x0146000000007b1d */ /* 0x000fec0000002000 */
.L_x_1119:
[----:B------:R-:W-:Y:S02]  /*141e0*/  ULDC UR4, c[0x0][0xc38] ;  /* 0x00030e0000047ab9 */ /* 0x000fe40000000800 */
[----:B-1----:R-:W-:-:S13]  /*141f0*/  ISETP.GE.AND P0, PT, R34, UR4, PT ;  /* 0x0000000422007c0c */ /* 0x002fda000bf06270 */
[----:B------:R-:W-:Y:S05]  /*14200*/  @!P0 BRA `(.L_x_1121) ;  /* 0xffffffc400188947 */ /* 0x000fea000383ffff */
.L_x_1066:
[----:B------:R-:W2:Y:S01]  /*14210*/  LDL.LU R0, [R1] ;  /* 0x0000000001007983 */ /* 0x000ea20000300800 */
[----:B------:R-:W-:Y:S01]  /*14220*/  BSSY B0, `(.L_x_1122) ;  /* 0x000000b000007945 */ /* 0x000fe20003800000 */
[----:B------:R-:W1:Y:S01]  /*14230*/  S2R R5, SR_CgaCtaId ;  /* 0x0000000000057919 */ /* 0x000e620000008800 */
[----:B--2---:R-:W-:-:S05]  /*14240*/  VIADD R0, R0, 0x1 ;  /* 0x0000000100007836 */ /* 0x004fca0000000000 */
[----:B------:R-:W-:-:S04]  /*14250*/  LEA.HI R2, R0, R0, RZ, 0x1 ;  /* 0x0000000000027211 */ /* 0x000fc800078f08ff */
[----:B------:R-:W-:Y:S02]  /*14260*/  LOP3.LUT R3, R2, 0xfffffffe, RZ, 0xc0, !PT ;  /* 0xfffffffe02037812 */ /* 0x000fe400078ec0ff */
[----:B------:R-:W-:-:S03]  /*14270*/  MOV R2, 0x400 ;  /* 0x0000040000027802 */ /* 0x000fc60000000f00 */
[----:B------:R-:W-:Y:S01]  /*14280*/  IMAD.IADD R0, R0, 0x1, -R3 ;  /* 0x0000000100007824 */ /* 0x000fe200078e0a03 */
[----:B-1----:R-:W-:-:S04]  /*14290*/  LEA R4, R5, R2, 0x18 ;  /* 0x0000000205047211 */ /* 0x002fc800078ec0ff */
[----:B------:R-:W-:-:S04]  /*142a0*/  SHF.L.U32 R0, R0, 0x1f, RZ ;  /* 0x0000001f00007819 */ /* 0x000fc800000006ff */
[----:B------:R-:W1:Y:S02]  /*142b0*/  SYNCS.PHASECHK.TRANS64.TRYWAIT P0, [R4+URZ+0x2a820], R0 ;  /* 0x02a82000040075a7 */ /* 0x000e64000800017f */
[----:B-1----:R-:W-:Y:S05]  /*142c0*/  @!P0 BRA `(.L_x_1123) ;  /* 0x0000003000708947 */ /* 0x002fea0003800000 */
.L_x_1219:
[----:B------:R-:W-:Y:S05]  /*142d0*/  BSYNC B0 ;  /* 0x0000000000007941 */ /* 0x000fea0003800000 */
.L_x_1122:
[----:B------:R-:W-:-:S03]  /*142e0*/  UMOV UR4, 0xffffffff ;  /* 0xffffffff00047882 */ /* 0x000fc60000000000 */
[----:B------:R-:W-:Y:S05]  /*142f0*/  BRA.DIV UR4, `(.L_x_1124) ;  /* 0x0000003204787947 */ /* 0x000fea000b800000 */
[----:B-1----:R-:W1:Y:S02]  /*14300*/  S2R R0, SR_TID.X ;  /* 0x0000000000007919 */ /* 0x002e640000002100 */
[----:B-1----:R-:W-:-:S04]  /*14310*/  SHF.R.U32.HI R0, RZ, 0x5, R0 ;  /* 0x00000005ff007819 */ /* 0x002fc80000011600 */
[----:B------:R-:W-:-:S05]  /*14320*/  LOP3.LUT R0, R0, 0x3, RZ, 0xc0, !PT ;  /* 0x0000000300007812 */ /* 0x000fca00078ec0ff */
[----:B------:R1:W2:Y:S02]  /*14330*/  SHFL.IDX PT, R14, R0, RZ, 0x1f ;  /* 0x00001fff000e7589 */ /* 0x0002a400000e0000 */
.L_x_1222:
[----:B--2---:R-:W-:Y:S01]  /*14340*/  ISETP.NE.AND P0, PT, R14, RZ, PT ;  /* 0x000000ff0e00720c */ /* 0x004fe20003f05270 */
[----:B------:R-:W-:-:S12]  /*14350*/  BSSY B0, `(.L_x_1125) ;  /* 0x0000026000007945 */ /* 0x000fd80003800000 */
[----:B------:R-:W-:Y:S05]  /*14360*/  @P0 BRA `(.L_x_1126) ;  /* 0x0000000000900947 */ /* 0x000fea0003800000 */
[----:B------:R-:W-:-:S03]  /*14370*/  UMOV UR4, 0xffffffff ;  /* 0xffffffff00047882 */ /* 0x000fc60000000000 */
[----:B------:R-:W-:Y:S05]  /*14380*/  BRA.DIV UR4, `(.L_x_1127) ;  /* 0x0000003204887947 */ /* 0x000fea000b800000 */
[----:B------:R-:W-:-:S13]  /*14390*/  ELECT P6, URZ, PT ;  /* 0x00000000003f782f */ /* 0x000fda00038c0000 */
.L_x_1225:
[----:B------:R-:W-:Y:S05]  /*143a0*/  @!P6 BRA `(.L_x_1126) ;  /* 0x000000000080e947 */ /* 0x000fea0003800000 */
[----:B-1----:R-:W2:Y:S02]  /*143b0*/  LDL R0, [R1+0x4] ;  /* 0x0000040001007983 */ /* 0x002ea40000100800 */
[----:B--2---:R-:W-:-:S13]  /*143c0*/  R2UR UR4, R0 ;  /* 0x00000000000472ca */ /* 0x004fda00000e0000 */
[----:B------:R-:W-:-:S06]  /*143d0*/  ULOP3.LUT UR4, UR4, 0x2, URZ, 0xfc, !UPT ;  /* 0x0000000204047892 */ /* 0x000fcc000f8efc3f */
[----:B------:R-:W-:-:S05]  /*143e0*/  IMAD.U32 R0, RZ, RZ, UR4 ;  /* 0x00000004ff007e24 */ /* 0x000fca000f8e00ff */
[----:B------:R-:W-:-:S13]  /*143f0*/  ISETP.NE.AND P0, PT, R0, 0x3, PT ;  /* 0x000000030000780c */ /* 0x000fda0003f05270 */
[----:B------:R-:W-:Y:S05]  /*14400*/  @!P0 BRA `(.L_x_1128) ;  /* 0x0000000000048947 */ /* 0x000fea0003800000 */
[----:B------:R-:W-:Y:S01]  /*14410*/  BPT.TRAP 0x1 ;  /* 0x000000040000795c */ /* 0x000fe20000300000 */
.L_x_1128:
[C---:B------:R-:W-:Y:S01]  /*14420*/  IMAD R5, R23.reuse, 0x8, R4 ;  /* 0x0000000817057824 */ /* 0x040fe200078e0204 */
[----:B------:R-:W-:Y:S01]  /*14430*/  SHF.L.U32 R0, R26, 0x1f, RZ ;  /* 0x0000001f1a007819 */ /* 0x000fe200000006ff */
[----:B------:R-:W-:-:S03]  /*14440*/  VIADD R23, R23, 0x1 ;  /* 0x0000000117177836 */ /* 0x000fc60000000000 */
[----:B------:R-:W1:Y:S02]  /*14450*/  SYNCS.PHASECHK.TRANS64.TRYWAIT P1, [R5+URZ+0x2a840], R0 ;  /* 0x02a84000050075a7 */ /* 0x000e64000802017f */
[----:B------:R-:W-:-:S04]  /*14460*/  ISETP.NE.AND P2, PT, R23, 0x2, PT ;  /* 0x000000021700780c */ /* 0x000fc80003f45270 */
[----:B------:R-:W-:Y:S01]  /*14470*/  SEL R3, RZ, 0x1, P2 ;  /* 0x00000001ff037807 */ /* 0x000fe20001000000 */
[----:B-1----:R-:W-:Y:S08]  /*14480*/  @!P1 BRA `(.L_x_1129) ;  /* 0x0000003000689947 */ /* 0x002ff00003800000 */
.L_x_1226:
[----:B------:R-:W-:Y:S02]  /*14490*/  SEL R23, R23, RZ, P2 ;  /* 0x000000ff17177207 */ /* 0x000fe40001000000 */
[----:B------:R-:W-:Y:S01]  /*144a0*/  LOP3.LUT R2, R26, R3, RZ, 0x3c, !PT ;  /* 0x000000031a027212 */ /* 0x000fe200078e3cff */
[----:B------:R-:W-:Y:S06]  /*144b0*/  @!P0 BRA `(.L_x_1130) ;  /* 0x0000000000048947 */ /* 0x000fec0003800000 */
[----:B------:R-:W-:Y:S01]  /*144c0*/  BPT.TRAP 0x1 ;  /* 0x000000040000795c */ /* 0x000fe20000300000 */
.L_x_1130:
[----:B------:R-:W-:Y:S01]  /*144d0*/  IMAD R23, R23, 0x8, R4 ;  /* 0x0000000817177824 */ /* 0x000fe200078e0204 */
[----:B------:R-:W-:-:S04]  /*144e0*/  SHF.L.U32 R2, R2, 0x1f, RZ ;  /* 0x0000001f02027819 */ /* 0x000fc800000006ff */
[----:B------:R-:W2:Y:S02]  /*144f0*/  SYNCS.PHASECHK.TRANS64.TRYWAIT P1, [R23+URZ+0x2a840], R2 ;  /* 0x02a84002170075a7 */ /* 0x000ea4000802017f */
[----:B--2---:R-:W-:Y:S05]  /*14500*/  @!P1 BRA `(.L_x_1131) ;  /* 0x00000030005c9947 */ /* 0x004fea0003800000 */
.L_x_1227:
[----:B------:R-:W-:Y:S05]  /*14510*/  @!P0 BRA `(.L_x_1132) ;  /* 0x0000000000048947 */ /* 0x000fea0003800000 */
[----:B------:R-:W-:Y:S01]  /*14520*/  BPT.TRAP 0x1 ;  /* 0x000000040000795c */ /* 0x000fe20000300000 */
.L_x_1132:
[----:B------:R-:W3:Y:S02]  /*14530*/  SYNCS.PHASECHK.TRANS64.TRYWAIT P1, [R5+URZ+0x2a860], R0 ;  /* 0x02a86000050075a7 */ /* 0x000ee4000802017f */
[----:B---3--:R-:W-:Y:S05]  /*14540*/  @!P1 BRA `(.L_x_1133) ;  /* 0x0000003000609947 */ /* 0x008fea0003800000 */
.L_x_1228:
[----:B------:R-:W-:Y:S05]  /*14550*/  @!P0 BRA `(.L_x_1134) ;  /* 0x0000000000048947 */ /* 0x000fea0003800000 */
[----:B------:R-:W-:Y:S01]  /*14560*/  BPT.TRAP 0x1 ;  /* 0x000000040000795c */ /* 0x000fe20000300000 */
.L_x_1134:
[----:B----4-:R4:W0:Y:S02]  /*14570*/  SYNCS.PHASECHK.TRANS64.TRYWAIT P0, [R23+URZ+0x2a860], R2 ;  /* 0x02a86002170075a7 */ /* 0x010824000800017f */
[----:B0-----:R-:W-:Y:S05]  /*14580*/  @!P0 NANOSLEEP.SYNCS 0x989680 ;  /* 0x009896800000895d */ /* 0x001fea0003900000 */
[----:B------:R-:W0:Y:S02]  /*14590*/  @!P0 SYNCS.PHASECHK.TRANS64 P0, [R23+URZ+0x2a860], R2 ;  /* 0x02a86002170085a7 */ /* 0x000e24000800007f */
[----:B0-----:R-:W-:Y:S05]  /*145a0*/  @!P0 BRA `(.L_x_1134) ;  /* 0xfffffffc00f08947 */ /* 0x001fea000383ffff */
.L_x_1126:
[----:B------:R-:W-:Y:S05]  /*145b0*/  BSYNC B0 ;  /* 0x0000000000007941 */ /* 0x000fea0003800000 */
.L_x_1125:
[----:B------:R-:W-:Y:S05]  /*145c0*/  EXIT ;  /* 0x000000000000794d */ /* 0x000fea0003800000 */
.L_x_971:
[----:B0-----:R-:W-:-:S04]  /*145d0*/  IMAD.U32 R3, RZ, RZ, UR40 ;  /* 0x00000028ff037e24 */ /* 0x001fc8000f8e00ff */
[----:B------:R0:W1:Y:S03]  /*145e0*/  SYNCS.PHASECHK.TRANS64.TRYWAIT P1, [R3+URZ+0x2a800], R0 ;  /* 0x02a80000030075a7 */ /* 0x000066000802017f */
[----:B-1----:R-:W-:Y:S05]  /*145f0*/  @!P1 NANOSLEEP.SYNCS 0x989680 ;  /* 0x009896800000995d */ /* 0x002fea0003900000 */
[----:B------:R-:W1:Y:S02]  /*14600*/  @!P1 SYNCS.PHASECHK.TRANS64 P1, [R3+URZ+0x2a800], R0 ;  /* 0x02a80000030095a7 */ /* 0x000e64000802007f */
[----:B-1----:R-:W-:Y:S05]  /*14610*/  @!P1 BRA `(.L_x_971) ;  /* 0xfffffffc00ec9947 */ /* 0x002fea000383ffff */
[----:B------:R-:W-:Y:S05]  /*14620*/  BRA `(.L_x_1135) ;  /* 0xfffffed000d87947 */ /* 0x000fea000383ffff */
.L_x_975:
[----:B-1----:R1:W2:Y:S02]  /*14630*/  SYNCS.PHASECHK.TRANS64.TRYWAIT P1, [R15+URZ+0x2a830], R0 ;  /* 0x02a830000f0075a7 */ /* 0x0022a4000802017f */
[----:B--2---:R-:W-:Y:S05]  /*14640*/  @!P1 NANOSLEEP.SYNCS 0x989680 ;  /* 0x009896800000995d */ /* 0x004fea0003900000 */
[----:B------:R-:W2:Y:S02]  /*14650*/  @!P1 SYNCS.PHASECHK.TRANS64 P1, [R15+URZ+0x2a830], R0 ;  /* 0x02a830000f0095a7 */ /* 0x000ea4000802007f */
[----:B--2---:R-:W-:Y:S05]  /*14660*/  @!P1 BRA `(.L_x_975) ;  /* 0xfffffffc00f09947 */ /* 0x004fea000383ffff */
[----:B------:R-:W-:Y:S05]  /*14670*/  BRA `(.L_x_974) ;  /* 0xfffffed000f47947 */ /* 0x000fea000383ffff */
.L_x_992:
[----:B-1----:R-:W-:-:S04]  /*14680*/  IMAD.U32 R14, RZ, RZ, UR7 ;  /* 0x00000007ff0e7e24 */ /* 0x002fc8000f8e00ff */
[----:B------:R1:W2:Y:S03]  /*14690*/  SYNCS.PHASECHK.TRANS64.TRYWAIT P1, [R14+URZ+0x2a830], R13 ;  /* 0x02a8300d0e0075a7 */ /* 0x0002a6000802017f */
[----:B--2---:R-:W-:Y:S05]  /*146a0*/  @!P1 NANOSLEEP.SYNCS 0x989680 ;  /* 0x009896800000995d */ /* 0x004fea0003900000 */
[----:B------:R-:W2:Y:S02]  /*146b0*/  @!P1 SYNCS.PHASECHK.TRANS64 P1, [R14+URZ+0x2a830], R13 ;  /* 0x02a8300d0e0095a7 */ /* 0x000ea4000802007f */
[----:B--2---:R-:W-:Y:S05]  /*146c0*/  @!P1 BRA `(.L_x_992) ;  /* 0xfffffffc00ec9947 */ /* 0x004fea000383ffff */
[----:B------:R-:W-:Y:S05]  /*146d0*/  BRA `(.L_x_991) ;  /* 0xffffff0400787947 */ /* 0x000fea000383ffff */
.L_x_996:
[----:B01----:R-:W-:-:S04]  /*146e0*/  IMAD.U32 R13, RZ, RZ, UR6 ;  /* 0x00000006ff0d7e24 */ /* 0x003fc8000f8e00ff */
[----:B------:R0:W1:Y:S03]  /*146f0*/  SYNCS.PHASECHK.TRANS64.TRYWAIT P1, [R13+URZ+0x2a850], R0 ;  /* 0x02a850000d0075a7 */ /* 0x000066000802017f */
[----:B-1----:R-:W-:Y:S05]  /*14700*/  @!P1 NANOSLEEP.SYNCS 0x989680 ;  /* 0x009896800000995d */ /* 0x002fea0003900000 */
[----:B------:R-:W1:Y:S02]  /*14710*/  @!P1 SYNCS.PHASECHK.TRANS64 P1, [R13+URZ+0x2a850], R0 ;  /* 0x02a850000d0095a7 */ /* 0x000e64000802007f */
[----:B-1----:R-:W-:Y:S05]  /*14720*/  @!P1 BRA `(.L_x_996) ;  /* 0xfffffffc00ec9947 */ /* 0x002fea000383ffff */
[----:B------:R-:W-:Y:S05]  /*14730*/  BRA `(.L_x_995) ;  /* 0xffffff0c00a87947 */ /* 0x000fea000383ffff */
.L_x_1015:
[----:B-1----:R-:W-:-:S04]  /*14740*/  IMAD.U32 R12, RZ, RZ, UR7 ;  /* 0x00000007ff0c7e24 */ /* 0x002fc8000f8e00ff */
[----:B------:R1:W2:Y:S03]  /*14750*/  SYNCS.PHASECHK.TRANS64.TRYWAIT P1, [R12+URZ+0x2a830], R11 ;  /* 0x02a8300b0c0075a7 */ /* 0x0002a6000802017f */
[----:B--2---:R-:W-:Y:S05]  /*14760*/  @!P1 NANOSLEEP.SYNCS 0x989680 ;  /* 0x009896800000995d */ /* 0x004fea0003900000 */
[----:B------:R-:W2:Y:S02]  /*14770*/  @!P1 SYNCS.PHASECHK.TRANS64 P1, [R12+URZ+0x2a830], R11 ;  /* 0x02a8300b0c0095a7 */ /* 0x000ea4000802007f */
[----:B--2---:R-:W-:Y:S05]  /*14780*/  @!P1 BRA `(.L_x_1015) ;  /* 0xfffffffc00ec9947 */ /* 0x004fea000383ffff */
[----:B------:R-:W-:Y:S05]  /*14790*/  BRA `(.L_x_1014) ;  /* 0xffffff3800c87947 */ /* 0x000fea000383ffff */
.L_x_1019:
[----:B01----:R-:W-:-:S04]  /*147a0*/  IMAD.U32 R11, RZ, RZ, UR6 ;  /* 0x00000006ff0b7e24 */ /* 0x003fc8000f8e00ff */
[----:B------:R0:W1:Y:S03]  /*147b0*/  SYNCS.PHASECHK.TRANS64.TRYWAIT P1, [R11+URZ+0x2a850], R0 ;  /* 0x02a850000b0075a7 */ /* 0x000066000802017f */
[----:B-1----:R-:W-:Y:S05]  /*147c0*/  @!P1 NANOSLEEP.SYNCS 0x989680 ;  /* 0x009896800000995d */ /* 0x002fea0003900000 */
[----:B------:R-:W1:Y:S02]  /*147d0*/  @!P1 SYNCS.PHASECHK.TRANS64 P1, [R11+URZ+0x2a850], R0 ;  /* 0x02a850000b0095a7 */ /* 0x000e64000802007f */
[----:B-1----:R-:W-:Y:S05]  /*147e0*/  @!P1 BRA `(.L_x_1019) ;  /* 0xfffffffc00ec9947 */ /* 0x002fea000383ffff */
[----:B------:R-:W-:Y:S05]  /*147f0*/  BRA `(.L_x_1018) ;  /* 0xffffff4000f87947 */ /* 0x000fea000383ffff */
.L_x_1027:
[----:B-1----:R-:W-:-:S04]  /*14800*/  IMAD.U32 R14, RZ, RZ, UR6 ;  /* 0x00000006ff0e7e24 */ /* 0x002fc8000f8e00ff */
[----:B------:R1:W2:Y:S03]  /*14810*/  SYNCS.PHASECHK.TRANS64.TRYWAIT P1, [R14+URZ+0x2a830], R11 ;  /* 0x02a8300b0e0075a7 */ /* 0x0002a6000802017f */
[----:B--2---:R-:W-:Y:S05]  /*14820*/  @!P1 NANOSLEEP.SYNCS 0x989680 ;  /* 0x009896800000995d */ /* 0x004fea0003900000 */
[----:B------:R-:W2:Y:S02]  /*14830*/  @!P1 SYNCS.PHASECHK.TRANS64 P1, [R14+URZ+0x2a830], R11 ;  /* 0x02a8300b0e0095a7 */ /* 0x000ea4000802007f */
[----:B--2---:R-:W-:Y:S05]  /*14840*/  @!P1 BRA `(.L_x_1027) ;  /* 0xfffffffc00ec9947 */ /* 0x004fea000383ffff */
[----:B------:R-:W-:Y:S05]  /*14850*/  BRA `(.L_x_1026) ;  /* 0xffffff5c00487947 */ /* 0x000fea000383ffff */
.L_x_1031:
[----:B01----:R-:W-:-:S04]  /*14860*/  IMAD.U32 R11, RZ, RZ, UR10 ;  /* 0x0000000aff0b7e24 */ /* 0x003fc8000f8e00ff */
[----:B------:R0:W1:Y:S03]  /*14870*/  SYNCS.PHASECHK.TRANS64.TRYWAIT P1, [R11+URZ+0x2a850], R0 ;  /* 0x02a850000b0075a7 */ /* 0x000066000802017f */
[----:B-1----:R-:W-:Y:S05]  /*14880*/  @!P1 NANOSLEEP.SYNCS 0x989680 ;  /* 0x009896800000995d */ /* 0x002fea0003900000 */
[----:B------:R-:W1:Y:S02]  /*14890*/  @!P1 SYNCS.PHASECHK.TRANS64 P1, [R11+URZ+0x2a850], R0 ;  /* 0x02a850000b0095a7 */ /* 0x000e64000802007f */
[----:B-1----:R-:W-:Y:S05]  /*148a0*/  @!P1 BRA `(.L_x_1031) ;  /* 0xfffffffc00ec9947 */ /* 0x002fea000383ffff */
[----:B------:R-:W-:Y:S05]  /*148b0*/  BRA `(.L_x_1030) ;  /* 0xffffff6400787947 */ /* 0x000fea000383ffff */
.L_x_1046:
[----:B-1----:R-:W-:-:S04]  /*148c0*/  IMAD.U32 R5, RZ, RZ, UR5 ;  /* 0x00000005ff057e24 */ /* 0x002fc8000f8e00ff */
[----:B------:R1:W2:Y:S03]  /*148d0*/  SYNCS.PHASECHK.TRANS64.TRYWAIT P1, [R5+URZ+0x2a850], R0 ;  /* 0x02a85000050075a7 */ /* 0x0002a6000802017f */
[----:B--2---:R-:W-:Y:S05]  /*148e0*/  @!P1 NANOSLEEP.SYNCS 0x989680 ;  /* 0x009896800000995d */ /* 0x004fea0003900000 */
[----:B------:R-:W2:Y:S02]  /*148f0*/  @!P1 SYNCS.PHASECHK.TRANS64 P1, [R5+URZ+0x2a850], R0 ;  /* 0x02a85000050095a7 */ /* 0x000ea4000802007f */
[----:B--2---:R-:W-:Y:S05]  /*14900*/  @!P1 BRA `(.L_x_1046) ;  /* 0xfffffffc00ec9947 */ /* 0x004fea000383ffff */
[----:B------:R-:W-:Y:S05]  /*14910*/  BRA `(.L_x_1045) ;  /* 0xffffff9000e07947 */ /* 0x000fea000383ffff */
.L_x_1083:
[----:B------:R-:W2:Y:S01]  /*14920*/  S2R R17, SR_TID.X ;  /* 0x0000000000117919 */ /* 0x000ea20000002100 */
[----:B------:R-:W-:Y:S02]  /*14930*/  IMAD.MOV.U32 R12, RZ, RZ, RZ ;  /* 0x000000ffff0c7224 */ /* 0x000fe400078e00ff */
[----:B------:R-:W-:Y:S02]  /*14940*/  IMAD.MOV.U32 R11, RZ, RZ, 0x1f ;  /* 0x0000001fff0b7424 */ /* 0x000fe400078e00ff */
[----:B------:R-:W-:Y:S01]  /*14950*/  IMAD.MOV.U32 R15, RZ, RZ, -0x1 ;  /* 0xffffffffff0f7424 */ /* 0x000fe200078e00ff */
[----:B--2---:R-:W-:-:S04]  /*14960*/  SHF.R.U32.HI R17, RZ, 0x5, R17 ;  /* 0x00000005ff117819 */ /* 0x004fc80000011611 */
[----:B------:R-:W-:-:S05]  /*14970*/  LOP3.LUT R17, R17, 0x3, RZ, 0xc0, !PT ;  /* 0x0000000311117812 */ /* 0x000fca00078ec0ff */
[----:B------:R-:W-:-:S07]  /*14980*/  IMAD.MOV.U32 R13, RZ, RZ, R17 ;  /* 0x000000ffff0d7224 */ /* 0x000fce00078e0011 */
[----:B01---5:R-:W-:Y:S05]  /*14990*/  WARPSYNC.COLLECTIVE R15, `(.L_x_1136) ;  /* 0x000000000f087348 */ /* 0x023fea0003c00000 */
[----:B------:R2:W3:Y:S02]  /*149a0*/  SHFL.IDX P6, R14, R13, R12, R11 ;  /* 0x0000000c0d0e7389 */ /* 0x0004e400000c000b */
[----:B0123-5:R-:W-:Y:S01]  /*149b0*/  ENDCOLLECTIVE ;  /* 0x000000000000791b */ /* 0x02ffe20003800000 */
.L_x_1136:
[----:B------:R-:W-:Y:S05]  /*149c0*/  BRA `(.L_x_1137) ;  /* 0xffffffc8008c7947 */ /* 0x000fea000383ffff */
.L_x_1086:
[----:B0-----:R0:W1:Y:S02]  /*149d0*/  SYNCS.PHASECHK.TRANS64.TRYWAIT P0, [R0+URZ+0x2a840], R3 ;  /* 0x02a84003000075a7 */ /* 0x001064000800017f */
[----:B-1----:R-:W-:Y:S05]  /*149e0*/  @!P0 NANOSLEEP.SYNCS 0x989680 ;  /* 0x009896800000895d */ /* 0x002fea0003900000 */
[----:B------:R-:W1:Y:S02]  /*149f0*/  @!P0 SYNCS.PHASECHK.TRANS64 P0, [R0+URZ+0x2a840], R3 ;  /* 0x02a84003000085a7 */ /* 0x000e64000800007f */
[----:B-1----:R-:W-:Y:S05]  /*14a00*/  @!P0 BRA `(.L_x_1086) ;  /* 0xfffffffc00f08947 */ /* 0x002fea000383ffff */
[----:B------:R-:W-:Y:S05]  /*14a10*/  BRA `(.L_x_1138) ;  /* 0xffffffcc00907947 */ /* 0x000fea000383ffff */
.L_x_1087:
[----:B------:R-:W-:Y:S01]  /*14a20*/  BSSY B0, `(.L_x_1139) ;  /* 0x0000008000007945 */ /* 0x000fe20003800000 */
[----:B------:R-:W-:Y:S02]  /*14a30*/  IMAD.MOV.U32 R13, RZ, RZ, R6 ;  /* 0x000000ffff0d7224 */ /* 0x000fe400078e0006 */
[----:B------:R-:W-:Y:S02]  /*14a40*/  IMAD.MOV.U32 R12, RZ, RZ, RZ ;  /* 0x000000ffff0c7224 */ /* 0x000fe400078e00ff */
[----:B------:R-:W-:Y:S02]  /*14a50*/  IMAD.MOV.U32 R11, RZ, RZ, 0x181f ;  /* 0x0000181fff0b7424 */ /* 0x000fe400078e00ff */
[----:B------:R-:W-:-:S07]  /*14a60*/  IMAD.MOV.U32 R15, RZ, RZ, -0x1 ;  /* 0xffffffffff0f7424 */ /* 0x000fce00078e00ff */
[----:B------:R-:W-:Y:S05]  /*14a70*/  WARPSYNC.COLLECTIVE R15, `(.L_x_1140) ;  /* 0x000000000f087348 */ /* 0x000fea0003c00000 */
[----:B------:R0:W1:Y:S02]  /*14a80*/  SHFL.IDX P6, R14, R13, R12, R11 ;  /* 0x0000000c0d0e7389 */ /* 0x00006400000c000b */
[----:B01----:R-:W-:Y:S01]  /*14a90*/  ENDCOLLECTIVE ;  /* 0x000000000000791b */ /* 0x003fe20003800000 */
.L_x_1140:
[----:B------:R-:W-:Y:S05]  /*14aa0*/  BSYNC B0 ;  /* 0x0000000000007941 */ /* 0x000fea0003800000 */
.L_x_1139:
[----:B------:R-:W-:Y:S02]  /*14ab0*/  IMAD.MOV.U32 R13, RZ, RZ, R4 ;  /* 0x000000ffff0d7224 */ /* 0x000fe400078e0004 */
[----:B------:R-:W-:Y:S02]  /*14ac0*/  IMAD.MOV.U32 R12, RZ, RZ, RZ ;  /* 0x000000ffff0c7224 */ /* 0x000fe400078e00ff */
[----:B------:R-:W-:Y:S02]  /*14ad0*/  IMAD.MOV.U32 R11, RZ, RZ, 0x181f ;  /* 0x0000181fff0b7424 */ /* 0x000fe400078e00ff */
[----:B------:R-:W-:Y:S02]  /*14ae0*/  IMAD.MOV.U32 R15, RZ, RZ, -0x1 ;  /* 0xffffffffff0f7424 */ /* 0x000fe400078e00ff */
[----:B------:R-:W-:Y:S02]  /*14af0*/  IMAD.MOV.U32 R2, RZ, RZ, R14 ;  /* 0x000000ffff027224 */ /* 0x000fe400078e000e */
[----:B------:R-:W-:-:S07]  /*14b00*/  @P0 IMAD R9, R5, 0x2, R16 ;  /* 0x0000000205090824 */ /* 0x000fce00078e0210 */
[----:B------:R-:W-:Y:S05]  /*14b10*/  WARPSYNC.COLLECTIVE R15, `(.L_x_1141) ;  /* 0x000000000f087348 */ /* 0x000fea0003c00000 */
[----:B------:R0:W1:Y:S02]  /*14b20*/  SHFL.IDX P6, R14, R13, R12, R11 ;  /* 0x0000000c0d0e7389 */ /* 0x00006400000c000b */
[----:B01----:R-:W-:Y:S01]  /*14b30*/  ENDCOLLECTIVE ;  /* 0x000000000000791b */ /* 0x003fe20003800000 */
.L_x_1141:
[----:B------:R-:W-:Y:S02]  /*14b40*/  IMAD.MOV.U32 R13, RZ, RZ, R6 ;  /* 0x000000ffff0d7224 */ /* 0x000fe400078e0006 */
[----:B------:R-:W-:Y:S01]  /*14b50*/  IMAD.MOV.U32 R12, RZ, RZ, 0x1 ;  /* 0x00000001ff0c7424 */ /* 0x000fe200078e00ff */
[----:B------:R-:W-:-:S05]  /*14b60*/  @P0 LEA R14, P1, R37, R14, 0x1 ;  /* 0x0000000e250e0211 */ /* 0x000fca00078208ff */
[----:B------:R-:W-:Y:S02]  /*14b70*/  @P0 IMAD.X R3, RZ, RZ, R2, P1 ;  /* 0x000000ffff030224 */ /* 0x000fe400008e0602 */
[----:B------:R-:W-:-:S07]  /*14b80*/  @P0 IMAD.MOV.U32 R2, RZ, RZ, R14 ;  /* 0x000000ffff020224 */ /* 0x000fce00078e000e */
[----:B------:R-:W-:Y:S05]  /*14b90*/  WARPSYNC.COLLECTIVE R15, `(.L_x_1142) ;  /* 0x000000000f087348 */ /* 0x000fea0003c00000 */
[----:B------:R0:W1:Y:S02]  /*14ba0*/  SHFL.IDX P6, R14, R13, R12, R11 ;  /* 0x0000000c0d0e7389 */ /* 0x00006400000c000b */
[----:B01----:R-:W-:Y:S01]  /*14bb0*/  ENDCOLLECTIVE ;  /* 0x000000000000791b */ /* 0x003fe20003800000 */
.L_x_1142:
[----:B------:R-:W-:Y:S01]  /*14bc0*/  @!PT LDS RZ, [RZ] ;  /* 0x00000000fffff984 */ /* 0x000fe20000000800 */
[----:B------:R-:W-:Y:S01]  /*14bd0*/  @!PT LDS RZ, [RZ] ;  /* 0x00000000fffff984 */ /* 0x000fe20000000800 */
[----:B------:R-:W-:Y:S01]  /*14be0*/  @!PT LDS RZ, [RZ] ;  /* 0x00000000fffff984 */ /* 0x000fe20000000800 */
[----:B------:R0:W-:Y:S04]  /*14bf0*/  @P0 LDGSTS.E.BYPASS.LTC128B.128 [R9+0x18400], desc[UR36][R2.64], !P4 ;  /* 0x1840000002090fae */ /* 0x0001e8000e101d64 */
[----:B------:R0:W-:Y:S04]  /*14c00*/  @P0 LDGSTS.E.BYPASS.LTC128B.128 [R9+0x1b400], desc[UR36][R2.64+0x80], !P3 ;  /* 0x1b40008002090fae */ /* 0x0001e8000d901d64 */
[----:B------:R0:W-:Y:S01]  /*14c10*/  @P0 LDGSTS.E.BYPASS.LTC128B.128 [R9+0x1e400], desc[UR36][R2.64+0x100], !P2 ;  /* 0x1e40010002090fae */ /* 0x0001e2000d101d64 */
[----:B------:R-:W-:Y:S01]  /*14c20*/  ISETP.GE.AND P0, PT, R7, 0x11, PT ;  /* 0x000000110700780c */ /* 0x000fe20003f06270 */
[----:B------:R-:W-:-:S02]  /*14c30*/  IMAD.MOV.U32 R13, RZ, RZ, R4 ;  /* 0x000000ffff0d7224 */ /* 0x000fc400078e0004 */
[----:B------:R-:W-:-:S10]  /*14c40*/  IMAD.MOV.U32 R8, RZ, RZ, R14 ;  /* 0x000000ffff087224 */ /* 0x000fd400078e000e */
[----:B0-----:R-:W-:Y:S05]  /*14c50*/  WARPSYNC.COLLECTIVE R15, `(.L_x_1143) ;  /* 0x000000000f087348 */ /* 0x001fea0003c00000 */
[----:B------:R1:W2:Y:S02]  /*14c60*/  SHFL.IDX P6, R14, R13, R12, R11 ;  /* 0x0000000c0d0e7389 */ /* 0x0002a400000c000b */
[----:B012---:R-:W-:Y:S01]  /*14c70*/  ENDCOLLECTIVE ;  /* 0x000000000000791b */ /* 0x007fe20003800000 */
.L_x_1143:
[----:B------:R-:W-:Y:S02]  /*14c80*/  @P0 IMAD R25, R5, 0x2, R16 ;  /* 0x0000000205190824 */ /* 0x000fe400078e0210 */
[----:B------:R-:W-:Y:S02]  /*14c90*/  IMAD.MOV.U32 R13, RZ, RZ, R6 ;  /* 0x000000ffff0d7224 */ /* 0x000fe400078e0006 */
[----:B------:R-:W-:Y:S01]  /*14ca0*/  IMAD.MOV.U32 R12, RZ, RZ, 0x2 ;  /* 0x00000002ff0c7424 */ /* 0x000fe200078e00ff */
[----:B------:R-:W-:-:S05]  /*14cb0*/  @P0 LEA R14, P1, R37, R14, 0x1 ;  /* 0x0000000e250e0211 */ /* 0x000fca00078208ff */
[----:B------:R-:W-:-:S08]  /*14cc0*/  @P0 IMAD.MOV.U32 R2, RZ, RZ, R14 ;  /* 0x000000ffff020224 */ /* 0x000fd000078e000e */
[----:B------:R-:W-:Y:S05]  /*14cd0*/  WARPSYNC.COLLECTIVE R15, `(.L_x_1144) ;  /* 0x000000000f087348 */ /* 0x000fea0003c00000 */
[----:B------:R0:W1:Y:S02]  /*14ce0*/  SHFL.IDX P6, R14, R13, R12, R11 ;  /* 0x0000000c0d0e7389 */ /* 0x00006400000c000b */
[----:B01----:R-:W-:Y:S01]  /*14cf0*/  ENDCOLLECTIVE ;  /* 0x000000000000791b */ /* 0x003fe20003800000 */
.L_x_1144:
[----:B------:R-:W-:-:S04]  /*14d00*/  @P0 IMAD.X R21, RZ, RZ, R8, P1 ;  /* 0x000000ffff150224 */ /* 0x000fc800008e0608 */
[----:B------:R-:W-:-:S05]  /*14d10*/  @P0 IMAD.MOV.U32 R3, RZ, RZ, R21 ;  /* 0x000000ffff030224 */ /* 0x000fca00078e0015 */
[----:B------:R-:W-:Y:S01]  /*14d20*/  @!PT LDS RZ, [RZ] ;  /* 0x00000000fffff984 */ /* 0x000fe20000000800 */
[----:B------:R-:W-:Y:S01]  /*14d30*/  @!PT LDS RZ, [RZ] ;  /* 0x00000000fffff984 */ /* 0x000fe20000000800 */
[----:B------:R-:W-:Y:S01]  /*14d40*/  @!PT LDS RZ, [RZ] ;  /* 0x00000000fffff984 */ /* 0x000fe20000000800 */
[----:B------:R0:W-:Y:S01]  /*14d50*/  @P0 LDGSTS.E.BYPASS.LTC128B.128 [R25+0x18c00], desc[UR36][R2.64], !P4 ;  /* 0x18c0000002190fae */ /* 0x0001e2000e101d64 */
[----:B------:R-:W-:-:S03]  /*14d60*/  IMAD.MOV.U32 R13, RZ, RZ, R4 ;  /* 0x000000ffff0d7224 */ /* 0x000fc600078e0004 */
[----:B------:R0:W-:Y:S04]  /*14d70*/  @P0 LDGSTS.E.BYPASS.LTC128B.128 [R25+0x1bc00], desc[UR36][R2.64+0x80], !P3 ;  /* 0x1bc0008002190fae */ /* 0x0001e8000d901d64 */
[----:B------:R0:W-:Y:S01]  /*14d80*/  @P0 LDGSTS.E.BYPASS.LTC128B.128 [R25+0x1ec00], desc[UR36][R2.64+0x100], !P2 ;  /* 0x1ec0010002190fae */ /* 0x0001e2000d101d64 */
[----:B------:R-:W-:Y:S01]  /*14d90*/  ISETP.GE.AND P0, PT, R7, 0x21, PT ;  /* 0x000000210700780c */ /* 0x000fe20003f06270 */
[----:B------:R-:W-:-:S12]  /*14da0*/  IMAD.MOV.U32 R8, RZ, RZ, R14 ;  /* 0x000000ffff087224 */ /* 0x000fd800078e000e */
[----:B0-----:R-:W-:Y:S05]  /*14db0*/  WARPSYNC.COLLECTIVE R15, `(.L_x_1145) ;  /* 0x000000000f087348 */ /* 0x001fea0003c00000 */
[----:B------:R1:W2:Y:S02]  /*14dc0*/  SHFL.IDX P6, R14, R13, R12, R11 ;  /* 0x0000000c0d0e7389 */ /* 0x0002a400000c000b */
[----:B012---:R-:W-:Y:S01]  /*14dd0*/  ENDCOLLECTIVE ;  /* 0x000000000000791b */ /* 0x007fe20003800000 */
.L_x_1145:
        /* <DEDUP_REMOVED lines=8> */
.L_x_1146:
        /* <DEDUP_REMOVED lines=14> */
.L_x_1147:
        /* <DEDUP_REMOVED lines=8> */
.L_x_1148:
        /* <DEDUP_REMOVED lines=14> */
.L_x_1149:
        /* <DEDUP_REMOVED lines=8> */
.L_x_1150:
        /* <DEDUP_REMOVED lines=9> */
[----:B------:R-:W-:-:S07]  /*151b0*/  IMAD.MOV.U32 R8, RZ, RZ, R14 ;  /* 0x000000ffff087224 */ /* 0x000fce00078e000e */
[----:B0-----:R-:W-:Y:S05]  /*151c0*/  WARPSYNC.COLLECTIVE R15, `(.L_x_1151) ;  /* 0x000000000f087348 */ /* 0x001fea0003c00000 */
[----:B------:R1:W2:Y:S02]  /*151d0*/  SHFL.IDX P6, R14, R13, R12, R11 ;  /* 0x0000000c0d0e7389 */ /* 0x0002a400000c000b */
[----:B012---:R-:W-:Y:S01]  /*151e0*/  ENDCOLLECTIVE ;  /* 0x000000000000791b */ /* 0x007fe20003800000 */
.L_x_1151:
[----:B------:R-:W-:Y:S05]  /*151f0*/  BRA `(.L_x_1152) ;  /* 0xffffffc800e87947 */ /* 0x000fea000383ffff */
.L_x_1092:
[----:B------:R-:W-:Y:S02]  /*15200*/  IMAD.MOV.U32 R13, RZ, RZ, R5 ;  /* 0x000000ffff0d7224 */ /* 0x000fe400078e0005 */
[----:B------:R-:W-:Y:S02]  /*15210*/  IMAD.MOV.U32 R12, RZ, RZ, RZ ;  /* 0x000000ffff0c7224 */ /* 0x000fe400078e00ff */
[----:B------:R-:W-:Y:S02]  /*15220*/  IMAD.MOV.U32 R11, RZ, RZ, 0x181f ;  /* 0x0000181fff0b7424 */ /* 0x000fe400078e00ff */
[----:B------:R-:W-:Y:S02]  /*15230*/  IMAD.MOV.U32 R15, RZ, RZ, -0x1 ;  /* 0xffffffffff0f7424 */ /* 0x000fe400078e00ff */
[----:B------:R-:W-:-:S07]  /*15240*/  VIADD R4, R36, UR44 ;  /* 0x0000002c24047c36 */ /* 0x000fce0008000000 */
[----:B------:R-:W-:Y:S05]  /*15250*/  WARPSYNC.COLLECTIVE R15, `(.L_x_1153) ;  /* 0x000000000f087348 */ /* 0x000fea0003c00000 */
[----:B------:R0:W1:Y:S02]  /*15260*/  SHFL.IDX P6, R14, R13, R12, R11 ;  /* 0x0000000c0d0e7389 */ /* 0x00006400000c000b */
[----:B01----:R-:W-:Y:S01]  /*15270*/  ENDCOLLECTIVE ;  /* 0x000000000000791b */ /* 0x003fe20003800000 */
.L_x_1153:
[C---:B------:R-:W-:Y:S01]  /*15280*/  VIADD R6, R4.reuse, 0x10 ;  /* 0x0000001004067836 */ /* 0x040fe20000000000 */
[----:B------:R-:W-:Y:S01]  /*15290*/  ISETP.GE.AND P0, PT, R4, UR39, PT ;  /* 0x0000002704007c0c */ /* 0x000fe2000bf06270 */
[----:B------:R-:W-:Y:S02]  /*152a0*/  IMAD.MOV.U32 R13, RZ, RZ, R0 ;  /* 0x000000ffff0d7224 */ /* 0x000fe400078e0000 */
[----:B------:R-:W-:-:S10]  /*152b0*/  IMAD.MOV.U32 R2, RZ, RZ, R14 ;  /* 0x000000ffff027224 */ /* 0x000fd400078e000e */
[----:B------:R-:W-:Y:S05]  /*152c0*/  WARPSYNC.COLLECTIVE R15, `(.L_x_1154) ;  /* 0x000000000f087348 */ /* 0x000fea0003c00000 */
[----:B------:R0:W1:Y:S02]  /*152d0*/  SHFL.IDX P6, R14, R13, R12, R11 ;  /* 0x0000000c0d0e7389 */ /* 0x00006400000c000b */
[----:B01----:R-:W-:Y:S01]  /*152e0*/  ENDCOLLECTIVE ;  /* 0x000000000000791b */ /* 0x003fe20003800000 */
.L_x_1154:
[----:B------:R-:W-:Y:S02]  /*152f0*/  IMAD.MOV.U32 R13, RZ, RZ, R5 ;  /* 0x000000ffff0d7224 */ /* 0x000fe400078e0005 */
[----:B------:R-:W-:Y:S01]  /*15300*/  IMAD.MOV.U32 R12, RZ, RZ, 0x1 ;  /* 0x00000001ff0c7424 */ /* 0x000fe200078e00ff */
[----:B------:R-:W-:-:S05]  /*15310*/  @!P0 LEA R14, P1, R37, R14, 0x1 ;  /* 0x0000000e250e8211 */ /* 0x000fca00078208ff */
[----:B------:R-:W-:Y:S02]  /*15320*/  @!P0 IMAD.X R3, RZ, RZ, R2, P1 ;  /* 0x000000ffff038224 */ /* 0x000fe400008e0602 */
[----:B------:R-:W-:-:S07]  /*15330*/  @!P0 IMAD.MOV.U32 R2, RZ, RZ, R14 ;  /* 0x000000ffff028224 */ /* 0x000fce00078e000e */
[----:B------:R-:W-:Y:S05]  /*15340*/  WARPSYNC.COLLECTIVE R15, `(.L_x_1155) ;  /* 0x000000000f087348 */ /* 0x000fea0003c00000 */
[----:B------:R0:W1:Y:S02]  /*15350*/  SHFL.IDX P6, R14, R13, R12, R11 ;  /* 0x0000000c0d0e7389 */ /* 0x00006400000c000b */
[----:B01----:R-:W-:Y:S01]  /*15360*/  ENDCOLLECTIVE ;  /* 0x000000000000791b */ /* 0x003fe20003800000 */
.L_x_1155:
[----:B------:R-:W-:Y:S01]  /*15370*/  @!PT LDS RZ, [RZ] ;  /* 0x00000000fffff984 */ /* 0x000fe20000000800 */
[----:B------:R-:W-:Y:S01]  /*15380*/  @!PT LDS RZ, [RZ] ;  /* 0x00000000fffff984 */ /* 0x000fe20000000800 */
[----:B------:R-:W-:Y:S01]  /*15390*/  @!PT LDS RZ, [RZ] ;  /* 0x00000000fffff984 */ /* 0x000fe20000000800 */
[----:B------:R0:W-:Y:S04]  /*153a0*/  @!P0 LDGSTS.E.BYPASS.LTC128B.128 [R31+0xc400], desc[UR36][R2.64], !P3 ;  /* 0x0c400000021f8fae */ /* 0x0001e8000d901d64 */
[----:B------:R0:W-:Y:S04]  /*153b0*/  @!P0 LDGSTS.E.BYPASS.LTC128B.128 [R31+0x10400], desc[UR36][R2.64+0x80], !P4 ;  /* 0x10400080021f8fae */ /* 0x0001e8000e101d64 */
[----:B------:R0:W-:Y:S01]  /*153c0*/  @!P0 LDGSTS.E.BYPASS.LTC128B.128 [R31+0x14400], desc[UR36][R2.64+0x100], !P5 ;  /* 0x14400100021f8fae */ /* 0x0001e2000e901d64 */
[----:B------:R-:W-:Y:S01]  /*153d0*/  ISETP.GE.AND P0, PT, R6, UR39, PT ;  /* 0x0000002706007c0c */ /* 0x000fe2000bf06270 */
[----:B------:R-:W-:-:S02]  /*153e0*/  IMAD.MOV.U32 R13, RZ, RZ, R0 ;  /* 0x000000ffff0d7224 */ /* 0x000fc400078e0000 */
[----:B------:R-:W-:-:S10]  /*153f0*/  IMAD.MOV.U32 R6, RZ, RZ, R14 ;  /* 0x000000ffff067224 */ /* 0x000fd400078e000e */
[----:B0-----:R-:W-:Y:S05]  /*15400*/  WARPSYNC.COLLECTIVE R15, `(.L_x_1156) ;  /* 0x000000000f087348 */ /* 0x001fea0003c00000 */
[----:B------:R1:W2:Y:S02]  /*15410*/  SHFL.IDX P6, R14, R13, R12, R11 ;  /* 0x0000000c0d0e7389 */ /* 0x0002a400000c000b */
[----:B012---:R-:W-:Y:S01]  /*15420*/  ENDCOLLECTIVE ;  /* 0x000000000000791b */ /* 0x007fe20003800000 */
.L_x_1156:
[----:B------:R-:W-:Y:S02]  /*15430*/  IMAD.MOV.U32 R13, RZ, RZ, R5 ;  /* 0x000000ffff0d7224 */ /* 0x000fe400078e0005 */
[----:B------:R-:W-:Y:S01]  /*15440*/  IMAD.MOV.U32 R12, RZ, RZ, 0x2 ;  /* 0x00000002ff0c7424 */ /* 0x000fe200078e00ff */
[----:B------:R-:W-:-:S05]  /*15450*/  @!P0 LEA R14, P1, R37, R14, 0x1 ;  /* 0x0000000e250e8211 */ /* 0x000fca00078208ff */
[----:B------:R-:W-:-:S08]  /*15460*/  @!P0 IMAD.MOV.U32 R2, RZ, RZ, R14 ;  /* 0x000000ffff028224 */ /* 0x000fd000078e000e */
[----:B------:R-:W-:Y:S05]  /*15470*/  WARPSYNC.COLLECTIVE R15, `(.L_x_1157) ;  /* 0x000000000f087348 */ /* 0x000fea0003c00000 */
[----:B------:R0:W1:Y:S02]  /*15480*/  SHFL.IDX P6, R14, R13, R12, R11 ;  /* 0x0000000c0d0e7389 */ /* 0x00006400000c000b */
[----:B01----:R-:W-:Y:S01]  /*15490*/  ENDCOLLECTIVE ;  /* 0x000000000000791b */ /* 0x003fe20003800000 */
.L_x_1157:
[----:B------:R-:W-:Y:S02]  /*154a0*/  @!P0 IMAD.X R7, RZ, RZ, R6, P1 ;  /* 0x000000ffff078224 */ /* 0x000fe400008e0606 */
[----:B------:R-:W-:Y:S02]  /*154b0*/  VIADD R6, R4, 0x20 ;  /* 0x0000002004067836 */ /* 0x000fe40000000000 */
[----:B------:R-:W-:-:S05]  /*154c0*/  @!P0 IMAD.MOV.U32 R3, RZ, RZ, R7 ;  /* 0x000000ffff038224 */ /* 0x000fca00078e0007 */
        /* <DEDUP_REMOVED lines=12> */
.L_x_1158:
[----:B------:R-:W-:Y:S02]  /*15590*/  IMAD.MOV.U32 R13, RZ, RZ, R5 ;  /* 0x000000ffff0d7224 */ /* 0x000fe400078e0005 */
[----:B------:R-:W-:Y:S01]  /*155a0*/  IMAD.MOV.U32 R12, RZ, RZ, 0x3 ;  /* 0x00000003ff0c7424 */ /* 0x000fe200078e00ff */
[----:B------:R-:W-:-:S05]  /*155b0*/  @!P0 LEA R14, P1, R37, R14, 0x1 ;  /* 0x0000000e250e8211 */ /* 0x000fca00078208ff */
[----:B------:R-:W-:-:S08]  /*155c0*/  @!P0 IMAD.MOV.U32 R2, RZ, RZ, R14 ;  /* 0x000000ffff028224 */ /* 0x000fd000078e000e */
[----:B------:R-:W-:Y:S05]  /*155d0*/  WARPSYNC.COLLECTIVE R15, `(.L_x_1159) ;  /* 0x000000000f087348 */ /* 0x000fea0003c00000 */
[----:B------:R0:W1:Y:S02]  /*155e0*/  SHFL.IDX P6, R14, R13, R12, R11 ;  /* 0x0000000c0d0e7389 */ /* 0x00006400000c000b */
[----:B01----:R-:W-:Y:S01]  /*155f0*/  ENDCOLLECTIVE ;  /* 0x000000000000791b */ /* 0x003fe20003800000 */
.L_x_1159:
        /* <DEDUP_REMOVED lines=15> */
.L_x_1160:
[----:B------:R-:W-:Y:S02]  /*156f0*/  IMAD.MOV.U32 R13, RZ, RZ, R5 ;  /* 0x000000ffff0d7224 */ /* 0x000fe400078e0005 */
[----:B------:R-:W-:Y:S01]  /*15700*/  IMAD.MOV.U32 R12, RZ, RZ, 0x4 ;  /* 0x00000004ff0c7424 */ /* 0x000fe200078e00ff */
[----:B------:R-:W-:-:S05]  /*15710*/  @!P0 LEA R14, P1, R37, R14, 0x1 ;  /* 0x0000000e250e8211 */ /* 0x000fca00078208ff */
[----:B------:R-:W-:-:S08]  /*15720*/  @!P0 IMAD.MOV.U32 R2, RZ, RZ, R14 ;  /* 0x000000ffff028224 */ /* 0x000fd000078e000e */
[----:B------:R-:W-:Y:S05]  /*15730*/  WARPSYNC.COLLECTIVE R15, `(.L_x_1161) ;  /* 0x000000000f087348 */ /* 0x000fea0003c00000 */
[----:B------:R0:W1:Y:S02]  /*15740*/  SHFL.IDX P6, R14, R13, R12, R11 ;  /* 0x0000000c0d0e7389 */ /* 0x00006400000c000b */
[----:B01----:R-:W-:Y:S01]  /*15750*/  ENDCOLLECTIVE ;  /* 0x000000000000791b */ /* 0x003fe20003800000 */
.L_x_1161:
        /* <DEDUP_REMOVED lines=15> */
.L_x_1162:
[----:B------:R-:W-:Y:S02]  /*15850*/  IMAD.MOV.U32 R13, RZ, RZ, R5 ;  /* 0x000000ffff0d7224 */ /* 0x000fe400078e0005 */
[----:B------:R-:W-:Y:S01]  /*15860*/  IMAD.MOV.U32 R12, RZ, RZ, 0x5 ;  /* 0x00000005ff0c7424 */ /* 0x000fe200078e00ff */
[----:B------:R-:W-:-:S05]  /*15870*/  @!P0 LEA R14, P1, R37, R14, 0x1 ;  /* 0x0000000e250e8211 */ /* 0x000fca00078208ff */
[----:B------:R-:W-:-:S08]  /*15880*/  @!P0 IMAD.MOV.U32 R2, RZ, RZ, R14 ;  /* 0x000000ffff028224 */ /* 0x000fd000078e000e */
[----:B------:R-:W-:Y:S05]  /*15890*/  WARPSYNC.COLLECTIVE R15, `(.L_x_1163) ;  /* 0x000000000f087348 */ /* 0x000fea0003c00000 */
[----:B------:R0:W1:Y:S02]  /*158a0*/  SHFL.IDX P6, R14, R13, R12, R11 ;  /* 0x0000000c0d0e7389 */ /* 0x00006400000c000b */
[----:B01----:R-:W-:Y:S01]  /*158b0*/  ENDCOLLECTIVE ;  /* 0x000000000000791b */ /* 0x003fe20003800000 */
.L_x_1163:
        /* <DEDUP_REMOVED lines=15> */
.L_x_1164:
[----:B------:R-:W-:Y:S02]  /*159b0*/  IMAD.MOV.U32 R13, RZ, RZ, R5 ;  /* 0x000000ffff0d7224 */ /* 0x000fe400078e0005 */
[----:B------:R-:W-:Y:S01]  /*159c0*/  IMAD.MOV.U32 R12, RZ, RZ, 0x6 ;  /* 0x00000006ff0c7424 */ /* 0x000fe200078e00ff */
[----:B------:R-:W-:-:S05]  /*159d0*/  @!P0 LEA R14, P1, R37, R14, 0x1 ;  /* 0x0000000e250e8211 */ /* 0x000fca00078208ff */
[----:B------:R-:W-:-:S08]  /*159e0*/  @!P0 IMAD.MOV.U32 R2, RZ, RZ, R14 ;  /* 0x000000ffff028224 */ /* 0x000fd000078e000e */
[----:B------:R-:W-:Y:S05]  /*159f0*/  WARPSYNC.COLLECTIVE R15, `(.L_x_1165) ;  /* 0x000000000f087348 */ /* 0x000fea0003c00000 */
[----:B------:R0:W1:Y:S02]  /*15a00*/  SHFL.IDX P6, R14, R13, R12, R11 ;  /* 0x0000000c0d0e7389 */ /* 0x00006400000c000b */
[----:B01----:R-:W-:Y:S01]  /*15a10*/  ENDCOLLECTIVE ;  /* 0x000000000000791b */ /* 0x003fe20003800000 */
.L_x_1165:
        /* <DEDUP_REMOVED lines=15> */
.L_x_1166:
[----:B------:R-:W-:Y:S02]  /*15b10*/  IMAD.MOV.U32 R13, RZ, RZ, R5 ;  /* 0x000000ffff0d7224 */ /* 0x000fe400078e0005 */
[----:B------:R-:W-:Y:S01]  /*15b20*/  IMAD.MOV.U32 R12, RZ, RZ, 0x7 ;  /* 0x00000007ff0c7424 */ /* 0x000fe200078e00ff */
[----:B------:R-:W-:-:S05]  /*15b30*/  @!P0 LEA R14, P1, R37, R14, 0x1 ;  /* 0x0000000e250e8211 */ /* 0x000fca00078208ff */
[----:B------:R-:W-:-:S08]  /*15b40*/  @!P0 IMAD.MOV.U32 R2, RZ, RZ, R14 ;  /* 0x000000ffff028224 */ /* 0x000fd000078e000e */
[----:B------:R-:W-:Y:S05]  /*15b50*/  WARPSYNC.COLLECTIVE R15, `(.L_x_1167) ;  /* 0x000000000f087348 */ /* 0x000fea0003c00000 */
[----:B------:R0:W1:Y:S02]  /*15b60*/  SHFL.IDX P6, R14, R13, R12, R11 ;  /* 0x0000000c0d0e7389 */ /* 0x00006400000c000b */
[----:B01----:R-:W-:Y:S01]  /*15b70*/  ENDCOLLECTIVE ;  /* 0x000000000000791b */ /* 0x003fe20003800000 */
.L_x_1167:
[----:B------:R-:W-:-:S04]  /*15b80*/  @!P0 IMAD.X R7, RZ, RZ, R6, P1 ;  /* 0x000000ffff078224 */ /* 0x000fc800008e0606 */
        /* <DEDUP_REMOVED lines=8> */
[----:B------:R-:W-:-:S07]  /*15c10*/  IMAD.MOV.U32 R6, RZ, RZ, R14 ;  /* 0x000000ffff067224 */ /* 0x000fce00078e000e */
[----:B0-----:R-:W-:Y:S05]  /*15c20*/  WARPSYNC.COLLECTIVE R15, `(.L_x_1168) ;  /* 0x000000000f087348 */ /* 0x001fea0003c00000 */
[----:B------:R1:W2:Y:S02]  /*15c30*/  SHFL.IDX P6, R14, R13, R12, R11 ;  /* 0x0000000c0d0e7389 */ /* 0x0002a400000c000b */
[----:B012---:R-:W-:Y:S01]  /*15c40*/  ENDCOLLECTIVE ;  /* 0x000000000000791b */ /* 0x007fe20003800000 */
.L_x_1168:
[----:B------:R-:W-:Y:S05]  /*15c50*/  BRA `(.L_x_1169) ;  /* 0xffffffcc00087947 */ /* 0x000fea000383ffff */
.L_x_1095:
[----:B0-----:R0:W1:Y:S02]  /*15c60*/  SYNCS.PHASECHK.TRANS64.TRYWAIT P0, [R16+URZ+0x2a820], R3 ;  /* 0x02a82003100075a7 */ /* 0x001064000800017f */
[----:B-1----:R-:W-:Y:S05]  /*15c70*/  @!P0 NANOSLEEP.SYNCS 0x989680 ;  /* 0x009896800000895d */ /* 0x002fea0003900000 */
[----:B------:R-:W1:Y:S02]  /*15c80*/  @!P0 SYNCS.PHASECHK.TRANS64 P0, [R16+URZ+0x2a820], R3 ;  /* 0x02a82003100085a7 */ /* 0x000e64000800007f */
[----:B-1----:R-:W-:Y:S05]  /*15c90*/  @!P0 BRA `(.L_x_1095) ;  /* 0xfffffffc00f08947 */ /* 0x002fea000383ffff */
[----:B------:R-:W-:Y:S05]  /*15ca0*/  BRA `(.L_x_1170) ;  /* 0xffffffcc006c7947 */ /* 0x000fea000383ffff */
.L_x_1099:
[----:B0-----:R0:W1:Y:S02]  /*15cb0*/  SYNCS.PHASECHK.TRANS64.TRYWAIT P0, [R6+URZ+0x2a840], R3 ;  /* 0x02a84003060075a7 */ /* 0x001064000800017f */
[----:B-1----:R-:W-:Y:S05]  /*15cc0*/  @!P0 NANOSLEEP.SYNCS 0x989680 ;  /* 0x009896800000895d */ /* 0x002fea0003900000 */
[----:B------:R-:W1:Y:S02]  /*15cd0*/  @!P0 SYNCS.PHASECHK.TRANS64 P0, [R6+URZ+0x2a840], R3 ;  /* 0x02a84003060085a7 */ /* 0x000e64000800007f */
[----:B-1----:R-:W-:Y:S05]  /*15ce0*/  @!P0 BRA `(.L_x_1099) ;  /* 0xfffffffc00f08947 */ /* 0x002fea000383ffff */
[----:B------:R-:W-:Y:S05]  /*15cf0*/  BRA `(.L_x_1171) ;  /* 0xffffffd0002c7947 */ /* 0x000fea000383ffff */
.L_x_1100:
        /* <DEDUP_REMOVED lines=8> */
.L_x_1173:
[----:B------:R-:W-:Y:S05]  /*15d80*/  BSYNC B1 ;  /* 0x0000000000017941 */ /* 0x000fea0003800000 */
.L_x_1172:
[----:B------:R-:W-:Y:S02]  /*15d90*/  IMAD.MOV.U32 R13, RZ, RZ, R7 ;  /* 0x000000ffff0d7224 */ /* 0x000fe400078e0007 */
[----:B------:R-:W-:Y:S02]  /*15da0*/  IMAD.MOV.U32 R12, RZ, RZ, RZ ;  /* 0x000000ffff0c7224 */ /* 0x000fe400078e00ff */
[----:B------:R-:W-:Y:S02]  /*15db0*/  IMAD.MOV.U32 R11, RZ, RZ, 0x181f ;  /* 0x0000181fff0b7424 */ /* 0x000fe400078e00ff */
[----:B------:R-:W-:Y:S02]  /*15dc0*/  IMAD.MOV.U32 R15, RZ, RZ, -0x1 ;  /* 0xffffffffff0f7424 */ /* 0x000fe400078e00ff */
[----:B------:R-:W-:Y:S02]  /*15dd0*/  IMAD.MOV.U32 R3, RZ, RZ, R14 ;  /* 0x000000ffff037224 */ /* 0x000fe400078e000e */
[----:B------:R-:W-:-:S07]  /*15de0*/  IMAD.SHL.U32 R5, R37, 0x2, RZ ;  /* 0x0000000225057824 */ /* 0x000fce00078e00ff */
[----:B------:R-:W-:Y:S05]  /*15df0*/  WARPSYNC.COLLECTIVE R15, `(.L_x_1174) ;  /* 0x000000000f087348 */ /* 0x000fea0003c00000 */
[----:B------:R0:W1:Y:S02]  /*15e00*/  SHFL.IDX P6, R14, R13, R12, R11 ;  /* 0x0000000c0d0e7389 */ /* 0x00006400000c000b */
[----:B01----:R-:W-:Y:S01]  /*15e10*/  ENDCOLLECTIVE ;  /* 0x000000000000791b */ /* 0x003fe20003800000 */
.L_x_1174:
[----:B------:R-:W-:Y:S02]  /*15e20*/  IMAD R8, R8, 0x2, R16 ;  /* 0x0000000208087824 */ /* 0x000fe400078e0210 */
[----:B------:R-:W-:Y:S02]  /*15e30*/  IMAD.MOV.U32 R13, RZ, RZ, R10 ;  /* 0x000000ffff0d7224 */ /* 0x000fe400078e000a */
[----:B------:R-:W-:Y:S01]  /*15e40*/  IMAD.MOV.U32 R12, RZ, RZ, 0x1 ;  /* 0x00000001ff0c7424 */ /* 0x000fe200078e00ff */
[----:B------:R-:W-:-:S13]  /*15e50*/  IADD3 R2, P0, R14, R5, RZ ;  /* 0x000000050e027210 */ /* 0x000fda0007f1e0ff */
[----:B------:R-:W-:Y:S05]  /*15e60*/  WARPSYNC.COLLECTIVE R15, `(.L_x_1175) ;  /* 0x000000000f087348 */ /* 0x000fea0003c00000 */
[----:B------:R0:W1:Y:S02]  /*15e70*/  SHFL.IDX P6, R14, R13, R12, R11 ;  /* 0x0000000c0d0e7389 */ /* 0x00006400000c000b */
[----:B01----:R-:W-:Y:S01]  /*15e80*/  ENDCOLLECTIVE ;  /* 0x000000000000791b */ /* 0x003fe20003800000 */
.L_x_1175:
[----:B------:R-:W-:-:S05]  /*15e90*/  IMAD.X R3, RZ, RZ, R3, P0 ;  /* 0x000000ffff037224 */ /* 0x000fca00000e0603 */
[----:B------:R-:W-:Y:S01]  /*15ea0*/  @!PT LDS RZ, [RZ] ;  /* 0x00000000fffff984 */ /* 0x000fe20000000800 */
[----:B------:R-:W-:Y:S01]  /*15eb0*/  @!PT LDS RZ, [RZ] ;  /* 0x00000000fffff984 */ /* 0x000fe20000000800 */
[----:B------:R-:W-:Y:S01]  /*15ec0*/  @!PT LDS RZ, [RZ] ;  /* 0x00000000fffff984 */ /* 0x000fe20000000800 */
[----:B------:R-:W-:Y:S04]  /*15ed0*/  LDGSTS.E.BYPASS.LTC128B.128 [R8+0x18400], desc[UR36][R2.64], !P3 ;  /* 0x1840000002087fae */ /* 0x000fe8000d901d64 */
[----:B------:R-:W-:Y:S01]  /*15ee0*/  LDGSTS.E.BYPASS.LTC128B.128 [R8+0x1b400], desc[UR36][R2.64+0x80], !P2 ;  /* 0x1b40008002087fae */ /* 0x000fe2000d101d64 */
[----:B------:R-:W-:-:S03]  /*15ef0*/  IMAD.MOV.U32 R13, RZ, RZ, R7 ;  /* 0x000000ffff0d7224 */ /* 0x000fc600078e0007 */
[----:B------:R0:W-:Y:S02]  /*15f00*/  LDGSTS.E.BYPASS.LTC128B.128 [R8+0x1e400], desc[UR36][R2.64+0x100], !P1 ;  /* 0x1e40010002087fae */ /* 0x0001e4000c901d64 */
[----:B0-----:R-:W-:-:S07]  /*15f10*/  IMAD.MOV.U32 R3, RZ, RZ, R14 ;  /* 0x000000ffff037224 */ /* 0x001fce00078e000e */
[----:B------:R-:W-:Y:S05]  /*15f20*/  WARPSYNC.COLLECTIVE R15, `(.L_x_1176) ;  /* 0x000000000f087348 */ /* 0x000fea0003c00000 */
[----:B------:R0:W1:Y:S02]  /*15f30*/  SHFL.IDX P6, R14, R13, R12, R11 ;  /* 0x0000000c0d0e7389 */ /* 0x00006400000c000b */
[----:B01----:R-:W-:Y:S01]  /*15f40*/  ENDCOLLECTIVE ;  /* 0x000000000000791b */ /* 0x003fe20003800000 */
.L_x_1176:
[----:B------:R-:W-:Y:S02]  /*15f50*/  IMAD.MOV.U32 R13, RZ, RZ, R10 ;  /* 0x000000ffff0d7224 */ /* 0x000fe400078e000a */
[----:B------:R-:W-:Y:S01]  /*15f60*/  IMAD.MOV.U32 R12, RZ, RZ, 0x2 ;  /* 0x00000002ff0c7424 */ /* 0x000fe200078e00ff */
[----:B------:R-:W-:-:S13]  /*15f70*/  IADD3 R2, P0, R14, R5, RZ ;  /* 0x000000050e027210 */ /* 0x000fda0007f1e0ff */
[----:B------:R-:W-:Y:S05]  /*15f80*/  WARPSYNC.COLLECTIVE R15, `(.L_x_1177) ;  /* 0x000000000f087348 */ /* 0x000fea0003c00000 */
[----:B------:R0:W1:Y:S02]  /*15f90*/  SHFL.IDX P6, R14, R13, R12, R11 ;  /* 0x0000000c0d0e7389 */ /* 0x00006400000c000b */
[----:B01----:R-:W-:Y:S01]  /*15fa0*/  ENDCOLLECTIVE ;  /* 0x000000000000791b */ /* 0x003fe20003800000 */
.L_x_1177:
        /* <DEDUP_REMOVED lines=12> */
.L_x_1178:
[----:B------:R-:W-:Y:S02]  /*16070*/  IMAD.MOV.U32 R13, RZ, RZ, R10 ;  /* 0x000000ffff0d7224 */ /* 0x000fe400078e000a */
[----:B------:R-:W-:Y:S01]  /*16080*/  IMAD.MOV.U32 R12, RZ, RZ, 0x3 ;  /* 0x00000003ff0c7424 */ /* 0x000fe200078e00ff */
[----:B------:R-:W-:-:S13]  /*16090*/  IADD3 R2, P0, R14, R5, RZ ;  /* 0x000000050e027210 */ /* 0x000fda0007f1e0ff */
[----:B------:R-:W-:Y:S05]  /*160a0*/  WARPSYNC.COLLECTIVE R15, `(.L_x_1179) ;  /* 0x000000000f087348 */ /* 0x000fea0003c00000 */
[----:B------:R0:W1:Y:S02]  /*160b0*/  SHFL.IDX P6, R14, R13, R12, R11 ;  /* 0x0000000c0d0e7389 */ /* 0x00006400000c000b */
[----:B01----:R-:W-:Y:S01]  /*160c0*/  ENDCOLLECTIVE ;  /* 0x000000000000791b */ /* 0x003fe20003800000 */
.L_x_1179:
        /* <DEDUP_REMOVED lines=12> */
.L_x_1180:
[----:B------:R-:W-:Y:S02]  /*16190*/  IMAD.MOV.U32 R13, RZ, RZ, R10 ;  /* 0x000000ffff0d7224 */ /* 0x000fe400078e000a */
[----:B------:R-:W-:Y:S01]  /*161a0*/  IMAD.MOV.U32 R12, RZ, RZ, 0x4 ;  /* 0x00000004ff0c7424 */ /* 0x000fe200078e00ff */
[----:B------:R-:W-:-:S13]  /*161b0*/  IADD3 R2, P0, R14, R5, RZ ;  /* 0x000000050e027210 */ /* 0x000fda0007f1e0ff */
[----:B------:R-:W-:Y:S05]  /*161c0*/  WARPSYNC.COLLECTIVE R15, `(.L_x_1181) ;  /* 0x000000000f087348 */ /* 0x000fea0003c00000 */
[----:B------:R0:W1:Y:S02]  /*161d0*/  SHFL.IDX P6, R14, R13, R12, R11 ;  /* 0x0000000c0d0e7389 */ /* 0x00006400000c000b */
[----:B01----:R-:W-:Y:S01]  /*161e0*/  ENDCOLLECTIVE ;  /* 0x000000000000791b */ /* 0x003fe20003800000 */
.L_x_1181:
        /* <DEDUP_REMOVED lines=12> */
.L_x_1182:
[----:B------:R-:W-:Y:S02]  /*162b0*/  IMAD.MOV.U32 R13, RZ, RZ, R10 ;  /* 0x000000ffff0d7224 */ /* 0x000fe400078e000a */
[----:B------:R-:W-:Y:S01]  /*162c0*/  IMAD.MOV.U32 R12, RZ, RZ, 0x5 ;  /* 0x00000005ff0c7424 */ /* 0x000fe200078e00ff */
[----:B------:R-:W-:-:S13]  /*162d0*/  IADD3 R2, P0, R14, R5, RZ ;  /* 0x000000050e027210 */ /* 0x000fda0007f1e0ff */
[----:B------:R-:W-:Y:S05]  /*162e0*/  WARPSYNC.COLLECTIVE R15, `(.L_x_1183) ;  /* 0x000000000f087348 */ /* 0x000fea0003c00000 */
[----:B------:R0:W1:Y:S02]  /*162f0*/  SHFL.IDX P6, R14, R13, R12, R11 ;  /* 0x0000000c0d0e7389 */ /* 0x00006400000c000b */
[----:B01----:R-:W-:Y:S01]  /*16300*/  ENDCOLLECTIVE ;  /* 0x000000000000791b */ /* 0x003fe20003800000 */
.L_x_1183:
        /* <DEDUP_REMOVED lines=12> */
.L_x_1184:
[----:B------:R-:W-:Y:S05]  /*163d0*/  BRA `(.L_x_1185) ;  /* 0xffffffcc007c7947 */ /* 0x000fea000383ffff */
.L_x_1105:
[----:B0-----:R0:W1:Y:S02]  /*163e0*/  SYNCS.PHASECHK.TRANS64.TRYWAIT P0, [R6+URZ+0x2a860], R3 ;  /* 0x02a86003060075a7 */ /* 0x001064000800017f */
[----:B-1----:R-:W-:Y:S05]  /*163f0*/  @!P0 NANOSLEEP.SYNCS 0x989680 ;  /* 0x009896800000895d */ /* 0x002fea0003900000 */
[----:B------:R-:W1:Y:S02]  /*16400*/  @!P0 SYNCS.PHASECHK.TRANS64 P0, [R6+URZ+0x2a860], R3 ;  /* 0x02a86003060085a7 */ /* 0x000e64000800007f */
[----:B-1----:R-:W-:Y:S05]  /*16410*/  @!P0 BRA `(.L_x_1105) ;  /* 0xfffffffc00f08947 */ /* 0x002fea000383ffff */
[----:B------:R-:W-:Y:S05]  /*16420*/  BRA `(.L_x_1186) ;  /* 0xffffffcc00d87947 */ /* 0x000fea000383ffff */
.L_x_1106:
        /* <DEDUP_REMOVED lines=8> */
.L_x_1188:
[----:B------:R-:W-:Y:S05]  /*164b0*/  BSYNC B1 ;  /* 0x0000000000017941 */ /* 0x000fea0003800000 */
.L_x_1187:
[----:B------:R-:W-:Y:S02]  /*164c0*/  IMAD.MOV.U32 R13, RZ, RZ, R17 ;  /* 0x000000ffff0d7224 */ /* 0x000fe400078e0011 */
[----:B------:R-:W-:Y:S02]  /*164d0*/  IMAD.MOV.U32 R12, RZ, RZ, RZ ;  /* 0x000000ffff0c7224 */ /* 0x000fe400078e00ff */
[----:B------:R-:W-:Y:S02]  /*164e0*/  IMAD.MOV.U32 R11, RZ, RZ, 0x181f ;  /* 0x0000181fff0b7424 */ /* 0x000fe400078e00ff */
[----:B------:R-:W-:Y:S02]  /*164f0*/  IMAD.MOV.U32 R15, RZ, RZ, -0x1 ;  /* 0xffffffffff0f7424 */ /* 0x000fe400078e00ff */
[----:B------:R-:W-:Y:S02]  /*16500*/  IMAD.MOV.U32 R3, RZ, RZ, R14 ;  /* 0x000000ffff037224 */ /* 0x000fe400078e000e */
[----:B------:R-:W-:-:S07]  /*16510*/  IMAD R7, R7, 0x2, R16 ;  /* 0x0000000207077824 */ /* 0x000fce00078e0210 */
[----:B------:R-:W-:Y:S05]  /*16520*/  WARPSYNC.COLLECTIVE R15, `(.L_x_1189) ;  /* 0x000000000f087348 */ /* 0x000fea0003c00000 */
[----:B------:R0:W1:Y:S02]  /*16530*/  SHFL.IDX P6, R14, R13, R12, R11 ;  /* 0x0000000c0d0e7389 */ /* 0x00006400000c000b */
[----:B01----:R-:W-:Y:S01]  /*16540*/  ENDCOLLECTIVE ;  /* 0x000000000000791b */ /* 0x003fe20003800000 */
.L_x_1189:
[----:B------:R-:W-:Y:S02]  /*16550*/  IMAD.MOV.U32 R13, RZ, RZ, R18 ;  /* 0x000000ffff0d7224 */ /* 0x000fe400078e0012 */
[----:B------:R-:W-:Y:S01]  /*16560*/  IMAD.MOV.U32 R12, RZ, RZ, 0x1 ;  /* 0x00000001ff0c7424 */ /* 0x000fe200078e00ff */
[----:B------:R-:W-:-:S13]  /*16570*/  IADD3 R2, P0, R14, R5, RZ ;  /* 0x000000050e027210 */ /* 0x000fda0007f1e0ff */
[----:B------:R-:W-:Y:S05]  /*16580*/  WARPSYNC.COLLECTIVE R15, `(.L_x_1190) ;  /* 0x000000000f087348 */ /* 0x000fea0003c00000 */
[----:B------:R0:W1:Y:S02]  /*16590*/  SHFL.IDX P6, R14, R13, R12, R11 ;  /* 0x0000000c0d0e7389 */ /* 0x00006400000c000b */
[----:B01----:R-:W-:Y:S01]  /*165a0*/  ENDCOLLECTIVE ;  /* 0x000000000000791b */ /* 0x003fe20003800000 */
.L_x_1190:
        /* <DEDUP_REMOVED lines=13> */
.L_x_1191:
[----:B------:R-:W-:Y:S02]  /*16680*/  IMAD.MOV.U32 R13, RZ, RZ, R18 ;  /* 0x000000ffff0d7224 */ /* 0x000fe400078e0012 */
[----:B------:R-:W-:Y:S01]  /*16690*/  IMAD.MOV.U32 R12, RZ, RZ, 0x2 ;  /* 0x00000002ff0c7424 */ /* 0x000fe200078e00ff */
[----:B------:R-:W-:-:S13]  /*166a0*/  IADD3 R2, P0, R14, R5, RZ ;  /* 0x000000050e027210 */ /* 0x000fda0007f1e0ff */
[----:B------:R-:W-:Y:S05]  /*166b0*/  WARPSYNC.COLLECTIVE R15, `(.L_x_1192) ;  /* 0x000000000f087348 */ /* 0x000fea0003c00000 */
[----:B------:R0:W1:Y:S02]  /*166c0*/  SHFL.IDX P6, R14, R13, R12, R11 ;  /* 0x0000000c0d0e7389 */ /* 0x00006400000c000b */
[----:B01----:R-:W-:Y:S01]  /*166d0*/  ENDCOLLECTIVE ;  /* 0x000000000000791b */ /* 0x003fe20003800000 */
.L_x_1192:
        /* <DEDUP_REMOVED lines=13> */
.L_x_1193:
[----:B------:R-:W-:Y:S02]  /*167b0*/  IMAD.MOV.U32 R13, RZ, RZ, R18 ;  /* 0x000000ffff0d7224 */ /* 0x000fe400078e0012 */
[----:B------:R-:W-:Y:S01]  /*167c0*/  IMAD.MOV.U32 R12, RZ, RZ, 0x3 ;  /* 0x00000003ff0c7424 */ /* 0x000fe200078e00ff */
[----:B------:R-:W-:-:S13]  /*167d0*/  IADD3 R2, P0, R14, R5, RZ ;  /* 0x000000050e027210 */ /* 0x000fda0007f1e0ff */
[----:B------:R-:W-:Y:S05]  /*167e0*/  WARPSYNC.COLLECTIVE R15, `(.L_x_1194) ;  /* 0x000000000f087348 */ /* 0x000fea0003c00000 */
[----:B------:R0:W1:Y:S02]  /*167f0*/  SHFL.IDX P6, R14, R13, R12, R11 ;  /* 0x0000000c0d0e7389 */ /* 0x00006400000c000b */
[----:B01----:R-:W-:Y:S01]  /*16800*/  ENDCOLLECTIVE ;  /* 0x000000000000791b */ /* 0x003fe20003800000 */
.L_x_1194:
        /* <DEDUP_REMOVED lines=13> */
.L_x_1195:
[----:B------:R-:W-:Y:S02]  /*168e0*/  IMAD.MOV.U32 R13, RZ, RZ, R18 ;  /* 0x000000ffff0d7224 */ /* 0x000fe400078e0012 */
[----:B------:R-:W-:Y:S01]  /*168f0*/  IMAD.MOV.U32 R12, RZ, RZ, 0x4 ;  /* 0x00000004ff0c7424 */ /* 0x000fe200078e00ff */
[----:B------:R-:W-:-:S13]  /*16900*/  IADD3 R2, P0, R14, R5, RZ ;  /* 0x000000050e027210 */ /* 0x000fda0007f1e0ff */
[----:B------:R-:W-:Y:S05]  /*16910*/  WARPSYNC.COLLECTIVE R15, `(.L_x_1196) ;  /* 0x000000000f087348 */ /* 0x000fea0003c00000 */
[----:B------:R0:W1:Y:S02]  /*16920*/  SHFL.IDX P6, R14, R13, R12, R11 ;  /* 0x0000000c0d0e7389 */ /* 0x00006400000c000b */
[----:B01----:R-:W-:Y:S01]  /*16930*/  ENDCOLLECTIVE ;  /* 0x000000000000791b */ /* 0x003fe20003800000 */
.L_x_1196:
        /* <DEDUP_REMOVED lines=13> */
.L_x_1197:
[----:B------:R-:W-:Y:S02]  /*16a10*/  IMAD.MOV.U32 R13, RZ, RZ, R18 ;  /* 0x000000ffff0d7224 */ /* 0x000fe400078e0012 */
[----:B------:R-:W-:Y:S01]  /*16a20*/  IMAD.MOV.U32 R12, RZ, RZ, 0x5 ;  /* 0x00000005ff0c7424 */ /* 0x000fe200078e00ff */
[----:B------:R-:W-:-:S13]  /*16a30*/  IADD3 R2, P0, R14, R5, RZ ;  /* 0x000000050e027210 */ /* 0x000fda0007f1e0ff */
[----:B------:R-:W-:Y:S05]  /*16a40*/  WARPSYNC.COLLECTIVE R15, `(.L_x_1198) ;  /* 0x000000000f087348 */ /* 0x000fea0003c00000 */
[----:B------:R0:W1:Y:S02]  /*16a50*/  SHFL.IDX P6, R14, R13, R12, R11 ;  /* 0x0000000c0d0e7389 */ /* 0x00006400000c000b */
[----:B01----:R-:W-:Y:S01]  /*16a60*/  ENDCOLLECTIVE ;  /* 0x000000000000791b */ /* 0x003fe20003800000 */
.L_x_1198:
        /* <DEDUP_REMOVED lines=12> */
.L_x_1199:
[----:B------:R-:W-:Y:S01]  /*16b30*/  @!PT LDS RZ, [RZ] ;  /* 0x00000000fffff984 */ /* 0x000fe20000000800 */
[----:B------:R-:W-:Y:S01]  /*16b40*/  @!PT LDS RZ, [RZ] ;  /* 0x00000000fffff984 */ /* 0x000fe20000000800 */
[----:B------:R-:W-:Y:S01]  /*16b50*/  @!PT LDS RZ, [RZ] ;  /* 0x00000000fffff984 */ /* 0x000fe20000000800 */
[----:B------:R0:W-:Y:S01]  /*16b60*/  LDGSTS.E.BYPASS.LTC128B.128 [R7+0x5400], desc[UR36][R2.64+0x80], !P0 ;  /* 0x0540008002077fae */ /* 0x0001e2000c101d64 */
[----:B------:R-:W-:Y:S05]  /*16b70*/  BRA `(.L_x_1200) ;  /* 0xffffffc800d47947 */ /* 0x000fea000383ffff */
.L_x_1114:
[----:B0-----:R0:W1:Y:S02]  /*16b80*/  SYNCS.PHASECHK.TRANS64.TRYWAIT P0, [R4+URZ+0x2a860], R3 ;  /* 0x02a86003040075a7 */ /* 0x001064000800017f */
[----:B-1----:R-:W-:Y:S05]  /*16b90*/  @!P0 NANOSLEEP.SYNCS 0x989680 ;  /* 0x009896800000895d */ /* 0x002fea0003900000 */
[----:B------:R-:W1:Y:S02]  /*16ba0*/  @!P0 SYNCS.PHASECHK.TRANS64 P0, [R4+URZ+0x2a860], R3 ;  /* 0x02a86003040085a7 */ /* 0x000e64000800007f */
[----:B-1----:R-:W-:Y:S05]  /*16bb0*/  @!P0 BRA `(.L_x_1114) ;  /* 0xfffffffc00f08947 */ /* 0x002fea000383ffff */
[----:B------:R-:W-:Y:S05]  /*16bc0*/  BRA `(.L_x_1201) ;  /* 0xffffffcc00f07947 */ /* 0x000fea000383ffff */
.L_x_1115:
[----:B------:R-:W-:Y:S01]  /*16bd0*/  BSSY B0, `(.L_x_1202) ;  /* 0x0000008000007945 */ /* 0x000fe20003800000 */
[----:B------:R-:W-:Y:S02]  /*16be0*/  IMAD.MOV.U32 R13, RZ, RZ, R18 ;  /* 0x000000ffff0d7224 */ /* 0x000fe400078e0012 */
[----:B------:R-:W-:Y:S02]  /*16bf0*/  IMAD.MOV.U32 R12, RZ, RZ, RZ ;  /* 0x000000ffff0c7224 */ /* 0x000fe400078e00ff */
[----:B------:R-:W-:Y:S02]  /*16c00*/  IMAD.MOV.U32 R11, RZ, RZ, 0x181f ;  /* 0x0000181fff0b7424 */ /* 0x000fe400078e00ff */
[----:B------:R-:W-:-:S07]  /*16c10*/  IMAD.MOV.U32 R15, RZ, RZ, -0x1 ;  /* 0xffffffffff0f7424 */ /* 0x000fce00078e00ff */
[----:B0-----:R-:W-:Y:S05]  /*16c20*/  WARPSYNC.COLLECTIVE R15, `(.L_x_1203) ;  /* 0x000000000f087348 */ /* 0x001fea0003c00000 */
[----:B------:R1:W2:Y:S02]  /*16c30*/  SHFL.IDX P6, R14, R13, R12, R11 ;  /* 0x0000000c0d0e7389 */ /* 0x0002a400000c000b */
[----:B012---:R-:W-:Y:S01]  /*16c40*/  ENDCOLLECTIVE ;  /* 0x000000000000791b */ /* 0x007fe20003800000 */
.L_x_1203:
[----:B------:R-:W-:Y:S05]  /*16c50*/  BSYNC B0 ;  /* 0x0000000000007941 */ /* 0x000fea0003800000 */
.L_x_1202:
        /* <DEDUP_REMOVED lines=9> */
.L_x_1204:
[----:B------:R-:W-:Y:S02]  /*16cf0*/  IMAD.MOV.U32 R13, RZ, RZ, R18 ;  /* 0x000000ffff0d7224 */ /* 0x000fe400078e0012 */
[----:B------:R-:W-:Y:S01]  /*16d00*/  IMAD.MOV.U32 R12, RZ, RZ, 0x1 ;  /* 0x00000001ff0c7424 */ /* 0x000fe200078e00ff */
[----:B------:R-:W-:-:S13]  /*16d10*/  IADD3 R2, P0, R14, R6, RZ ;  /* 0x000000060e027210 */ /* 0x000fda0007f1e0ff */
[----:B------:R-:W-:Y:S05]  /*16d20*/  WARPSYNC.COLLECTIVE R15, `(.L_x_1205) ;  /* 0x000000000f087348 */ /* 0x000fea0003c00000 */
[----:B------:R0:W1:Y:S02]  /*16d30*/  SHFL.IDX P6, R14, R13, R12, R11 ;  /* 0x0000000c0d0e7389 */ /* 0x00006400000c000b */
[----:B01----:R-:W-:Y:S01]  /*16d40*/  ENDCOLLECTIVE ;  /* 0x000000000000791b */ /* 0x003fe20003800000 */
.L_x_1205:
[----:B------:R-:W-:Y:S01]  /*16d50*/  IMAD.X R3, RZ, RZ, R0, P0 ;  /* 0x000000ffff037224 */ /* 0x000fe200000e0600 */
[----:B------:R-:W-:Y:S01]  /*16d60*/  ISETP.LT.OR P0, PT, R5, 0x1, P3 ;  /* 0x000000010500780c */ /* 0x000fe20001f01670 */
[----:B------:R-:W-:Y:S02]  /*16d70*/  IMAD R0, R7, 0x2, R16 ;  /* 0x0000000207007824 */ /* 0x000fe400078e0210 */
[----:B------:R-:W-:-:S10]  /*16d80*/  IMAD.MOV.U32 R13, RZ, RZ, R17 ;  /* 0x000000ffff0d7224 */ /* 0x000fd400078e0011 */
        /* <DEDUP_REMOVED lines=9> */
.L_x_1206:
        /* <DEDUP_REMOVED lines=10> */
.L_x_1207:
        /* <DEDUP_REMOVED lines=12> */
.L_x_1208:
        /* <DEDUP_REMOVED lines=10> */
.L_x_1209:
        /* <DEDUP_REMOVED lines=12> */
.L_x_1210:
        /* <DEDUP_REMOVED lines=10> */
.L_x_1211:
        /* <DEDUP_REMOVED lines=12> */
.L_x_1212:
        /* <DEDUP_REMOVED lines=10> */
.L_x_1213:
        /* <DEDUP_REMOVED lines=12> */
.L_x_1214:
[----:B------:R-:W-:Y:S01]  /*173a0*/  @!PT LDS RZ, [RZ] ;  /* 0x00000000fffff984 */ /* 0x000fe20000000800 */
[----:B------:R-:W-:Y:S01]  /*173b0*/  @!PT LDS RZ, [RZ] ;  /* 0x00000000fffff984 */ /* 0x000fe20000000800 */
[----:B------:R-:W-:Y:S01]  /*173c0*/  @!PT LDS RZ, [RZ] ;  /* 0x00000000fffff984 */ /* 0x000fe20000000800 */
[----:B------:R0:W-:Y:S01]  /*173d0*/  LDGSTS.E.BYPASS.LTC128B.128 [R0+0x5400], desc[UR36][R2.64+0x80], !P0 ;  /* 0x0540008002007fae */ /* 0x0001e2000c101d64 */
[----:B------:R-:W-:Y:S05]  /*173e0*/  BRA `(.L_x_1215) ;  /* 0xffffffc800b47947 */ /* 0x000fea000383ffff */
.L_x_1120:
[----:B------:R-:W-:Y:S01]  /*173f0*/  BSSY B0, `(.L_x_1216) ;  /* 0x0000008000007945 */ /* 0x000fe20003800000 */
[----:B------:R-:W-:Y:S02]  /*17400*/  IMAD.MOV.U32 R13, RZ, RZ, R34 ;  /* 0x000000ffff0d7224 */ /* 0x000fe400078e0022 */
[----:B------:R-:W-:Y:S02]  /*17410*/  IMAD.MOV.U32 R12, RZ, RZ, RZ ;  /* 0x000000ffff0c7224 */ /* 0x000fe400078e00ff */
[----:B------:R-:W-:Y:S02]  /*17420*/  IMAD.MOV.U32 R11, RZ, RZ, 0x1f ;  /* 0x0000001fff0b7424 */ /* 0x000fe400078e00ff */
[----:B------:R-:W-:-:S07]  /*17430*/  IMAD.MOV.U32 R15, RZ, RZ, -0x1 ;  /* 0xffffffffff0f7424 */ /* 0x000fce00078e00ff */
[----:B-----5:R-:W-:Y:S05]  /*17440*/  WARPSYNC.COLLECTIVE R15, `(.L_x_1217) ;  /* 0x000000000f087348 */ /* 0x020fea0003c00000 */
[----:B------:R0:W1:Y:S02]  /*17450*/  SHFL.IDX P6, R14, R13, R12, R11 ;  /* 0x0000000c0d0e7389 */ /* 0x00006400000c000b */
[----:B01---5:R-:W-:Y:S01]  /*17460*/  ENDCOLLECTIVE ;  /* 0x000000000000791b */ /* 0x023fe20003800000 */
.L_x_1217:
[----:B------:R-:W-:Y:S05]  /*17470*/  BSYNC B0 ;  /* 0x0000000000007941 */ /* 0x000fea0003800000 */
.L_x_1216:
[----:B------:R-:W-:Y:S05]  /*17480*/  BRA `(.L_x_1218) ;  /* 0xffffffcc00347947 */ /* 0x000fea000383ffff */
.L_x_1123:
[----:B-1----:R1:W2:Y:S02]  /*17490*/  SYNCS.PHASECHK.TRANS64.TRYWAIT P0, [R4+URZ+0x2a820], R0 ;  /* 0x02a82000040075a7 */ /* 0x0022a4000800017f */
[----:B--2---:R-:W-:Y:S05]  /*174a0*/  @!P0 NANOSLEEP.SYNCS 0x989680 ;  /* 0x009896800000895d */ /* 0x004fea0003900000 */
[----:B------:R-:W2:Y:S02]  /*174b0*/  @!P0 SYNCS.PHASECHK.TRANS64 P0, [R4+URZ+0x2a820], R0 ;  /* 0x02a82000040085a7 */ /* 0x000ea4000800007f */
[----:B--2---:R-:W-:Y:S05]  /*174c0*/  @!P0 BRA `(.L_x_1123) ;  /* 0xfffffffc00f08947 */ /* 0x004fea000383ffff */
[----:B------:R-:W-:Y:S05]  /*174d0*/  BRA `(.L_x_1219) ;  /* 0xffffffcc007c7947 */ /* 0x000fea000383ffff */
.L_x_1124:
[----:B------:R-:W2:Y:S01]  /*174e0*/  S2R R2, SR_TID.X ;  /* 0x0000000000027919 */ /* 0x000ea20000002100 */
[----:B------:R-:W-:Y:S01]  /*174f0*/  BSSY B0, `(.L_x_1220) ;  /* 0x000000a000007945 */ /* 0x000fe20003800000 */
        /* <DEDUP_REMOVED lines=9> */
.L_x_1221:
[----:B------:R-:W-:Y:S05]  /*17590*/  BSYNC B0 ;  /* 0x0000000000007941 */ /* 0x000fea0003800000 */
.L_x_1220:
[----:B------:R-:W-:Y:S05]  /*175a0*/  BRA `(.L_x_1222) ;  /* 0xffffffcc00647947 */ /* 0x000fea000383ffff */
.L_x_1127:
[----:B------:R-:W-:Y:S01]  /*175b0*/  BSSY B1, `(.L_x_1223) ;  /* 0x0000006000017945 */ /* 0x000fe20003800000 */
[----:B------:R-:W-:-:S07]  /*175c0*/  IMAD.MOV.U32 R15, RZ, RZ, -0x1 ;  /* 0xffffffffff0f7424 */ /* 0x000fce00078e00ff */
[----:B01---5:R-:W-:Y:S05]  /*175d0*/  WARPSYNC.COLLECTIVE R15, `(.L_x_1224) ;  /* 0x000000000f0c7348 */ /* 0x023fea0003c00000 */
[----:B------:R-:W-:Y:S02]  /*175e0*/  ELECT P6, UR62, PT ;  /* 0x00000000003e782f */ /* 0x000fe400038c0000 */
[----:B------:R-:W-:Y:S01]  /*175f0*/  MOV R14, UR62 ;  /* 0x0000003e000e7c02 */ /* 0x000fe20008000f00 */
[----:B01---5:R-:W-:Y:S10]  /*17600*/  ENDCOLLECTIVE ;  /* 0x000000000000791b */ /* 0x023ff40003800000 */
.L_x_1224:
[----:B------:R-:W-:Y:S05]  /*17610*/  BSYNC B1 ;  /* 0x0000000000017941 */ /* 0x000fea0003800000 */
.L_x_1223:
[----:B------:R-:W-:Y:S05]  /*17620*/  BRA `(.L_x_1225) ;  /* 0xffffffcc005c7947 */ /* 0x000fea000383ffff */
.L_x_1129:
[----:B-1----:R1:W2:Y:S02]  /*17630*/  SYNCS.PHASECHK.TRANS64.TRYWAIT P1, [R5+URZ+0x2a840], R0 ;  /* 0x02a84000050075a7 */ /* 0x0022a4000802017f */
[----:B--2---:R-:W-:Y:S05]  /*17640*/  @!P1 NANOSLEEP.SYNCS 0x989680 ;  /* 0x009896800000995d */ /* 0x004fea0003900000 */
[----:B------:R-:W2:Y:S02]  /*17650*/  @!P1 SYNCS.PHASECHK.TRANS64 P1, [R5+URZ+0x2a840], R0 ;  /* 0x02a84000050095a7 */ /* 0x000ea4000802007f */
[----:B--2---:R-:W-:Y:S05]  /*17660*/  @!P1 BRA `(.L_x_1129) ;  /* 0xfffffffc00f09947 */ /* 0x004fea000383ffff */
[----:B------:R-:W-:Y:S05]  /*17670*/  BRA `(.L_x_1226) ;  /* 0xffffffcc00847947 */ /* 0x000fea000383ffff */
.L_x_1131:
[----:B--2---:R2:W3:Y:S02]  /*17680*/  SYNCS.PHASECHK.TRANS64.TRYWAIT P1, [R23+URZ+0x2a840], R2 ;  /* 0x02a84002170075a7 */ /* 0x0044e4000802017f */
[----:B---3--:R-:W-:Y:S05]  /*17690*/  @!P1 NANOSLEEP.SYNCS 0x989680 ;  /* 0x009896800000995d */ /* 0x008fea0003900000 */
[----:B------:R-:W3:Y:S02]  /*176a0*/  @!P1 SYNCS.PHASECHK.TRANS64 P1, [R23+URZ+0x2a840], R2 ;  /* 0x02a84002170095a7 */ /* 0x000ee4000802007f */
[----:B---3--:R-:W-:Y:S05]  /*176b0*/  @!P1 BRA `(.L_x_1131) ;  /* 0xfffffffc00f09947 */ /* 0x008fea000383ffff */
[----:B------:R-:W-:Y:S05]  /*176c0*/  BRA `(.L_x_1227) ;  /* 0xffffffcc00907947 */ /* 0x000fea000383ffff */
.L_x_1133:
[----:B---3--:R3:W4:Y:S02]  /*176d0*/  SYNCS.PHASECHK.TRANS64.TRYWAIT P1, [R5+URZ+0x2a860], R0 ;  /* 0x02a86000050075a7 */ /* 0x008724000802017f */
[----:B----4-:R-:W-:Y:S05]  /*176e0*/  @!P1 NANOSLEEP.SYNCS 0x989680 ;  /* 0x009896800000995d */ /* 0x010fea0003900000 */
[----:B------:R-:W4:Y:S02]  /*176f0*/  @!P1 SYNCS.PHASECHK.TRANS64 P1, [R5+URZ+0x2a860], R0 ;  /* 0x02a86000050095a7 */ /* 0x000f24000802007f */
[----:B----4-:R-:W-:Y:S05]  /*17700*/  @!P1 BRA `(.L_x_1133) ;  /* 0xfffffffc00f09947 */ /* 0x010fea000383ffff */
[----:B------:R-:W-:Y:S05]  /*17710*/  BRA `(.L_x_1228) ;  /* 0xffffffcc008c7947 */ /* 0x000fea000383ffff */
.L_x_1229:
        /* <DEDUP_REMOVED lines=14> */
.L_x_3229:


//--------------------- .text._ZN7cutlass13device_kernelIN5flash11enable_sm90INS1_16FlashAttnFwdSm90INS1_25CollectiveMainloopFwdSm90ILi2EN4cute5tupleIJNS5_1CILi1EEES8_S8_EEENS6_IJNS7_ILi128EEENS7_ILi96EEENS7_ILi192EEEEEELi128ENS_6half_tEfNS_4arch4Sm90ELb0ELb1ELb1ELb1ELb1ELb0ELb0ELb1ELb1ELb1ELb0ELb0EEENS1_21CollectiveEpilogueFwdINS6_IJSA_SA_SB_EEES9_SE_SG_Li256ELb1ELb1ELb0ELb0EEENS1_36VarlenDynamicPersistentTileSchedulerILi128ELi96ELi256ELi128ELb0ELb1ELb1ELb1ELb0ELb1EEEEEEEEEvNT_6ParamsE --------------------------
	.section	.text._ZN7cutlass13device_kernelIN5flash11enable_sm90INS1_16FlashAttnFwdSm90INS1_25CollectiveMainloopFwdSm90ILi2EN4cute5tupleIJNS5_1CILi1EEES8_S8_EEENS6_IJNS7_ILi128EEENS7_ILi96EEENS7_ILi192EEEEEELi128ENS_6half_tEfNS_4arch4Sm90ELb0ELb1ELb1ELb1ELb1ELb0ELb0ELb1ELb1ELb1ELb0ELb0EEENS1_21CollectiveEpilogueFwdINS6_IJSA_SA_SB_EEES9_SE_SG_Li256ELb1ELb1ELb0ELb0EEENS1_36VarlenDynamicPersistentTileSchedulerILi128ELi96ELi256ELi128ELb0ELb1ELb1ELb1ELb0ELb1EEEEEEEEEvNT_6ParamsE,"ax",@progbits
	.align	128
.text._ZN7cutlass13device_kernelIN5flash11enable_sm90INS1_16FlashAttnFwdSm90INS1_25CollectiveMainloopFwdSm90ILi2EN4cute5tupleIJNS5_1CILi1EEES8_S8_EEENS6_IJNS7_ILi128EEENS7_ILi96EEENS7_ILi192EEEEEELi128ENS_6half_tEfNS_4arch4Sm90ELb0ELb1ELb1ELb1ELb1ELb0ELb0ELb1ELb1ELb1ELb0ELb0EEENS1_21CollectiveEpilogueFwdINS6_IJSA_SA_SB_EEES9_SE_SG_Li256ELb1ELb1ELb0ELb0EEENS1_36VarlenDynamicPersistentTileSchedulerILi128ELi96ELi256ELi128ELb0ELb1ELb1ELb1ELb0ELb1EEEEEEEEEvNT_6ParamsE:
        .type           _ZN7cutlass13device_kernelIN5flash11enable_sm90INS1_16FlashAttnFwdSm90INS1_25CollectiveMainloopFwdSm90ILi2EN4cute5tupleIJNS5_1CILi1EEES8_S8_EEENS6_IJNS7_ILi128EEENS7_ILi96EEENS7_ILi192EEEEEELi128ENS_6half_tEfNS_4arch4Sm90ELb0ELb1ELb1ELb1ELb1ELb0ELb0ELb1ELb1ELb1ELb0ELb0EEENS1_21CollectiveEpilogueFwdINS6_IJSA_SA_SB_EEES9_SE_SG_Li256ELb1ELb1ELb0ELb0EEENS1_36VarlenDynamicPersistentTileSchedulerILi128ELi96ELi256ELi128ELb0ELb1ELb1ELb1ELb0ELb1EEEEEEEEEvNT_6ParamsE,@function
        .size           _ZN7cutlass13device_kernelIN5flash11enable_sm90INS1_16FlashAttnFwdSm90INS1_25CollectiveMainloopFwdSm90ILi2EN4cute5tupleIJNS5_1CILi1EEES8_S8_EEENS6_IJNS7_ILi128EEENS7_ILi96EEENS7_ILi192EEEEEELi128ENS_6half_tEfNS_4arch4Sm90ELb0ELb1ELb1ELb1ELb1ELb0ELb0ELb1ELb1ELb1ELb0ELb0EEENS1_21CollectiveEpilogueFwdINS6_IJSA_SA_SB_EEES9_SE_SG_Li256ELb1ELb1ELb0ELb0EEENS1_36VarlenDynamicPersistentTileSchedulerILi128ELi96ELi256ELi128ELb0ELb1ELb1ELb1ELb0ELb1EEEEEEEEEvNT_6ParamsE,(.L_x_3230 - _ZN7cutlass13device_kernelIN5flash11enable_sm90INS1_16FlashAttnFwdSm90INS1_25CollectiveMainloopFwdSm90ILi2EN4cute5tupleIJNS5_1CILi1EEES8_S8_EEENS6_IJNS7_ILi128EEENS7_ILi96EEENS7_ILi192EEEEEELi128ENS_6half_tEfNS_4arch4Sm90ELb0ELb1ELb1ELb1ELb1ELb0ELb0ELb1ELb1ELb1ELb0ELb0EEENS1_21CollectiveEpilogueFwdINS6_IJSA_SA_SB_EEES9_SE_SG_Li256ELb1ELb1ELb0ELb0EEENS1_36VarlenDynamicPersistentTileSchedulerILi128ELi96ELi256ELi128ELb0ELb1ELb1ELb1ELb0ELb1EEEEEEEEEvNT_6ParamsE)
        .other          _ZN7cutlass13device_kernelIN5flash11enable_sm90INS1_16FlashAttnFwdSm90INS1_25CollectiveMainloopFwdSm90ILi2EN4cute5tupleIJNS5_1CILi1EEES8_S8_EEENS6_IJNS7_ILi128EEENS7_ILi96EEENS7_ILi192EEEEEELi128ENS_6half_tEfNS_4arch4Sm90ELb0ELb1ELb1ELb1ELb1ELb0ELb0ELb1ELb1ELb1ELb0ELb0EEENS1_21CollectiveEpilogueFwdINS6_IJSA_SA_SB_EEES9_SE_SG_Li256ELb1ELb1ELb0ELb0EEENS1_36VarlenDynamicPersistentTileSchedulerILi128ELi96ELi256ELi128ELb0ELb1ELb1ELb1ELb0ELb1EEEEEEEEEvNT_6ParamsE,@"STO_CUDA_ENTRY STV_DEFAULT"
_ZN7cutlass13device_kernelIN5flash11enable_sm90INS1_16FlashAttnFwdSm90INS1_25CollectiveMainloopFwdSm90ILi2EN4cute5tupleIJNS5_1CILi1EEES8_S8_EEENS6_IJNS7_ILi128EEENS7_ILi96EEENS7_ILi192EEEEEELi128ENS_6half_tEfNS_4arch4Sm90ELb0ELb1ELb1ELb1ELb1ELb0ELb0ELb1ELb1ELb1ELb0ELb0EEENS1_21CollectiveEpilogueFwdINS6_IJSA_SA_SB_EEES9_SE_SG_Li256ELb1ELb1ELb0ELb0EEENS1_36VarlenDynamicPersistentTileSchedulerILi128ELi96ELi256ELi128ELb0ELb1ELb1ELb1ELb0ELb1EEEEEEEEEvNT_6ParamsE:
        /* <DEDUP_REMOVED lines=45> */
.L_x_1230:
        /* <DEDUP_REMOVED lines=22> */
.L_x_1231:
        /* <DEDUP_REMOVED lines=18> */
.L_x_1232:
        /* <DEDUP_REMOVED lines=22> */
.L_x_1233:
        /* <DEDUP_REMOVED lines=23> */
.L_x_1234:
        /* <DEDUP_REMOVED lines=10> */
.L_x_1236:
[----:B------:R-:W-:-:S08]  /*08c0*/  NOP ;  /* 0x0000000000007918 */ /* 0x000fd00000000000 */
[----:B------:R-:W1:Y:S02]  /*08d0*/  USETMAXREG.TRY_ALLOC.CTAPOOL UP0, 0xe8 ;  /* 0x000000e8000079c8 */ /* 0x000e640008000600 */
[----:B-1----:R-:W-:-:S13]  /*08e0*/  PLOP3.LUT P0, PT, PT, PT, UP0, 0x80, 0x0 ;  /* 0x000000000000781c */ /* 0x002fda0003f0f008 */
[----:B------:R-:W-:Y:S05]  /*08f0*/  @!P0 BRA `(.L_x_1236) ;  /* 0xfffffffc00f08947 */ /* 0x000fea000383ffff */
[----:B------:R-:W1:Y:S08]  /*0900*/  S2UR UR5, SR_CgaCtaId ;  /* 0x00000000000579c3 */ /* 0x000e700000008800 */
[----:B------:R-:W-:Y:S06]  /*0910*/  BAR.ARV 0x8, 0x180 ;  /* 0x0206000000007b1d */ /* 0x000fec0000002000 */
[----:B------:R-:W-:-:S02]  /*0920*/  UMOV UR4, 0x400 ;  /* 0x0000040000047882 */ /* 0x000fc40000000000 */
[----:B------:R-:W-:Y:S01]  /*0930*/  BAR.SYNC.DEFER_BLOCKING 0x5, 0x180 ;  /* 0x0146000000007b1d */ /* 0x000fe20000010000 */
[----:B-1----:R-:W-:-:S09]  /*0940*/  ULEA UR4, UR5, UR4, 0x18 ;  /* 0x0000000405047291 */ /* 0x002fd2000f8ec03f */
[----:B------:R-:W1:Y:S01]  /*0950*/  LDS.128 R44, [UR4+0x2a8d0] ;  /* 0x02a8d004ff2c7984 */ /* 0x000e620008000c00 */
[----:B------:R-:W-:Y:S01]  /*0960*/  ULDC UR4, c[0x0][0xc3c] ;  /* 0x00030f0000047ab9 */ /* 0x000fe20000000800 */
[----:B------:R-:W-:Y:S06]  /*0970*/  BAR.ARV 0x4, 0x180 ;  /* 0x0106000000007b1d */ /* 0x000fec0000002000 */
[----:B-1----:R-:W-:-:S13]  /*0980*/  ISETP.GE.AND P0, PT, R47, UR4, PT ;  /* 0x000000042f007c0c */ /* 0x002fda000bf06270 */
[----:B------:R-:W-:Y:S05]  /*0990*/  @P0 EXIT ;  /* 0x000000000000094d */ /* 0x000fea0003800000 */
[----:B0-----:R-:W2:Y:S01]  /*09a0*/  LDL R2, [R1+0x18] ;  /* 0x0000180001027983 */ /* 0x001ea20000100800 */
[----:B------:R-:W-:Y:S01]  /*09b0*/  IMAD.MOV.U32 R166, RZ, RZ, RZ ;  /* 0x000000ffffa67224 */ /* 0x000fe200078e00ff */
[----:B------:R-:W-:Y:S01]  /*09c0*/  UMOV UR39, URZ ;  /* 0x0000003f00277c82 */ /* 0x000fe20008000000 */
[----:B------:R-:W-:Y:S01]  /*09d0*/  UMOV UR38, URZ ;  /* 0x0000003f00267c82 */ /* 0x000fe20008000000 */
[----:B------:R-:W0:Y:S02]  /*09e0*/  S2R R0, SR_TID.X ;  /* 0x0000000000007919 */ /* 0x000e240000002100 */
[----:B0-----:R-:W-:-:S05]  /*09f0*/  VIADD R174, R0, 0xffffff80 ;  /* 0xffffff8000ae7836 */ /* 0x001fca0000000000 */
[----:B------:R-:W-:-:S04]  /*0a00*/  SHF.R.S32.HI R3, RZ, 0x1f, R174 ;  /* 0x0000001fff037819 */ /* 0x000fc800000114ae */
[CC--:B------:R-:W-:Y:S02]  /*0a10*/  LEA.HI R0, R3.reuse, R174.reuse, RZ, 0x7 ;  /* 0x000000ae03007211 */ /* 0x0c0fe400078f38ff */
[CC--:B------:R-:W-:Y:S02]  /*0a20*/  LEA.HI R4, R3.reuse, R174.reuse, RZ, 0x5 ;  /* 0x000000ae03047211 */ /* 0x0c0fe400078f28ff */
[----:B------:R-:W-:Y:S02]  /*0a30*/  LOP3.LUT R167, R0, 0xffffff80, RZ, 0xc0, !PT ;  /* 0xffffff8000a77812 */ /* 0x000fe400078ec0ff */
[----:B------:R-:W-:Y:S01]  /*0a40*/  LEA.HI R11, R3, R174, RZ, 0x2 ;  /* 0x000000ae030b7211 */ /* 0x000fe200078f10ff */
[----:B------:R-:W-:Y:S01]  /*0a50*/  IMAD.SHL.U32 R4, R4, 0x20, RZ ;  /* 0x0000002004047824 */ /* 0x000fe200078e00ff */
[----:B------:R-:W-:Y:S01]  /*0a60*/  SHF.R.S32.HI R169, RZ, 0x7, R0 ;  /* 0x00000007ffa97819 */ /* 0x000fe20000011400 */
[----:B------:R-:W-:Y:S01]  /*0a70*/  IMAD.IADD R167, R174, 0x1, -R167 ;  /* 0x00000001aea77824 */ /* 0x000fe200078e0aa7 */
[----:B------:R-:W-:-:S02]  /*0a80*/  LOP3.LUT R11, R11, 0xfffffffc, RZ, 0xc0, !PT ;  /* 0xfffffffc0b0b7812 */ /* 0x000fc400078ec0ff */
[----:B------:R-:W-:Y:S02]  /*0a90*/  LOP3.LUT R4, R4, 0xfffffc00, RZ, 0xc0, !PT ;  /* 0xfffffc0004047812 */ /* 0x000fe400078ec0ff */
[----:B------:R-:W-:Y:S01]  /*0aa0*/  SHF.R.S32.HI R6, RZ, 0x1f, R167 ;  /* 0x0000001fff067819 */ /* 0x000fe200000114a7 */
[----:B------:R-:W-:Y:S01]  /*0ab0*/  IMAD.IADD R11, R174, 0x1, -R11 ;  /* 0x00000001ae0b7824 */ /* 0x000fe200078e0a0b */
[----:B------:R-:W-:Y:S02]  /*0ac0*/  LEA.HI R0, R0, R169, RZ, 0x1 ;  /* 0x000000a900007211 */ /* 0x000fe400078f08ff */
[CC--:B------:R-:W-:Y:S02]  /*0ad0*/  LEA.HI R8, R6.reuse, R167.reuse, RZ, 0x2 ;  /* 0x000000a706087211 */ /* 0x0c0fe400078f10ff */
[----:B------:R-:W-:Y:S02]  /*0ae0*/  LEA.HI R6, R6, R167, RZ, 0x5 ;  /* 0x000000a706067211 */ /* 0x000fe400078f28ff */
[----:B------:R-:W-:-:S02]  /*0af0*/  SHF.R.S32.HI R9, RZ, 0x2, R8 ;  /* 0x00000002ff097819 */ /* 0x000fc40000011408 */
[----:B------:R-:W-:Y:S02]  /*0b00*/  SHF.R.S32.HI R10, RZ, 0x1f, R8 ;  /* 0x0000001fff0a7819 */ /* 0x000fe40000011408 */
[----:B------:R-:W-:Y:S02]  /*0b10*/  SHF.R.S32.HI R6, RZ, 0x5, R6 ;  /* 0x00000005ff067819 */ /* 0x000fe40000011406 */
[----:B------:R-:W-:Y:S02]  /*0b20*/  LEA.HI R10, R10, R9, RZ, 0x3 ;  /* 0x000000090a0a7211 */ /* 0x000fe400078f18ff */
[----:B------:R-:W-:Y:S02]  /*0b30*/  LOP3.LUT R0, R0, 0x3fffffe, RZ, 0xc0, !PT ;  /* 0x03fffffe00007812 */ /* 0x000fe400078ec0ff */
[----:B------:R-:W-:Y:S02]  /*0b40*/  LOP3.LUT R10, R10, 0xfffffff8, RZ, 0xc0, !PT ;  /* 0xfffffff80a0a7812 */ /* 0x000fe400078ec0ff */
[----:B------:R-:W-:Y:S01]  /*0b50*/  LOP3.LUT R8, R8, 0x7ffffffc, RZ, 0xc0, !PT ;  /* 0x7ffffffc08087812 */ /* 0x000fe200078ec0ff */
[----:B------:R-:W-:-:S02]  /*0b60*/  IMAD.IADD R0, R169, 0x1, -R0 ;  /* 0x00000001a9007824 */ /* 0x000fc400078e0a00 */
[----:B------:R-:W-:Y:S02]  /*0b70*/  IMAD.IADD R9, R9, 0x1, -R10 ;  /* 0x0000000109097824 */ /* 0x000fe400078e0a0a */
[----:B------:R-:W-:Y:S02]  /*0b80*/  IMAD.IADD R19, R167, 0x1, -R8 ;  /* 0x00000001a7137824 */ /* 0x000fe400078e0a08 */
[----:B------:R-:W-:-:S04]  /*0b90*/  IMAD R9, R6, 0x10, R9 ;  /* 0x0000001006097824 */ /* 0x000fc800078e0209 */
[----:B------:R-:W-:Y:S01]  /*0ba0*/  IMAD R170, R0, 0x40, R9 ;  /* 0x0000004000aa7824 */ /* 0x000fe200078e0209 */
[----:B--2---:R-:W-:Y:S02]  /*0bb0*/  R2UR UR4, R2 ;  /* 0x00000000020472ca */ /* 0x004fe400000e0000 */
[CC--:B------:R-:W-:Y:S02]  /*0bc0*/  LEA.HI R2, R3.reuse, R174.reuse, RZ, 0x4 ;  /* 0x000000ae03027211 */ /* 0x0c0fe400078f20ff */
[----:B------:R-:W-:Y:S02]  /*0bd0*/  LEA.HI R3, R3, R174, RZ, 0x3 ;  /* 0x000000ae03037211 */ /* 0x000fe400078f18ff */
[----:B------:R-:W-:Y:S02]  /*0be0*/  SHF.R.S32.HI R7, RZ, 0x4, R2 ;  /* 0x00000004ff077819 */ /* 0x000fe40000011402 */
[C---:B------:R-:W-:Y:S02]  /*0bf0*/  LOP3.LUT R5, R2.reuse, 0x3fffff0, RZ, 0xc0, !PT ;  /* 0x03fffff002057812 */ /* 0x040fe400078ec0ff */
[----:B------:R-:W-:-:S02]  /*0c00*/  LEA.HI R2, R2, R7, RZ, 0x1 ;  /* 0x0000000702027211 */ /* 0x000fc400078f08ff */
[----:B------:R-:W-:Y:S01]  /*0c10*/  SHF.R.S32.HI R165, RZ, 0x3, R3 ;  /* 0x00000003ffa57819 */ /* 0x000fe20000011403 */
[----:B------:R-:W-:Y:S01]  /*0c20*/  IMAD.IADD R5, R174, 0x1, -R5 ;  /* 0x00000001ae057824 */ /* 0x000fe200078e0a05 */
[----:B------:R-:W-:Y:S01]  /*0c30*/  LOP3.LUT R2, R2, 0x1ffffffe, RZ, 0xc0, !PT ;  /* 0x1ffffffe02027812 */ /* 0x000fe200078ec0ff */
[----:B------:R-:W-:Y:S02]  /*0c40*/  ULOP3.LUT UR61, UR4, 0x1, URZ, 0xfc, !UPT ;  /* 0x00000001043d7892 */ /* 0x000fe4000f8efc3f */
[----:B------:R-:W-:Y:S01]  /*0c50*/  IMAD R5, R5, 0x40, R4 ;  /* 0x0000004005057824 */ /* 0x000fe200078e0204 */
[----:B------:R-:W-:Y:S01]  /*0c60*/  LEA.HI R4, R11, R11, RZ, 0x1 ;  /* 0x0000000b0b047211 */ /* 0x000fe200078f08ff */
[----:B------:R-:W-:Y:S01]  /*0c70*/  IMAD.IADD R2, R7, 0x1, -R2 ;  /* 0x0000000107027824 */ /* 0x000fe200078e0a02 */
[----:B------:R-:W-:Y:S02]  /*0c80*/  LOP3.LUT R7, R3, 0xfffffff8, RZ, 0xc0, !PT ;  /* 0xfffffff803077812 */ /* 0x000fe400078ec0ff */
[----:B------:R-:W-:Y:S01]  /*0c90*/  LOP3.LUT R4, R4, 0x1ffffffe, RZ, 0xc0, !PT ;  /* 0x1ffffffe04047812 */ /* 0x000fe200078ec0ff */
[----:B------:R-:W-:-:S02]  /*0ca0*/  IMAD R171, R2, 0x8, R5 ;  /* 0x0000000802ab7824 */ /* 0x000fc400078e0205 */
[----:B------:R-:W-:Y:S02]  /*0cb0*/  IMAD.IADD R162, R174, 0x1, -R7 ;  /* 0x00000001aea27824 */ /* 0x000fe400078e0a07 */
[----:B------:R-:W-:Y:S02]  /*0cc0*/  IMAD.IADD R11, R11, 0x1, -R4 ;  /* 0x000000010b0b7824 */ /* 0x000fe400078e0a04 */
[----:B------:R-:W-:Y:S02]  /*0cd0*/  IMAD.SHL.U32 R160, R162, 0x8, RZ ;  /* 0x00000008a2a07824 */ /* 0x000fe400078e00ff */
[----:B------:R-:W-:Y:S02]  /*0ce0*/  IMAD R22, R11, 0x8, R170 ;  /* 0x000000080b167824 */ /* 0x000fe400078e02aa */
[----:B------:R-:W-:Y:S01]  /*0cf0*/  VIADD R161, R160, 0x40 ;  /* 0x00000040a0a17836 */ /* 0x000fe20000000000 */
[----:B------:R-:W-:-:S04]  /*0d00*/  SHF.R.S32.HI R173, RZ, 0x1f, R160 ;  /* 0x0000001fffad7819 */ /* 0x000fc800000114a0 */
[----:B------:R-:W-:-:S07]  /*0d10*/  SHF.R.S32.HI R172, RZ, 0x1f, R161 ;  /* 0x0000001fffac7819 */ /* 0x000fce00000114a1 */
.L_x_1344:
[----:B0--34-:R-:W0:Y:S01]  /*0d20*/  LDC.64 R2, c[0x0][0xa28] ;  /* 0x00028a00ff027b82 */ /* 0x019e220000000a00 */
[----:B------:R-:W-:Y:S01]  /*0d30*/  IMAD.MOV.U32 R7, RZ, RZ, RZ ;  /* 0x000000ffff077224 */ /* 0x000fe200078e00ff */
[----:B------:R-:W-:Y:S01]  /*0d40*/  ULDC.64 UR4, c[0x0][0x418] ;  /* 0x0001060000047ab9 */ /* 0x000fe20000000a00 */
[----:B------:R-:W-:-:S05]  /*0d50*/  ULDC.64 UR6, c[0x0][0xa20] ;  /* 0x0002880000067ab9 */ /* 0x000fca0000000a00 */
[----:B--2---:R-:W1:Y:S01]  /*0d60*/  LDC.64 R4, c[0x0][0xa18] ;  /* 0x00028600ff047b82 */ /* 0x004e620000000a00 */
[----:B0-----:R-:W-:-:S04]  /*0d70*/  ISETP.NE.U32.AND P0, PT, R2, RZ, PT ;  /* 0x000000ff0200720c */ /* 0x001fc80003f05070 */
[----:B------:R-:W-:Y:S02]  /*0d80*/  ISETP.NE.AND.EX P0, PT, R3, RZ, PT, P0 ;  /* 0x000000ff0300720c */ /* 0x000fe40003f05300 */
[----:B-1----:R-:W-:-:S04]  /*0d90*/  ISETP.NE.U32.AND P1, PT, R4, RZ, PT ;  /* 0x000000ff0400720c */ /* 0x002fc80003f25070 */
[----:B------:R-:W-:-:S07]  /*0da0*/  ISETP.NE.AND.EX P1, PT, R5, RZ, PT, P1 ;  /* 0x000000ff0500720c */ /* 0x000fce0003f25310 */
[----:B------:R-:W0:Y:S08]  /*0db0*/  @P0 LDC.64 R2, c[0x0][0xa28] ;  /* 0x00028a00ff020b82 */ /* 0x000e300000000a00 */
[----:B------:R-:W1:Y:S01]  /*0dc0*/  @P1 LDC.64 R4, c[0x0][0xa18] ;  /* 0x00028600ff041b82 */ /* 0x000e620000000a00 */
[----:B0-----:R-:W-:-:S05]  /*0dd0*/  @P0 IMAD.WIDE R2, R47, 0x4, R2 ;  /* 0x000000042f020825 */ /* 0x001fca00078e0202 */
[----:B------:R0:W5:Y:S01]  /*0de0*/  @P0 LDG.E R7, desc[UR36][R2.64] ;  /* 0x0000002402070981 */ /* 0x000162000c1e1900 */
[----:B-1----:R-:W-:-:S05]  /*0df0*/  @P1 IMAD.WIDE R4, R47, 0x4, R4 ;  /* 0x000000042f041825 */ /* 0x002fca00078e0204 */
[----:B------:R0:W5:Y:S01]  /*0e00*/  @P1 LDG.E R17, desc[UR36][R4.64] ;  /* 0x0000002404111981 */ /* 0x000162000c1e1900 */
[----:B------:R-:W-:Y:S01]  /*0e10*/  UISETP.NE.U32.AND UP0, UPT, UR4, URZ, UPT ;  /* 0x0000003f0400728c */ /* 0x000fe2000bf05070 */
[----:B------:R-:W-:Y:S01]  /*0e20*/  ISETP.NE.U32.AND P2, PT, RZ, UR6, PT ;  /* 0x00000006ff007c0c */ /* 0x000fe2000bf45070 */
[----:B------:R-:W-:Y:S01]  /*0e30*/  IMAD.MOV.U32 R163, RZ, RZ, R46 ;  /* 0x000000ffffa37224 */ /* 0x000fe200078e002e */
[----:B------:R-:W-:Y:S01]  /*0e40*/  ULDC UR4, c[0x0][0x424] ;  /* 0x0001090000047ab9 */ /* 0x000fe20000000800 */
[----:B------:R-:W-:Y:S01]  /*0e50*/  UISETP.NE.AND.EX UP0, UPT, UR5, URZ, UPT, UP0 ;  /* 0x0000003f0500728c */ /* 0x000fe2000bf05300 */
[----:B------:R-:W-:Y:S02]  /*0e60*/  ISETP.NE.AND.EX P2, PT, RZ, UR7, PT, P2 ;  /* 0x00000007ff007c0c */ /* 0x000fe4000bf45320 */
[----:B------:R-:W-:Y:S01]  /*0e70*/  ULDC UR5, c[0x0][0x2f0] ;  /* 0x0000bc0000057ab9 */ /* 0x000fe20000000800 */
[----:B------:R-:W-:-:S04]  /*0e80*/  USEL UR4, UR4, 0x1, UP0 ;  /* 0x0000000104047887 */ /* 0x000fc80008000000 */
[----:B------:R-:W-:Y:S01]  /*0e90*/  UIMAD UR4, UR4, UR5, URZ ;  /* 0x00000005040472a4 */ /* 0x000fe2000f8e023f */
[----:B0-----:R-:W-:Y:S11]  /*0ea0*/  @P1 BRA `(.L_x_1237) ;  /* 0x0000000000281947 */ /* 0x001ff60003800000 */
[----:B------:R-:W-:Y:S01]  /*0eb0*/  ULDC.64 UR6, c[0x0][0xa00] ;  /* 0x0002800000067ab9 */ /* 0x000fe20000000a00 */
[----:B-----5:R-:W0:Y:S01]  /*0ec0*/  LDC R17, c[0x0][0x288] ;  /* 0x0000a200ff117b82 */ /* 0x020e220000000800 */
[----:B------:R-:W-:-:S04]  /*0ed0*/  ISETP.NE.U32.AND P0, PT, RZ, UR6, PT ;  /* 0x00000006ff007c0c */ /* 0x000fc8000bf05070 */
[----:B------:R-:W-:-:S13]  /*0ee0*/  ISETP.NE.AND.EX P0, PT, RZ, UR7, PT, P0 ;  /* 0x00000007ff007c0c */ /* 0x000fda000bf05300 */
[----:B------:R-:W-:Y:S05]  /*0ef0*/  @!P0 BRA `(.L_x_1237) ;  /* 0x0000000000148947 */ /* 0x000fea0003800000 */
[----:B------:R-:W1:Y:S02]  /*0f00*/  LDC.64 R2, c[0x0][0xa00] ;  /* 0x00028000ff027b82 */ /* 0x000e640000000a00 */
[----:B-1----:R-:W-:-:S05]  /*0f10*/  IMAD.WIDE R2, R47, 0x4, R2 ;  /* 0x000000042f027825 */ /* 0x002fca00078e0202 */
[----:B0-----:R-:W2:Y:S04]  /*0f20*/  LDG.E R17, desc[UR36][R2.64] ;  /* 0x0000002402117981 */ /* 0x001ea8000c1e1900 */
[----:B------:R-:W2:Y:S02]  /*0f30*/  LDG.E R0, desc[UR36][R2.64+0x4] ;  /* 0x0000042402007981 */ /* 0x000ea4000c1e1900 */
[----:B--2---:R-:W-:-:S07]  /*0f40*/  IMAD.IADD R17, R0, 0x1, -R17 ;  /* 0x0000000100117824 */ /* 0x004fce00078e0a11 */
.L_x_1237:
[----:B------:R-:W-:Y:S02]  /*0f50*/  IMAD.U32 R16, RZ, RZ, UR4 ;  /* 0x00000004ff107e24 */ /* 0x000fe4000f8e00ff */
[----:B------:R-:W-:Y:S01]  /*0f60*/  IMAD.MOV.U32 R164, RZ, RZ, R47 ;  /* 0x000000ffffa47224 */ /* 0x000fe200078e002f */
[----:B------:R-:W-:Y:S06]  /*0f70*/  @!P2 BRA `(.L_x_1238) ;  /* 0x000000000010a947 */ /* 0x000fec0003800000 */
[----:B------:R-:W1:Y:S02]  /*0f80*/  LDC.64 R2, c[0x0][0xa20] ;  /* 0x00028800ff027b82 */ /* 0x000e640000000a00 */
[----:B-1----:R-:W-:-:S05]  /*0f90*/  IMAD.WIDE R2, R47, 0x4, R2 ;  /* 0x000000042f027825 */ /* 0x002fca00078e0202 */
[----:B------:R1:W5:Y:S01]  /*0fa0*/  LDG.E R16, desc[UR36][R2.64] ;  /* 0x0000002402107981 */ /* 0x000362000c1e1900 */
[----:B------:R-:W-:Y:S05]  /*0fb0*/  BRA `(.L_x_1239) ;  /* 0x0000000000247947 */ /* 0x000fea0003800000 */
.L_x_1238:
[----:B------:R-:W-:Y:S02]  /*0fc0*/  ULDC.64 UR4, c[0x0][0xa08] ;  /* 0x0002820000047ab9 */ /* 0x000fe40000000a00 */
[----:B------:R-:W-:-:S04]  /*0fd0*/  ISETP.NE.U32.AND P0, PT, RZ, UR4, PT ;  /* 0x00000004ff007c0c */ /* 0x000fc8000bf05070 */
[----:B------:R-:W-:-:S13]  /*0fe0*/  ISETP.NE.AND.EX P0, PT, RZ, UR5, PT, P0 ;  /* 0x00000005ff007c0c */ /* 0x000fda000bf05300 */
[----:B------:R-:W-:Y:S05]  /*0ff0*/  @!P0 BRA `(.L_x_1239) ;  /* 0x0000000000148947 */ /* 0x000fea0003800000 */
[----:B------:R-:W1:Y:S02]  /*1000*/  LDC.64 R2, c[0x0][0xa08] ;  /* 0x00028200ff027b82 */ /* 0x000e640000000a00 */
[----:B-1----:R-:W-:-:S05]  /*1010*/  IMAD.WIDE R2, R47, 0x4, R2 ;  /* 0x000000042f027825 */ /* 0x002fca00078e0202 */
[----:B------:R-:W2:Y:S04]  /*1020*/  LDG.E R16, desc[UR36][R2.64] ;  /* 0x0000002402107981 */ /* 0x000ea8000c1e1900 */
[----:B------:R-:W2:Y:S02]  /*1030*/  LDG.E R5, desc[UR36][R2.64+0x4] ;  /* 0x0000042402057981 */ /* 0x000ea4000c1e1900 */
[----:B--2---:R-:W-:-:S07]  /*1040*/  IMAD.IADD R16, R5, 0x1, -R16 ;  /* 0x0000000105107824 */ /* 0x004fce00078e0a10 */
.L_x_1239:
[----:B------:R-:W2:Y:S01]  /*1050*/  LDL.LU R4, [R1] ;  /* 0x0000000001047983 */ /* 0x000ea20000300800 */
[----:B------:R-:W3:Y:S01]  /*1060*/  LDC R168, c[0x0][0x448] ;  /* 0x00011200ffa87b82 */ /* 0x000ee20000000800 */
[----:B------:R-:W-:Y:S02]  /*1070*/  IMAD.SHL.U32 R18, R45, 0x80, RZ ;  /* 0x000000802d127824 */ /* 0x000fe400078e00ff */
[----:B-----5:R-:W-:Y:S02]  /*1080*/  IMAD.IADD R16, R16, 0x1, -R7 ;  /* 0x0000000110107824 */ /* 0x020fe400078e0a07 */
[----:B------:R-:W-:-:S03]  /*1090*/  VIADD R0, R18, 0x7f ;  /* 0x0000007f12007836 */ /* 0x000fc60000000000 */
[----:B------:R-:W4:Y:S01]  /*10a0*/  LDC.64 R8, c[0x0][0x9e0] ;  /* 0x00027800ff087b82 */ /* 0x000f220000000a00 */
[----:B---3--:R-:W-:Y:S02]  /*10b0*/  ISETP.NE.AND P2, PT, R168, 0x1, PT ;  /* 0x00000001a800780c */ /* 0x008fe40003f45270 */
[----:B----4-:R-:W-:-:S11]  /*10c0*/  ISETP.GE.AND P1, PT, R9, 0x1, PT ;  /* 0x000000010900780c */ /* 0x010fd60003f26270 */
[----:B-1----:R-:W1:Y:S08]  /*10d0*/  @P2 LDC R3, c[0x0][0x44c] ;  /* 0x00011300ff032b82 */ /* 0x002e700000000800 */
[----:B------:R-:W3:Y:S01]  /*10e0*/  @P2 LDC R5, c[0x0][0x450] ;  /* 0x00011400ff052b82 */ /* 0x000ee20000000800 */
[----:B-1----:R-:W-:Y:S01]  /*10f0*/  @P2 IMAD.HI.U32 R2, R0, R3, RZ ;  /* 0x0000000300022227 */ /* 0x002fe200078e00ff */
[----:B0-----:R-:W-:-:S04]  /*1100*/  IADD3 R3, R16, 0x1, -R17 ;  /* 0x0000000110037810 */ /* 0x001fc80007ffe811 */
[----:B---3--:R-:W-:-:S05]  /*1110*/  @P2 SHF.R.U32.HI R0, RZ, R5, R2 ;  /* 0x00000005ff002219 */ /* 0x008fca0000011602 */
[----:B------:R-:W-:-:S04]  /*1120*/  IMAD.IADD R3, R3, 0x1, R0 ;  /* 0x0000000103037824 */ /* 0x000fc800078e0200 */
[----:B------:R-:W-:Y:S01]  /*1130*/  IMAD.IADD R0, R3, 0x1, R8 ;  /* 0x0000000103007824 */ /* 0x000fe200078e0208 */
[----:B--2---:R-:W-:-:S04]  /*1140*/  LOP3.LUT R4, R4, 0xffefffff, RZ, 0xc0, !PT ;  /* 0xffefffff04047812 */ /* 0x004fc800078ec0ff */
[----:B------:R-:W-:-:S04]  /*1150*/  @P2 LOP3.LUT R4, R4, 0x100000, RZ, 0xfc, !PT ;  /* 0x0010000004042812 */ /* 0x000fc800078efcff */
[----:B------:R-:W-:-:S04]  /*1160*/  LOP3.LUT R4, R4, 0xfff7ffff, RZ, 0xc0, !PT ;  /* 0xfff7ffff04047812 */ /* 0x000fc800078ec0ff */
[----:B------:R-:W-:-:S05]  /*1170*/  @P1 LOP3.LUT R4, R4, 0x80000, RZ, 0xfc, !PT ;  /* 0x0008000004041812 */ /* 0x000fca00078efcff */
[----:B------:R0:W-:Y:S01]  /*1180*/  STL [R1], R4 ;  /* 0x0000000401007387 */ /* 0x0001e20000100800 */
[----:B------:R-:W-:Y:S05]  /*1190*/  @!P1 BRA `(.L_x_1240) ;  /* 0x0000000000409947 */ /* 0x000fea0003800000 */
[C---:B------:R-:W-:Y:S01]  /*11a0*/  ISETP.GT.AND P0, PT, R3.reuse, RZ, PT ;  /* 0x000000ff0300720c */ /* 0x040fe20003f04270 */
[----:B------:R-:W-:-:S12]  /*11b0*/  VIADD R2, R3, 0xffffffff ;  /* 0xffffffff03027836 */ /* 0x000fd80000000000 */
[----:B------:R-:W-:Y:S05]  /*11c0*/  @P0 BRA `(.L_x_1241) ;  /* 0x00000000001c0947 */ /* 0x000fea0003800000 */
[----:B------:R-:W-:Y:S01]  /*11d0*/  ISETP.NE.AND P0, PT, R9, 0x1, PT ;  /* 0x000000010900780c */ /* 0x000fe20003f05270 */
[----:B------:R-:W-:-:S12]  /*11e0*/  IMAD.MOV R3, RZ, RZ, -R3 ;  /* 0x000000ffff037224 */ /* 0x000fd800078e0a03 */
[----:B0-----:R-:W0:Y:S02]  /*11f0*/  @P0 LDC.64 R4, c[0x0][0x9e8] ;  /* 0x00027a00ff040b82 */ /* 0x001e240000000a00 */
[----:B0-----:R-:W-:-:S05]  /*1200*/  @P0 IMAD.HI.U32 R2, R3, R4, RZ ;  /* 0x0000000403020227 */ /* 0x001fca00078e00ff */
[----:B------:R-:W-:-:S04]  /*1210*/  @P0 SHF.R.U32.HI R3, RZ, R5, R2 ;  /* 0x00000005ff030219 */ /* 0x000fc80000011602 */
[----:B------:R-:W-:Y:S01]  /*1220*/  LOP3.LUT R2, RZ, R3, RZ, 0x33, !PT ;  /* 0x00000003ff027212 */ /* 0x000fe200078e33ff */
[----:B------:R-:W-:Y:S06]  /*1230*/  BRA `(.L_x_1242) ;  /* 0x0000000000107947 */ /* 0x000fec0003800000 */
.L_x_1241:
[----:B------:R-:W-:-:S13]  /*1240*/  ISETP.NE.AND P0, PT, R9, 0x1, PT ;  /* 0x000000010900780c */ /* 0x000fda0003f05270 */
[----:B0-----:R-:W0:Y:S02]  /*1250*/  @P0 LDC.64 R4, c[0x0][0x9e8] ;  /* 0x00027a00ff040b82 */ /* 0x001e240000000a00 */
[----:B0-----:R-:W-:-:S05]  /*1260*/  @P0 IMAD.HI.U32 R4, R2, R4, RZ ;  /* 0x0000000402040227 */ /* 0x001fca00078e00ff */
[----:B------:R-:W-:-:S07]  /*1270*/  @P0 SHF.R.U32.HI R2, RZ, R5, R4 ;  /* 0x00000005ff020219 */ /* 0x000fce0000011604 */
.L_x_1242:
[----:B------:R-:W-:-:S05]  /*1280*/  IMAD R3, R2, R9, R9 ;  /* 0x0000000902037224 */ /* 0x000fca00078e0209 */
[----:B------:R-:W-:-:S07]  /*1290*/  VIMNMX R0, R0, R3, PT ;  /* 0x0000000300007248 */ /* 0x000fce0003fe0100 */
.L_x_1240:
[----:B------:R-:W1:Y:S01]  /*12a0*/  @P2 LDC R3, c[0x0][0x44c] ;  /* 0x00011300ff032b82 */ /* 0x000e620000000800 */
[----:B------:R-:W-:Y:S01]  /*12b0*/  VIADD R2, R0, 0x5f ;  /* 0x0000005f00027836 */ /* 0x000fe20000000000 */
[----:B------:R-:W-:Y:S01]  /*12c0*/  ULDC UR4, c[0x0][0x9dc] ;  /* 0x0002770000047ab9 */ /* 0x000fe20000000800 */
[----:B------:R-:W-:Y:S02]  /*12d0*/  VIADD R0, R16, 0x5f ;  /* 0x0000005f10007836 */ /* 0x000fe40000000000 */
[----:B0-----:R-:W-:Y:S02]  /*12e0*/  IMAD.MOV.U32 R4, RZ, RZ, R18 ;  /* 0x000000ffff047224 */ /* 0x001fe400078e0012 */
[----:B------:R-:W-:Y:S01]  /*12f0*/  IMAD.HI R0, R0, 0x2aaaaaab, RZ ;  /* 0x2aaaaaab00007827 */ /* 0x000fe200078e02ff */
[----:B------:R-:W0:Y:S03]  /*1300*/  @P2 LDC R6, c[0x0][0x450] ;  /* 0x00011400ff062b82 */ /* 0x000e260000000800 */
[----:B------:R-:W-:-:S04]  /*1310*/  IMAD.HI R2, R2, 0x2aaaaaab, RZ ;  /* 0x2aaaaaab02027827 */ /* 0x000fc800078e02ff */
[----:B------:R-:W-:Y:S01]  /*1320*/  IMAD.IADD R73, R16, 0x1, -R17 ;  /* 0x0000000110497824 */ /* 0x000fe200078e0a11 */
[----:B------:R-:W-:-:S04]  /*1330*/  SHF.R.U32.HI R5, RZ, 0x1f, R2 ;  /* 0x0000001fff057819 */ /* 0x000fc80000011602 */
[----:B------:R-:W-:Y:S01]  /*1340*/  LEA.HI.SX32 R72, R2, R5, 0x1c ;  /* 0x0000000502487211 */ /* 0x000fe200078fe2ff */
[----:B-1----:R-:W-:-:S05]  /*1350*/  @P2 IMAD.HI.U32 R3, R18, R3, RZ ;  /* 0x0000000312032227 */ /* 0x002fca00078e00ff */
[----:B0-----:R-:W-:Y:S02]  /*1360*/  @P2 SHF.R.U32.HI R4, RZ, R6, R3 ;  /* 0x00000006ff042219 */ /* 0x001fe40000011603 */
[----:B------:R-:W-:-:S04]  /*1370*/  SHF.R.U32.HI R3, RZ, 0x1f, R0 ;  /* 0x0000001fff037819 */ /* 0x000fc80000011600 */
[----:B------:R-:W-:Y:S01]  /*1380*/  LEA.HI.SX32 R3, R0, R3, 0x1c ;  /* 0x0000000300037211 */ /* 0x000fe200078fe2ff */
[----:B------:R-:W-:-:S03]  /*1390*/  IMAD.IADD R0, R73, 0x1, R4 ;  /* 0x0000000149007824 */ /* 0x000fc600078e0204 */
[----:B------:R-:W-:Y:S01]  /*13a0*/  VIMNMX R72, R3, R72, PT ;  /* 0x0000004803487248 */ /* 0x000fe20003fe0100 */
        /* <DEDUP_REMOVED lines=11> */
.L_x_1244:
[----:B------:R-:W-:-:S13]  /*1460*/  ISETP.NE.AND P0, PT, R9, 0x1, PT ;  /* 0x000000010900780c */ /* 0x000fda0003f05270 */
[----:B------:R-:W0:Y:S02]  /*1470*/  @P0 LDC.64 R4, c[0x0][0x9e8] ;  /* 0x00027a00ff040b82 */ /* 0x000e240000000a00 */
[----:B0-----:R-:W-:-:S05]  /*1480*/  @P0 IMAD.HI.U32 R4, R0, R4, RZ ;  /* 0x0000000400040227 */ /* 0x001fca00078e00ff */
[----:B------:R-:W-:-:S07]  /*1490*/  @P0 SHF.R.U32.HI R0, RZ, R5, R4 ;  /* 0x00000005ff000219 */ /* 0x000fce0000011604 */
.L_x_1245:
[----:B------:R-:W-:-:S05]  /*14a0*/  IMAD R3, R0, R9, RZ ;  /* 0x0000000900037224 */ /* 0x000fca00078e02ff */
[----:B------:R-:W-:-:S07]  /*14b0*/  VIMNMX R2, R2, R3, !PT ;  /* 0x0000000302027248 */ /* 0x000fce0007fe0100 */
.L_x_1243:
        /* <DEDUP_REMOVED lines=37> */
[----:B------:R-:W-:Y:S02]  /*1710*/  IMAD.MOV.U32 R8, RZ, RZ, RZ ;  /* 0x000000ffff087224 */ /* 0x000fe400078e00ff */
[----:B------:R-:W-:Y:S02]  /*1720*/  IMAD.MOV.U32 R91, RZ, RZ, RZ ;  /* 0x000000ffff5b7224 */ /* 0x000fe400078e00ff */
[----:B------:R-:W-:-:S02]  /*1730*/  IMAD.MOV.U32 R10, RZ, RZ, RZ ;  /* 0x000000ffff0a7224 */ /* 0x000fc400078e00ff */
        /* <DEDUP_REMOVED lines=35> */
.L_x_1247:
        /* <DEDUP_REMOVED lines=8> */
.L_x_1439:
[----:B------:R-:W-:Y:S05]  /*19f0*/  @!P0 BRA `(.L_x_1249) ;  /* 0x0000000000048947 */ /* 0x000fea0003800000 */
[----:B------:R-:W-:Y:S01]  /*1a00*/  BPT.TRAP 0x1 ;  /* 0x000000040000795c */ /* 0x000fe20000300000 */
.L_x_1249:
[----:B------:R-:W-:Y:S02]  /*1a10*/  IMAD.U32 R15, RZ, RZ, UR38 ;  /* 0x00000026ff0f7e24 */ /* 0x000fe4000f8e00ff */
[----:B0-----:R-:W-:-:S03]  /*1a20*/  IMAD.U32 R0, RZ, RZ, UR39 ;  /* 0x00000027ff007e24 */ /* 0x001fc6000f8e00ff */
[----:B------:R-:W-:Y:S02]  /*1a30*/  LEA R15, R15, UR40, 0x3 ;  /* 0x000000280f0f7c11 */ /* 0x000fe4000f8e18ff */
[----:B------:R-:W-:-:S04]  /*1a40*/  SHF.L.U32 R0, R0, 0x1f, RZ ;  /* 0x0000001f00007819 */ /* 0x000fc800000006ff */
[----:B------:R0:W1:Y:S01]  /*1a50*/  SYNCS.PHASECHK.TRANS64.TRYWAIT P1, [R15+URZ+0x2a830], R0 ;  /* 0x02a830000f0075a7 */ /* 0x000062000802017f */
[----:B------:R-:W-:Y:S05]  /*1a60*/  @!P0 BRA `(.L_x_1250) ;  /* 0x0000000000048947 */ /* 0x000fea0003800000 */
[----:B------:R-:W-:Y:S01]  /*1a70*/  BPT.TRAP 0x1 ;  /* 0x000000040000795c */ /* 0x000fe20000300000 */
.L_x_1250:
[----:B-1----:R-:W-:Y:S05]  /*1a80*/  @P1 BRA `(.L_x_1251) ;  /* 0x0000000000081947 */ /* 0x002fea0003800000 */
[----:B------:R-:W1:Y:S02]  /*1a90*/  SYNCS.PHASECHK.TRANS64.TRYWAIT P1, [R15+URZ+0x2a830], R0 ;  /* 0x02a830000f0075a7 */ /* 0x000e64000802017f */
[----:B-1----:R-:W-:Y:S05]  /*1aa0*/  @!P1 BRA `(.L_x_1252) ;  /* 0x0000014400f09947 */ /* 0x002fea0003800000 */
.L_x_1251:
        /* <DEDUP_REMOVED lines=99> */
.L_x_1253:
[----:B------:R-:W2:Y:S01]  /*20e0*/  LDL R90, [R1] ;  /* 0x00000000015a7983 */ /* 0x000ea20000100800 */
[----:B------:R-:W-:Y:S01]  /*20f0*/  ISETP.NE.AND P2, PT, R168, 0x1, PT ;  /* 0x00000001a800780c */ /* 0x000fe20003f45270 */
[----:B------:R-:W-:Y:S01]  /*2100*/  ULDC UR5, c[0x0][0x9d8] ;  /* 0x0002760000057ab9 */ /* 0x000fe20000000800 */
[----:B------:R-:W-:Y:S01]  /*2110*/  R2UR UR4, R15 ;  /* 0x000000000f0472ca */ /* 0x000fe200000e0000 */
[----:B------:R-:W-:Y:S01]  /*2120*/  FMUL.FTZ R3, R27, UR5 ;  /* 0x000000051b037c20 */ /* 0x000fe20008410000 */
[----:B------:R-:W-:Y:S01]  /*2130*/  FMUL.FTZ R25, R25, UR5 ;  /* 0x0000000519197c20 */ /* 0x000fe20008410000 */
[----:B------:R-:W-:Y:S01]  /*2140*/  FMUL.FTZ R9, R30, UR5 ;  /* 0x000000051e097c20 */ /* 0x000fe20008410000 */
[----:B------:R-:W-:Y:S01]  /*2150*/  FMUL.FTZ R28, R28, UR5 ;  /* 0x000000051c1c7c20 */ /* 0x000fe20008410000 */
[----:B01----:R-:W-:Y:S01]  /*2160*/  IMAD.MOV.U32 R15, RZ, RZ, -0x60 ;  /* 0xffffffa0ff0f7424 */ /* 0x003fe200078e00ff */
[----:B------:R0:W1:Y:S01]  /*2170*/  MUFU.TANH R74, R25 ;  /* 0x00000019004a7308 */ /* 0x0000620000002400 */
[----:B------:R-:W-:Y:S01]  /*2180*/  FMUL.FTZ R13, R24, UR5 ;  /* 0x00000005180d7c20 */ /* 0x000fe20008410000 */
[----:B------:R-:W-:Y:S01]  /*2190*/  FMUL.FTZ R0, R26, UR5 ;  /* 0x000000051a007c20 */ /* 0x000fe20008410000 */
[----:B------:R-:W-:Y:S01]  /*21a0*/  FMUL.FTZ R29, R29, UR5 ;  /* 0x000000051d1d7c20 */ /* 0x000fe20008410000 */
[----:B------:R-:W-:Y:S01]  /*21b0*/  FMUL.FTZ R11, R31, UR5 ;  /* 0x000000051f0b7c20 */ /* 0x000fe20008410000 */
[----:B------:R-:W3:Y:S01]  /*21c0*/  @P2 LDC R10, c[0x0][0x44c] ;  /* 0x00011300ff0a2b82 */ /* 0x000ee20000000800 */
[----:B------:R-:W-:Y:S01]  /*21d0*/  FMUL.FTZ R32, R32, UR5 ;  /* 0x0000000520207c20 */ /* 0x000fe20008410000 */
[----:B------:R-:W-:Y:S01]  /*21e0*/  UIADD3 UR4, UR4, 0x2a840, URZ ;  /* 0x0002a84004047890 */ /* 0x000fe2000fffe03f */
[----:B------:R4:W1:Y:S01]  /*21f0*/  MUFU.TANH R75, R28 ;  /* 0x0000001c004b7308 */ /* 0x0008620000002400 */
[----:B0-----:R-:W-:-:S02]  /*2200*/  IMAD.IADD R25, R22, 0x1, R18 ;  /* 0x0000000116197824 */ /* 0x001fc400078e0212 */
[----:B------:R-:W-:Y:S01]  /*2210*/  FMUL.FTZ R33, R33, UR5 ;  /* 0x0000000521217c20 */ /* 0x000fe20008410000 */
[----:B------:R-:W-:Y:S01]  /*2220*/  UPRMT UR4, UR60, 0x654, UR4 ;  /* 0x000006543c047896 */ /* 0x000fe20008000004 */
[----:B------:R-:W-:Y:S01]  /*2230*/  FMUL.FTZ R14, R34, UR5 ;  /* 0x00000005220e7c20 */ /* 0x000fe20008410000 */
[----:B------:R-:W0:Y:S01]  /*2240*/  @P2 LDC R27, c[0x0][0x450] ;  /* 0x00011400ff1b2b82 */ /* 0x000e220000000800 */
[----:B------:R-:W-:Y:S01]  /*2250*/  FMUL.FTZ R20, R35, UR5 ;  /* 0x0000000523147c20 */ /* 0x000fe20008410000 */
[----:B------:R-:W-:Y:S01]  /*2260*/  FMUL.FTZ R36, R36, UR5 ;  /* 0x0000000524247c20 */ /* 0x000fe20008410000 */
[----:B------:R-:W-:Y:S01]  /*2270*/  FMUL.FTZ R37, R37, UR5 ;  /* 0x0000000525257c20 */ /* 0x000fe20008410000 */
[----:B----4-:R-:W-:Y:S02]  /*2280*/  IMAD R28, R72, R15, 0x61 ;  /* 0x00000061481c7424 */ /* 0x010fe400078e020f */
        /* <DEDUP_REMOVED lines=30> */
[----:B------:R-:W-:Y:S01]  /*2470*/  FMUL.FTZ R63, R63, UR5 ;  /* 0x000000053f3f7c20 */ /* 0x000fe20008410000 */
[----:B------:R-:W-:Y:S01]  /*2480*/  IMAD R15, R72, -0x60, R16 ;  /* 0xffffffa0480f7824 */ /* 0x000fe200078e0210 */
[----:B------:R-:W3:Y:S01]  /*2490*/  MUFU.TANH R13, R13 ;  /* 0x0000000d000d7308 */ /* 0x000ee20000002400 */
[----:B------:R-:W-:Y:S01]  /*24a0*/  IMAD R27, R19, -0x2, R28 ;  /* 0xfffffffe131b7824 */ /* 0x000fe200078e021c */
[----:B------:R-:W-:Y:S01]  /*24b0*/  ULDC UR50, c[0x0][0x9dc] ;  /* 0x0002770000327ab9 */ /* 0x000fe20000000800 */
[----:B------:R-:W-:Y:S01]  /*24c0*/  FMUL.FTZ R43, R43, UR5 ;  /* 0x000000052b2b7c20 */ /* 0x000fe20008410000 */
[----:B------:R-:W-:Y:S01]  /*24d0*/  SYNCS.ARRIVE.TRANS64.RED.A1T0 RZ, [UR4], RZ ;  /* 0x000000ffffff79a7 */ /* 0x000fe20008100404 */
[----:B------:R-:W-:-:S02]  /*24e0*/  VIADD R26, R15, 0x60 ;  /* 0x000000600f1a7836 */ /* 0x000fc40000000000 */
[----:B------:R-:W-:Y:S01]  /*24f0*/  FMUL.FTZ R51, R51, UR5 ;  /* 0x0000000533337c20 */ /* 0x000fe20008410000 */
[----:B------:R-:W-:Y:S01]  /*2500*/  FMUL.FTZ R56, R56, UR5 ;  /* 0x0000000538387c20 */ /* 0x000fe20008410000 */
[----:B------:R-:W4:Y:S01]  /*2510*/  MUFU.TANH R0, R0 ;  /* 0x0000000000007308 */ /* 0x000f220000002400 */
[----:B------:R-:W-:Y:S01]  /*2520*/  ULOP3.LUT UR4, URZ, UR50, URZ, 0x33, !UPT ;  /* 0x000000323f047292 */ /* 0x000fe2000f8e333f */
[----:B------:R-:W-:Y:S01]  /*2530*/  IADD3 R15, -R17, R27, R16 ;  /* 0x0000001b110f7210 */ /* 0x000fe20007ffe110 */
[----:B------:R-:W-:Y:S01]  /*2540*/  FMUL.FTZ R53, R53, UR5 ;  /* 0x0000000535357c20 */ /* 0x000fe20008410000 */
[----:B------:R-:W-:Y:S01]  /*2550*/  FMUL.FTZ R59, R59, UR5 ;  /* 0x000000053b3b7c20 */ /* 0x000fe20008410000 */
[----:B------:R-:W-:Y:S01]  /*2560*/  FMUL.FTZ R60, R60, UR5 ;  /* 0x000000053c3c7c20 */ /* 0x000fe20008410000 */
[----:B------:R-:W-:Y:S02]  /*2570*/  ULDC UR5, c[0x0][0x9e0] ;  /* 0x0002780000057ab9 */ /* 0x000fe40000000800 */
        /* <DEDUP_REMOVED lines=28> */
[----:B------:R-:W0:Y:S01]  /*2740*/  MUFU.TANH R62, R62 ;  /* 0x0000003e003e7308 */ /* 0x000e220000002400 */
[----:B--2---:R-:W-:-:S07]  /*2750*/  LOP3.LUT P1, RZ, R90, 0x80000, RZ, 0xc0, !PT ;  /* 0x000800005aff7812 */ /* 0x004fce000782c0ff */
[----:B------:R-:W2:Y:S08]  /*2760*/  MUFU.TANH R81, R63 ;  /* 0x0000003f00517308 */ /* 0x000eb00000002400 */
        /* <DEDUP_REMOVED lines=10> */
[----:B------:R1:W2:Y:S01]  /*2810*/  MUFU.TANH R39, R56 ;  /* 0x0000003800277308 */ /* 0x0002a20000002400 */
[----:B-----5:R-:W-:-:S07]  /*2820*/  IMAD R51, R19, -0x2, R26 ;  /* 0xfffffffe13337824 */ /* 0x020fce00078e021a */
[----:B------:R5:W2:Y:S01]  /*2830*/  MUFU.TANH R43, R53 ;  /* 0x00000035002b7308 */ /* 0x000aa20000002400 */
[----:B-1----:R-:W-:-:S05]  /*2840*/  VIADD R56, R15, UR5 ;  /* 0x000000050f387c36 */ /* 0x002fca0008000000 */
[----:B0-----:R-:W-:Y:S02]  /*2850*/  VIADDMNMX R26, R30, R56, R51, PT ;  /* 0x000000381e1a7246 */ /* 0x001fe40003800133 */
[----:B------:R0:W1:Y:S01]  /*2860*/  MUFU.TANH R78, R59 ;  /* 0x0000003b004e7308 */ /* 0x0000620000002400 */
[----:B-----5:R-:W-:-:S07]  /*2870*/  VIADD R53, R15, UR4 ;  /* 0x000000040f357c36 */ /* 0x020fce0008000000 */
[----:B------:R5:W1:Y:S01]  /*2880*/  MUFU.TANH R35, R60 ;  /* 0x0000003c00237308 */ /* 0x000a620000002400 */
[----:B0-----:R-:W-:Y:S02]  /*2890*/  VIADD R59, R28, 0xffffffff ;  /* 0xffffffff1c3b7836 */ /* 0x001fe40000000000 */
[----:B------:R-:W-:Y:S02]  /*28a0*/  IMAD.IADD R28, R53, 0x1, R30 ;  /* 0x00000001351c7824 */ /* 0x000fe400078e021e */
[----:B-----5:R-:W-:Y:S01]  /*28b0*/  VIADD R60, R27, 0xffffffff ;  /* 0xffffffff1b3c7836 */ /* 0x020fe20000000000 */
[----:B--234-:R-:W-:Y:S06]  /*28c0*/  @!P1 BRA `(.L_x_1254) ;  /* 0x00000000005c9947 */ /* 0x01cfec0003800000 */
[----:B------:R-:W-:Y:S01]  /*28d0*/  IADD3 R15, -R17, R16, R30 ;  /* 0x00000010110f7210 */ /* 0x000fe20007ffe11e */
        /* <DEDUP_REMOVED lines=12> */
.L_x_1256:
[----:B------:R-:W-:Y:S02]  /*29a0*/  ULDC UR4, c[0x0][0x9e4] ;  /* 0x0002790000047ab9 */ /* 0x000fe40000000800 */
[----:B------:R-:W-:-:S05]  /*29b0*/  IMAD.U32 R27, RZ, RZ, UR4 ;  /* 0x00000004ff1b7e24 */ /* 0x000fca000f8e00ff */
[----:B------:R-:W-:-:S13]  /*29c0*/  ISETP.NE.AND P1, PT, R27, 0x1, PT ;  /* 0x000000011b00780c */ /* 0x000fda0003f25270 */
[----:B------:R-:W0:Y:S02]  /*29d0*/  @P1 LDC.64 R66, c[0x0][0x9e8] ;  /* 0x00027a00ff421b82 */ /* 0x000e240000000a00 */
[----:B0-----:R-:W-:-:S05]  /*29e0*/  @P1 IMAD.HI.U32 R30, R15, R66, RZ ;  /* 0x000000420f1e1227 */ /* 0x001fca00078e00ff */
[----:B------:R-:W-:-:S07]  /*29f0*/  @P1 SHF.R.U32.HI R15, RZ, R67, R30 ;  /* 0x00000043ff0f1219 */ /* 0x000fce000001161e */
.L_x_1257:
[----:B------:R-:W-:Y:S05]  /*2a00*/  BSYNC B0 ;  /* 0x0000000000007941 */ /* 0x000fea0003800000 */
.L_x_1255:
[----:B------:R-:W-:-:S05]  /*2a10*/  IMAD R15, R15, R27, R60 ;  /* 0x0000001b0f0f7224 */ /* 0x000fca00078e023c */
[----:B------:R-:W-:Y:S02]  /*2a20*/  VIADDMNMX R26, R15, R27, R26, PT ;  /* 0x0000001b0f1a7246 */ /* 0x000fe4000380011a */
[----:B------:R-:W-:-:S07]  /*2a30*/  VIMNMX R28, R28, R15, !PT ;  /* 0x0000000f1c1c7248 */ /* 0x000fce0007fe0100 */
.L_x_1254:
[C---:B------:R-:W-:Y:S01]  /*2a40*/  ISETP.GE.AND P6, PT, R59.reuse, 0x9, PT ;  /* 0x000000093b00780c */ /* 0x040fe20003fc6270 */
[----:B------:R-:W0:Y:S01]  /*2a50*/  SHFL.IDX PT, R30, R25, 0x1, 0x1c1f ;  /* 0x003c1f00191e7f89 */ /* 0x000e2200000e0000 */
[C---:B------:R-:W-:Y:S02]  /*2a60*/  ISETP.GE.AND P1, PT, R59.reuse, 0x2, PT ;  /* 0x000000023b00780c */ /* 0x040fe40003f26270 */
        /* <DEDUP_REMOVED lines=34> */
[C---:B------:R-:W-:Y:S02]  /*2c90*/  ISETP.GE.AND P3, PT, R59.reuse, 0x22, PT ;  /* 0x000000223b00780c */ /* 0x040fe40003f66270 */
        /* <DEDUP_REMOVED lines=50> */
[----:B-1----:R-:W-:Y:S02]  /*2fc0*/  FSEL R35, R35, -INF , !P2 ;  /* 0xff80000023237808 */ /* 0x002fe40005000000 */
        /* <DEDUP_REMOVED lines=24> */
[----:B------:R-:W-:Y:S01]  /*3150*/  ISETP.GT.AND P5, PT, R28, 0x59, !P5 ;  /* 0x000000591c00780c */ /* 0x000fe20006fa4270 */
[----:B0-----:R-:W-:-:S03]  /*3160*/  IMAD.IADD R28, R53, 0x1, R30 ;  /* 0x00000001351c7824 */ /* 0x001fc600078e021e */
[----:B------:R-:W-:Y:S02]  /*3170*/  ISETP.LT.OR P5, PT, R26, 0x5a, P5 ;  /* 0x0000005a1a00780c */ /* 0x000fe40002fa1670 */
[----:B------:R-:W-:Y:S02]  /*3180*/  VIADDMNMX R26, R30, R56, R51, PT ;  /* 0x000000381e1a7246 */ /* 0x000fe40003800133 */
[----:B------:R-:W-:Y:S02]  /*3190*/  FSEL R29, R69, -INF , !P5 ;  /* 0xff800000451d7808 */ /* 0x000fe40006800000 */
[----:B------:R-:W-:-:S13]  /*31a0*/  LOP3.LUT P5, RZ, R90, 0x80000, RZ, 0xc0, !PT ;  /* 0x000800005aff7812 */ /* 0x000fda00078ac0ff */
[----:B------:R-:W-:Y:S05]  /*31b0*/  @!P5 BRA `(.L_x_1258) ;  /* 0x00000000005cd947 */ /* 0x000fea0003800000 */
        /* <DEDUP_REMOVED lines=13> */
.L_x_1260:
[----:B------:R-:W-:Y:S02]  /*3290*/  ULDC UR4, c[0x0][0x9e4] ;  /* 0x0002790000047ab9 */ /* 0x000fe40000000800 */
[----:B------:R-:W-:-:S05]  /*32a0*/  IMAD.U32 R25, RZ, RZ, UR4 ;  /* 0x00000004ff197e24 */ /* 0x000fca000f8e00ff */
[----:B------:R-:W-:-:S13]  /*32b0*/  ISETP.NE.AND P5, PT, R25, 0x1, PT ;  /* 0x000000011900780c */ /* 0x000fda0003fa5270 */
[----:B------:R-:W0:Y:S02]  /*32c0*/  @P5 LDC.64 R40, c[0x0][0x9e8] ;  /* 0x00027a00ff285b82 */ /* 0x000e240000000a00 */
[----:B0-----:R-:W-:-:S05]  /*32d0*/  @P5 IMAD.HI.U32 R30, R13, R40, RZ ;  /* 0x000000280d1e5227 */ /* 0x001fca00078e00ff */
[----:B------:R-:W-:-:S07]  /*32e0*/  @P5 SHF.R.U32.HI R13, RZ, R41, R30 ;  /* 0x00000029ff0d5219 */ /* 0x000fce000001161e */
.L_x_1261:
[----:B------:R-:W-:Y:S05]  /*32f0*/  BSYNC B0 ;  /* 0x0000000000007941 */ /* 0x000fea0003800000 */
.L_x_1259:
[----:B------:R-:W-:-:S05]  /*3300*/  IMAD R13, R13, R25, R60 ;  /* 0x000000190d0d7224 */ /* 0x000fca00078e023c */
[----:B------:R-:W-:Y:S02]  /*3310*/  VIADDMNMX R26, R13, R25, R26, PT ;  /* 0x000000190d1a7246 */ /* 0x000fe4000380011a */
[----:B------:R-:W-:-:S07]  /*3320*/  VIMNMX R28, R28, R13, !PT ;  /* 0x0000000d1c1c7248 */ /* 0x000fce0007fe0100 */
.L_x_1258:
        /* <DEDUP_REMOVED lines=56> */
[----:B------:R-:W-:Y:S02]  /*36b0*/  ISETP.NE.AND P6, PT, R75, RZ, PT ;  /* 0x000000ff4b00720c */ /* 0x000fe40003fc5270 */
[----:B------:R-:W-:Y:S01]  /*36c0*/  FSEL R75, R46, -INF , !P1 ;  /* 0xff8000002e4b7808 */ /* 0x000fe20004800000 */
[----:B------:R-:W-:Y:S01]  /*36d0*/  IMAD.MOV.U32 R46, RZ, RZ, R18 ;  /* 0x000000ffff2e7224 */ /* 0x000fe200078e0012 */
        /* <DEDUP_REMOVED lines=17> */
[----:B------:R-:W-:Y:S02]  /*37f0*/  ISETP.NE.AND P1, PT, R48, RZ, PT ;  /* 0x000000ff3000720c */ /* 0x000fe40003f25270 */
        /* <DEDUP_REMOVED lines=90> */
[----:B------:R-:W-:Y:S01]  /*3da0*/  MUFU.EX2 R158, R158 ;  /* 0x0000009e009e7308 */ /* 0x000fe20000000800 */
[-CC-:B------:R-:W-:Y:S01]  /*3db0*/  FFMA.FTZ R43, R43, R14.reuse, -R30.reuse ;  /* 0x0000000e2b2b7223 */ /* 0x180fe2000001081e */
[--C-:B------:R-:W-:Y:S01]  /*3dc0*/  FFMA.FTZ R39, R39, R14, -R30.reuse ;  /* 0x0000000e27277223 */ /* 0x100fe2000001081e */
[----:B------:R-:W-:Y:S01]  /*3dd0*/  FMNMX.FTZ R20, R89, R20, !PT ;  /* 0x0000001459147209 */ /* 0x000fe20007810000 */
[-CC-:B------:R-:W-:Y:S01]  /*3de0*/  FFMA.FTZ R37, R37, R14.reuse, -R30.reuse ;  /* 0x0000000e25257223 */ /* 0x180fe2000001081e */
[-CC-:B------:R-:W-:Y:S01]  /*3df0*/  FFMA.FTZ R35, R35, R14.reuse, -R30.reuse ;  /* 0x0000000e23237223 */ /* 0x180fe2000001081e */
[-CC-:B------:R-:W-:Y:S01]  /*3e00*/  FFMA.FTZ R31, R31, R14.reuse, -R30.reuse ;  /* 0x0000000e1f1f7223 */ /* 0x180fe2000001081e */
[----:B------:R-:W-:Y:S01]  /*3e10*/  FFMA.FTZ R27, R27, R14, -R30 ;  /* 0x0000000e1b1b7223 */ /* 0x000fe2000001081e */
[----:B------:R-:W1:Y:S01]  /*3e20*/  SHFL.BFLY PT, R55, R20, 0x2, 0x1f ;  /* 0x0c401f0014377f89 */ /* 0x000e6200000e0000 */
[----:B------:R2:W-:Y:S01]  /*3e30*/  MUFU.EX2 R99, R10 ;  /* 0x0000000a00637308 */ /* 0x0005e20000000800 */
[----:B------:R-:W-:-:S07]  /*3e40*/  ISETP.NE.AND P5, PT, R168, 0x1, PT ;  /* 0x00000001a800780c */ /* 0x000fce0003fa5270 */
[----:B------:R-:W-:Y:S01]  /*3e50*/  MUFU.EX2 R32, R32 ;  /* 0x0000002000207308 */ /* 0x000fe20000000800 */
[----:B--2---:R-:W-:-:S05]  /*3e60*/  FFMA.FTZ R10, R15, R14, -R30 ;  /* 0x0000000e0f0a7223 */ /* 0x004fca000001081e */
[----:B------:R-:W2:Y:S02]  /*3e70*/  @P5 LDC R48, c[0x0][0x450] ;  /* 0x00011400ff305b82 */ /* 0x000ea40000000800 */
[----:B------:R-:W3:Y:S01]  /*3e80*/  MUFU.EX2 R93, R34 ;  /* 0x00000022005d7308 */ /* 0x000ee20000000800 */
[----:B-1----:R-:W-:-:S07]  /*3e90*/  FMNMX.FTZ R55, R20, R55, !PT ;  /* 0x0000003714377209 */ /* 0x002fce0007810000 */
[----:B------:R0:W-:Y:S01]  /*3ea0*/  MUFU.EX2 R138, R29 ;  /* 0x0000001d008a7308 */ /* 0x0001e20000000800 */
[----:B------:R-:W1:Y:S07]  /*3eb0*/  SHFL.BFLY PT, R2, R55, 0x1, 0x1f ;  /* 0x0c201f0037027f89 */ /* 0x000e6e00000e0000 */
[----:B------:R-:W-:Y:S01]  /*3ec0*/  MUFU.EX2 R36, R36 ;  /* 0x0000002400247308 */ /* 0x000fe20000000800 */
[----:B0-----:R-:W-:Y:S01]  /*3ed0*/  FADD.FTZ R29, R156, R25 ;  /* 0x000000199c1d7221 */ /* 0x001fe20000010000 */
[----:B---3--:R-:W-:-:S02]  /*3ee0*/  F2FP.F16.F32.PACK_AB R152, R93, R32 ;  /* 0x000000205d98723e */ /* 0x008fc400000000ff */
[----:B------:R-:W-:Y:S01]  /*3ef0*/  F2FP.F16.F32.PACK_AB R156, R25, R156 ;  /* 0x0000009c199c723e */ /* 0x000fe200000000ff */
[----:B------:R-:W-:Y:S01]  /*3f00*/  FADD.FTZ R38, R158, R29 ;  /* 0x0000001d9e267221 */ /* 0x000fe20000010000 */
[C---:B------:R-:W-:Y:S02]  /*3f10*/  F2FP.F16.F32.PACK_AB R158, R91.reuse, R158 ;  /* 0x0000009e5b9e723e */ /* 0x040fe400000000ff */
[----:B------:R-:W0:Y:S01]  /*3f20*/  MUFU.EX2 R95, R24 ;  /* 0x00000018005f7308 */ /* 0x000e220000000800 */
[----:B------:R-:W-:-:S04]  /*3f30*/  FADD.FTZ R29, R91, R38 ;  /* 0x000000265b1d7221 */ /* 0x000fc80000010000 */
[----:B------:R-:W-:-:S03]  /*3f40*/  FADD.FTZ R40, R32, R29 ;  /* 0x0000001d20287221 */ /* 0x000fc60000010000 */
[----:B------:R-:W3:Y:S01]  /*3f50*/  MUFU.EX2 R28, R28 ;  /* 0x0000001c001c7308 */ /* 0x000ee20000000800 */
[----:B-1----:R-:W-:-:S04]  /*3f60*/  FMNMX.FTZ R15, R55, R2, !PT ;  /* 0x00000002370f7209 */ /* 0x002fc80007810000 */
[C---:B------:R-:W-:Y:S01]  /*3f70*/  FSETP.NEU.FTZ.AND P1, PT, R15.reuse, -INF , PT ;  /* 0xff8000000f00780b */ /* 0x040fe20003f3d000 */
[----:B------:R-:W-:Y:S02]  /*3f80*/  FMUL.FTZ R2, R15, R14 ;  /* 0x0000000e0f027220 */ /* 0x000fe40000410000 */
[----:B------:R1:W-:Y:S01]  /*3f90*/  MUFU.EX2 R142, R33 ;  /* 0x00000021008e7308 */ /* 0x0003e20000000800 */
[----:B0-----:R-:W-:Y:S02]  /*3fa0*/  F2FP.F16.F32.PACK_AB R154, R95, R36 ;  /* 0x000000245f9a723e */ /* 0x001fe400000000ff */
[----:B------:R-:W-:Y:S02]  /*3fb0*/  FSEL R2, R2, RZ, P1 ;  /* 0x000000ff02027208 */ /* 0x000fe40000800000 */
[----:B---3--:R-:W-:-:S03]  /*3fc0*/  F2FP.F16.F32.PACK_AB R148, R97, R28 ;  /* 0x0000001c6194723e */ /* 0x008fc600000000ff */
        /* <DEDUP_REMOVED lines=9> */
[-C--:B------:R-:W-:Y:S01]  /*4060*/  FFMA.FTZ R67, R67, R14.reuse, -R2 ;  /* 0x0000000e43437223 */ /* 0x080fe20000010802 */
[----:B-1----:R-:W-:Y:S01]  /*4070*/  FADD.FTZ R33, R93, R40 ;  /* 0x000000285d217221 */ /* 0x002fe20000010000 */
[-CC-:B------:R-:W-:Y:S01]  /*4080*/  FFMA.FTZ R69, R69, R14.reuse, -R2.reuse ;  /* 0x0000000e45457223 */ /* 0x180fe20000010802 */
[-CC-:B------:R-:W-:Y:S01]  /*4090*/  FFMA.FTZ R71, R71, R14.reuse, -R2.reuse ;  /* 0x0000000e47477223 */ /* 0x180fe20000010802 */
[-CC-:B------:R-:W-:Y:S01]  /*40a0*/  FFMA.FTZ R75, R75, R14.reuse, -R2.reuse ;  /* 0x0000000e4b4b7223 */ /* 0x180fe20000010802 */
[----:B------:R-:W-:Y:S01]  /*40b0*/  FADD.FTZ R42, R36, R33 ;  /* 0x00000021242a7221 */ /* 0x000fe20000010000 */
[-CC-:B------:R-:W-:Y:S01]  /*40c0*/  FFMA.FTZ R21, R21, R14.reuse, -R2.reuse ;  /* 0x0000000e15157223 */ /* 0x180fe20000010802 */
[----:B------:R-:W0:Y:S01]  /*40d0*/  MUFU.EX2 R57, R57 ;  /* 0x0000003900397308 */ /* 0x000e220000000800 */
[-C--:B------:R-:W-:Y:S01]  /*40e0*/  FFMA.FTZ R77, R77, R14.reuse, -R2 ;  /* 0x0000000e4d4d7223 */ /* 0x080fe20000010802 */
[----:B------:R-:W-:Y:S01]  /*40f0*/  FADD.FTZ R33, R95, R42 ;  /* 0x0000002a5f217221 */ /* 0x000fe20000010000 */
[-CC-:B------:R-:W-:Y:S01]  /*4100*/  FFMA.FTZ R79, R79, R14.reuse, -R2.reuse ;  /* 0x0000000e4f4f7223 */ /* 0x180fe20000010802 */
[-CC-:B------:R-:W-:Y:S01]  /*4110*/  FFMA.FTZ R53, R53, R14.reuse, -R2.reuse ;  /* 0x0000000e35357223 */ /* 0x180fe20000010802 */
[-CC-:B------:R-:W-:Y:S01]  /*4120*/  FFMA.FTZ R41, R41, R14.reuse, -R2.reuse ;  /* 0x0000000e29297223 */ /* 0x180fe20000010802 */
[----:B------:R-:W-:Y:S01]  /*4130*/  FADD.FTZ R42, R28, R33 ;  /* 0x000000211c2a7221 */ /* 0x000fe20000010000 */
        /* <DEDUP_REMOVED lines=8> */
[----:B------:R-:W-:Y:S01]  /*41c0*/  FFMA.FTZ R89, R89, R14, -R2 ;  /* 0x0000000e59597223 */ /* 0x000fe20000010802 */
[----:B------:R-:W3:Y:S01]  /*41d0*/  MUFU.EX2 R12, R61 ;  /* 0x0000003d000c7308 */ /* 0x000ee20000000800 */
[----:B0-----:R-:W-:Y:S01]  /*41e0*/  FADD.FTZ R38, R0, R57 ;  /* 0x0000003900267221 */ /* 0x001fe20000010000 */
[----:B------:R-:W-:-:S02]  /*41f0*/  F2FP.F16.F32.PACK_AB R150, R99, R8 ;  /* 0x000000086396723e */ /* 0x000fc400000000ff */
[----:B------:R-:W-:-:S04]  /*4200*/  F2FP.F16.F32.PACK_AB R157, R57, R0 ;  /* 0x00000000399d723e */ /* 0x000fc800000000ff */
[----:B------:R-:W0:Y:S01]  /*4210*/  MUFU.EX2 R63, R63 ;  /* 0x0000003f003f7308 */ /* 0x000e220000000800 */
[----:B-1----:R-:W-:-:S07]  /*4220*/  FADD.FTZ R29, R59, R38 ;  /* 0x000000263b1d7221 */ /* 0x002fce0000010000 */
[----:B------:R-:W1:Y:S01]  /*4230*/  MUFU.EX2 R20, R65 ;  /* 0x0000004100147308 */ /* 0x000e620000000800 */
[C---:B---3--:R-:W-:Y:S01]  /*4240*/  FADD.FTZ R40, R12.reuse, R29 ;  /* 0x0000001d0c287221 */ /* 0x048fe20000010000 */
[----:B------:R-:W-:Y:S01]  /*4250*/  F2FP.F16.F32.PACK_AB R159, R12, R59 ;  /* 0x0000003b0c9f723e */ /* 0x000fe200000000ff */
[----:B------:R-:W-:-:S05]  /*4260*/  VIADD R12, R72, 0xfffffffe ;  /* 0xfffffffe480c7836 */ /* 0x000fca0000000000 */
[----:B------:R-:W-:Y:S01]  /*4270*/  MUFU.EX2 R51, R51 ;  /* 0x0000003300337308 */ /* 0x000fe20000000800 */
[----:B0-----:R-:W-:-:S07]  /*4280*/  FADD.FTZ R29, R63, R40 ;  /* 0x000000283f1d7221 */ /* 0x001fce0000010000 */
[----:B------:R-:W0:Y:S01]  /*4290*/  MUFU.EX2 R24, R67 ;  /* 0x0000004300187308 */ /* 0x000e220000000800 */
[C---:B-1----:R-:W-:Y:S01]  /*42a0*/  FADD.FTZ R40, R20.reuse, R29 ;  /* 0x0000001d14287221 */ /* 0x042fe20000010000 */
[----:B------:R-:W-:Y:S01]  /*42b0*/  FADD.FTZ R29, R97, R42 ;  /* 0x0000002a611d7221 */ /* 0x000fe20000010000 */
[----:B------:R-:W-:-:S03]  /*42c0*/  F2FP.F16.F32.PACK_AB R153, R20, R63 ;  /* 0x0000003f1499723e */ /* 0x000fc600000000ff */
[----:B------:R-:W-:Y:S02]  /*42d0*/  FADD.FTZ R44, R8, R29 ;  /* 0x0000001d082c7221 */ /* 0x000fe40000010000 */
[----:B------:R-:W-:Y:S02]  /*42e0*/  MUFU.EX2 R69, R69 ;  /* 0x0000004500457308 */ /* 0x000fe40000000800 */
[----:B------:R-:W-:-:S06]  /*42f0*/  FADD.FTZ R44, R99, R44 ;  /* 0x0000002c632c7221 */ /* 0x000fcc0000010000 */
[----:B------:R-:W1:Y:S01]  /*4300*/  MUFU.EX2 R49, R49 ;  /* 0x0000003100317308 */ /* 0x000e620000000800 */
[----:B0-----:R-:W-:-:S07]  /*4310*/  F2FP.F16.F32.PACK_AB R155, R24, R51 ;  /* 0x00000033189b723e */ /* 0x001fce00000000ff */
[----:B------:R-:W0:Y:S08]  /*4320*/  MUFU.EX2 R26, R71 ;  /* 0x00000047001a7308 */ /* 0x000e300000000800 */
[----:B------:R-:W3:Y:S01]  /*4330*/  MUFU.EX2 R144, R47 ;  /* 0x0000002f00907308 */ /* 0x000ee20000000800 */
[----:B-1----:R-:W-:-:S07]  /*4340*/  FADD.FTZ R29, R49, R44 ;  /* 0x0000002c311d7221 */ /* 0x002fce0000010000 */
[----:B------:R-:W-:Y:S01]  /*4350*/  MUFU.EX2 R75, R75 ;  /* 0x0000004b004b7308 */ /* 0x000fe20000000800 */
[----:B0-----:R-:W-:-:S07]  /*4360*/  F2FP.F16.F32.PACK_AB R149, R26, R69 ;  /* 0x000000451a95723e */ /* 0x001fce00000000ff */
[----:B------:R0:W-:Y:S01]  /*4370*/  MUFU.EX2 R38, R21 ;  /* 0x0000001500267308 */ /* 0x0001e20000000800 */
[C---:B---3--:R-:W-:Y:S01]  /*4380*/  FADD.FTZ R44, R144.reuse, R29 ;  /* 0x0000001d902c7221 */ /* 0x048fe20000010000 */
[----:B------:R-:W-:-:S06]  /*4390*/  F2FP.F16.F32.PACK_AB R144, R144, R49 ;  /* 0x000000319090723e */ /* 0x000fcc00000000ff */
[----:B------:R-:W1:Y:S01]  /*43a0*/  MUFU.EX2 R45, R45 ;  /* 0x0000002d002d7308 */ /* 0x000e620000000800 */
[----:B0-----:R-:W-:-:S04]  /*43b0*/  FADD.FTZ R21, R51, R40 ;  /* 0x0000002833157221 */ /* 0x001fc80000010000 */
[----:B------:R-:W-:-:S03]  /*43c0*/  FADD.FTZ R42, R24, R21 ;  /* 0x00000015182a7221 */ /* 0x000fc60000010000 */
[----:B------:R-:W0:Y:S01]  /*43d0*/  MUFU.EX2 R30, R77 ;  /* 0x0000004d001e7308 */ /* 0x000e220000000800 */
[----:B------:R-:W-:-:S04]  /*43e0*/  FADD.FTZ R21, R69, R42 ;  /* 0x0000002a45157221 */ /* 0x000fc80000010000 */
[----:B------:R-:W-:-:S03]  /*43f0*/  FADD.FTZ R42, R26, R21 ;  /* 0x000000151a2a7221 */ /* 0x000fc60000010000 */
[----:B------:R-:W3:Y:S01]  /*4400*/  MUFU.EX2 R146, R43 ;  /* 0x0000002b00927308 */ /* 0x000ee20000000800 */
[----:B-1----:R-:W-:-:S07]  /*4410*/  FADD.FTZ R21, R45, R44 ;  /* 0x0000002c2d157221 */ /* 0x002fce0000010000 */
[----:B------:R-:W-:Y:S01]  /*4420*/  MUFU.EX2 R79, R79 ;  /* 0x0000004f004f7308 */ /* 0x000fe20000000800 */
[----:B0-----:R-:W-:-:S07]  /*4430*/  F2FP.F16.F32.PACK_AB R151, R30, R75 ;  /* 0x0000004b1e97723e */ /* 0x001fce00000000ff */
[----:B------:R-:W0:Y:S01]  /*4440*/  MUFU.EX2 R39, R39 ;  /* 0x0000002700277308 */ /* 0x000e220000000800 */
[C---:B---3--:R-:W-:Y:S01]  /*4450*/  FADD.FTZ R44, R146.reuse, R21 ;  /* 0x00000015922c7221 */ /* 0x048fe20000010000 */
[----:B------:R-:W-:-:S06]  /*4460*/  F2FP.F16.F32.PACK_AB R146, R146, R45 ;  /* 0x0000002d9292723e */ /* 0x000fcc00000000ff */
[----:B------:R-:W1:Y:S08]  /*4470*/  MUFU.EX2 R34, R53 ;  /* 0x0000003500227308 */ /* 0x000e700000000800 */
[----:B------:R3:W4:Y:S01]  /*4480*/  MUFU.EX2 R140, R37 ;  /* 0x00000025008c7308 */ /* 0x0007220000000800 */
[----:B0-----:R-:W-:-:S07]  /*4490*/  FADD.FTZ R21, R39, R44 ;  /* 0x0000002c27157221 */ /* 0x001fce0000010000 */
[----:B------:R-:W0:Y:S01]  /*44a0*/  MUFU.EX2 R41, R41 ;  /* 0x0000002900297308 */ /* 0x000e220000000800 */
[----:B---3--:R-:W3:Y:S01]  /*44b0*/  @P5 LDC R37, c[0x0][0x44c] ;  /* 0x00011300ff255b82 */ /* 0x008ee20000000800 */
[----:B-1----:R-:W-:-:S06]  /*44c0*/  F2FP.F16.F32.PACK_AB R145, R34, R79 ;  /* 0x0000004f2291723e */ /* 0x002fcc00000000ff */
[----:B------:R1:W-:Y:S01]  /*44d0*/  MUFU.EX2 R40, R9 ;  /* 0x0000000900287308 */ /* 0x0003e20000000800 */
[C---:B----4-:R-:W-:Y:S01]  /*44e0*/  FADD.FTZ R44, R140.reuse, R21 ;  /* 0x000000158c2c7221 */ /* 0x050fe20000010000 */
[----:B------:R-:W-:-:S06]  /*44f0*/  F2FP.F16.F32.PACK_AB R140, R140, R39 ;  /* 0x000000278c8c723e */ /* 0x000fcc00000000ff */
[----:B------:R-:W4:Y:S01]  /*4500*/  MUFU.EX2 R35, R35 ;  /* 0x0000002300237308 */ /* 0x000f220000000800 */
[----:B-1----:R-:W-:Y:S01]  /*4510*/  FADD.FTZ R9, R75, R42 ;  /* 0x0000002a4b097221 */ /* 0x002fe20000010000 */
[----:B0-----:R-:W-:-:S03]  /*4520*/  F2FP.F16.F32.PACK_AB R147, R38, R41 ;  /* 0x000000292693723e */ /* 0x001fc600000000ff */
[----:B------:R-:W-:-:S03]  /*4530*/  FADD.FTZ R42, R30, R9 ;  /* 0x000000091e2a7221 */ /* 0x000fc60000010000 */
[----:B------:R-:W0:Y:S01]  /*4540*/  MUFU.EX2 R11, R11 ;  /* 0x0000000b000b7308 */ /* 0x000e220000000800 */
[----:B------:R-:W-:Y:S01]  /*4550*/  FADD.FTZ R9, R79, R42 ;  /* 0x0000002a4f097221 */ /* 0x000fe20000010000 */
[----:B---3--:R-:W-:-:S04]  /*4560*/  @P5 IMAD.HI.U32 R37, R18, R37, RZ ;  /* 0x0000002512255227 */ /* 0x008fc800078e00ff */
[----:B------:R-:W-:Y:S01]  /*4570*/  FADD.FTZ R42, R34, R9 ;  /* 0x00000009222a7221 */ /* 0x000fe20000010000 */
[----:B--2---:R-:W-:Y:S01]  /*4580*/  @P5 SHF.R.U32.HI R46, RZ, R48, R37 ;  /* 0x00000030ff2e5219 */ /* 0x004fe20000011625 */
[----:B------:R-:W1:Y:S02]  /*4590*/  MUFU.EX2 R31, R31 ;  /* 0x0000001f001f7308 */ /* 0x000e640000000800 */
[----:B------:R-:W-:Y:S01]  /*45a0*/  FADD.FTZ R9, R41, R42 ;  /* 0x0000002a29097221 */ /* 0x000fe20000010000 */
[----:B----4-:R-:W-:Y:S01]  /*45b0*/  FADD.FTZ R21, R35, R44 ;  /* 0x0000002c23157221 */ /* 0x010fe20000010000 */
[----:B------:R-:W-:Y:S01]  /*45c0*/  LOP3.LUT P5, RZ, R90, 0x80000, RZ, 0xc0, !PT ;  /* 0x000800005aff7812 */ /* 0x000fe200078ac0ff */
[----:B------:R-:W-:Y:S02]  /*45d0*/  IMAD.IADD R73, R73, 0x1, R46 ;  /* 0x0000000149497824 */ /* 0x000fe400078e022e */
        /* <DEDUP_REMOVED lines=15> */
[----:B-1----:R-:W-:-:S04]  /*46d0*/  FADD.FTZ R21, R27, R32 ;  /* 0x000000201b157221 */ /* 0x002fc80000010000 */
[C---:B------:R-:W-:Y:S01]  /*46e0*/  FADD.FTZ R8, R138.reuse, R21 ;  /* 0x000000158a087221 */ /* 0x040fe20000010000 */
[----:B------:R-:W-:Y:S02]  /*46f0*/  F2FP.F16.F32.PACK_AB R138, R138, R27 ;  /* 0x0000001b8a8a723e */ /* 0x000fe400000000ff */
[----:B------:R-:W1:Y:S01]  /*4700*/  MUFU.EX2 R28, R85 ;  /* 0x00000055001c7308 */ /* 0x000e620000000800 */
[C---:B--2---:R-:W-:Y:S01]  /*4710*/  FADD.FTZ R32, R2.reuse, R9 ;  /* 0x0000000902207221 */ /* 0x044fe20000010000 */
[----:B------:R-:W-:-:S06]  /*4720*/  F2FP.F16.F32.PACK_AB R143, R2, R3 ;  /* 0x00000003028f723e */ /* 0x000fcc00000000ff */
[----:B------:R-:W2:Y:S01]  /*4730*/  MUFU.EX2 R87, R87 ;  /* 0x0000005700577308 */ /* 0x000ea20000000800 */
[----:B0-----:R-:W-:-:S07]  /*4740*/  FADD.FTZ R9, R83, R32 ;  /* 0x0000002053097221 */ /* 0x001fce0000010000 */
[----:B------:R-:W0:Y:S01]  /*4750*/  MUFU.EX2 R10, R89 ;  /* 0x00000059000a7308 */ /* 0x000e220000000800 */
[C---:B-1----:R-:W-:Y:S01]  /*4760*/  FADD.FTZ R0, R28.reuse, R9 ;  /* 0x000000091c007221 */ /* 0x042fe20000010000 */
[----:B------:R-:W-:-:S03]  /*4770*/  F2FP.F16.F32.PACK_AB R137, R28, R83 ;  /* 0x000000531c89723e */ /* 0x000fc600000000ff */
[----:B--2---:R-:W-:Y:S01]  /*4780*/  FADD.FTZ R9, R87, R0 ;  /* 0x0000000057097221 */ /* 0x004fe20000010000 */
[----:B------:R-:W-:-:S03]  /*4790*/  VIADD R0, R73, UR5 ;  /* 0x0000000549007c36 */ /* 0x000fc60008000000 */
[C---:B0-----:R-:W-:Y:S01]  /*47a0*/  FADD.FTZ R3, R10.reuse, R9 ;  /* 0x000000090a037221 */ /* 0x041fe20000010000 */
        /* <DEDUP_REMOVED lines=13> */
.L_x_1263:
[----:B------:R-:W0:Y:S02]  /*4880*/  LDC R10, c[0x0][0x9e4] ;  /* 0x00027900ff0a7b82 */ /* 0x000e240000000800 */
[----:B0-----:R-:W-:-:S13]  /*4890*/  ISETP.NE.AND P1, PT, R10, 0x1, PT ;  /* 0x000000010a00780c */ /* 0x001fda0003f25270 */
[----:B------:R-:W0:Y:S02]  /*48a0*/  @P1 LDC.64 R20, c[0x0][0x9e8] ;  /* 0x00027a00ff141b82 */ /* 0x000e240000000a00 */
[----:B0-----:R-:W-:-:S05]  /*48b0*/  @P1 IMAD.HI.U32 R2, R9, R20, RZ ;  /* 0x0000001409021227 */ /* 0x001fca00078e00ff */
[----:B------:R-:W-:-:S07]  /*48c0*/  @P1 SHF.R.U32.HI R9, RZ, R21, R2 ;  /* 0x00000015ff091219 */ /* 0x000fce0000011602 */
.L_x_1264:
[----:B------:R-:W-:-:S05]  /*48d0*/  IMAD R9, R9, R10, R10 ;  /* 0x0000000a09097224 */ /* 0x000fca00078e020a */
[----:B------:R-:W-:-:S07]  /*48e0*/  VIMNMX R0, R0, R9, PT ;  /* 0x0000000900007248 */ /* 0x000fce0003fe0100 */
.L_x_1262:
        /* <DEDUP_REMOVED lines=50> */
.L_x_1284:
[----:B------:R-:W-:-:S04]  /*4c10*/  UISETP.NE.AND UP0, UPT, UR4, 0x1, UPT ;  /* 0x000000010400788c */ /* 0x000fc8000bf05270 */
[----:B------:R-:W-:-:S04]  /*4c20*/  USEL UR39, URZ, 0x1, UP0 ;  /* 0x000000013f277887 */ /* 0x000fc80008000000 */
[----:B------:R-:W-:Y:S01]  /*4c30*/  ULOP3.LUT UR39, UR41, UR39, URZ, 0x3c, !UPT ;  /* 0x0000002729277292 */ /* 0x000fe2000f8e3c3f */
[----:B------:R-:W-:Y:S11]  /*4c40*/  @!P0 BRA `(.L_x_1266) ;  /* 0x0000000000048947 */ /* 0x000ff60003800000 */
[----:B------:R-:W-:Y:S01]  /*4c50*/  BPT.TRAP 0x1 ;  /* 0x000000040000795c */ /* 0x000fe20000300000 */
.L_x_1266:
        /* <DEDUP_REMOVED lines=9> */
.L_x_1267:
[----:B-1----:R-:W-:Y:S05]  /*4cf0*/  @P1 BRA `(.L_x_1268) ;  /* 0x0000000000081947 */ /* 0x002fea0003800000 */
[----:B------:R-:W1:Y:S02]  /*4d00*/  SYNCS.PHASECHK.TRANS64.TRYWAIT P1, [UR7+0x2a830], R13 ;  /* 0x02a8300dff0075a7 */ /* 0x000e640008020147 */
[----:B-1----:R-:W-:Y:S05]  /*4d10*/  @!P1 BRA `(.L_x_1269) ;  /* 0x0000011400689947 */ /* 0x002fea0003800000 */
.L_x_1268:
        /* <DEDUP_REMOVED lines=137> */
.L_x_1270:
[----:B------:R-:W-:Y:S01]  /*55b0*/  ULEA UR6, UR4, UR40, 0x3 ;  /* 0x0000002804067291 */ /* 0x000fe2000f8e183f */
[----:B------:R-:W-:-:S05]  /*55c0*/  IMAD.U32 R0, RZ, RZ, UR41 ;  /* 0x00000029ff007e24 */ /* 0x000fca000f8e00ff */
[----:B------:R-:W-:-:S04]  /*55d0*/  SHF.L.U32 R0, R0, 0x1f, RZ ;  /* 0x0000001f00007819 */ /* 0x000fc800000006ff */
[----:B------:R2:W3:Y:S01]  /*55e0*/  SYNCS.PHASECHK.TRANS64.TRYWAIT P1, [UR6+0x2a850], R0 ;  /* 0x02a85000ff0075a7 */ /* 0x0004e20008020146 */
[----:B------:R-:W-:Y:S05]  /*55f0*/  @!P0 BRA `(.L_x_1271) ;  /* 0x0000000000048947 */ /* 0x000fea0003800000 */
[----:B------:R-:W-:Y:S01]  /*5600*/  BPT.TRAP 0x1 ;  /* 0x000000040000795c */ /* 0x000fe20000300000 */
.L_x_1271:
[----:B---3--:R-:W-:Y:S05]  /*5610*/  @P1 BRA `(.L_x_1272) ;  /* 0x0000000000081947 */ /* 0x008fea0003800000 */
[----:B------:R-:W3:Y:S02]  /*5620*/  SYNCS.PHASECHK.TRANS64.TRYWAIT P1, [UR6+0x2a850], R0 ;  /* 0x02a85000ff0075a7 */ /* 0x000ee40008020146 */
[----:B---3--:R-:W-:Y:S05]  /*5630*/  @!P1 BRA `(.L_x_1273) ;  /* 0x0000010c00389947 */ /* 0x008fea0003800000 */
.L_x_1272:
        /* <DEDUP_REMOVED lines=37> */
.L_x_1274:
[----:B------:R-:W3:Y:S01]  /*5890*/  LDL R157, [R1] ;  /* 0x00000000019d7983 */ /* 0x000ee20000100800 */
[----:B------:R-:W-:Y:S01]  /*58a0*/  ISETP.NE.AND P2, PT, R168, 0x1, PT ;  /* 0x00000001a800780c */ /* 0x000fe20003f45270 */
[----:B------:R-:W-:Y:S01]  /*58b0*/  FMUL.FTZ R153, R105, UR5 ;  /* 0x0000000569997c20 */ /* 0x000fe20008410000 */
[----:B------:R-:W-:Y:S01]  /*58c0*/  FMUL.FTZ R15, R92, UR5 ;  /* 0x000000055c0f7c20 */ /* 0x000fe20008410000 */
[----:B------:R-:W-:Y:S01]  /*58d0*/  FMUL.FTZ R92, R106, UR5 ;  /* 0x000000056a5c7c20 */ /* 0x000fe20008410000 */
[----:B------:R-:W-:Y:S01]  /*58e0*/  FMUL.FTZ R20, R94, UR5 ;  /* 0x000000055e147c20 */ /* 0x000fe20008410000 */
[----:B------:R-:W-:Y:S01]  /*58f0*/  FMUL.FTZ R94, R110, UR5 ;  /* 0x000000056e5e7c20 */ /* 0x000fe20008410000 */
[----:B------:R-:W-:Y:S01]  /*5900*/  FMUL.FTZ R110, R112, UR5 ;  /* 0x00000005706e7c20 */ /* 0x000fe20008410000 */
[----:B------:R-:W-:Y:S01]  /*5910*/  FMUL.FTZ R112, R116, UR5 ;  /* 0x0000000574707c20 */ /* 0x000fe20008410000 */
[----:B------:R-:W-:Y:S02]  /*5920*/  IMAD.IADD R116, R22, 0x1, R18 ;  /* 0x0000000116747824 */ /* 0x000fe400078e0212 */
[----:B------:R-:W-:Y:S01]  /*5930*/  FMUL.FTZ R21, R95, UR5 ;  /* 0x000000055f157c20 */ /* 0x000fe20008410000 */
[----:B------:R-:W-:Y:S01]  /*5940*/  FMUL.FTZ R95, R111, UR5 ;  /* 0x000000056f5f7c20 */ /* 0x000fe20008410000 */
[----:B------:R-:W-:Y:S01]  /*5950*/  FMUL.FTZ R111, R113, UR5 ;  /* 0x00000005716f7c20 */ /* 0x000fe20008410000 */
[----:B------:R-:W-:Y:S01]  /*5960*/  FMUL.FTZ R113, R117, UR5 ;  /* 0x0000000575717c20 */ /* 0x000fe20008410000 */
[----:B------:R-:W4:Y:S01]  /*5970*/  @P2 LDC R105, c[0x0][0x44c] ;  /* 0x00011300ff692b82 */ /* 0x000f220000000800 */
[----:B------:R-:W-:Y:S01]  /*5980*/  FMUL.FTZ R136, R93, UR5 ;  /* 0x000000055d887c20 */ /* 0x000fe20008410000 */
[----:B01----:R-:W-:Y:S01]  /*5990*/  FMUL.FTZ R13, R88, UR5 ;  /* 0x00000005580d7c20 */ /* 0x003fe20008410000 */
[----:B------:R-:W-:Y:S01]  /*59a0*/  FMUL.FTZ R14, R89, UR5 ;  /* 0x00000005590e7c20 */ /* 0x000fe20008410000 */
[----:B--2---:R-:W-:Y:S01]  /*59b0*/  FMUL.FTZ R0, R90, UR5 ;  /* 0x000000055a007c20 */ /* 0x004fe20008410000 */
[----:B------:R-:W-:Y:S01]  /*59c0*/  FMUL.FTZ R2, R91, UR5 ;  /* 0x000000055b027c20 */ /* 0x000fe20008410000 */
        /* <DEDUP_REMOVED lines=18> */
[----:B----4-:R-:W-:-:S04]  /*5af0*/  @P2 IMAD.HI.U32 R105, R116, R105, RZ ;  /* 0x0000006974692227 */ /* 0x010fc800078e00ff */
        /* <DEDUP_REMOVED lines=9> */
[----:B------:R-:W-:Y:S02]  /*5b90*/  IMAD R134, R12, -0x60, RZ ;  /* 0xffffffa00c867824 */ /* 0x000fe400078e02ff */
[----:B------:R-:W-:Y:S01]  /*5ba0*/  FMUL.FTZ R181, R130, UR5 ;  /* 0x0000000582b57c20 */ /* 0x000fe20008410000 */
[----:B------:R-:W-:Y:S01]  /*5bb0*/  FMUL.FTZ R103, R131, UR5 ;  /* 0x0000000583677c20 */ /* 0x000fe20008410000 */
[----:B------:R-:W0:Y:S01]  /*5bc0*/  SHFL.IDX PT, R117, R116, RZ, 0x1c1f ;  /* 0x001c1fff74757589 */ /* 0x000e2200000e0000 */
[----:B------:R-:W-:Y:S01]  /*5bd0*/  FMUL.FTZ R132, R132, UR5 ;  /* 0x0000000584847c20 */ /* 0x000fe20008410000 */
[----:B------:R-:W-:-:S02]  /*5be0*/  VIADD R108, R134, 0x1 ;  /* 0x00000001866c7836 */ /* 0x000fc40000000000 */
[----:B------:R-:W-:Y:S01]  /*5bf0*/  FMUL.FTZ R106, R135, UR5 ;  /* 0x00000005876a7c20 */ /* 0x000fe20008410000 */
[----:B------:R-:W-:Y:S01]  /*5c00*/  FMUL.FTZ R125, R125, UR5 ;  /* 0x000000057d7d7c20 */ /* 0x000fe20008410000 */
[----:B------:R-:W-:Y:S01]  /*5c10*/  FMUL.FTZ R129, R129, UR5 ;  /* 0x0000000581817c20 */ /* 0x000fe20008410000 */
[----:B------:R-:W-:Y:S01]  /*5c20*/  FMUL.FTZ R133, R133, UR5 ;  /* 0x0000000585857c20 */ /* 0x000fe20008410000 */
[----:B------:R-:W-:Y:S01]  /*5c30*/  UIADD3 UR7, UR7, 0x2a840, URZ ;  /* 0x0002a84007077890 */ /* 0x000fe2000fffe03f */
[----:B------:R-:W-:Y:S01]  /*5c40*/  IMAD R108, R19, -0x2, R108 ;  /* 0xfffffffe136c7824 */ /* 0x000fe200078e026c */
[----:B------:R-:W1:Y:S01]  /*5c50*/  MUFU.TANH R13, R13 ;  /* 0x0000000d000d7308 */ /* 0x000e620000002400 */
[----:B------:R-:W-:Y:S02]  /*5c60*/  ULOP3.LUT UR4, URZ, UR50, URZ, 0x33, !UPT ;  /* 0x000000323f047292 */ /* 0x000fe4000f8e333f */
[----:B------:R-:W-:Y:S01]  /*5c70*/  UPRMT UR7, UR60, 0x654, UR7 ;  /* 0x000006543c077896 */ /* 0x000fe20008000007 */
[----:B------:R-:W-:Y:S01]  /*5c80*/  IADD3 R109, -R17, R108, R16 ;  /* 0x0000006c116d7210 */ /* 0x000fe20007ffe110 */
[----:B------:R-:W-:-:S03]  /*5c90*/  VIADD R144, R108, 0xffffffff ;  /* 0xffffffff6c907836 */ /* 0x000fc60000000000 */
[----:B------:R-:W2:Y:S01]  /*5ca0*/  MUFU.TANH R14, R14 ;  /* 0x0000000e000e7308 */ /* 0x000ea20000002400 */
[C---:B------:R-:W-:Y:S02]  /*5cb0*/  VIADD R141, R109.reuse, UR51 ;  /* 0x000000336d8d7c36 */ /* 0x040fe40008000000 */
[----:B------:R-:W-:Y:S01]  /*5cc0*/  VIADD R142, R109, UR4 ;  /* 0x000000046d8e7c36 */ /* 0x000fe20008000000 */
[----:B------:R-:W-:Y:S01]  /*5cd0*/  SYNCS.ARRIVE.TRANS64.RED.A1T0 RZ, [UR7], RZ ;  /* 0x000000ffffff79a7 */ /* 0x000fe20008100407 */
[----:B0-----:R-:W-:-:S03]  /*5ce0*/  IMAD.IADD R118, R141, 0x1, R117 ;  /* 0x000000018d767824 */ /* 0x001fc600078e0275 */
[----:B------:R-:W0:Y:S01]  /*5cf0*/  MUFU.TANH R0, R0 ;  /* 0x0000000000007308 */ /* 0x000e220000002400 */
[----:B------:R-:W-:-:S07]  /*5d00*/  IMAD.IADD R120, R142, 0x1, R117 ;  /* 0x000000018e787824 */ /* 0x000fce00078e0275 */
        /* <DEDUP_REMOVED lines=27> */
[----:B---3--:R-:W-:-:S07]  /*5ec0*/  LOP3.LUT P1, RZ, R157, 0x80000, RZ, 0xc0, !PT ;  /* 0x000800009dff7812 */ /* 0x008fce000782c0ff */
[----:B------:R-:W3:Y:S08]  /*5ed0*/  MUFU.TANH R98, R98 ;  /* 0x0000006200627308 */ /* 0x000ef00000002400 */
        /* <DEDUP_REMOVED lines=18> */
[----:B------:R-:W-:Y:S01]  /*6000*/  IADD3 R117, -R17, R16, R117 ;  /* 0x0000001011757210 */ /* 0x000fe20007ffe175 */
[----:B------:R-:W-:Y:S03]  /*6010*/  BSSY B0, `(.L_x_1276) ;  /* 0x0000010000007945 */ /* 0x000fe60003800000 */
[----:B------:R-:W-:-:S13]  /*6020*/  ISETP.GT.AND P1, PT, R117, -0x1, PT ;  /* 0xffffffff7500780c */ /* 0x000fda0003f24270 */
[----:B------:R-:W-:Y:S05]  /*6030*/  @P1 BRA `(.L_x_1277) ;  /* 0x0000000000201947 */ /* 0x000fea0003800000 */
[----:B------:R-:W-:Y:S02]  /*6040*/  MOV R119, UR43 ;  /* 0x0000002b00777c02 */ /* 0x000fe40008000f00 */
[----:B------:R-:W-:Y:S02]  /*6050*/  LOP3.LUT R117, RZ, R117, RZ, 0x33, !PT ;  /* 0x00000075ff757212 */ /* 0x000fe400078e33ff */
[----:B------:R-:W-:-:S13]  /*6060*/  ISETP.NE.AND P1, PT, R119, 0x1, PT ;  /* 0x000000017700780c */ /* 0x000fda0003f25270 */
[----:B------:R-:W1:Y:S02]  /*6070*/  @P1 LDC.64 R108, c[0x0][0x9e8] ;  /* 0x00027a00ff6c1b82 */ /* 0x000e640000000a00 */
[----:B-1----:R-:W-:-:S05]  /*6080*/  @P1 IMAD.HI.U32 R108, R117, R108, RZ ;  /* 0x0000006c756c1227 */ /* 0x002fca00078e00ff */
[----:B------:R-:W-:-:S04]  /*6090*/  @P1 SHF.R.U32.HI R117, RZ, R109, R108 ;  /* 0x0000006dff751219 */ /* 0x000fc8000001166c */
[----:B------:R-:W-:Y:S01]  /*60a0*/  LOP3.LUT R117, RZ, R117, RZ, 0x33, !PT ;  /* 0x00000075ff757212 */ /* 0x000fe200078e33ff */
[----:B------:R-:W-:Y:S06]  /*60b0*/  BRA `(.L_x_1278) ;  /* 0x0000000000147947 */ /* 0x000fec0003800000 */
.L_x_1277:
[----:B------:R-:W-:-:S05]  /*60c0*/  IMAD.U32 R119, RZ, RZ, UR43 ;  /* 0x0000002bff777e24 */ /* 0x000fca000f8e00ff */
[----:B------:R-:W-:-:S13]  /*60d0*/  ISETP.NE.AND P1, PT, R119, 0x1, PT ;  /* 0x000000017700780c */ /* 0x000fda0003f25270 */
[----:B------:R-:W1:Y:S02]  /*60e0*/  @P1 LDC.64 R108, c[0x0][0x9e8] ;  /* 0x00027a00ff6c1b82 */ /* 0x000e640000000a00 */
[----:B-1----:R-:W-:-:S05]  /*60f0*/  @P1 IMAD.HI.U32 R108, R117, R108, RZ ;  /* 0x0000006c756c1227 */ /* 0x002fca00078e00ff */
[----:B------:R-:W-:-:S07]  /*6100*/  @P1 SHF.R.U32.HI R117, RZ, R109, R108 ;  /* 0x0000006dff751219 */ /* 0x000fce000001166c */
.L_x_1278:
[----:B------:R-:W-:Y:S05]  /*6110*/  BSYNC B0 ;  /* 0x0000000000007941 */ /* 0x000fea0003800000 */
.L_x_1276:
[----:B------:R-:W-:-:S05]  /*6120*/  IMAD R117, R117, R119, R144 ;  /* 0x0000007775757224 */ /* 0x000fca00078e0290 */
[----:B------:R-:W-:Y:S02]  /*6130*/  VIADDMNMX R118, R117, R119, R118, PT ;  /* 0x0000007775767246 */ /* 0x000fe40003800176 */
[----:B------:R-:W-:-:S07]  /*6140*/  VIMNMX R120, R120, R117, !PT ;  /* 0x0000007578787248 */ /* 0x000fce0007fe0100 */
.L_x_1275:
[C---:B------:R-:W-:Y:S02]  /*6150*/  ISETP.GE.AND P2, PT, R134.reuse, 0x9, PT ;  /* 0x000000098600780c */ /* 0x040fe40003f46270 */
[----:B------:R-:W-:Y:S02]  /*6160*/  ISETP.GE.AND P1, PT, R134, 0x2, PT ;  /* 0x000000028600780c */ /* 0x000fe40003f26270 */
[C---:B------:R-:W-:Y:S02]  /*6170*/  ISETP.GT.AND P3, PT, R120.reuse, 0x8, !P2 ;  /* 0x000000087800780c */ /* 0x040fe40005764270 */
[----:B------:R-:W-:Y:S02]  /*6180*/  ISETP.GT.AND P4, PT, R120, 0x1, !P1 ;  /* 0x000000017800780c */ /* 0x000fe40004f84270 */
[----:B------:R-:W-:Y:S02]  /*6190*/  ISETP.LT.OR P3, PT, R118, 0x9, P3 ;  /* 0x000000097600780c */ /* 0x000fe40001f61670 */
[----:B------:R-:W-:-:S02]  /*61a0*/  ISETP.GE.AND P5, PT, R134, 0xa, PT ;  /* 0x0000000a8600780c */ /* 0x000fc40003fa6270 */
[----:B0-----:R-:W-:Y:S02]  /*61b0*/  FSEL R187, R15, -INF , !P3 ;  /* 0xff8000000fbb7808 */ /* 0x001fe40005800000 */
        /* <DEDUP_REMOVED lines=113> */
[----:B------:R-:W-:Y:S01]  /*68d0*/  IADD3 R13, -R17, R16, R13 ;  /* 0x00000010110d7210 */ /* 0x000fe20007ffe10d */
        /* <DEDUP_REMOVED lines=11> */
.L_x_1281:
[----:B------:R-:W-:-:S05]  /*6990*/  IMAD.U32 R110, RZ, RZ, UR43 ;  /* 0x0000002bff6e7e24 */ /* 0x000fca000f8e00ff */
[----:B------:R-:W-:-:S13]  /*69a0*/  ISETP.NE.AND P6, PT, R110, 0x1, PT ;  /* 0x000000016e00780c */ /* 0x000fda0003fc5270 */
[----:B------:R-:W0:Y:S02]  /*69b0*/  @P6 LDC.64 R14, c[0x0][0x9e8] ;  /* 0x00027a00ff0e6b82 */ /* 0x000e240000000a00 */
[----:B0-----:R-:W-:-:S05]  /*69c0*/  @P6 IMAD.HI.U32 R14, R13, R14, RZ ;  /* 0x0000000e0d0e6227 */ /* 0x001fca00078e00ff */
[----:B------:R-:W-:-:S07]  /*69d0*/  @P6 SHF.R.U32.HI R13, RZ, R15, R14 ;  /* 0x0000000fff0d6219 */ /* 0x000fce000001160e */
.L_x_1282:
[----:B------:R-:W-:Y:S05]  /*69e0*/  BSYNC B0 ;  /* 0x0000000000007941 */ /* 0x000fea0003800000 */
.L_x_1280:
[----:B------:R-:W-:-:S05]  /*69f0*/  IMAD R13, R13, R110, R144 ;  /* 0x0000006e0d0d7224 */ /* 0x000fca00078e0290 */
[----:B------:R-:W-:Y:S02]  /*6a00*/  VIADDMNMX R100, R13, R110, R100, PT ;  /* 0x0000006e0d647246 */ /* 0x000fe40003800164 */
[----:B------:R-:W-:-:S07]  /*6a10*/  VIMNMX R108, R108, R13, !PT ;  /* 0x0000000d6c6c7248 */ /* 0x000fce0007fe0100 */
.L_x_1279:
        /* <DEDUP_REMOVED lines=207> */
[-C--:B------:R-:W-:Y:S01]  /*7710*/  FMUL.FTZ R93, R93, R14.reuse ;  /* 0x0000000e5d5d7220 */ /* 0x080fe20000410000 */
[-CC-:B------:R-:W-:Y:S01]  /*7720*/  FFMA.FTZ R89, R89, R14.reuse, -R94.reuse ;  /* 0x0000000e59597223 */ /* 0x180fe2000001085e */
[-CC-:B------:R-:W-:Y:S01]  /*7730*/  FFMA.FTZ R155, R145, R14.reuse, -R94.reuse ;  /* 0x0000000e919b7223 */ /* 0x180fe2000001085e */
[--C-:B------:R-:W-:Y:S01]  /*7740*/  FFMA.FTZ R145, R21, R14, -R94.reuse ;  /* 0x0000000e15917223 */ /* 0x100fe2000001085e */
[----:B-1----:R-:W-:Y:S01]  /*7750*/  FFMA.FTZ R21, R0, R8, R191 ;  /* 0x0000000800157223 */ /* 0x002fe200000100bf */
[----:B------:R-:W0:Y:S01]  /*7760*/  MUFU.EX2 R2, R93 ;  /* 0x0000005d00027308 */ /* 0x000e220000000800 */
[-CC-:B------:R-:W-:Y:S01]  /*7770*/  FFMA.FTZ R90, R147, R14.reuse, -R94.reuse ;  /* 0x0000000e935a7223 */ /* 0x180fe2000001085e */
[-CC-:B------:R-:W-:Y:S01]  /*7780*/  FFMA.FTZ R149, R149, R14.reuse, -R94.reuse ;  /* 0x0000000e95957223 */ /* 0x180fe2000001085e */
[----:B--2---:R-:W-:Y:S01]  /*7790*/  FADD.FTZ R21, R156, R21 ;  /* 0x000000159c157221 */ /* 0x004fe20000010000 */
[-CC-:B------:R-:W-:Y:S01]  /*77a0*/  FFMA.FTZ R96, R95, R14.reuse, -R94.reuse ;  /* 0x0000000e5f607223 */ /* 0x180fe2000001085e */
[-CC-:B------:R-:W-:Y:S01]  /*77b0*/  FFMA.FTZ R97, R97, R14.reuse, -R94.reuse ;  /* 0x0000000e61617223 */ /* 0x180fe2000001085e */
[-CC-:B------:R-:W-:Y:S01]  /*77c0*/  FFMA.FTZ R151, R151, R14.reuse, -R94.reuse ;  /* 0x0000000e97977223 */ /* 0x180fe2000001085e */
[----:B---3--:R-:W-:Y:S01]  /*77d0*/  FADD.FTZ R8, R158, R21 ;  /* 0x000000159e087221 */ /* 0x008fe20000010000 */
        /* <DEDUP_REMOVED lines=38> */
[----:B------:R-:W-:-:S06]  /*7a40*/  FADD.FTZ R21, R105, R8 ;  /* 0x0000000869157221 */ /* 0x000fcc0000010000 */
[----:B------:R-:W0:Y:S01]  /*7a50*/  MUFU.EX2 R145, R145 ;  /* 0x0000009100917308 */ /* 0x000e220000000800 */
[----:B-1----:R-:W-:Y:S01]  /*7a60*/  FADD.FTZ R3, R11, R98 ;  /* 0x000000620b037221 */ /* 0x002fe20000010000 */
[----:B------:R-:W-:-:S06]  /*7a70*/  FADD.FTZ R98, R144, R21 ;  /* 0x0000001590627221 */ /* 0x000fcc0000010000 */
        /* <DEDUP_REMOVED lines=46> */
.L_x_1283:
        /* <DEDUP_REMOVED lines=34> */
.L_x_1265:
[----:B------:R-:W2:Y:S01]  /*7f80*/  LDL R9, [R1] ;  /* 0x0000000001097983 */ /* 0x000ea20000100800 */
[----:B------:R-:W-:Y:S02]  /*7f90*/  ISETP.NE.AND P2, PT, R168, 0x1, PT ;  /* 0x00000001a800780c */ /* 0x000fe40003f45270 */
[----:B------:R-:W-:-:S11]  /*7fa0*/  IADD3 R20, R16, 0x1, -R17 ;  /* 0x0000000110147810 */ /* 0x000fd60007ffe811 */
[----:B------:R-:W0:Y:S08]  /*7fb0*/  @P2 LDC R10, c[0x0][0x44c] ;  /* 0x00011300ff0a2b82 */ /* 0x000e300000000800 */
[----:B------:R-:W1:Y:S01]  /*7fc0*/  @P2 LDC R11, c[0x0][0x450] ;  /* 0x00011400ff0b2b82 */ /* 0x000e620000000800 */
[----:B--2---:R-:W-:Y:S01]  /*7fd0*/  LOP3.LUT P1, RZ, R9, 0x80000, RZ, 0xc0, !PT ;  /* 0x0008000009ff7812 */ /* 0x004fe2000782c0ff */
[----:B------:R-:W-:-:S04]  /*7fe0*/  VIADD R9, R18, 0x7f ;  /* 0x0000007f12097836 */ /* 0x000fc80000000000 */
[----:B0-----:R-:W-:-:S05]  /*7ff0*/  @P2 IMAD.HI.U32 R10, R9, R10, RZ ;  /* 0x0000000a090a2227 */ /* 0x001fca00078e00ff */
        /* <DEDUP_REMOVED lines=14> */
.L_x_1286:
[----:B------:R-:W0:Y:S02]  /*80e0*/  LDC R88, c[0x0][0x9e4] ;  /* 0x00027900ff587b82 */ /* 0x000e240000000800 */
[----:B0-----:R-:W-:-:S13]  /*80f0*/  ISETP.NE.AND P1, PT, R88, 0x1, PT ;  /* 0x000000015800780c */ /* 0x001fda0003f25270 */
[----:B------:R-:W0:Y:S02]  /*8100*/  @P1 LDC.64 R20, c[0x0][0x9e8] ;  /* 0x00027a00ff141b82 */ /* 0x000e240000000a00 */
[----:B0-----:R-:W-:-:S05]  /*8110*/  @P1 IMAD.HI.U32 R20, R9, R20, RZ ;  /* 0x0000001409141227 */ /* 0x001fca00078e00ff */
[----:B------:R-:W-:-:S07]  /*8120*/  @P1 SHF.R.U32.HI R9, RZ, R21, R20 ;  /* 0x00000015ff091219 */ /* 0x000fce0000011614 */
.L_x_1287:
[----:B------:R-:W-:-:S05]  /*8130*/  IMAD R9, R9, R88, RZ ;  /* 0x0000005809097224 */ /* 0x000fca00078e02ff */
[----:B------:R-:W-:-:S07]  /*8140*/  VIMNMX R10, R10, R9, !PT ;  /* 0x000000090a0a7248 */ /* 0x000fce0007fe0100 */
.L_x_1285:
        /* <DEDUP_REMOVED lines=13> */
.L_x_1299:
[----:B------:R-:W-:-:S04]  /*8220*/  UISETP.NE.AND UP0, UPT, UR4, 0x1, UPT ;  /* 0x000000010400788c */ /* 0x000fc8000bf05270 */
[----:B------:R-:W-:-:S04]  /*8230*/  USEL UR39, URZ, 0x1, UP0 ;  /* 0x000000013f277887 */ /* 0x000fc80008000000 */
[----:B------:R-:W-:Y:S01]  /*8240*/  ULOP3.LUT UR39, UR41, UR39, URZ, 0x3c, !UPT ;  /* 0x0000002729277292 */ /* 0x000fe2000f8e3c3f */
[----:B------:R-:W-:Y:S11]  /*8250*/  @!P0 BRA `(.L_x_1289) ;  /* 0x0000000000048947 */ /* 0x000ff60003800000 */
[----:B------:R-:W-:Y:S01]  /*8260*/  BPT.TRAP 0x1 ;  /* 0x000000040000795c */ /* 0x000fe20000300000 */
.L_x_1289:
        /* <DEDUP_REMOVED lines=9> */
.L_x_1290:
[----:B-1----:R-:W-:Y:S05]  /*8300*/  @P1 BRA `(.L_x_1291) ;  /* 0x0000000000081947 */ /* 0x002fea0003800000 */
[----:B------:R-:W1:Y:S02]  /*8310*/  SYNCS.PHASECHK.TRANS64.TRYWAIT P1, [UR7+0x2a830], R11 ;  /* 0x02a8300bff0075a7 */ /* 0x000e640008020147 */
[----:B-1----:R-:W-:Y:S05]  /*8320*/  @!P1 BRA `(.L_x_1292) ;  /* 0x000000e000149947 */ /* 0x002fea0003800000 */
.L_x_1291:
        /* <DEDUP_REMOVED lines=137> */
.L_x_1293:
[----:B------:R-:W-:Y:S01]  /*8bc0*/  ULEA UR6, UR4, UR40, 0x3 ;  /* 0x0000002804067291 */ /* 0x000fe2000f8e183f */
[----:B------:R-:W-:-:S05]  /*8bd0*/  IMAD.U32 R0, RZ, RZ, UR41 ;  /* 0x00000029ff007e24 */ /* 0x000fca000f8e00ff */
[----:B------:R-:W-:-:S04]  /*8be0*/  SHF.L.U32 R0, R0, 0x1f, RZ ;  /* 0x0000001f00007819 */ /* 0x000fc800000006ff */
[----:B------:R2:W3:Y:S01]  /*8bf0*/  SYNCS.PHASECHK.TRANS64.TRYWAIT P1, [UR6+0x2a850], R0 ;  /* 0x02a85000ff0075a7 */ /* 0x0004e20008020146 */
[----:B------:R-:W-:Y:S05]  /*8c00*/  @!P0 BRA `(.L_x_1294) ;  /* 0x0000000000048947 */ /* 0x000fea0003800000 */
[----:B------:R-:W-:Y:S01]  /*8c10*/  BPT.TRAP 0x1 ;  /* 0x000000040000795c */ /* 0x000fe20000300000 */
.L_x_1294:
[----:B---3--:R-:W-:Y:S05]  /*8c20*/  @P1 BRA `(.L_x_1295) ;  /* 0x0000000000081947 */ /* 0x008fea0003800000 */
[----:B------:R-:W3:Y:S02]  /*8c30*/  SYNCS.PHASECHK.TRANS64.TRYWAIT P1, [UR6+0x2a850], R0 ;  /* 0x02a85000ff0075a7 */ /* 0x000ee40008020146 */
[----:B---3--:R-:W-:Y:S05]  /*8c40*/  @!P1 BRA `(.L_x_1296) ;  /* 0x000000d400e49947 */ /* 0x008fea0003800000 */
.L_x_1295:
        /* <DEDUP_REMOVED lines=38> */
.L_x_1297:
        /* <DEDUP_REMOVED lines=310> */
.L_x_1298:
        /* <DEDUP_REMOVED lines=35> */
.L_x_1288:
        /* <DEDUP_REMOVED lines=9> */
[----:B------:R-:W-:-:S05]  /*a4d0*/  ULDC UR50, c[0x0][0x9e0] ;  /* 0x0002780000327ab9 */ /* 0x000fca0000000800 */
.L_x_1319:
[----:B------:R-:W-:-:S04]  /*a4e0*/  UIADD3 UR38, UR4, 0x1, URZ ;  /* 0x0000000104267890 */ /* 0x000fc8000fffe03f */
[----:B------:R-:W-:-:S04]  /*a4f0*/  UISETP.NE.AND UP0, UPT, UR38, 0x2, UPT ;  /* 0x000000022600788c */ /* 0x000fc8000bf05270 */
[----:B------:R-:W-:Y:S02]  /*a500*/  USEL UR39, URZ, 0x1, UP0 ;  /* 0x000000013f277887 */ /* 0x000fe40008000000 */
[----:B------:R-:W-:Y:S02]  /*a510*/  USEL UR38, UR38, URZ, UP0 ;  /* 0x0000003f26267287 */ /* 0x000fe40008000000 */
[----:B------:R-:W-:Y:S01]  /*a520*/  ULOP3.LUT UR39, UR7, UR39, URZ, 0x3c, !UPT ;  /* 0x0000002707277292 */ /* 0x000fe2000f8e3c3f */
[----:B------:R-:W-:Y:S11]  /*a530*/  @!P0 BRA `(.L_x_1301) ;  /* 0x0000000000048947 */ /* 0x000ff60003800000 */
[----:B------:R-:W-:Y:S01]  /*a540*/  BPT.TRAP 0x1 ;  /* 0x000000040000795c */ /* 0x000fe20000300000 */
.L_x_1301:
[----:B------:R-:W-:Y:S01]  /*a550*/  ULEA UR6, UR38, UR40, 0x3 ;  /* 0x0000002826067291 */ /* 0x000fe2000f8e183f */
[----:B------:R-:W-:-:S05]  /*a560*/  IMAD.U32 R11, RZ, RZ, UR39 ;  /* 0x00000027ff0b7e24 */ /* 0x000fca000f8e00ff */
[----:B------:R-:W-:-:S04]  /*a570*/  SHF.L.U32 R11, R11, 0x1f, RZ ;  /* 0x0000001f0b0b7819 */ /* 0x000fc800000006ff */
[----:B------:R0:W1:Y:S01]  /*a580*/  SYNCS.PHASECHK.TRANS64.TRYWAIT P1, [UR6+0x2a830], R11 ;  /* 0x02a8300bff0075a7 */ /* 0x0000620008020146 */
[----:B------:R-:W-:Y:S05]  /*a590*/  @!P0 BRA `(.L_x_1302) ;  /* 0x0000000000048947 */ /* 0x000fea0003800000 */
[----:B------:R-:W-:Y:S01]  /*a5a0*/  BPT.TRAP 0x1 ;  /* 0x000000040000795c */ /* 0x000fe20000300000 */
.L_x_1302:
[----:B-1----:R-:W-:Y:S05]  /*a5b0*/  @P1 BRA `(.L_x_1303) ;  /* 0x0000000000081947 */ /* 0x002fea0003800000 */
[----:B------:R-:W1:Y:S02]  /*a5c0*/  SYNCS.PHASECHK.TRANS64.TRYWAIT P1, [UR6+0x2a830], R11 ;  /* 0x02a8300bff0075a7 */ /* 0x000e640008020146 */
[----:B-1----:R-:W-:Y:S05]  /*a5d0*/  @!P1 BRA `(.L_x_1304) ;  /* 0x000000bc00989947 */ /* 0x002fea0003800000 */
.L_x_1303:
        /* <DEDUP_REMOVED lines=137> */
.L_x_1305:
[----:B------:R-:W-:Y:S01]  /*ae70*/  ULEA UR10, UR4, UR40, 0x3 ;  /* 0x00000028040a7291 */ /* 0x000fe2000f8e183f */
[----:B------:R-:W-:-:S05]  /*ae80*/  IMAD.U32 R0, RZ, RZ, UR7 ;  /* 0x00000007ff007e24 */ /* 0x000fca000f8e00ff */
[----:B------:R-:W-:-:S04]  /*ae90*/  SHF.L.U32 R0, R0, 0x1f, RZ ;  /* 0x0000001f00007819 */ /* 0x000fc800000006ff */
[----:B------:R2:W3:Y:S01]  /*aea0*/  SYNCS.PHASECHK.TRANS64.TRYWAIT P1, [UR10+0x2a850], R0 ;  /* 0x02a85000ff0075a7 */ /* 0x0004e2000802014a */
[----:B------:R-:W-:Y:S05]  /*aeb0*/  @!P0 BRA `(.L_x_1306) ;  /* 0x0000000000048947 */ /* 0x000fea0003800000 */
[----:B------:R-:W-:Y:S01]  /*aec0*/  BPT.TRAP 0x1 ;  /* 0x000000040000795c */ /* 0x000fe20000300000 */
.L_x_1306:
[----:B---3--:R-:W-:Y:S05]  /*aed0*/  @P1 BRA `(.L_x_1307) ;  /* 0x0000000000081947 */ /* 0x008fea0003800000 */
[----:B------:R-:W3:Y:S02]  /*aee0*/  SYNCS.PHASECHK.TRANS64.TRYWAIT P1, [UR10+0x2a850], R0 ;  /* 0x02a85000ff0075a7 */ /* 0x000ee4000802014a */
[----:B---3--:R-:W-:Y:S05]  /*aef0*/  @!P1 BRA `(.L_x_1308) ;  /* 0x000000b400689947 */ /* 0x008fea0003800000 */
.L_x_1307:
        /* <DEDUP_REMOVED lines=37> */
.L_x_1309:
[----:B------:R-:W3:Y:S01]  /*b150*/  LDL R154, [R1] ;  /* 0x00000000019a7983 */ /* 0x000ee20000100800 */
        /* <DEDUP_REMOVED lines=13> */
[----:B------:R-:W4:Y:S01]  /*b230*/  @P2 LDC R101, c[0x0][0x44c] ;  /* 0x00011300ff652b82 */ /* 0x000f220000000800 */
        /* <DEDUP_REMOVED lines=45> */
[----:B------:R-:W1:Y:S01]  /*b510*/  MUFU.TANH R11, R11 ;  /* 0x0000000b000b7308 */ /* 0x000e620000002400 */
[----:B------:R-:W-:Y:S01]  /*b520*/  IMAD R104, R19, -0x2, R104 ;  /* 0xfffffffe13687824 */ /* 0x000fe200078e0268 */
[----:B------:R-:W-:Y:S01]  /*b530*/  SYNCS.ARRIVE.TRANS64.RED.A1T0 RZ, [UR4], RZ ;  /* 0x000000ffffff79a7 */ /* 0x000fe20008100404 */
[----:B------:R-:W-:Y:S01]  /*b540*/  ULOP3.LUT UR4, URZ, UR43, URZ, 0x33, !UPT ;  /* 0x0000002b3f047292 */ /* 0x000fe2000f8e333f */
[----:B------:R-:W-:Y:S01]  /*b550*/  FMUL.FTZ R120, R120, UR5 ;  /* 0x0000000578787c20 */ /* 0x000fe20008410000 */
[----:B------:R-:W-:Y:S01]  /*b560*/  VIADD R126, R104, 0xffffffff ;  /* 0xffffffff687e7836 */ /* 0x000fe20000000000 */
[----:B------:R-:W-:Y:S02]  /*b570*/  IADD3 R105, -R17, R104, R16 ;  /* 0x0000006811697210 */ /* 0x000fe40007ffe110 */
[----:B------:R-:W2:Y:S03]  /*b580*/  MUFU.TANH R136, R136 ;  /* 0x0000008800887308 */ /* 0x000ea60000002400 */
[----:B------:R-:W-:-:S04]  /*b590*/  VIADD R122, R105, UR4 ;  /* 0x00000004697a7c36 */ /* 0x000fc80008000000 */
[----:B0-----:R-:W-:Y:S01]  /*b5a0*/  IMAD.IADD R114, R122, 0x1, R111 ;  /* 0x000000017a727824 */ /* 0x001fe200078e026f */
[----:B------:R-:W0:Y:S08]  /*b5b0*/  MUFU.TANH R0, R0 ;  /* 0x0000000000007308 */ /* 0x000e300000002400 */
        /* <DEDUP_REMOVED lines=49> */
[----:B------:R-:W-:Y:S01]  /*b8d0*/  IADD3 R111, -R17, R16, R111 ;  /* 0x00000010116f7210 */ /* 0x000fe20007ffe16f */
        /* <DEDUP_REMOVED lines=11> */
.L_x_1312:
[----:B------:R-:W-:-:S05]  /*b990*/  IMAD.U32 R115, RZ, RZ, UR41 ;  /* 0x00000029ff737e24 */ /* 0x000fca000f8e00ff */
[----:B------:R-:W-:-:S13]  /*b9a0*/  ISETP.NE.AND P1, PT, R115, 0x1, PT ;  /* 0x000000017300780c */ /* 0x000fda0003f25270 */
[----:B------:R-:W1:Y:S02]  /*b9b0*/  @P1 LDC.64 R104, c[0x0][0x9e8] ;  /* 0x00027a00ff681b82 */ /* 0x000e640000000a00 */
[----:B-1----:R-:W-:-:S05]  /*b9c0*/  @P1 IMAD.HI.U32 R104, R111, R104, RZ ;  /* 0x000000686f681227 */ /* 0x002fca00078e00ff */
[----:B------:R-:W-:-:S07]  /*b9d0*/  @P1 SHF.R.U32.HI R111, RZ, R105, R104 ;  /* 0x00000069ff6f1219 */ /* 0x000fce0000011668 */
.L_x_1313:
[----:B------:R-:W-:Y:S05]  /*b9e0*/  BSYNC B0 ;  /* 0x0000000000007941 */ /* 0x000fea0003800000 */
.L_x_1311:
[----:B------:R-:W-:-:S05]  /*b9f0*/  IMAD R111, R111, R115, R126 ;  /* 0x000000736f6f7224 */ /* 0x000fca00078e027e */
[----:B------:R-:W-:Y:S02]  /*ba00*/  VIADDMNMX R112, R111, R115, R112, PT ;  /* 0x000000736f707246 */ /* 0x000fe40003800170 */
[----:B------:R-:W-:-:S07]  /*ba10*/  VIMNMX R114, R114, R111, !PT ;  /* 0x0000006f72727248 */ /* 0x000fce0007fe0100 */
.L_x_1310:
        /* <DEDUP_REMOVED lines=132> */
.L_x_1316:
[----:B------:R-:W-:-:S05]  /*c260*/  IMAD.U32 R110, RZ, RZ, UR41 ;  /* 0x00000029ff6e7e24 */ /* 0x000fca000f8e00ff */
[----:B------:R-:W-:-:S13]  /*c270*/  ISETP.NE.AND P6, PT, R110, 0x1, PT ;  /* 0x000000016e00780c */ /* 0x000fda0003fc5270 */
[----:B------:R-:W0:Y:S02]  /*c280*/  @P6 LDC.64 R96, c[0x0][0x9e8] ;  /* 0x00027a00ff606b82 */ /* 0x000e240000000a00 */
[----:B0-----:R-:W-:-:S05]  /*c290*/  @P6 IMAD.HI.U32 R96, R125, R96, RZ ;  /* 0x000000607d606227 */ /* 0x001fca00078e00ff */
[----:B------:R-:W-:-:S07]  /*c2a0*/  @P6 SHF.R.U32.HI R125, RZ, R97, R96 ;  /* 0x00000061ff7d6219 */ /* 0x000fce0000011660 */
.L_x_1317:
[----:B------:R-:W-:Y:S05]  /*c2b0*/  BSYNC B0 ;  /* 0x0000000000007941 */ /* 0x000fea0003800000 */
.L_x_1315:
[----:B------:R-:W-:-:S05]  /*c2c0*/  IMAD R125, R125, R110, R126 ;  /* 0x0000006e7d7d7224 */ /* 0x000fca00078e027e */
[----:B------:R-:W-:Y:S02]  /*c2d0*/  VIADDMNMX R104, R125, R110, R104, PT ;  /* 0x0000006e7d687246 */ /* 0x000fe40003800168 */
[----:B------:R-:W-:-:S07]  /*c2e0*/  VIMNMX R106, R106, R125, !PT ;  /* 0x0000007d6a6a7248 */ /* 0x000fce0007fe0100 */
.L_x_1314:
        /* <DEDUP_REMOVED lines=72> */
[----:B------:R-:W-:-:S02]  /*c770*/  ISETP.NE.AND P1, PT, R144, RZ, PT ;  /* 0x000000ff9000720c */ /* 0x000fc40003f25270 */
[----:B------:R-:W-:Y:S02]  /*c780*/  FMNMX.FTZ R2, R11, R2, !PT ;  /* 0x000000020b027209 */ /* 0x000fe40007810000 */
[C---:B------:R-:W-:Y:S02]  /*c790*/  ISETP.GT.AND P1, PT, R106.reuse, 0x31, !P1 ;  /* 0x000000316a00780c */ /* 0x040fe40004f24270 */
[----:B------:R-:W-:Y:S01]  /*c7a0*/  ISETP.GT.AND P3, PT, R106, 0x50, !P3 ;  /* 0x000000506a00780c */ /* 0x000fe20005f64270 */
[----:B------:R-:W1:Y:S01]  /*c7b0*/  SHFL.BFLY PT, R13, R2, 0x2, 0x1f ;  /* 0x0c401f00020d7f89 */ /* 0x000e6200000e0000 */
[C---:B------:R-:W-:Y:S02]  /*c7c0*/  ISETP.LT.OR P1, PT, R104.reuse, 0x32, P1 ;  /* 0x000000326800780c */ /* 0x040fe40000f21670 */
[----:B------:R-:W-:Y:S02]  /*c7d0*/  ISETP.LT.OR P3, PT, R104, 0x51, P3 ;  /* 0x000000516800780c */ /* 0x000fe40001f61670 */
[----:B------:R-:W-:-:S02]  /*c7e0*/  FSEL R95, R95, -INF , !P1 ;  /* 0xff8000005f5f7808 */ /* 0x000fc40004800000 */
[----:B------:R-:W-:Y:S02]  /*c7f0*/  ISETP.NE.AND P1, PT, R146, RZ, PT ;  /* 0x000000ff9200720c */ /* 0x000fe40003f25270 */
[C---:B------:R-:W-:Y:S02]  /*c800*/  ISETP.GT.AND P4, PT, R106.reuse, 0x51, !P4 ;  /* 0x000000516a00780c */ /* 0x040fe40006784270 */
[----:B------:R-:W-:Y:S02]  /*c810*/  ISETP.GT.AND P1, PT, R106, 0x38, !P1 ;  /* 0x000000386a00780c */ /* 0x000fe40004f24270 */
[----:B------:R-:W-:Y:S02]  /*c820*/  FSEL R159, R159, -INF , !P3 ;  /* 0xff8000009f9f7808 */ /* 0x000fe40005800000 */
[----:B------:R-:W-:Y:S02]  /*c830*/  ISETP.LT.OR P1, PT, R104, 0x39, P1 ;  /* 0x000000396800780c */ /* 0x000fe40000f21670 */
[----:B------:R-:W-:-:S02]  /*c840*/  ISETP.GT.AND P5, PT, R106, 0x58, !P5 ;  /* 0x000000586a00780c */ /* 0x000fc40006fa4270 */
[----:B------:R-:W-:Y:S02]  /*c850*/  FSEL R141, R98, -INF , !P1 ;  /* 0xff800000628d7808 */ /* 0x000fe40004800000 */
[----:B------:R-:W-:Y:S02]  /*c860*/  ISETP.NE.AND P1, PT, R148, RZ, PT ;  /* 0x000000ff9400720c */ /* 0x000fe40003f25270 */
[----:B------:R-:W-:Y:S02]  /*c870*/  ISETP.LT.OR P4, PT, R104, 0x52, P4 ;  /* 0x000000526800780c */ /* 0x000fe40002781670 */
[----:B------:R-:W-:Y:S02]  /*c880*/  ISETP.GT.AND P1, PT, R106, 0x39, !P1 ;  /* 0x000000396a00780c */ /* 0x000fe40004f24270 */
[----:B-1----:R-:W-:Y:S02]  /*c890*/  FMNMX.FTZ R15, R2, R13, !PT ;  /* 0x0000000d020f7209 */ /* 0x002fe40007810000 */
[----:B------:R-:W-:-:S02]  /*c8a0*/  ISETP.LT.OR P1, PT, R104, 0x3a, P1 ;  /* 0x0000003a6800780c */ /* 0x000fc40000f21670 */
[----:B------:R-:W-:Y:S01]  /*c8b0*/  ISETP.LT.OR P5, PT, R104, 0x59, P5 ;  /* 0x000000596800780c */ /* 0x000fe20002fa1670 */
[----:B------:R-:W1:Y:S01]  /*c8c0*/  SHFL.BFLY PT, R20, R15, 0x1, 0x1f ;  /* 0x0c201f000f147f89 */ /* 0x000e6200000e0000 */
[----:B------:R-:W-:Y:S02]  /*c8d0*/  FSEL R99, R99, -INF , !P1 ;  /* 0xff80000063637808 */ /* 0x000fe40004800000 */
[----:B------:R-:W-:-:S04]  /*c8e0*/  ISETP.NE.AND P1, PT, R150, RZ, PT ;  /* 0x000000ff9600720c */ /* 0x000fc80003f25270 */
[----:B------:R-:W-:-:S04]  /*c8f0*/  ISETP.GT.AND P1, PT, R106, 0x40, !P1 ;  /* 0x000000406a00780c */ /* 0x000fc80004f24270 */
[----:B------:R-:W-:-:S04]  /*c900*/  ISETP.LT.OR P1, PT, R104, 0x41, P1 ;  /* 0x000000416800780c */ /* 0x000fc80000f21670 */
[----:B------:R-:W-:Y:S02]  /*c910*/  FSEL R147, R147, -INF , !P1 ;  /* 0xff80000093937808 */ /* 0x000fe40004800000 */
[----:B------:R-:W-:-:S04]  /*c920*/  ISETP.NE.AND P1, PT, R152, RZ, PT ;  /* 0x000000ff9800720c */ /* 0x000fc80003f25270 */
[----:B------:R-:W-:Y:S02]  /*c930*/  ISETP.GT.AND P1, PT, R106, 0x41, !P1 ;  /* 0x000000416a00780c */ /* 0x000fe40004f24270 */
[----:B-1----:R-:W-:Y:S02]  /*c940*/  FMNMX.FTZ R13, R15, R20, !PT ;  /* 0x000000140f0d7209 */ /* 0x002fe40007810000 */
        /* <DEDUP_REMOVED lines=132> */
[----:B------:R-:W0:Y:S08]  /*d190*/  MUFU.EX2 R90, R90 ;  /* 0x0000005a005a7308 */ /* 0x000e300000000800 */
[----:B------:R-:W3:Y:S08]  /*d1a0*/  MUFU.EX2 R97, R97 ;  /* 0x0000006100617308 */ /* 0x000ef00000000800 */
[----:B------:R-:W4:Y:S08]  /*d1b0*/  MUFU.EX2 R92, R92 ;  /* 0x0000005c005c7308 */ /* 0x000f300000000800 */
[----:B------:R2:W-:Y:S08]  /*d1c0*/  MUFU.EX2 R10, R98 ;  /* 0x00000062000a7308 */ /* 0x0005f00000000800 */
[----:B------:R-:W5:Y:S01]  /*d1d0*/  MUFU.EX2 R105, R105 ;  /* 0x0000006900697308 */ /* 0x000f620000000800 */
[----:B--2---:R-:W-:Y:S01]  /*d1e0*/  FADD.FTZ R98, R88, R3 ;  /* 0x0000000358627221 */ /* 0x004fe20000010000 */
[----:B------:R-:W-:-:S03]  /*d1f0*/  FADD.FTZ R3, R181, R8 ;  /* 0x00000008b5037221 */ /* 0x000fc60000010000 */
[----:B-1----:R-:W-:Y:S01]  /*d200*/  FADD.FTZ R89, R93, R98 ;  /* 0x000000625d597221 */ /* 0x002fe20000010000 */
[----:B------:R-:W-:Y:S02]  /*d210*/  FADD.FTZ R8, R152, R3 ;  /* 0x0000000398087221 */ /* 0x000fe40000010000 */
[----:B------:R-:W1:Y:S01]  /*d220*/  MUFU.EX2 R94, R94 ;  /* 0x0000005e005e7308 */ /* 0x000e620000000800 */
[----:B0-----:R-:W-:Y:S01]  /*d230*/  FADD.FTZ R98, R90, R89 ;  /* 0x000000595a627221 */ /* 0x001fe20000010000 */
[----:B------:R-:W-:-:S03]  /*d240*/  FADD.FTZ R3, R177, R8 ;  /* 0x00000008b1037221 */ /* 0x000fc60000010000 */
[----:B---3--:R-:W-:Y:S01]  /*d250*/  FADD.FTZ R89, R97, R98 ;  /* 0x0000006261597221 */ /* 0x008fe20000010000 */
[----:B------:R-:W-:Y:S02]  /*d260*/  FADD.FTZ R8, R154, R3 ;  /* 0x000000039a087221 */ /* 0x000fe40000010000 */
[----:B------:R-:W0:Y:S01]  /*d270*/  MUFU.EX2 R109, R109 ;  /* 0x0000006d006d7308 */ /* 0x000e220000000800 */
[----:B----4-:R-:W-:Y:S01]  /*d280*/  FADD.FTZ R98, R92, R89 ;  /* 0x000000595c627221 */ /* 0x010fe20000010000 */
[----:B------:R-:W-:-:S03]  /*d290*/  FADD.FTZ R3, R151, R8 ;  /* 0x0000000897037221 */ /* 0x000fc60000010000 */
[----:B-----5:R-:W-:Y:S01]  /*d2a0*/  FADD.FTZ R89, R105, R98 ;  /* 0x0000006269597221 */ /* 0x020fe20000010000 */
[----:B------:R-:W-:Y:S02]  /*d2b0*/  FADD.FTZ R8, R148, R3 ;  /* 0x0000000394087221 */ /* 0x000fe40000010000 */
[----:B------:R-:W2:Y:S01]  /*d2c0*/  MUFU.EX2 R91, R91 ;  /* 0x0000005b005b7308 */ /* 0x000ea20000000800 */
[----:B-1----:R-:W-:Y:S01]  /*d2d0*/  FADD.FTZ R98, R94, R89 ;  /* 0x000000595e627221 */ /* 0x002fe20000010000 */
[----:B------:R-:W-:-:S04]  /*d2e0*/  FADD.FTZ R3, R145, R8 ;  /* 0x0000000891037221 */ /* 0x000fc80000010000 */
[----:B------:R-:W-:Y:S02]  /*d2f0*/  FADD.FTZ R8, R150, R3 ;  /* 0x0000000396087221 */ /* 0x000fe40000010000 */
[----:B------:R-:W1:Y:S01]  /*d300*/  MUFU.EX2 R21, R21 ;  /* 0x0000001500157308 */ /* 0x000e620000000800 */
[----:B0-----:R-:W-:Y:S01]  /*d310*/  FADD.FTZ R89, R109, R98 ;  /* 0x000000626d597221 */ /* 0x001fe20000010000 */
[----:B------:R-:W-:-:S03]  /*d320*/  FADD.FTZ R3, R101, R8 ;  /* 0x0000000865037221 */ /* 0x000fc60000010000 */
[----:B------:R-:W-:Y:S01]  /*d330*/  FADD.FTZ R98, R10, R89 ;  /* 0x000000590a627221 */ /* 0x000fe20000010000 */
[----:B------:R-:W-:Y:S02]  /*d340*/  FADD.FTZ R8, R144, R3 ;  /* 0x0000000390087221 */ /* 0x000fe40000010000 */
[----:B------:R-:W0:Y:S01]  /*d350*/  MUFU.EX2 R95, R95 ;  /* 0x0000005f005f7308 */ /* 0x000e220000000800 */
[----:B--2---:R-:W-:Y:S01]  /*d360*/  FADD.FTZ R98, R91, R98 ;  /* 0x000000625b627221 */ /* 0x004fe20000010000 */
[----:B------:R-:W-:-:S04]  /*d370*/  FADD.FTZ R3, R115, R8 ;  /* 0x0000000873037221 */ /* 0x000fc80000010000 */
[----:B------:R-:W-:Y:S02]  /*d380*/  FADD.FTZ R8, R146, R3 ;  /* 0x0000000392087221 */ /* 0x000fe40000010000 */
        /* <DEDUP_REMOVED lines=37> */
[----:B-1----:R-:W-:Y:S01]  /*d5e0*/  FADD.FTZ R98, R139, R98 ;  /* 0x000000628b627221 */ /* 0x002fe20000010000 */
[----:B0-----:R-:W-:-:S03]  /*d5f0*/  FADD.FTZ R8, R9, R8 ;  /* 0x0000000809087221 */ /* 0x001fc60000010000 */
[----:B--2---:R-:W-:Y:S01]  /*d600*/  FADD.FTZ R3, R96, R98 ;  /* 0x0000006260037221 */ /* 0x004fe20000010000 */
[----:B------:R-:W-:Y:S06]  /*d610*/  @!P0 BRA `(.L_x_1318) ;  /* 0x0000000000048947 */ /* 0x000fec0003800000 */
[----:B------:R-:W-:Y:S01]  /*d620*/  BPT.TRAP 0x1 ;  /* 0x000000040000795c */ /* 0x000fe20000300000 */
.L_x_1318:
        /* <DEDUP_REMOVED lines=10> */
[----:B------:R-:W-:-:S02]  /*d6d0*/  F2FP.F16.F32.PACK_AB R147, R99, R141 ;  /* 0x0000008d6393723e */ /* 0x000fc400000000ff */
[----:B------:R-:W-:Y:S01]  /*d6e0*/  SYNCS.ARRIVE.TRANS64.RED.A1T0 RZ, [UR10], RZ ;  /* 0x000000ffffff79a7 */ /* 0x000fe2000810040a */
[----:B------:R-:W-:Y:S01]  /*d6f0*/  F2FP.F16.F32.PACK_AB R138, R9, R138 ;  /* 0x0000008a098a723e */ /* 0x000fe200000000ff */
[----:B------:R-:W-:Y:S01]  /*d700*/  IMAD.MOV.U32 R9, RZ, RZ, R13 ;  /* 0x000000ffff097224 */ /* 0x000fe200078e000d */
        /* <DEDUP_REMOVED lines=20> */
.L_x_1300:
        /* <DEDUP_REMOVED lines=67> */
.L_x_1320:
[----:B------:R-:W-:Y:S01]  /*dc80*/  ULEA UR5, UR38, UR40, 0x3 ;  /* 0x0000002826057291 */ /* 0x000fe2000f8e183f */
[----:B------:R-:W-:-:S05]  /*dc90*/  IMAD.U32 R0, RZ, RZ, UR39 ;  /* 0x00000027ff007e24 */ /* 0x000fca000f8e00ff */
[----:B------:R-:W-:-:S04]  /*dca0*/  SHF.L.U32 R0, R0, 0x1f, RZ ;  /* 0x0000001f00007819 */ /* 0x000fc800000006ff */
[----:B------:R0:W1:Y:S01]  /*dcb0*/  SYNCS.PHASECHK.TRANS64.TRYWAIT P1, [UR5+0x2a850], R0 ;  /* 0x02a85000ff0075a7 */ /* 0x0000620008020145 */
[----:B------:R-:W-:Y:S05]  /*dcc0*/  @!P0 BRA `(.L_x_1321) ;  /* 0x0000000000048947 */ /* 0x000fea0003800000 */
[----:B------:R-:W-:Y:S01]  /*dcd0*/  BPT.TRAP 0x1 ;  /* 0x000000040000795c */ /* 0x000fe20000300000 */
.L_x_1321:
[----:B-1----:R-:W-:Y:S05]  /*dce0*/  @P1 BRA `(.L_x_1322) ;  /* 0x0000000000081947 */ /* 0x002fea0003800000 */
[----:B------:R-:W1:Y:S02]  /*dcf0*/  SYNCS.PHASECHK.TRANS64.TRYWAIT P1, [UR5+0x2a850], R0 ;  /* 0x02a85000ff0075a7 */ /* 0x000e640008020145 */
[----:B-1----:R-:W-:Y:S05]  /*dd00*/  @!P1 BRA `(.L_x_1323) ;  /* 0x0000008400fc9947 */ /* 0x002fea0003800000 */
.L_x_1322:
[----:B------:R-:W-:Y:S01]  /*dd10*/  UIADD3 UR40, UR40, 0x400, URZ ;  /* 0x0000040028287890 */ /* 0x000fe2000fffe03f */
[----:B------:R-:W-:Y:S01]  /*dd20*/  WARPGROUP.ARRIVE ;  /* 0x00000000000079c5 */ /* 0x000fe20000000000 */
[----:B------:R-:W-:Y:S01]  /*dd30*/  UMOV UR7, 0x40000040 ;  /* 0x4000004000077882 */ /* 0x000fe20000000000 */
[----:B-1----:R-:W1:Y:S01]  /*dd40*/  SHFL.BFLY PT, R5, R8, 0x2, 0x1f ;  /* 0x0c401f0008057f89 */ /* 0x002e6200000e0000 */
[----:B------:R-:W-:Y:S01]  /*dd50*/  USHF.R.U32.HI UR40, URZ, 0x4, UR40 ;  /* 0x000000043f287899 */ /* 0x000fe20008011628 */
[----:B------:R-:W-:Y:S02]  /*dd60*/  IMAD.MOV.U32 R9, RZ, RZ, RZ ;  /* 0x000000ffff097224 */ /* 0x000fe400078e00ff */
[----:B0-----:R-:W0:Y:S01]  /*dd70*/  SHFL.BFLY PT, R0, R3, 0x2, 0x1f ;  /* 0x0c401f0003007f89 */ /* 0x001e2200000e0000 */
[----:B------:R-:W-:-:S04]  /*dd80*/  ULOP3.LUT UR40, UR40, 0x3fff, URZ, 0xc0, !UPT ;  /* 0x00003fff28287892 */ /* 0x000fc8000f8ec03f */
[----:B------:R-:W-:-:S04]  /*dd90*/  ULOP3.LUT UR4, UR40, 0x3000000, URZ, 0xfc, !UPT ;  /* 0x0300000028047892 */ /* 0x000fc8000f8efc3f */
[----:B------:R-:W-:-:S07]  /*dda0*/  UIMAD UR4, UR38, 0x600, UR4 ;  /* 0x00000600260478a4 */ /* 0x000fce000f8e0204 */
[----:B------:R-:W-:Y:S02]  /*ddb0*/  UMOV UR6, UR4 ;  /* 0x0000000400067c82 */ /* 0x000fe40008000000 */
[----:B------:R-:W-:Y:S01]  /*ddc0*/  HGMMA.64x128x16.F32 R24, R156, gdesc[UR4].tnspB, R24, gsb0 ;  /* 0x41e000049c187df0 */ /* 0x000fe20008000818 */
[----:B------:R-:W-:Y:S01]  /*ddd0*/  UIADD3 UR6, UR4, 0x80, URZ ;  /* 0x0000008004067890 */ /* 0x000fe2000fffe03f */
[----:B-1----:R-:W-:Y:S01]  /*dde0*/  FADD.FTZ R5, R5, R8 ;  /* 0x0000000805057221 */ /* 0x002fe20000010000 */
[----:B------:R-:W-:Y:S01]  /*ddf0*/  UMOV UR7, 0x40000040 ;  /* 0x4000004000077882 */ /* 0x000fe20000000000 */
[----:B0-----:R-:W-:Y:S01]  /*de00*/  FADD.FTZ R2, R0, R3 ;  /* 0x0000000300027221 */ /* 0x001fe20000010000 */
[----:B------:R-:W-:Y:S02]  /*de10*/  IMAD.MOV.U32 R3, RZ, RZ, RZ ;  /* 0x000000ffff037224 */ /* 0x000fe400078e00ff */
[----:B------:R-:W0:Y:S04]  /*de20*/  SHFL.BFLY PT, R0, R5, 0x1, 0x1f ;  /* 0x0c201f0005007f89 */ /* 0x000e2800000e0000 */
[----:B------:R-:W1:Y:S01]  /*de30*/  SHFL.BFLY PT, R7, R2, 0x1, 0x1f ;  /* 0x0c201f0002077f89 */ /* 0x000e6200000e0000 */
[----:B0-----:R-:W-:Y:S01]  /*de40*/  FADD.FTZ R10, R5, R0 ;  /* 0x00000000050a7221 */ /* 0x001fe20000010000 */
[----:B------:R-:W-:-:S02]  /*de50*/  IMAD.MOV.U32 R0, RZ, RZ, -0x800000 ;  /* 0xff800000ff007424 */ /* 0x000fc400078e00ff */
[----:B-1----:R-:W-:Y:S02]  /*de60*/  FADD.FTZ R11, R2, R7 ;  /* 0x00000007020b7221 */ /* 0x002fe40000010000 */
[----:B------:R-:W-:Y:S01]  /*de70*/  FSETP.NE.FTZ.AND P1, PT, R10, RZ, PT ;  /* 0x000000ff0a00720b */ /* 0x000fe20003f35000 */
[----:B------:R-:W-:Y:S02]  /*de80*/  IMAD.MOV.U32 R2, RZ, RZ, -0x800000 ;  /* 0xff800000ff027424 */ /* 0x000fe400078e00ff */
        /* <DEDUP_REMOVED lines=38> */
.L_x_1324:
        /* <DEDUP_REMOVED lines=9> */
[----:B------:R-:W-:Y:S01]  /*e180*/  FMUL.FTZ R7, R31, R9 ;  /* 0x000000091f077220 */ /* 0x000fe20000410000 */
[-C--:B------:R-:W-:Y:S01]  /*e190*/  FMUL.FTZ R95, R24, R3.reuse ;  /* 0x00000003185f7220 */ /* 0x080fe20000410000 */
[-C--:B------:R-:W-:Y:S01]  /*e1a0*/  FMUL.FTZ R12, R25, R3.reuse ;  /* 0x00000003190c7220 */ /* 0x080fe20000410000 */
        /* <DEDUP_REMOVED lines=62> */
.L_x_1246:
        /* <DEDUP_REMOVED lines=9> */
[----:B------:R-:W-:Y:S02]  /*e620*/  F2FP.F16.F32.PACK_AB R7, R7, R8 ;  /* 0x000000080707723e */ /* 0x000fe400000000ff */
[----:B------:R-:W-:Y:S01]  /*e630*/  F2FP.F16.F32.PACK_AB R6, R6, R91 ;  /* 0x0000005b0606723e */ /* 0x000fe200000000ff */
[----:B------:R-:W-:Y:S01]  /*e640*/  BAR.SYNC.DEFER_BLOCKING 0x1, 0x100 ;  /* 0x0044000000007b1d */ /* 0x000fe20000010000 */
        /* <DEDUP_REMOVED lines=10> */
[----:B------:R-:W-:Y:S02]  /*e6f0*/  MOV R16, R3 ;  /* 0x0000000300107202 */ /* 0x000fe40000000f00 */
[----:B--2---:R-:W-:-:S03]  /*e700*/  MOV R17, R4 ;  /* 0x0000000400117202 */ /* 0x004fc60000000f00 */
[----:B------:R-:W-:-:S03]  /*e710*/  IMAD.WIDE R4, R171, 0x2, R16 ;  /* 0x00000002ab047825 */ /* 0x000fc600078e0210 */
[C---:B------:R-:W-:Y:S02]  /*e720*/  LOP3.LUT R9, R4.reuse, 0x380, RZ, 0xc0, !PT ;  /* 0x0000038004097812 */ /* 0x040fe400078ec0ff */
[C---:B------:R-:W-:Y:S02]  /*e730*/  IADD3 R23, P6, R4.reuse, 0x20, RZ ;  /* 0x0000002004177810 */ /* 0x040fe40007fde0ff */
[----:B------:R-:W-:Y:S02]  /*e740*/  IADD3 R97, P4, R4, 0x60, RZ ;  /* 0x0000006004617810 */ /* 0x000fe40007f9e0ff */
[----:B------:R-:W-:Y:S01]  /*e750*/  SHF.R.U64 R9, R9, 0x3, RZ ;  /* 0x0000000309097819 */ /* 0x000fe200000012ff */
[--C-:B------:R-:W-:Y:S01]  /*e760*/  IMAD.X R27, RZ, RZ, R5.reuse, P6 ;  /* 0x000000ffff1b7224 */ /* 0x100fe200030e0605 */
[----:B------:R-:W-:Y:S01]  /*e770*/  LOP3.LUT R14, R23, 0x380, RZ, 0xc0, !PT ;  /* 0x00000380170e7812 */ /* 0x000fe200078ec0ff */
[----:B------:R-:W-:Y:S01]  /*e780*/  IMAD.X R15, RZ, RZ, R5, P4 ;  /* 0x000000ffff0f7224 */ /* 0x000fe200020e0605 */
[----:B-1----:R-:W-:-:S02]  /*e790*/  LOP3.LUT R44, R97, 0x380, RZ, 0xc0, !PT ;  /* 0x00000380612c7812 */ /* 0x002fc400078ec0ff */
[C---:B------:R-:W-:Y:S02]  /*e7a0*/  IADD3 R73, P5, R4.reuse, 0x40, RZ ;  /* 0x0000004004497810 */ /* 0x040fe40007fbe0ff */
[C---:B------:R-:W-:Y:S02]  /*e7b0*/  IADD3 R99, P3, R4.reuse, 0x4000, RZ ;  /* 0x0000400004637810 */ /* 0x040fe40007f7e0ff */
[C---:B------:R-:W-:Y:S02]  /*e7c0*/  IADD3 R101, P2, R4.reuse, 0x4020, RZ ;  /* 0x0000402004657810 */ /* 0x040fe40007f5e0ff */
[C---:B------:R-:W-:Y:S01]  /*e7d0*/  IADD3 R90, P1, R4.reuse, 0x4040, RZ ;  /* 0x00004040045a7810 */ /* 0x040fe20007f3e0ff */
[--C-:B------:R-:W-:Y:S01]  /*e7e0*/  IMAD.X R21, RZ, RZ, R5.reuse, P3 ;  /* 0x000000ffff157224 */ /* 0x100fe200018e0605 */
[----:B------:R-:W-:Y:S01]  /*e7f0*/  IADD3 R103, P0, R4, 0x4060, RZ ;  /* 0x0000406004677810 */ /* 0x000fe20007f1e0ff */
[--C-:B------:R-:W-:Y:S01]  /*e800*/  IMAD.X R13, RZ, RZ, R5.reuse, P2 ;  /* 0x000000ffff0d7224 */ /* 0x100fe200010e0605 */
        /* <DEDUP_REMOVED lines=10> */
[----:B------:R-:W-:Y:S01]  /*e8b0*/  LOP3.LUT R10, R101, 0x380, RZ, 0xc0, !PT ;  /* 0x00000380650a7812 */ /* 0x000fe200078ec0ff */
[----:B------:R-:W1:Y:S01]  /*e8c0*/  LDC.64 R96, c[0x0][0xc00] ;  /* 0x00030000ff607b82 */ /* 0x000e620000000a00 */
[----:B------:R-:W-:-:S02]  /*e8d0*/  LOP3.LUT R23, R90, 0x380, RZ, 0xc0, !PT ;  /* 0x000003805a177812 */ /* 0x000fc400078ec0ff */
[----:B------:R-:W-:Y:S02]  /*e8e0*/  LOP3.LUT R44, R103, 0x380, RZ, 0xc0, !PT ;  /* 0x00000380672c7812 */ /* 0x000fe400078ec0ff */
[----:B------:R-:W-:Y:S02]  /*e8f0*/  LOP3.LUT R20, R73, 0x380, RZ, 0xc0, !PT ;  /* 0x0000038049147812 */ /* 0x000fe400078ec0ff */
[----:B------:R-:W-:Y:S02]  /*e900*/  LOP3.LUT R72, R99, 0x380, RZ, 0xc0, !PT ;  /* 0x0000038063487812 */ /* 0x000fe400078ec0ff */
[----:B------:R-:W-:Y:S02]  /*e910*/  SHF.R.U64 R10, R10, 0x3, RZ ;  /* 0x000000030a0a7819 */ /* 0x000fe400000012ff */
[----:B------:R-:W-:Y:S02]  /*e920*/  SHF.R.U64 R23, R23, 0x3, RZ ;  /* 0x0000000317177819 */ /* 0x000fe400000012ff */
[----:B------:R-:W-:-:S02]  /*e930*/  SHF.R.U64 R44, R44, 0x3, RZ ;  /* 0x000000032c2c7819 */ /* 0x000fc400000012ff */
[----:B------:R-:W-:Y:S02]  /*e940*/  SHF.R.U64 R20, R20, 0x3, RZ ;  /* 0x0000000314147819 */ /* 0x000fe400000012ff */
[----:B------:R-:W-:Y:S02]  /*e950*/  F2FP.F16.F32.PACK_AB R4, R12, R95 ;  /* 0x0000005f0c04723e */ /* 0x000fe400000000ff */
[----:B------:R-:W-:Y:S02]  /*e960*/  SHF.R.U64 R72, R72, 0x3, RZ ;  /* 0x0000000348487819 */ /* 0x000fe400000012ff */
[----:B------:R-:W-:Y:S01]  /*e970*/  LOP3.LUT R12, R10, R101, RZ, 0x3c, !PT ;  /* 0x000000650a0c7212 */ /* 0x000fe200078e3cff */
[----:B------:R2:W-:Y:S01]  /*e980*/  STSM.16.M88.4 [R94], R4 ;  /* 0x000000045e007844 */ /* 0x0005e20000000200 */
[----:B------:R-:W-:Y:S02]  /*e990*/  LOP3.LUT R10, R23, R90, RZ, 0x3c, !PT ;  /* 0x0000005a170a7212 */ /* 0x000fe400078e3cff */
[----:B------:R-:W-:-:S02]  /*e9a0*/  LOP3.LUT R8, R44, R103, RZ, 0x3c, !PT ;  /* 0x000000672c087212 */ /* 0x000fc400078e3cff */
[----:B------:R-:W-:Y:S02]  /*e9b0*/  LOP3.LUT R24, R20, R73, RZ, 0x3c, !PT ;  /* 0x0000004914187212 */ /* 0x000fe400078e3cff */
[----:B------:R-:W-:Y:S02]  /*e9c0*/  LOP3.LUT R20, R72, R99, RZ, 0x3c, !PT ;  /* 0x0000006348147212 */ /* 0x000fe400078e3cff */
[----:B------:R-:W-:Y:S02]  /*e9d0*/  MOV R72, R10 ;  /* 0x0000000a00487202 */ /* 0x000fe40000000f00 */
[----:B------:R-:W-:Y:S02]  /*e9e0*/  MOV R44, R8 ;  /* 0x00000008002c7202 */ /* 0x000fe40000000f00 */
[----:B------:R-:W-:Y:S02]  /*e9f0*/  MOV R92, R26 ;  /* 0x0000001a005c7202 */ /* 0x000fe40000000f00 */
[----:B------:R-:W-:-:S02]  /*ea00*/  F2FP.F16.F32.PACK_AB R8, R88, R89 ;  /* 0x000000595808723e */ /* 0x000fc400000000ff */
[----:B------:R-:W-:Y:S02]  /*ea10*/  F2FP.F16.F32.PACK_AB R9, R35, R34 ;  /* 0x000000222309723e */ /* 0x000fe400000000ff */
[----:B------:R-:W-:Y:S02]  /*ea20*/  F2FP.F16.F32.PACK_AB R10, R37, R36 ;  /* 0x00000024250a723e */ /* 0x000fe400000000ff */
[----:B------:R-:W-:Y:S02]  /*ea30*/  F2FP.F16.F32.PACK_AB R11, R39, R38 ;  /* 0x00000026270b723e */ /* 0x000fe400000000ff */
[----:B------:R-:W-:Y:S02]  /*ea40*/  MOV R91, R24 ;  /* 0x00000018005b7202 */ /* 0x000fe40000000f00 */
[----:B--2---:R-:W-:Y:S01]  /*ea50*/  F2FP.F16.F32.PACK_AB R4, R41, R40 ;  /* 0x000000282904723e */ /* 0x004fe200000000ff */
[----:B------:R-:W-:Y:S01]  /*ea60*/  STSM.16.M88.4 [R92], R8 ;  /* 0x000000085c007844 */ /* 0x000fe20000000200 */
[----:B------:R-:W-:-:S02]  /*ea70*/  F2FP.F16.F32.PACK_AB R5, R43, R42 ;  /* 0x0000002a2b05723e */ /* 0x000fc400000000ff */
[----:B------:R-:W-:Y:S02]  /*ea80*/  F2FP.F16.F32.PACK_AB R6, R32, R33 ;  /* 0x000000212006723e */ /* 0x000fe400000000ff */
[----:B------:R-:W-:Y:S02]  /*ea90*/  F2FP.F16.F32.PACK_AB R7, R30, R31 ;  /* 0x0000001f1e07723e */ /* 0x000fe400000000ff */
[----:B------:R-:W-:Y:S02]  /*eaa0*/  MOV R90, R14 ;  /* 0x0000000e005a7202 */ /* 0x000fe40000000f00 */
[----:B------:R-:W-:Y:S01]  /*eab0*/  MOV R73, R12 ;  /* 0x0000000c00497202 */ /* 0x000fe20000000f00 */
[----:B------:R2:W-:Y:S01]  /*eac0*/  STSM.16.M88.4 [R91], R4 ;  /* 0x000000045b007844 */ /* 0x0005e20000000200 */
[----:B------:R-:W-:Y:S02]  /*ead0*/  F2FP.F16.F32.PACK_AB R12, R49, R48 ;  /* 0x00000030310c723e */ /* 0x000fe400000000ff */
[----:B------:R-:W-:-:S02]  /*eae0*/  F2FP.F16.F32.PACK_AB R13, R51, R50 ;  /* 0x00000032330d723e */ /* 0x000fc400000000ff */
[----:B------:R-:W-:Y:S02]  /*eaf0*/  F2FP.F16.F32.PACK_AB R14, R53, R52 ;  /* 0x00000034350e723e */ /* 0x000fe400000000ff */
[----:B------:R-:W-:Y:S01]  /*eb00*/  F2FP.F16.F32.PACK_AB R15, R55, R54 ;  /* 0x00000036370f723e */ /* 0x000fe200000000ff */
[----:B------:R-:W-:Y:S01]  /*eb10*/  ULDC UR4, c[0x0][0xa88] ;  /* 0x0002a20000047ab9 */ /* 0x000fe20000000800 */
[----:B------:R-:W-:Y:S01]  /*eb20*/  MOV R23, R20 ;  /* 0x0000001400177202 */ /* 0x000fe20000000f00 */
[----:B------:R-:W3:Y:S01]  /*eb30*/  LDC R52, c[0x0][0xbe8] ;  /* 0x0002fa00ff347b82 */ /* 0x000ee20000000800 */
[----:B------:R-:W-:Y:S01]  /*eb40*/  F2FP.F16.F32.PACK_AB R24, R57, R56 ;  /* 0x000000383918723e */ /* 0x000fe200000000ff */
[----:B------:R-:W-:Y:S01]  /*eb50*/  STSM.16.M88.4 [R90], R12 ;  /* 0x0000000c5a007844 */ /* 0x000fe20000000200 */
[----:B------:R-:W-:Y:S02]  /*eb60*/  F2FP.F16.F32.PACK_AB R25, R59, R58 ;  /* 0x0000003a3b19723e */ /* 0x000fe400000000ff */
[----:B------:R-:W-:-:S02]  /*eb70*/  F2FP.F16.F32.PACK_AB R26, R61, R60 ;  /* 0x0000003c3d1a723e */ /* 0x000fc400000000ff */
[----:B------:R-:W-:Y:S01]  /*eb80*/  F2FP.F16.F32.PACK_AB R27, R63, R62 ;  /* 0x0000003e3f1b723e */ /* 0x000fe200000000ff */
[----:B--2---:R-:W2:Y:S01]  /*eb90*/  LDC.64 R4, c[0x0][0xc08] ;  /* 0x00030200ff047b82 */ /* 0x004ea20000000a00 */
[----:B------:R-:W-:Y:S02]  /*eba0*/  F2FP.F16.F32.PACK_AB R30, R77, R76 ;  /* 0x0000004c4d1e723e */ /* 0x000fe400000000ff */
[----:B------:R-:W-:Y:S01]  /*ebb0*/  F2FP.F16.F32.PACK_AB R31, R79, R78 ;  /* 0x0000004e4f1f723e */ /* 0x000fe200000000ff */
[----:B------:R4:W-:Y:S01]  /*ebc0*/  STSM.16.M88.4 [R23], R24 ;  /* 0x0000001817007844 */ /* 0x0009e20000000200 */
[----:B-1----:R-:W-:-:S03]  /*ebd0*/  ISETP.NE.U32.AND P0, PT, R96, RZ, PT ;  /* 0x000000ff6000720c */ /* 0x002fc60003f05070 */
[----:B------:R-:W1:Y:S01]  /*ebe0*/  LDC.64 R20, c[0x0][0xc00] ;  /* 0x00030000ff147b82 */ /* 0x000e620000000a00 */
[----:B------:R0:W-:Y:S01]  /*ebf0*/  STSM.16.M88.4 [R73], R64 ;  /* 0x0000004049007844 */ /* 0x0001e20000000200 */
[----:B------:R-:W-:-:S03]  /*ec00*/  ISETP.NE.AND.EX P0, PT, R97, RZ, PT, P0 ;  /* 0x000000ff6100720c */ /* 0x000fc60003f05300 */
[----:B------:R0:W-:Y:S04]  /*ec10*/  STSM.16.M88.4 [R72], R28 ;  /* 0x0000001c48007844 */ /* 0x0001e80000000200 */
[----:B------:R0:W-:Y:S01]  /*ec20*/  STSM.16.M88.4 [R44], R80 ;  /* 0x000000502c007844 */ /* 0x0001e20000000200 */
[----:B------:R-:W-:Y:S02]  /*ec30*/  IMAD.U32 R7, RZ, RZ, UR4 ;  /* 0x00000004ff077e24 */ /* 0x000fe4000f8e00ff */
[----:B----4-:R-:W-:Y:S01]  /*ec40*/  IMAD.MOV.U32 R23, RZ, RZ, RZ ;  /* 0x000000ffff177224 */ /* 0x010fe200078e00ff */
[----:B------:R-:W-:Y:S01]  /*ec50*/  BAR.SYNC.DEFER_BLOCKING 0x1, 0x100 ;  /* 0x0044000000007b1d */ /* 0x000fe20000010000 */
[----:B--2---:R-:W-:-:S04]  /*ec60*/  ISETP.NE.U32.AND P2, PT, R4, RZ, PT ;  /* 0x000000ff0400720c */ /* 0x004fc80003f45070 */
[----:B------:R-:W-:Y:S01]  /*ec70*/  ISETP.NE.AND.EX P2, PT, R5, RZ, PT, P2 ;  /* 0x000000ff0500720c */ /* 0x000fe20003f45320 */
[----:B-1----:R-:W-:-:S12]  /*ec80*/  IMAD.WIDE R20, R164, 0x4, R20 ;  /* 0x00000004a4147825 */ /* 0x002fd800078e0214 */
[----:B------:R-:W1:Y:S01]  /*ec90*/  @P2 LDC.64 R4, c[0x0][0xc08] ;  /* 0x00030200ff042b82 */ /* 0x000e620000000a00 */
[----:B------:R0:W5:Y:S01]  /*eca0*/  @P0 LDG.E R23, desc[UR36][R20.64] ;  /* 0x0000002414170981 */ /* 0x000162000c1e1900 */
[----:B---3--:R-:W-:-:S13]  /*ecb0*/  ISETP.NE.AND P1, PT, R52, 0x1, PT ;  /* 0x000000013400780c */ /* 0x008fda0003f25270 */
[----:B------:R-:W2:Y:S01]  /*ecc0*/  @P1 LDC R6, c[0x0][0xbec] ;  /* 0x0002fb00ff061b82 */ /* 0x000ea20000000800 */
[----:B-1----:R-:W-:-:S07]  /*ecd0*/  @P2 IMAD.WIDE R4, R164, 0x4, R4 ;  /* 0x00000004a4042825 */ /* 0x002fce00078e0204 */
[----:B------:R-:W1:Y:S01]  /*ece0*/  @P1 LDC R11, c[0x0][0xbf0] ;  /* 0x0002fc00ff0b1b82 */ /* 0x000e620000000800 */
[----:B------:R0:W5:Y:S01]  /*ecf0*/  @P2 LDG.E R7, desc[UR36][R4.64] ;  /* 0x0000002404072981 */ /* 0x000162000c1e1900 */
[----:B------:R-:W-:Y:S05]  /*ed00*/  @P2 BRA `(.L_x_1327) ;  /* 0x0000000000102947 */ /* 0x000fea0003800000 */
[----:B------:R-:W-:Y:S05]  /*ed10*/  @!P0 BRA `(.L_x_1327) ;  /* 0x00000000000c8947 */ /* 0x000fea0003800000 */
[----:B0-----:R-:W3:Y:S04]  /*ed20*/  LDG.E R4, desc[UR36][R20.64] ;  /* 0x0000002414047981 */ /* 0x001ee8000c1e1900 */
[----:B-----5:R-:W3:Y:S02]  /*ed30*/  LDG.E R7, desc[UR36][R20.64+0x4] ;  /* 0x0000042414077981 */ /* 0x020ee4000c1e1900 */
[----:B---3--:R-:W-:-:S07]  /*ed40*/  IMAD.IADD R7, R7, 0x1, -R4 ;  /* 0x0000000107077824 */ /* 0x008fce00078e0a04 */
.L_x_1327:
[----:B0-----:R-:W-:Y:S01]  /*ed50*/  SHF.R.S32.HI R44, RZ, 0x1f, R163 ;  /* 0x0000001fff2c7819 */ /* 0x001fe200000114a3 */
[----:B------:R-:W-:Y:S01]  /*ed60*/  IMAD.IADD R15, R22, 0x1, R18 ;  /* 0x00000001160f7824 */ /* 0x000fe200078e0212 */
[----:B------:R-:W-:Y:S01]  /*ed70*/  ULDC.64 UR4, c[0x0][0xb90] ;  /* 0x0002e40000047ab9 */ /* 0x000fe20000000a00 */
[--C-:B-----5:R-:W-:Y:S01]  /*ed80*/  SHF.R.S32.HI R21, RZ, 0x1f, R23.reuse ;  /* 0x0000001fff157819 */ /* 0x120fe20000011417 */
[----:B------:R-:W-:Y:S01]  /*ed90*/  IMAD.MOV.U32 R20, RZ, RZ, R23 ;  /* 0x000000ffff147224 */ /* 0x000fe200078e0017 */
[----:B------:R-:W-:Y:S01]  /*eda0*/  SHF.R.S32.HI R8, RZ, 0x1f, R164 ;  /* 0x0000001fff087819 */ /* 0x000fe200000114a4 */
[----:B------:R-:W-:Y:S01]  /*edb0*/  IMAD R4, R44, UR4, RZ ;  /* 0x000000042c047c24 */ /* 0x000fe2000f8e02ff */
[----:B------:R-:W-:Y:S01]  /*edc0*/  SEL R53, R164, RZ, !P0 ;  /* 0x000000ffa4357207 */ /* 0x000fe20004000000 */
[----:B--2---:R-:W-:-:S04]  /*edd0*/  @P1 IMAD.HI.U32 R6, R15, R6, RZ ;  /* 0x000000060f061227 */ /* 0x004fc800078e00ff */
[----:B------:R-:W-:Y:S01]  /*ede0*/  IMAD.MOV.U32 R9, RZ, RZ, R15 ;  /* 0x000000ffff097224 */ /* 0x000fe200078e000f */
[----:B-1----:R-:W-:Y:S01]  /*edf0*/  @P1 SHF.R.U32.HI R9, RZ, R11, R6 ;  /* 0x0000000bff091219 */ /* 0x002fe20000011606 */
[C---:B------:R-:W-:Y:S02]  /*ee00*/  IMAD R13, R163.reuse, UR5, R4 ;  /* 0x00000005a30d7c24 */ /* 0x040fe4000f8e0204 */
[----:B------:R-:W-:Y:S01]  /*ee10*/  IMAD.WIDE.U32 R4, R163, UR4, R20 ;  /* 0x00000004a3047c25 */ /* 0x000fe2000f8e0014 */
[----:B------:R-:W-:Y:S01]  /*ee20*/  SEL R20, R8, RZ, !P0 ;  /* 0x000000ff08147207 */ /* 0x000fe20004000000 */
[----:B------:R-:W-:Y:S02]  /*ee30*/  ULDC.64 UR4, c[0x0][0xb98] ;  /* 0x0002e60000047ab9 */ /* 0x000fe40000000a00 */
[----:B------:R-:W-:Y:S02]  /*ee40*/  IMAD R11, R165, 0x40, R160 ;  /* 0x00000040a50b7824 */ /* 0x000fe400078e02a0 */
[----:B------:R-:W-:-:S02]  /*ee50*/  IMAD.IADD R5, R5, 0x1, R13 ;  /* 0x0000000105057824 */ /* 0x000fc400078e020d */
[----:B------:R-:W-:Y:S02]  /*ee60*/  IMAD.MOV R13, RZ, RZ, -R9 ;  /* 0x000000ffff0d7224 */ /* 0x000fe400078e0a09 */
[----:B------:R-:W-:-:S04]  /*ee70*/  IMAD.WIDE R16, R11, 0x2, R16 ;  /* 0x000000020b107825 */ /* 0x000fc800078e0210 */
[----:B------:R-:W-:Y:S01]  /*ee80*/  IMAD R6, R20, UR4, RZ ;  /* 0x0000000414067c24 */ /* 0x000fe2000f8e02ff */
[C---:B------:R-:W-:Y:S01]  /*ee90*/  IADD3 R41, P6, R16.reuse, 0x4000, RZ ;  /* 0x0000400010297810 */ /* 0x040fe20007fde0ff */
[----:B------:R-:W-:Y:S01]  /*eea0*/  IMAD.WIDE.U32 R4, R53, UR4, R4 ;  /* 0x0000000435047c25 */ /* 0x000fe2000f8e0004 */
[----:B------:R-:W-:Y:S02]  /*eeb0*/  IADD3 R37, P5, R16, 0x5000, RZ ;  /* 0x0000500010257810 */ /* 0x000fe40007fbe0ff */
[----:B------:R-:W-:Y:S01]  /*eec0*/  LOP3.LUT R40, R41, 0x380, RZ, 0xc0, !PT ;  /* 0x0000038029287812 */ /* 0x000fe200078ec0ff */
[----:B------:R-:W-:Y:S01]  /*eed0*/  IMAD R11, R52, R13, R15 ;  /* 0x0000000d340b7224 */ /* 0x000fe200078e020f */
[----:B------:R-:W-:Y:S01]  /*eee0*/  SHF.R.S32.HI R13, RZ, 0x1f, R9 ;  /* 0x0000001fff0d7819 */ /* 0x000fe20000011409 */
[----:B------:R-:W-:Y:S01]  /*eef0*/  IMAD R8, R53, UR5, R6 ;  /* 0x0000000535087c24 */ /* 0x000fe2000f8e0206 */
[----:B------:R-:W-:Y:S01]  /*ef00*/  IADD3 R4, P2, R9, R4, RZ ;  /* 0x0000000409047210 */ /* 0x000fe20007f5e0ff */
[----:B------:R-:W-:Y:S01]  /*ef10*/  ULDC.64 UR4, c[0x0][0xb88] ;  /* 0x0002e20000047ab9 */ /* 0x000fe20000000a00 */
[----:B------:R-:W-:Y:S01]  /*ef20*/  SHF.R.S32.HI R6, RZ, 0x1f, R11 ;  /* 0x0000001fff067819 */ /* 0x000fe2000001140b */
[----:B------:R-:W-:Y:S01]  /*ef30*/  IMAD.IADD R24, R170, 0x1, R18 ;  /* 0x00000001aa187824 */ /* 0x000fe200078e0212 */
[----:B------:R-:W-:Y:S01]  /*ef40*/  IADD3.X R5, R13, R5, R8, P2, !PT ;  /* 0x000000050d057210 */ /* 0x000fe200017fe408 */
[----:B------:R-:W-:Y:S01]  /*ef50*/  IMAD R55, R7, R52, RZ ;  /* 0x0000003407377224 */ /* 0x000fe200078e02ff */
[----:B------:R-:W-:Y:S01]  /*ef60*/  IADD3 R9, P3, R16, 0x2000, RZ ;  /* 0x0000200010097810 */ /* 0x000fe20007f7e0ff */
[----:B------:R-:W-:Y:S01]  /*ef70*/  IMAD R10, R6, UR4, RZ ;  /* 0x00000004060a7c24 */ /* 0x000fe2000f8e02ff */
[----:B------:R-:W-:Y:S01]  /*ef80*/  IADD3 R15, P0, R16, 0x1000, RZ ;  /* 0x00001000100f7810 */ /* 0x000fe20007f1e0ff */
[----:B------:R-:W-:Y:S01]  /*ef90*/  IMAD.WIDE.U32 R4, R11, UR4, R4 ;  /* 0x000000040b047c25 */ /* 0x000fe2000f8e0004 */
[----:B------:R-:W-:-:S02]  /*efa0*/  LOP3.LUT R8, R9, 0x380, RZ, 0xc0, !PT ;  /* 0x0000038009087812 */ /* 0x000fc400078ec0ff */
[----:B------:R-:W-:Y:S01]  /*efb0*/  LOP3.LUT R36, R37, 0x380, RZ, 0xc0, !PT ;  /* 0x0000038025247812 */ /* 0x000fe200078ec0ff */
[----:B------:R-:W-:Y:S01]  /*efc0*/  IMAD R13, R11, UR5, R10 ;  /* 0x000000050b0d7c24 */ /* 0x000fe2000f8e020a */
[----:B------:R-:W-:Y:S01]  /*efd0*/  ULDC.64 UR4, c[0x0][0xb50] ;  /* 0x0002d40000047ab9 */ /* 0x000fe20000000a00 */
[----:B------:R-:W-:Y:S01]  /*efe0*/  SHF.R.U64 R6, R8, 0x3, RZ ;  /* 0x0000000308067819 */ /* 0x000fe200000012ff */
[----:B------:R-:W-:Y:S01]  /*eff0*/  IMAD.X R7, RZ, RZ, R17, P3 ;  /* 0x000000ffff077224 */ /* 0x000fe200018e0611 */
[----:B------:R-:W-:Y:S01]  /*f000*/  LEA R10, P4, R4, UR4, 0x2 ;  /* 0x00000004040a7c11 */ /* 0x000fe2000f8810ff */
[----:B------:R-:W-:Y:S01]  /*f010*/  IMAD.IADD R5, R5, 0x1, R13 ;  /* 0x0000000105057824 */ /* 0x000fe200078e020d */
[----:B------:R-:W-:Y:S01]  /*f020*/  LOP3.LUT R6, R6, R9, RZ, 0x3c, !PT ;  /* 0x0000000906067212 */ /* 0x000fe200078e3cff */
[----:B------:R-:W-:Y:S01]  /*f030*/  IMAD.X R13, RZ, RZ, R17, P0 ;  /* 0x000000ffff0d7224 */ /* 0x000fe200000e0611 */
[----:B------:R-:W-:Y:S01]  /*f040*/  IADD3 R9, P2, R16, 0x3000, RZ ;  /* 0x0000300010097810 */ /* 0x000fe20007f5e0ff */
[----:B------:R-:W-:Y:S01]  /*f050*/  SHFL.IDX PT, R48, R10, RZ, 0x1c1f ;  /* 0x001c1fff0a307589 */ /* 0x000fe200000e0000 */
[----:B------:R-:W-:Y:S01]  /*f060*/  LEA.HI.X R14, R4, UR5, R5, 0x2, P4 ;  /* 0x00000005040e7c11 */ /* 0x000fe2000a0f1405 */
[----:B------:R-:W-:Y:S01]  /*f070*/  VIADD R4, R24, 0x8 ;  /* 0x0000000818047836 */ /* 0x000fe20000000000 */
[----:B------:R-:W-:Y:S01]  /*f080*/  LOP3.LUT R8, R9, 0x380, RZ, 0xc0, !PT ;  /* 0x0000038009087812 */ /* 0x000fe200078ec0ff */
[----:B------:R-:W-:Y:S01]  /*f090*/  SHFL.IDX PT, R50, R10, 0x1, 0x1c1f ;  /* 0x003c1f000a327f89 */ /* 0x000fe200000e0000 */
[----:B------:R-:W-:Y:S01]  /*f0a0*/  LOP3.LUT P0, RZ, R167, 0x3, RZ, 0xc0, !PT ;  /* 0x00000003a7ff7812 */ /* 0x000fe2000780c0ff */
[----:B------:R-:W-:Y:S01]  /*f0b0*/  ULDC.64 UR4, c[0x0][0xaa0] ;  /* 0x0002a80000047ab9 */ /* 0x000fe20000000a00 */
[----:B------:R-:W-:Y:S01]  /*f0c0*/  SHF.R.U64 R8, R8, 0x3, RZ ;  /* 0x0000000308087819 */ /* 0x000fe200000012ff */
[----:B------:R-:W0:Y:S01]  /*f0d0*/  SHFL.IDX PT, R49, R14, RZ, 0x1c1f ;  /* 0x001c1fff0e317589 */ /* 0x000e2200000e0000 */
[----:B------:R-:W-:-:S02]  /*f0e0*/  IADD3 R33, P4, R16, 0x6000, RZ ;  /* 0x0000600010217810 */ /* 0x000fc40007f9e0ff */
[----:B------:R-:W-:Y:S01]  /*f0f0*/  LOP3.LUT R8, R8, R9, RZ, 0x3c, !PT ;  /* 0x0000000908087212 */ /* 0x000fe200078e3cff */
[----:B------:R-:W1:Y:S01]  /*f100*/  SHFL.IDX PT, R51, R14, 0x1, 0x1c1f ;  /* 0x003c1f000e337f89 */ /* 0x000e6200000e0000 */
[----:B------:R-:W-:Y:S01]  /*f110*/  IMAD.X R9, RZ, RZ, R17, P2 ;  /* 0x000000ffff097224 */ /* 0x000fe200010e0611 */
[-C--:B------:R-:W-:Y:S02]  /*f120*/  ISETP.GE.OR P2, PT, R24, R55.reuse, P0 ;  /* 0x000000371800720c */ /* 0x080fe40000746670 */
[----:B------:R-:W-:Y:S02]  /*f130*/  ISETP.GE.OR P0, PT, R4, R55, P0 ;  /* 0x000000370400720c */ /* 0x000fe40000706670 */
[----:B------:R-:W-:Y:S02]  /*f140*/  LOP3.LUT R11, R16, 0x380, RZ, 0xc0, !PT ;  /* 0x00000380100b7812 */ /* 0x000fe400078ec0ff */
[----:B------:R-:W-:Y:S02]  /*f150*/  LOP3.LUT R32, R33, 0x380, RZ, 0xc0, !PT ;  /* 0x0000038021207812 */ /* 0x000fe400078ec0ff */
[----:B------:R-:W-:-:S02]  /*f160*/  SHF.R.U64 R11, R11, 0x3, RZ ;  /* 0x000000030b0b7819 */ /* 0x000fc400000012ff */
[----:B------:R-:W-:Y:S02]  /*f170*/  IADD3 R5, P3, R16, 0x7000, RZ ;  /* 0x0000700010057810 */ /* 0x000fe40007f7e0ff */
[----:B------:R-:W-:Y:S02]  /*f180*/  SHF.R.U64 R40, R40, 0x3, RZ ;  /* 0x0000000328287819 */ /* 0x000fe400000012ff */
[----:B------:R-:W-:Y:S01]  /*f190*/  SHF.R.U64 R36, R36, 0x3, RZ ;  /* 0x0000000324247819 */ /* 0x000fe200000012ff */
[--C-:B------:R-:W-:Y:S01]  /*f1a0*/  IMAD.X R29, RZ, RZ, R17.reuse, P3 ;  /* 0x000000ffff1d7224 */ /* 0x100fe200018e0611 */
[----:B------:R-:W-:Y:S02]  /*f1b0*/  SHF.R.U64 R32, R32, 0x3, RZ ;  /* 0x0000000320207819 */ /* 0x000fe400000012ff */
[----:B------:R-:W-:Y:S01]  /*f1c0*/  LOP3.LUT R16, R11, R16, RZ, 0x3c, !PT ;  /* 0x000000100b107212 */ /* 0x000fe200078e3cff */
[----:B0-----:R0:W-:Y:S01]  /*f1d0*/  @!P2 ST.E desc[UR36][R48.64], R2 ;  /* 0x000000023000a985 */ /* 0x0011e2000c101924 */
[----:B------:R-:W-:Y:S01]  /*f1e0*/  LOP3.LUT R40, R40, R41, RZ, 0x3c, !PT ;  /* 0x0000002928287212 */ /* 0x000fe200078e3cff */
[--C-:B------:R-:W-:Y:S01]  /*f1f0*/  IMAD.X R41, RZ, RZ, R17.reuse, P6 ;  /* 0x000000ffff297224 */ /* 0x100fe200030e0611 */
[----:B------:R-:W-:Y:S01]  /*f200*/  LOP3.LUT R36, R36, R37, RZ, 0x3c, !PT ;  /* 0x0000002524247212 */ /* 0x000fe200078e3cff */
[----:B-1----:R1:W-:Y:S01]  /*f210*/  @!P0 ST.E desc[UR36][R50.64], R0 ;  /* 0x0000000032008985 */ /* 0x0023e2000c101924 */
[----:B------:R-:W-:Y:S01]  /*f220*/  LOP3.LUT R32, R32, R33, RZ, 0x3c, !PT ;  /* 0x0000002120207212 */ /* 0x000fe200078e3cff */
[--C-:B------:R-:W-:Y:S01]  /*f230*/  IMAD.X R37, RZ, RZ, R17.reuse, P5 ;  /* 0x000000ffff257224 */ /* 0x100fe200028e0611 */
[----:B------:R-:W-:Y:S01]  /*f240*/  LOP3.LUT R12, R15, 0x380, RZ, 0xc0, !PT ;  /* 0x000003800f0c7812 */ /* 0x000fe200078ec0ff */
[----:B------:R-:W-:Y:S01]  /*f250*/  IMAD.X R33, RZ, RZ, R17, P4 ;  /* 0x000000ffff217224 */ /* 0x000fe200020e0611 */
[----:B------:R2:W5:Y:S01]  /*f260*/  LD.E.128 R24, desc[UR36][R16.64] ;  /* 0x0000002410187980 */ /* 0x000562000c101d00 */
[----:B------:R-:W-:Y:S01]  /*f270*/  LOP3.LUT R4, R5, 0x380, RZ, 0xc0, !PT ;  /* 0x0000038005047812 */ /* 0x000fe200078ec0ff */
[----:B0-----:R-:W0:Y:S01]  /*f280*/  @P1 LDC R49, c[0x0][0xbec] ;  /* 0x0002fb00ff311b82 */ /* 0x001e220000000800 */
[----:B------:R-:W-:Y:S01]  /*f290*/  SHF.R.U64 R12, R12, 0x3, RZ ;  /* 0x000000030c0c7819 */ /* 0x000fe200000012ff */
[----:B------:R-:W5:Y:S01]  /*f2a0*/  LD.E.128 R8, desc[UR36][R8.64] ;  /* 0x0000002408087980 */ /* 0x000f62000c101d00 */
[----:B------:R-:W-:Y:S01]  /*f2b0*/  SHF.R.U64 R4, R4, 0x3, RZ ;  /* 0x0000000304047819 */ /* 0x000fe200000012ff */
[----:B-1----:R-:W-:Y:S01]  /*f2c0*/  IMAD R0, R21, UR4, RZ ;  /* 0x0000000415007c24 */ /* 0x002fe2000f8e02ff */
[----:B------:R-:W-:Y:S01]  /*f2d0*/  LOP3.LUT R12, R12, R15, RZ, 0x3c, !PT ;  /* 0x0000000f0c0c7212 */ /* 0x000fe200078e3cff */
[----:B------:R-:W5:Y:S01]  /*f2e0*/  LD.E.128 R40, desc[UR36][R40.64] ;  /* 0x0000002428287980 */ /* 0x000f62000c101d00 */
[----:B--2---:R-:W-:Y:S01]  /*f2f0*/  IMAD.WIDE.U32 R16, R23, UR4, RZ ;  /* 0x0000000417107c25 */ /* 0x004fe2000f8e00ff */
[----:B------:R-:W-:-:S02]  /*f300*/  LOP3.LUT R28, R4, R5, RZ, 0x3c, !PT ;  /* 0x00000005041c7212 */ /* 0x000fc400078e3cff */
[----:B------:R-:W5:Y:S01]  /*f310*/  LD.E.128 R4, desc[UR36][R6.64] ;  /* 0x0000002406047980 */ /* 0x000f62000c101d00 */
[----:B------:R-:W-:Y:S01]  /*f320*/  IMAD R21, R23, UR5, R0 ;  /* 0x0000000517157c24 */ /* 0x000fe2000f8e0200 */
[----:B------:R-:W-:Y:S01]  /*f330*/  ULDC.64 UR4, c[0x0][0xae8] ;  /* 0x0002ba0000047ab9 */ /* 0x000fe20000000a00 */
[----:B------:R-:W1:Y:S01]  /*f340*/  @P1 LDC R23, c[0x0][0xbf0] ;  /* 0x0002fc00ff171b82 */ /* 0x000e620000000800 */
[----:B------:R-:W5:Y:S01]  /*f350*/  LD.E.128 R12, desc[UR36][R12.64] ;  /* 0x000000240c0c7980 */ /* 0x000f62000c101d00 */
[----:B------:R-:W-:Y:S02]  /*f360*/  IMAD.IADD R17, R17, 0x1, R21 ;  /* 0x0000000111117824 */ /* 0x000fe400078e0215 */
[----:B------:R-:W-:Y:S01]  /*f370*/  IMAD R21, R162, 0x20, R165 ;  /* 0x00000020a2157824 */ /* 0x000fe200078e02a5 */
[----:B------:R-:W5:Y:S01]  /*f380*/  LD.E.128 R36, desc[UR36][R36.64] ;  /* 0x0000002424247980 */ /* 0x000f62000c101d00 */
[----:B------:R-:W-:Y:S02]  /*f390*/  IMAD R0, R44, UR4, RZ ;  /* 0x000000042c007c24 */ /* 0x000fe4000f8e02ff */
[----:B------:R-:W-:Y:S01]  /*f3a0*/  IMAD.IADD R44, R18, 0x1, R21 ;  /* 0x00000001122c7824 */ /* 0x000fe200078e0215 */
[----:B------:R-:W5:Y:S01]  /*f3b0*/  LD.E.128 R32, desc[UR36][R32.64] ;  /* 0x0000002420207980 */ /* 0x000f62000c101d00 */
[----:B------:R-:W-:-:S02]  /*f3c0*/  IMAD R21, R163, UR5, R0 ;  /* 0x00000005a3157c24 */ /* 0x000fc4000f8e0200 */
[----:B------:R-:W-:Y:S01]  /*f3d0*/  IMAD.WIDE.U32 R16, R163, UR4, R16 ;  /* 0x00000004a3107c25 */ /* 0x000fe2000f8e0010 */
[----:B------:R-:W-:Y:S01]  /*f3e0*/  ULDC.64 UR4, c[0x0][0xaf0] ;  /* 0x0002bc0000047ab9 */ /* 0x000fe20000000a00 */
[----:B------:R-:W5:Y:S02]  /*f3f0*/  LD.E.128 R28, desc[UR36][R28.64] ;  /* 0x000000241c1c7980 */ /* 0x000f64000c101d00 */
[----:B0-----:R-:W-:Y:S01]  /*f400*/  @P1 IMAD.HI.U32 R0, R44, R49, RZ ;  /* 0x000000312c001227 */ /* 0x001fe200078e00ff */
[----:B------:R-:W-:Y:S01]  /*f410*/  @!PT LDS RZ, [RZ] ;  /* 0x00000000fffff984 */ /* 0x000fe20000000800 */
[----:B------:R-:W-:Y:S01]  /*f420*/  @!PT LDS RZ, [RZ] ;  /* 0x00000000fffff984 */ /* 0x000fe20000000800 */
[----:B------:R-:W-:Y:S01]  /*f430*/  @!PT LDS RZ, [RZ] ;  /* 0x00000000fffff984 */ /* 0x000fe20000000800 */
[----:B------:R-:W-:Y:S01]  /*f440*/  @!PT LDS RZ, [RZ] ;  /* 0x00000000fffff984 */ /* 0x000fe20000000800 */
[----:B------:R0:W-:Y:S06]  /*f450*/  MEMBAR.ALL.CTA ;  /* 0x0000000000007992 */ /* 0x0001ec0000008000 */
[----:B0-----:R-:W0:Y:S01]  /*f460*/  FENCE.VIEW.ASYNC.S ;  /* 0x00000000000073c6 */ /* 0x001e220000000000 */
[----:B------:R-:W-:-:S02]  /*f470*/  IMAD.IADD R17, R17, 0x1, R21 ;  /* 0x0000000111117824 */ /* 0x000fc400078e0215 */
[----:B------:R-:W-:Y:S02]  /*f480*/  IMAD.MOV.U32 R21, RZ, RZ, R44 ;  /* 0x000000ffff157224 */ /* 0x000fe400078e002c */
[----:B------:R-:W-:Y:S01]  /*f490*/  IMAD R2, R20, UR4, RZ ;  /* 0x0000000414027c24 */ /* 0x000fe2000f8e02ff */
[----:B-1----:R-:W-:Y:S01]  /*f4a0*/  @P1 SHF.R.U32.HI R21, RZ, R23, R0 ;  /* 0x00000017ff151219 */ /* 0x002fe20000011600 */
[----:B------:R-:W-:-:S03]  /*f4b0*/  IMAD.WIDE.U32 R16, R53, UR4, R16 ;  /* 0x0000000435107c25 */ /* 0x000fc6000f8e0010 */
[--C-:B------:R-:W-:Y:S01]  /*f4c0*/  SHF.R.S32.HI R0, RZ, 0x1f, R21.reuse ;  /* 0x0000001fff007819 */ /* 0x100fe20000011415 */
[----:B------:R-:W-:Y:S01]  /*f4d0*/  IMAD R23, R53, UR5, R2 ;  /* 0x0000000535177c24 */ /* 0x000fe2000f8e0202 */
[----:B------:R-:W-:Y:S01]  /*f4e0*/  ULDC.64 UR4, c[0x0][0xae0] ;  /* 0x0002b80000047ab9 */ /* 0x000fe20000000a00 */
[----:B------:R-:W-:Y:S02]  /*f4f0*/  IMAD.MOV R49, RZ, RZ, -R21 ;  /* 0x000000ffff317224 */ /* 0x000fe400078e0a15 */
[----:B------:R-:W-:Y:S02]  /*f500*/  IMAD.IADD R17, R17, 0x1, R23 ;  /* 0x0000000111117824 */ /* 0x000fe400078e0217 */
[----:B------:R-:W-:Y:S02]  /*f510*/  IMAD R0, R0, UR4, RZ ;  /* 0x0000000400007c24 */ /* 0x000fe4000f8e02ff */
[----:B------:R-:W-:Y:S02]  /*f520*/  IMAD R23, R52, R49, R44 ;  /* 0x0000003134177224 */ /* 0x000fe400078e022c */
[----:B------:R-:W-:-:S02]  /*f530*/  IMAD R49, R21, UR5, R0 ;  /* 0x0000000515317c24 */ /* 0x000fc4000f8e0200 */
[----:B------:R-:W-:Y:S01]  /*f540*/  IMAD.WIDE.U32 R16, R21, UR4, R16 ;  /* 0x0000000415107c25 */ /* 0x000fe2000f8e0010 */
[----:B------:R-:W-:Y:S01]  /*f550*/  SHF.R.S32.HI R0, RZ, 0x1f, R23 ;  /* 0x0000001fff007819 */ /* 0x000fe20000011417 */
[----:B------:R-:W-:Y:S02]  /*f560*/  ULDC.64 UR4, c[0x0][0xad8] ;  /* 0x0002b60000047ab9 */ /* 0x000fe40000000a00 */
[----:B------:R-:W-:Y:S02]  /*f570*/  IMAD.IADD R17, R17, 0x1, R49 ;  /* 0x0000000111117824 */ /* 0x000fe400078e0231 */
[----:B------:R-:W-:Y:S02]  /*f580*/  IMAD R2, R0, UR4, RZ ;  /* 0x0000000400027c24 */ /* 0x000fe4000f8e02ff */
[----:B------:R-:W-:Y:S02]  /*f590*/  IMAD.IADD R44, R165, 0x1, R18 ;  /* 0x00000001a52c7824 */ /* 0x000fe400078e0212 */
[----:B------:R-:W-:-:S02]  /*f5a0*/  IMAD R21, R23, UR5, R2 ;  /* 0x0000000517157c24 */ /* 0x000fc4000f8e0202 */
[----:B------:R-:W-:Y:S01]  /*f5b0*/  IMAD.WIDE.U32 R16, R23, UR4, R16 ;  /* 0x0000000417107c25 */ /* 0x000fe2000f8e0010 */
[CC--:B------:R-:W-:Y:S01]  /*f5c0*/  ISETP.GE.AND P2, PT, R44.reuse, R55.reuse, PT ;  /* 0x000000372c00720c */ /* 0x0c0fe20003f46270 */
[----:B------:R-:W-:Y:S02]  /*f5d0*/  ULDC.64 UR4, c[0x0][0xa80] ;  /* 0x0002a00000047ab9 */ /* 0x000fe40000000a00 */
[----:B------:R-:W-:Y:S01]  /*f5e0*/  VIADD R0, R44, 0x20 ;  /* 0x000000202c007836 */ /* 0x000fe20000000000 */
[----:B------:R-:W-:Y:S01]  /*f5f0*/  LEA R18, P3, R16, UR4, 0x1 ;  /* 0x0000000410127c11 */ /* 0x000fe2000f8608ff */
[----:B------:R-:W-:Y:S02]  /*f600*/  IMAD.IADD R17, R17, 0x1, R21 ;  /* 0x0000000111117824 */ /* 0x000fe400078e0215 */
[----:B------:R-:W-:Y:S01]  /*f610*/  VIADD R3, R3, 0x2a820 ;  /* 0x0002a82003037836 */ /* 0x000fe20000000000 */
[----:B------:R-:W-:Y:S01]  /*f620*/  ISETP.GE.AND P0, PT, R0, R55, PT ;  /* 0x000000370000720c */ /* 0x000fe20003f06270 */
[----:B------:R-:W-:Y:S01]  /*f630*/  VIADD R0, R44, 0x40 ;  /* 0x000000402c007836 */ /* 0x000fe20000000000 */
[----:B------:R-:W-:-:S02]  /*f640*/  LEA.HI.X R20, R16, UR5, R17, 0x1, P3 ;  /* 0x0000000510147c11 */ /* 0x000fc400098f0c11 */
[----:B------:R-:W-:Y:S01]  /*f650*/  PRMT R3, RZ, 0x654, R3 ;  /* 0x00000654ff037816 */ /* 0x000fe20000000003 */
[----:B0-----:R0:W1:Y:S01]  /*f660*/  SHFL.IDX PT, R16, R18, RZ, 0x181f ;  /* 0x00181fff12107589 */ /* 0x00106200000e0000 */
        /* <DEDUP_REMOVED lines=10> */
[-C--:B0-2---:R-:W-:Y:S02]  /*f710*/  @!P2 LEA.HI.X R3, R160, R0.reuse, R173, 0x1, P4 ;  /* 0x00000000a003a211 */ /* 0x085fe400020f0cad */
[----:B------:R-:W-:-:S03]  /*f720*/  @!P3 LEA.HI.X R17, R161, R0, R172, 0x1, P5 ;  /* 0x00000000a111b211 */ /* 0x000fc600028f0cac */
[----:B-----5:R3:W-:Y:S04]  /*f730*/  @!P2 ST.E.128 desc[UR36][R2.64], R24 ;  /* 0x000000180200a985 */ /* 0x0207e8000c101d24 */
[----:B------:R3:W-:Y:S02]  /*f740*/  @!P3 ST.E.128 desc[UR36][R16.64], R40 ;  /* 0x000000281000b985 */ /* 0x0007e4000c101d24 */
.L_x_1329:
[----:B------:R-:W-:Y:S05]  /*f750*/  BSYNC B1 ;  /* 0x0000000000017941 */ /* 0x000fea0003800000 */
.L_x_1328:
        /* <DEDUP_REMOVED lines=9> */
[-C--:B0---4-:R-:W-:Y:S02]  /*f7f0*/  @!P3 LEA.HI.X R3, R160, R0.reuse, R173, 0x1, P0 ;  /* 0x00000000a003b211 */ /* 0x091fe400000f0cad */
[----:B------:R-:W-:-:S03]  /*f800*/  @!P4 LEA.HI.X R17, R161, R0, R172, 0x1, P2 ;  /* 0x00000000a111c211 */ /* 0x000fc600010f0cac */
[----:B-----5:R3:W-:Y:S04]  /*f810*/  @!P3 ST.E.128 desc[UR36][R2.64], R12 ;  /* 0x0000000c0200b985 */ /* 0x0207e8000c101d24 */
[----:B------:R3:W-:Y:S02]  /*f820*/  @!P4 ST.E.128 desc[UR36][R16.64], R36 ;  /* 0x000000241000c985 */ /* 0x0007e4000c101d24 */
.L_x_1331:
[----:B------:R-:W-:Y:S05]  /*f830*/  BSYNC B1 ;  /* 0x0000000000017941 */ /* 0x000fea0003800000 */
.L_x_1330:
        /* <DEDUP_REMOVED lines=13> */
.L_x_1333:
[----:B------:R-:W-:Y:S05]  /*f910*/  BSYNC B1 ;  /* 0x0000000000017941 */ /* 0x000fea0003800000 */
.L_x_1332:
        /* <DEDUP_REMOVED lines=16> */
.L_x_1326:
[----:B------:R-:W2:Y:S08]  /*fa20*/  LDC.64 R4, c[0x0][0xc00] ;  /* 0x00030000ff047b82 */ /* 0x000eb00000000a00 */
[----:B0-----:R-:W0:Y:S01]  /*fa30*/  LDC.64 R2, c[0x0][0xc00] ;  /* 0x00030000ff027b82 */ /* 0x001e220000000a00 */
[----:B------:R-:W-:Y:S01]  /*fa40*/  ULDC UR4, c[0x0][0xa88] ;  /* 0x0002a20000047ab9 */ /* 0x000fe20000000800 */
[----:B------:R-:W-:-:S06]  /*fa50*/  IMAD.MOV.U32 R6, RZ, RZ, RZ ;  /* 0x000000ffff067224 */ /* 0x000fcc00078e00ff */
[----:B------:R-:W3:Y:S01]  /*fa60*/  LDC R17, c[0x0][0xbe8] ;  /* 0x0002fa00ff117b82 */ /* 0x000ee20000000800 */
[----:B--2---:R-:W-:-:S04]  /*fa70*/  ISETP.NE.U32.AND P0, PT, R4, RZ, PT ;  /* 0x000000ff0400720c */ /* 0x004fc80003f05070 */
[----:B------:R-:W-:-:S03]  /*fa80*/  ISETP.NE.AND.EX P0, PT, R5, RZ, PT, P0 ;  /* 0x000000ff0500720c */ /* 0x000fc60003f05300 */
[----:B------:R-:W2:Y:S01]  /*fa90*/  LDC.64 R4, c[0x0][0xc08] ;  /* 0x00030200ff047b82 */ /* 0x000ea20000000a00 */
[----:B0-----:R-:W-:-:S04]  /*faa0*/  IMAD.WIDE R2, R164, 0x4, R2 ;  /* 0x00000004a4027825 */ /* 0x001fc800078e0202 */
[----:B------:R-:W-:-:S05]  /*fab0*/  IMAD.U32 R0, RZ, RZ, UR4 ;  /* 0x00000004ff007e24 */ /* 0x000fca000f8e00ff */
[----:B------:R0:W5:Y:S01]  /*fac0*/  @P0 LDG.E R6, desc[UR36][R2.64] ;  /* 0x0000002402060981 */ /* 0x000162000c1e1900 */
[----:B--2---:R-:W-:-:S04]  /*fad0*/  ISETP.NE.U32.AND P1, PT, R4, RZ, PT ;  /* 0x000000ff0400720c */ /* 0x004fc80003f25070 */
[----:B------:R-:W-:-:S13]  /*fae0*/  ISETP.NE.AND.EX P1, PT, R5, RZ, PT, P1 ;  /* 0x000000ff0500720c */ /* 0x000fda0003f25310 */
[----:B------:R-:W2:Y:S02]  /*faf0*/  @P1 LDC.64 R4, c[0x0][0xc08] ;  /* 0x00030200ff041b82 */ /* 0x000ea40000000a00 */
[----:B--2---:R-:W-:-:S05]  /*fb00*/  @P1 IMAD.WIDE R4, R164, 0x4, R4 ;  /* 0x00000004a4041825 */ /* 0x004fca00078e0204 */
[----:B------:R0:W5:Y:S01]  /*fb10*/  @P1 LDG.E R0, desc[UR36][R4.64] ;  /* 0x0000002404001981 */ /* 0x000162000c1e1900 */
[----:B---3--:R-:W-:Y:S02]  /*fb20*/  ISETP.NE.AND P2, PT, R17, 0x1, PT ;  /* 0x000000011100780c */ /* 0x008fe40003f45270 */
[----:B------:R-:W-:Y:S02]  /*fb30*/  ISETP.GE.AND P3, PT, R174, 0x80, PT ;  /* 0x00000080ae00780c */ /* 0x000fe40003f66270 */
[----:B------:R-:W-:-:S09]  /*fb40*/  SHF.R.S32.HI R7, RZ, 0x1f, R164 ;  /* 0x0000001fff077819 */ /* 0x000fd200000114a4 */
[----:B------:R-:W2:Y:S08]  /*fb50*/  @P2 LDC R16, c[0x0][0xbec] ;  /* 0x0002fb00ff102b82 */ /* 0x000eb00000000800 */
[----:B------:R-:W3:Y:S01]  /*fb60*/  @P2 LDC R21, c[0x0][0xbf0] ;  /* 0x0002fc00ff152b82 */ /* 0x000ee20000000800 */
[----:B0-----:R-:W-:Y:S05]  /*fb70*/  @P1 BRA `(.L_x_1335) ;  /* 0x0000000000101947 */ /* 0x001fea0003800000 */
[----:B------:R-:W-:Y:S05]  /*fb80*/  @!P0 BRA `(.L_x_1335) ;  /* 0x00000000000c8947 */ /* 0x000fea0003800000 */
[----:B------:R-:W4:Y:S04]  /*fb90*/  LDG.E R5, desc[UR36][R2.64] ;  /* 0x0000002402057981 */ /* 0x000f28000c1e1900 */
[----:B-----5:R-:W4:Y:S02]  /*fba0*/  LDG.E R0, desc[UR36][R2.64+0x4] ;  /* 0x0000042402007981 */ /* 0x020f24000c1e1900 */
[----:B----4-:R-:W-:-:S07]  /*fbb0*/  IMAD.IADD R0, R0, 0x1, -R5 ;  /* 0x0000000100007824 */ /* 0x010fce00078e0a05 */
.L_x_1335:
[----:B------:R-:W-:Y:S01]  /*fbc0*/  BSSY B1, `(.L_x_1336) ;  /* 0x000002d000017945 */ /* 0x000fe20003800000 */
[----:B------:R-:W-:Y:S02]  /*fbd0*/  SHF.R.S32.HI R10, RZ, 0x1f, R163 ;  /* 0x0000001fff0a7819 */ /* 0x000fe400000114a3 */
[----:B------:R-:W-:Y:S02]  /*fbe0*/  SEL R13, R164, RZ, !P0 ;  /* 0x000000ffa40d7207 */ /* 0x000fe40004000000 */
[----:B------:R-:W-:Y:S02]  /*fbf0*/  SEL R12, R7, RZ, !P0 ;  /* 0x000000ff070c7207 */ /* 0x000fe40004000000 */
[----:B-----5:R-:W-:Y:S01]  /*fc00*/  SHF.R.S32.HI R11, RZ, 0x1f, R6 ;  /* 0x0000001fff0b7819 */ /* 0x020fe20000011406 */
[----:B------:R-:W-:Y:S06]  /*fc10*/  @P3 BRA `(.L_x_1337) ;  /* 0x00000000009c3947 */ /* 0x000fec0003800000 */
[----:B------:R-:W0:Y:S01]  /*fc20*/  S2R R3, SR_TID.X ;  /* 0x0000000000037919 */ /* 0x000e220000002100 */
[----:B------:R-:W4:Y:S02]  /*fc30*/  LDC R14, c[0x0][0xbe8] ;  /* 0x0002fa00ff0e7b82 */ /* 0x000f240000000800 */
[----:B----4-:R-:W-:Y:S01]  /*fc40*/  IMAD R2, R0, R14, RZ ;  /* 0x0000000e00027224 */ /* 0x010fe200078e02ff */
[----:B0-----:R-:W-:-:S04]  /*fc50*/  IADD3 R9, R18, -0x80, R3 ;  /* 0xffffff8012097810 */ /* 0x001fc80007ffe003 */
[----:B------:R-:W-:-:S13]  /*fc60*/  ISETP.GE.AND P0, PT, R9, R2, PT ;  /* 0x000000020900720c */ /* 0x000fda0003f06270 */
[----:B------:R-:W-:Y:S05]  /*fc70*/  @P0 BRA `(.L_x_1337) ;  /* 0x0000000000840947 */ /* 0x000fea0003800000 */
[----:B------:R-:W-:Y:S01]  /*fc80*/  ISETP.NE.AND P0, PT, R14, 0x1, PT ;  /* 0x000000010e00780c */ /* 0x000fe20003f05270 */
[----:B------:R-:W-:Y:S01]  /*fc90*/  ULDC.64 UR4, c[0x0][0xb90] ;  /* 0x0002e40000047ab9 */ /* 0x000fe20000000a00 */
[----:B------:R-:W-:Y:S02]  /*fca0*/  IMAD.MOV.U32 R2, RZ, RZ, R6 ;  /* 0x000000ffff027224 */ /* 0x000fe400078e0006 */
[----:B------:R-:W-:Y:S02]  /*fcb0*/  IMAD R8, R10, UR4, RZ ;  /* 0x000000040a087c24 */ /* 0x000fe4000f8e02ff */
[----:B------:R-:W-:Y:S02]  /*fcc0*/  IMAD.MOV.U32 R3, RZ, RZ, R11 ;  /* 0x000000ffff037224 */ /* 0x000fe400078e000b */
[----:B------:R-:W-:Y:S02]  /*fcd0*/  IMAD.MOV.U32 R5, RZ, RZ, R9 ;  /* 0x000000ffff057224 */ /* 0x000fe400078e0009 */
[----:B------:R-:W-:-:S03]  /*fce0*/  IMAD.WIDE.U32 R2, R163, UR4, R2 ;  /* 0x00000004a3027c25 */ /* 0x000fc6000f8e0002 */
[----:B------:R-:W0:Y:S01]  /*fcf0*/  @P0 LDC R4, c[0x0][0xbec] ;  /* 0x0002fb00ff040b82 */ /* 0x000e220000000800 */
[----:B------:R-:W-:Y:S01]  /*fd00*/  IMAD R7, R163, UR5, R8 ;  /* 0x00000005a3077c24 */ /* 0x000fe2000f8e0208 */
[----:B------:R-:W-:-:S03]  /*fd10*/  ULDC.64 UR4, c[0x0][0xb98] ;  /* 0x0002e60000047ab9 */ /* 0x000fc60000000a00 */
[----:B------:R-:W-:-:S03]  /*fd20*/  IMAD.IADD R3, R3, 0x1, R7 ;  /* 0x0000000103037824 */ /* 0x000fc600078e0207 */
[----:B------:R-:W4:Y:S01]  /*fd30*/  @P0 LDC R15, c[0x0][0xbf0] ;  /* 0x0002fc00ff0f0b82 */ /* 0x000f220000000800 */
[----:B------:R-:W-:-:S04]  /*fd40*/  IMAD.WIDE.U32 R2, R13, UR4, R2 ;  /* 0x000000040d027c25 */ /* 0x000fc8000f8e0002 */
[----:B0-----:R-:W-:-:S05]  /*fd50*/  @P0 IMAD.HI.U32 R4, R9, R4, RZ ;  /* 0x0000000409040227 */ /* 0x001fca00078e00ff */
[----:B----4-:R-:W-:Y:S01]  /*fd60*/  @P0 SHF.R.U32.HI R5, RZ, R15, R4 ;  /* 0x0000000fff050219 */ /* 0x010fe20000011604 */
[----:B------:R-:W-:-:S03]  /*fd70*/  IMAD R4, R12, UR4, RZ ;  /* 0x000000040c047c24 */ /* 0x000fc6000f8e02ff */
[----:B------:R-:W-:Y:S01]  /*fd80*/  IADD3 R2, P0, R5, R2, RZ ;  /* 0x0000000205027210 */ /* 0x000fe20007f1e0ff */
[----:B------:R-:W-:Y:S02]  /*fd90*/  IMAD.MOV R7, RZ, RZ, -R5 ;  /* 0x000000ffff077224 */ /* 0x000fe400078e0a05 */
[----:B------:R-:W-:Y:S01]  /*fda0*/  IMAD R8, R13, UR5, R4 ;  /* 0x000000050d087c24 */ /* 0x000fe2000f8e0204 */
[----:B------:R-:W-:Y:S01]  /*fdb0*/  ULDC.64 UR4, c[0x0][0xb88] ;  /* 0x0002e20000047ab9 */ /* 0x000fe20000000a00 */
[----:B------:R-:W-:Y:S01]  /*fdc0*/  IMAD R7, R14, R7, R9 ;  /* 0x000000070e077224 */ /* 0x000fe200078e0209 */
[----:B------:R-:W-:-:S04]  /*fdd0*/  SHF.R.S32.HI R9, RZ, 0x1f, R5 ;  /* 0x0000001fff097819 */ /* 0x000fc80000011405 */
        /* <DEDUP_REMOVED lines=11> */
.L_x_1337:
[----:B------:R-:W-:Y:S05]  /*fe90*/  BSYNC B1 ;  /* 0x0000000000017941 */ /* 0x000fea0003800000 */
.L_x_1336:
[----:B------:R-:W-:Y:S01]  /*fea0*/  ULDC.64 UR4, c[0x0][0xaa0] ;  /* 0x0002a80000047ab9 */ /* 0x000fe20000000a00 */
[----:B------:R-:W-:Y:S01]  /*feb0*/  LEA R7, R162, R165, 0x5 ;  /* 0x000000a5a2077211 */ /* 0x000fe200078e28ff */
[----:B0-----:R-:W-:Y:S01]  /*fec0*/  IMAD R3, R11, UR4, RZ ;  /* 0x000000040b037c24 */ /* 0x001fe2000f8e02ff */
[----:B------:R-:W-:Y:S03]  /*fed0*/  BSSY B1, `(.L_x_1338) ;  /* 0x0000036000017945 */ /* 0x000fe60003800000 */
[C---:B------:R-:W-:Y:S02]  /*fee0*/  IMAD R5, R6.reuse, UR5, R3 ;  /* 0x0000000506057c24 */ /* 0x040fe4000f8e0203 */
[----:B------:R-:W-:Y:S01]  /*fef0*/  IMAD.WIDE.U32 R2, R6, UR4, RZ ;  /* 0x0000000406027c25 */ /* 0x000fe2000f8e00ff */
[----:B------:R-:W-:-:S03]  /*ff00*/  ULDC.64 UR4, c[0x0][0xae8] ;  /* 0x0002ba0000047ab9 */ /* 0x000fc60000000a00 */
[----:B------:R-:W-:Y:S02]  /*ff10*/  IMAD.IADD R9, R18, 0x1, R7 ;  /* 0x0000000112097824 */ /* 0x000fe400078e0207 */
[----:B------:R-:W-:Y:S02]  /*ff20*/  IMAD.IADD R3, R3, 0x1, R5 ;  /* 0x0000000103037824 */ /* 0x000fe400078e0205 */
[----:B------:R-:W-:Y:S02]  /*ff30*/  IMAD R6, R10, UR4, RZ ;  /* 0x000000040a067c24 */ /* 0x000fe4000f8e02ff */
[----:B--2---:R-:W-:-:S04]  /*ff40*/  @P2 IMAD.HI.U32 R4, R9, R16, RZ ;  /* 0x0000001009042227 */ /* 0x004fc800078e00ff */
[C---:B------:R-:W-:Y:S02]  /*ff50*/  IMAD R7, R163.reuse, UR5, R6 ;  /* 0x00000005a3077c24 */ /* 0x040fe4000f8e0206 */
[----:B------:R-:W-:Y:S01]  /*ff60*/  IMAD.WIDE.U32 R2, R163, UR4, R2 ;  /* 0x00000004a3027c25 */ /* 0x000fe2000f8e0002 */
[----:B------:R-:W-:-:S03]  /*ff70*/  ULDC.64 UR4, c[0x0][0xaf0] ;  /* 0x0002bc0000047ab9 */ /* 0x000fc60000000a00 */
[----:B------:R-:W-:Y:S01]  /*ff80*/  IMAD.MOV.U32 R5, RZ, RZ, R9 ;  /* 0x000000ffff057224 */ /* 0x000fe200078e0009 */
[----:B---3--:R-:W-:Y:S01]  /*ff90*/  @P2 SHF.R.U32.HI R5, RZ, R21, R4 ;  /* 0x00000015ff052219 */ /* 0x008fe20000011604 */
[----:B------:R-:W-:Y:S02]  /*ffa0*/  IMAD R6, R12, UR4, RZ ;  /* 0x000000040c067c24 */ /* 0x000fe4000f8e02ff */
[----:B------:R-:W-:Y:S01]  /*ffb0*/  IMAD.IADD R3, R3, 0x1, R7 ;  /* 0x0000000103037824 */ /* 0x000fe200078e0207 */
[----:B------:R-:W-:Y:S01]  /*ffc0*/  SHF.R.S32.HI R4, RZ, 0x1f, R5 ;  /* 0x0000001fff047819 */ /* 0x000fe20000011405 */
[C---:B------:R-:W-:Y:S02]  /*ffd0*/  IMAD R7, R13.reuse, UR5, R6 ;  /* 0x000000050d077c24 */ /* 0x040fe4000f8e0206 */
[----:B------:R-:W-:Y:S01]  /*ffe0*/  IMAD.WIDE.U32 R2, R13, UR4, R2 ;  /* 0x000000040d027c25 */ /* 0x000fe2000f8e0002 */
[----:B------:R-:W-:-:S03]  /*fff0*/  ULDC.64 UR4, c[0x0][0xae0] ;  /* 0x0002b80000047ab9 */ /* 0x000fc60000000a00 */
[----:B------:R-:W-:Y:S02]  /*10000*/  IMAD.MOV R6, RZ, RZ, -R5 ;  /* 0x000000ffff067224 */ /* 0x000fe400078e0a05 */
        /* <DEDUP_REMOVED lines=9> */
[----:B------:R-:W-:Y:S02]  /*100a0*/  IMAD.IADD R18, R165, 0x1, R18 ;  /* 0x00000001a5127824 */ /* 0x000fe400078e0212 */
        /* <DEDUP_REMOVED lines=11> */
[----:B------:R0:W2:Y:S02]  /*10160*/  SHFL.IDX PT, R2, R4, RZ, 0x181f ;  /* 0x00181fff04027589 */ /* 0x0000a400000e0000 */
[----:B------:R-:W-:Y:S02]  /*10170*/  ISETP.GE.AND P0, PT, R0, R17, PT ;  /* 0x000000110000720c */ /* 0x000fe40003f06270 */
[----:B------:R0:W3:Y:S01]  /*10180*/  SHFL.IDX PT, R0, R5, RZ, 0x181f ;  /* 0x00181fff05007589 */ /* 0x0000e200000e0000 */
[----:B------:R-:W-:Y:S10]  /*10190*/  @P2 BRA `(.L_x_1339) ;  /* 0x0000000000242947 */ /* 0x000ff40003800000 */
        /* <DEDUP_REMOVED lines=9> */
.L_x_1339:
[----:B------:R-:W-:Y:S05]  /*10230*/  BSYNC B1 ;  /* 0x0000000000017941 */ /* 0x000fea0003800000 */
.L_x_1338:
[----:B---3--:R3:W0:Y:S01]  /*10240*/  SHFL.IDX PT, R0, R5, 0x1, 0x181f ;  /* 0x00381f0005007f89 */ /* 0x00862200000e0000 */
[----:B------:R-:W-:Y:S03]  /*10250*/  BSSY B1, `(.L_x_1340) ;  /* 0x000000c000017945 */ /* 0x000fe60003800000 */
[----:B--2-4-:R3:W2:Y:S01]  /*10260*/  SHFL.IDX PT, R2, R4, 0x1, 0x181f ;  /* 0x00381f0004027f89 */ /* 0x0146a200000e0000 */
        /* <DEDUP_REMOVED lines=10> */
.L_x_1341:
[----:B------:R-:W-:Y:S05]  /*10310*/  BSYNC B1 ;  /* 0x0000000000017941 */ /* 0x000fea0003800000 */
.L_x_1340:
[----:B0-----:R0:W0:Y:S01]  /*10320*/  SHFL.IDX PT, R0, R5, 0x2, 0x181f ;  /* 0x00581f0005007f89 */ /* 0x00102200000e0000 */
[----:B------:R-:W-:Y:S03]  /*10330*/  BSSY B1, `(.L_x_1342) ;  /* 0x000000c000017945 */ /* 0x000fe60003800000 */
[----:B--2-4-:R2:W4:Y:S01]  /*10340*/  SHFL.IDX PT, R2, R4, 0x2, 0x181f ;  /* 0x00581f0004027f89 */ /* 0x01452200000e0000 */
        /* <DEDUP_REMOVED lines=10> */
.L_x_1343:
[----:B------:R-:W-:Y:S05]  /*103f0*/  BSYNC B1 ;  /* 0x0000000000017941 */ /* 0x000fea0003800000 */
.L_x_1342:
[----:B0-----:R-:W-:Y:S01]  /*10400*/  VIADD R0, R18, 0x60 ;  /* 0x0000006012007836 */ /* 0x001fe20000000000 */
[----:B---3--:R-:W0:Y:S04]  /*10410*/  SHFL.IDX PT, R5, R5, 0x3, 0x181f ;  /* 0x00781f0005057f89 */ /* 0x008e2800000e0000 */
[----:B------:R-:W-:Y:S01]  /*10420*/  ISETP.GE.AND P0, PT, R0, R17, PT ;  /* 0x000000110000720c */ /* 0x000fe20003f06270 */
[----:B----4-:R3:W4:-:S12]  /*10430*/  SHFL.IDX PT, R2, R4, 0x3, 0x181f ;  /* 0x00781f0004027f89 */ /* 0x01071800000e0000 */
[----:B---3--:R-:W-:Y:S05]  /*10440*/  @P0 BRA `(.L_x_1334) ;  /* 0x0000000000240947 */ /* 0x008fea0003800000 */
        /* <DEDUP_REMOVED lines=9> */
.L_x_1334:
[----:B------:R-:W-:Y:S05]  /*104e0*/  BSYNC B0 ;  /* 0x0000000000007941 */ /* 0x000fea0003800000 */
.L_x_1325:
[----:B------:R-:W-:Y:S02]  /*104f0*/  ULDC UR4, c[0x0][0xc3c] ;  /* 0x00030f0000047ab9 */ /* 0x000fe40000000800 */
[----:B-1----:R-:W-:-:S13]  /*10500*/  ISETP.GE.AND P0, PT, R47, UR4, PT ;  /* 0x000000042f007c0c */ /* 0x002fda000bf06270 */
[----:B------:R-:W-:Y:S05]  /*10510*/  @!P0 BRA `(.L_x_1344) ;  /* 0xffffff0800008947 */ /* 0x000fea000383ffff */
[----:B------:R-:W-:Y:S05]  /*10520*/  EXIT ;  /* 0x000000000000794d */ /* 0x000fea0003800000 */
.L_x_1235:
[----:B------:R-:W-:-:S08]  /*10530*/  NOP ;  /* 0x0000000000007918 */ /* 0x000fd00000000000 */
[----:B0-----:R-:W0:-:S00]  /*10540*/  USETMAXREG.DEALLOC.CTAPOOL 0x28 ;  /* 0x00000028000079c8 */ /* 0x001e0000080e0500 */
[----:B0-----:R-:W2:Y:S01]  /*10550*/  LDL.LU R2, [R1] ;  /* 0x0000000001027983 */ /* 0x001ea20000300800 */
[----:B------:R-:W-:-:S06]  /*10560*/  LOP3.LUT R0, R0, 0x3, RZ, 0xc0, !PT ;  /* 0x0000000300007812 */ /* 0x000fcc00078ec0ff */
[----:B------:R-:W0:Y:S02]  /*10570*/  SHFL.IDX PT, R0, R0, RZ, 0x1f ;  /* 0x00001fff00007589 */ /* 0x000e2400000e0000 */
[----:B0-----:R-:W-:Y:S01]  /*10580*/  ISETP.NE.AND P0, PT, R0, RZ, PT ;  /* 0x000000ff0000720c */ /* 0x001fe20003f05270 */
[----:B------:R-:W-:Y:S01]  /*10590*/  IMAD.MOV.U32 R0, RZ, RZ, RZ ;  /* 0x000000ffff007224 */ /* 0x000fe200078e00ff */
[----:B--2---:R-:W-:-:S11]  /*105a0*/  LOP3.LUT R2, R2, 0xfffffeff, RZ, 0xc0, !PT ;  /* 0xfffffeff02027812 */ /* 0x004fd600078ec0ff */
[----:B------:R-:W-:-:S05]  /*105b0*/  @P0 LOP3.LUT R2, R2, 0x100, RZ, 0xfc, !PT ;  /* 0x0000010002020812 */ /* 0x000fca00078efcff */
[----:B------:R0:W-:Y:S01]  /*105c0*/  STL [R1], R2 ;  /* 0x0000000201007387 */ /* 0x0001e20000100800 */
[----:B------:R-:W-:Y:S05]  /*105d0*/  @!P0 BRA `(.L_x_1345) ;  /* 0x00000000001c8947 */ /* 0x000fea0003800000 */
[----:B------:R-:W1:Y:S08]  /*105e0*/  S2UR UR5, SR_CgaCtaId ;  /* 0x00000000000579c3 */ /* 0x000e700000008800 */
[----:B------:R-:W-:Y:S06]  /*105f0*/  BAR.SYNC.DEFER_BLOCKING 0x5, 0x180 ;  /* 0x0146000000007b1d */ /* 0x000fec0000010000 */
[----:B------:R-:W-:-:S02]  /*10600*/  UMOV UR4, 0x400 ;  /* 0x0000040000047882 */ /* 0x000fc40000000000 */
[----:B-1----:R-:W-:-:S09]  /*10610*/  ULEA UR4, UR5, UR4, 0x18 ;  /* 0x0000000405047291 */ /* 0x002fd2000f8ec03f */
[----:B------:R-:W1:Y:S01]  /*10620*/  LDS.128 R16, [UR4+0x2a8d0] ;  /* 0x02a8d004ff107984 */ /* 0x000e620008000c00 */
[----:B------:R-:W-:Y:S06]  /*10630*/  BAR.ARV 0x4, 0x180 ;  /* 0x0106000000007b1d */ /* 0x000fec0000002000 */
[----:B------:R-:W-:Y:S05]  /*10640*/  BRA `(.L_x_1346) ;  /* 0x00000008008c7947 */ /* 0x000fea0003800000 */
.L_x_1345:
[----:B0-----:R-:W0:Y:S01]  /*10650*/  S2R R2, SR_TID.X ;  /* 0x0000000000027919 */ /* 0x001e220000002100 */
        /* <DEDUP_REMOVED lines=36> */
[----:B------:R-:W-:Y:S01]  /*108a0*/  IMAD.MOV.U32 R4, RZ, RZ, R3 ;  /* 0x000000ffff047224 */ /* 0x000fe200078e0003 */
[----:B------:R-:W-:Y:S01]  /*108b0*/  UMOV UR4, URZ ;  /* 0x0000003f00047c82 */ /* 0x000fe20008000000 */
[----:B------:R-:W-:-:S05]  /*108c0*/  ULDC UR5, c[0x0][0xc38] ;  /* 0x00030e0000057ab9 */ /* 0x000fca0000000800 */
.L_x_1351:
        /* <DEDUP_REMOVED lines=12> */
.L_x_1350:
[----:B------:R-:W-:Y:S05]  /*10990*/  BSYNC B0 ;  /* 0x0000000000007941 */ /* 0x000fea0003800000 */
.L_x_1349:
[----:B0----5:R-:W0:Y:S02]  /*109a0*/  SHFL.UP PT, R2, R0, 0x1, RZ ;  /* 0x0420000000027989 */ /* 0x021e2400000e00ff */
        /* <DEDUP_REMOVED lines=16> */
[----:B------:R-:W-:-:S05]  /*10ab0*/  IMAD.IADD R4, R3, 0x1, R4 ;  /* 0x0000000103047824 */ /* 0x000fca00078e0204 */
[----:B------:R-:W-:-:S13]  /*10ac0*/  ISETP.GT.AND P6, PT, R4, UR6, PT ;  /* 0x0000000604007c0c */ /* 0x000fda000bfc4270 */
[----:B------:R-:W-:Y:S05]  /*10ad0*/  @!P6 BRA `(.L_x_1351) ;  /* 0xfffffffc007ce947 */ /* 0x000fea000383ffff */
.L_x_1347:
[----:B------:R-:W-:-:S04]  /*10ae0*/  IMAD.IADD R11, R4, 0x1, -R3 ;  /* 0x00000001040b7824 */ /* 0x000fc800078e0a03 */
[----:B------:R-:W-:-:S05]  /*10af0*/  IMAD R2, R6, UR5, R11 ;  /* 0x0000000506027c24 */ /* 0x000fca000f8e020b */
[----:B------:R-:W-:Y:S02]  /*10b00*/  ISETP.GT.AND P0, PT, R2, UR6, PT ;  /* 0x0000000602007c0c */ /* 0x000fe4000bf04270 */
[----:B------:R-:W0:Y:S11]  /*10b10*/  LDC.64 R2, c[0x0][0xc90] ;  /* 0x00032400ff027b82 */ /* 0x000e360000000a00 */
[----:B------:R-:W-:-:S04]  /*10b20*/  VOTE.ANY R8, PT, !P0 ;  /* 0x0000000000087806 */ /* 0x000fc800040e0100 */
[----:B------:R-:W1:Y:S02]  /*10b30*/  POPC R13, R8 ;  /* 0x00000008000d7309 */ /* 0x000e640000000000 */
[----:B-1----:R-:W-:-:S04]  /*10b40*/  VIADD R19, R13, UR4 ;  /* 0x000000040d137c36 */ /* 0x002fc80008000000 */
[----:B0-----:R-:W-:-:S05]  /*10b50*/  IMAD.WIDE R2, R19, 0x4, R2 ;  /* 0x0000000413027825 */ /* 0x001fca00078e0202 */
[----:B------:R-:W2:Y:S01]  /*10b60*/  LDG.E R7, desc[UR36][R2.64] ;  /* 0x0000002402077981 */ /* 0x000ea2000c1e1900 */
[----:B------:R-:W-:-:S03]  /*10b70*/  ISETP.NE.AND P0, PT, R8, RZ, PT ;  /* 0x000000ff0800720c */ /* 0x000fc60003f05270 */
[----:B------:R-:W2:Y:S02]  /*10b80*/  SHFL.IDX PT, R0, R0, R13, 0x1f ;  /* 0x00001f0d00007589 */ /* 0x000ea400000e0000 */
[----:B--2---:R-:W-:-:S05]  /*10b90*/  IMAD R4, R0, R7, RZ ;  /* 0x0000000700047224 */ /* 0x004fca00078e02ff */
[----:B------:R-:W-:-:S04]  /*10ba0*/  IABS R12, R4 ;  /* 0x00000004000c7213 */ /* 0x000fc80000000000 */
[----:B------:R-:W0:Y:S08]  /*10bb0*/  I2F.RP R9, R12 ;  /* 0x0000000c00097306 */ /* 0x000e300000209400 */
[----:B0-----:R-:W0:Y:S02]  /*10bc0*/  MUFU.RCP R9, R9 ;  /* 0x0000000900097308 */ /* 0x001e240000001000 */
[----:B0-----:R-:W-:-:S06]  /*10bd0*/  VIADD R10, R9, 0xffffffe ;  /* 0x0ffffffe090a7836 */ /* 0x001fcc0000000000 */
[----:B------:R0:W1:Y:S01]  /*10be0*/  F2I.FTZ.U32.TRUNC.NTZ R3, R10 ;  /* 0x0000000a00037305 */ /* 0x000062000021f000 */
[----:B------:R-:W-:Y:S05]  /*10bf0*/  @!P0 BRA `(.L_x_1352) ;  /* 0x0000000000088947 */ /* 0x000fea0003800000 */
[----:B------:R-:W-:-:S05]  /*10c00*/  VIADD R9, R13, 0xffffffff ;  /* 0xffffffff0d097836 */ /* 0x000fca0000000000 */
[----:B------:R2:W3:Y:S02]  /*10c10*/  SHFL.IDX PT, R16, R6, R9, 0x1f ;  /* 0x00001f0906107589 */ /* 0x0004e400000e0000 */
.L_x_1352:
[----:B-1----:R-:W-:Y:S02]  /*10c20*/  IMAD.MOV R2, RZ, RZ, -R3 ;  /* 0x000000ffff027224 */ /* 0x002fe400078e0a03 */
[----:B---3--:R-:W-:Y:S02]  /*10c30*/  IMAD R16, R16, UR5, R11 ;  /* 0x0000000510107c24 */ /* 0x008fe4000f8e020b */
[----:B------:R-:W-:Y:S01]  /*10c40*/  IMAD.MOV.U32 R11, RZ, RZ, R2 ;  /* 0x000000ffff0b7224 */ /* 0x000fe200078e0002 */
[----:B------:R-:W-:Y:S02]  /*10c50*/  IABS R2, R4 ;  /* 0x0000000400027213 */ /* 0x000fe40000000000 */
[----:B--2---:R-:W-:Y:S01]  /*10c60*/  IADD3 R9, -R16, UR6, RZ ;  /* 0x0000000610097c10 */ /* 0x004fe2000fffe1ff */
[----:B------:R-:W-:Y:S02]  /*10c70*/  IMAD R11, R11, R12, RZ ;  /* 0x0000000c0b0b7224 */ /* 0x000fe400078e02ff */
[----:B------:R-:W-:Y:S01]  /*10c80*/  IMAD.MOV R8, RZ, RZ, -R2 ;  /* 0x000000ffff087224 */ /* 0x000fe200078e0a02 */
[----:B------:R-:W-:Y:S01]  /*10c90*/  IABS R6, R9 ;  /* 0x0000000900067213 */ /* 0x000fe20000000000 */
[----:B------:R-:W-:-:S04]  /*10ca0*/  IMAD.MOV.U32 R2, RZ, RZ, RZ ;  /* 0x000000ffff027224 */ /* 0x000fc800078e00ff */
[----:B------:R-:W-:-:S04]  /*10cb0*/  IMAD.HI.U32 R2, R3, R11, R2 ;  /* 0x0000000b03027227 */ /* 0x000fc800078e0002 */
[----:B------:R-:W-:Y:S02]  /*10cc0*/  IMAD.MOV.U32 R3, RZ, RZ, R6 ;  /* 0x000000ffff037224 */ /* 0x000fe400078e0006 */
        /* <DEDUP_REMOVED lines=10> */
[----:B------:R-:W-:-:S06]  /*10d70*/  @P0 VIADD R2, R2, 0x1 ;  /* 0x0000000102020836 */ /* 0x000fcc0000000000 */
[----:B------:R-:W-:Y:S01]  /*10d80*/  @!P2 IMAD.MOV R2, RZ, RZ, -R2 ;  /* 0x000000ffff02a224 */ /* 0x000fe200078e0a02 */
[----:B------:R-:W-:-:S05]  /*10d90*/  @!P1 LOP3.LUT R2, RZ, R4, RZ, 0x33, !PT ;  /* 0x00000004ff029212 */ /* 0x000fca00078e33ff */
[----:B------:R-:W-:Y:S02]  /*10da0*/  IMAD R11, R7, R2, RZ ;  /* 0x00000002070b7224 */ /* 0x000fe400078e02ff */
[----:B------:R-:W-:Y:S02]  /*10db0*/  IMAD.MOV R2, RZ, RZ, -R2 ;  /* 0x000000ffff027224 */ /* 0x000fe400078e0a02 */
[----:B------:R-:W-:Y:S02]  /*10dc0*/  IMAD.MOV R6, RZ, RZ, -R11 ;  /* 0x000000ffff067224 */ /* 0x000fe400078e0a0b */
[----:B------:R-:W-:Y:S02]  /*10dd0*/  IMAD R4, R4, R2, R9 ;  /* 0x0000000204047224 */ /* 0x000fe400078e0209 */
[----:B------:R-:W-:Y:S01]  /*10de0*/  IMAD.MOV.U32 R2, RZ, RZ, RZ ;  /* 0x000000ffff027224 */ /* 0x000fe200078e00ff */
[----:B------:R-:W-:Y:S02]  /*10df0*/  VIADDMNMX R13, R6, UR5, R7, PT ;  /* 0x00000005060d7c46 */ /* 0x000fe4000b800107 */
[----:B------:R-:W-:-:S02]  /*10e00*/  IABS R9, R4 ;  /* 0x0000000400097213 */ /* 0x000fc40000000000 */
[-C--:B------:R-:W-:Y:S01]  /*10e10*/  IABS R8, R13.reuse ;  /* 0x0000000d00087213 */ /* 0x080fe20000000000 */
[----:B------:R-:W-:Y:S01]  /*10e20*/  IMAD.MOV R18, RZ, RZ, -R13 ;  /* 0x000000ffff127224 */ /* 0x000fe200078e0a0d */
[----:B0-----:R-:W-:Y:S02]  /*10e30*/  IABS R10, R13 ;  /* 0x0000000d000a7213 */ /* 0x001fe40000000000 */
[----:B------:R-:W0:Y:S08]  /*10e40*/  I2F.RP R6, R8 ;  /* 0x0000000800067306 */ /* 0x000e300000209400 */
[----:B0-----:R-:W0:Y:S02]  /*10e50*/  MUFU.RCP R6, R6 ;  /* 0x0000000600067308 */ /* 0x001e240000001000 */
[----:B0-----:R-:W-:-:S06]  /*10e60*/  VIADD R3, R6, 0xffffffe ;  /* 0x0ffffffe06037836 */ /* 0x001fcc0000000000 */
[----:B------:R-:W0:Y:S02]  /*10e70*/  F2I.FTZ.U32.TRUNC.NTZ R3, R3 ;  /* 0x0000000300037305 */ /* 0x000e24000021f000 */
[----:B0-----:R-:W-:-:S04]  /*10e80*/  IMAD.MOV R7, RZ, RZ, -R3 ;  /* 0x000000ffff077224 */ /* 0x001fc800078e0a03 */
[----:B------:R-:W-:-:S04]  /*10e90*/  IMAD R7, R7, R8, RZ ;  /* 0x0000000807077224 */ /* 0x000fc800078e02ff */
[----:B------:R-:W-:Y:S01]  /*10ea0*/  IMAD.HI.U32 R2, R3, R7, R2 ;  /* 0x0000000703027227 */ /* 0x000fe200078e0002 */
[----:B------:R-:W-:-:S05]  /*10eb0*/  IADD3 R3, RZ, -R10, RZ ;  /* 0x8000000aff037210 */ /* 0x000fca0007ffe0ff */
        /* <DEDUP_REMOVED lines=8> */
[----:B------:R-:W-:Y:S01]  /*10f40*/  ISETP.GE.AND P2, PT, R3, RZ, PT ;  /* 0x000000ff0300720c */ /* 0x000fe20003f46270 */
[----:B------:R-:W-:-:S06]  /*10f50*/  IMAD.IADD R3, R4, 0x1, R11 ;  /* 0x0000000104037824 */ /* 0x000fcc00078e020b */
[----:B------:R-:W-:-:S06]  /*10f60*/  @P0 VIADD R2, R2, 0x1 ;  /* 0x0000000102020836 */ /* 0x000fcc0000000000 */
[----:B------:R-:W-:Y:S01]  /*10f70*/  @!P2 IMAD.MOV R2, RZ, RZ, -R2 ;  /* 0x000000ffff02a224 */ /* 0x000fe200078e0a02 */
[----:B------:R-:W-:-:S04]  /*10f80*/  @!P1 LOP3.LUT R2, RZ, R13, RZ, 0x33, !PT ;  /* 0x0000000dff029212 */ /* 0x000fc800078e33ff */
[----:B------:R-:W-:Y:S01]  /*10f90*/  LOP3.LUT R17, RZ, R2, RZ, 0x33, !PT ;  /* 0x00000002ff117212 */ /* 0x000fe200078e33ff */
[----:B------:R-:W-:-:S04]  /*10fa0*/  IMAD R18, R2, R18, R3 ;  /* 0x0000001202127224 */ /* 0x000fc800078e0203 */
[----:B------:R-:W-:Y:S01]  /*10fb0*/  IMAD.IADD R17, R0, 0x1, R17 ;  /* 0x0000000100117824 */ /* 0x000fe200078e0211 */
[----:B------:R-:W-:Y:S06]  /*10fc0*/  BRA `(.L_x_1353) ;  /* 0x0000000000147947 */ /* 0x000fec0003800000 */
.L_x_1348:
[----:B------:R-:W-:Y:S01]  /*10fd0*/  ULDC UR4, c[0x0][0xc3c] ;  /* 0x00030f0000047ab9 */ /* 0x000fe20000000800 */
[----:B------:R-:W-:Y:S02]  /*10fe0*/  IMAD.MOV.U32 R17, RZ, RZ, RZ ;  /* 0x000000ffff117224 */ /* 0x000fe400078e00ff */
[----:B------:R-:W-:Y:S02]  /*10ff0*/  IMAD.U32 R16, RZ, RZ, UR6 ;  /* 0x00000006ff107e24 */ /* 0x000fe4000f8e00ff */
[----:B------:R-:W-:Y:S02]  /*11000*/  IMAD.MOV.U32 R18, RZ, RZ, RZ ;  /* 0x000000ffff127224 */ /* 0x000fe400078e00ff */
[----:B------:R-:W-:-:S07]  /*11010*/  IMAD.U32 R19, RZ, RZ, UR4 ;  /* 0x00000004ff137e24 */ /* 0x000fce000f8e00ff */
.L_x_1353:
[----:B------:R-:W-:-:S13]  /*11020*/  ISETP.NE.AND P0, PT, R5, RZ, PT ;  /* 0x000000ff0500720c */ /* 0x000fda0003f05270 */
[----:B------:R-:W0:Y:S01]  /*11030*/  @!P0 S2R R3, SR_CgaCtaId ;  /* 0x0000000000038919 */ /* 0x000e220000008800 */
[----:B------:R-:W-:-:S04]  /*11040*/  @!P0 MOV R0, 0x400 ;  /* 0x0000040000008802 */ /* 0x000fc80000000f00 */
[----:B0-----:R-:W-:-:S05]  /*11050*/  @!P0 LEA R0, R3, R0, 0x18 ;  /* 0x0000000003008211 */ /* 0x001fca00078ec0ff */
[----:B------:R2:W-:Y:S01]  /*11060*/  @!P0 STS.128 [R0+0x2a8d0], R16 ;  /* 0x02a8d01000008388 */ /* 0x0005e20000000c00 */
[----:B------:R-:W-:Y:S06]  /*11070*/  BAR.ARV 0x5, 0x180 ;  /* 0x0146000000007b1d */ /* 0x000fec0000002000 */
.L_x_1346:
[----:B------:R3:W-:Y:S01]  /*11080*/  STL [R1+0x14], RZ ;  /* 0x000014ff01007387 */ /* 0x0007e20000100800 */
[----:B------:R-:W-:Y:S01]  /*11090*/  ULDC UR4, c[0x0][0xc3c] ;  /* 0x00030f0000047ab9 */ /* 0x000fe20000000800 */
[----:B------:R-:W-:Y:S01]  /*110a0*/  IMAD.MOV.U32 R27, RZ, RZ, 0x1 ;  /* 0x00000001ff1b7424 */ /* 0x000fe200078e00ff */
[----:B-1----:R-:W-:Y:S01]  /*110b0*/  ISETP.GE.AND P0, PT, R19, UR4, PT ;  /* 0x0000000413007c0c */ /* 0x002fe2000bf06270 */
[----:B------:R-:W-:-:S12]  /*110c0*/  IMAD.MOV.U32 R25, RZ, RZ, RZ ;  /* 0x000000ffff197224 */ /* 0x000fd800078e00ff */
[----:B---3--:R-:W-:Y:S05]  /*110d0*/  @P0 BRA `(.L_x_1354) ;  /* 0x0000004c005c0947 */ /* 0x008fea0003800000 */
[----:B--2---:R-:W2:Y:S01]  /*110e0*/  LDL R0, [R1+0x18] ;  /* 0x0000180001007983 */ /* 0x004ea20000100800 */
[----:B------:R-:W1:Y:S01]  /*110f0*/  S2UR UR5, SR_CgaCtaId ;  /* 0x00000000000579c3 */ /* 0x000e620000008800 */
[----:B------:R-:W-:Y:S01]  /*11100*/  BSSY B8, `(.L_x_1354) ;  /* 0x00004d4000087945 */ /* 0x000fe20003800000 */
[----:B------:R-:W-:Y:S01]  /*11110*/  IMAD.MOV.U32 R27, RZ, RZ, 0x1 ;  /* 0x00000001ff1b7424 */ /* 0x000fe200078e00ff */
[----:B------:R-:W3:Y:S01]  /*11120*/  S2R R5, SR_TID.X ;  /* 0x0000000000057919 */ /* 0x000ee20000002100 */
[----:B------:R-:W-:Y:S01]  /*11130*/  IMAD.MOV.U32 R25, RZ, RZ, RZ ;  /* 0x000000ffff197224 */ /* 0x000fe200078e00ff */
[----:B------:R-:W-:Y:S01]  /*11140*/  ULDC UR39, c[0x0][0xc] ;  /* 0x0000030000277ab9 */ /* 0x000fe20000000800 */
[----:B------:R4:W-:Y:S01]  /*11150*/  STL [R1+0x14], RZ ;  /* 0x000014ff01007387 */ /* 0x0009e20000100800 */
[C---:B---3--:R-:W-:Y:S02]  /*11160*/  LOP3.LUT R4, R5.reuse, 0x7f, RZ, 0xc0, !PT ;  /* 0x0000007f05047812 */ /* 0x048fe400078ec0ff */
[----:B--2---:R-:W-:Y:S01]  /*11170*/  R2UR UR4, R0 ;  /* 0x00000000000472ca */ /* 0x004fe200000e0000 */
[----:B------:R-:W-:-:S05]  /*11180*/  IMAD.SHL.U32 R0, R5, 0x8, RZ ;  /* 0x0000000805007824 */ /* 0x000fca00078e00ff */
[----:B0-----:R-:W-:-:S04]  /*11190*/  LOP3.LUT R2, R0, 0x1f8, RZ, 0xc0, !PT ;  /* 0x000001f800027812 */ /* 0x001fc800078ec0ff */
[----:B------:R-:W-:Y:S01]  /*111a0*/  LOP3.LUT R3, R2, 0x38, R5, 0x78, !PT ;  /* 0x0000003802037812 */ /* 0x000fe200078e7805 */
[----:B------:R-:W-:Y:S01]  /*111b0*/  IMAD.SHL.U32 R2, R5, 0x10, RZ ;  /* 0x0000001005027824 */ /* 0x000fe200078e00ff */
[----:B------:R-:W-:Y:S01]  /*111c0*/  SHF.R.U32.HI R5, RZ, 0x3, R4 ;  /* 0x00000003ff057819 */ /* 0x000fe20000011604 */
[----:B------:R-:W-:Y:S01]  /*111d0*/  ULOP3.LUT UR38, UR4, 0x2, URZ, 0xfc, !UPT ;  /* 0x0000000204267892 */ /* 0x000fe2000f8efc3f */
[----:B------:R-:W-:Y:S02]  /*111e0*/  LOP3.LUT R32, R3, 0x200, R0, 0xf8, !PT ;  /* 0x0000020003207812 */ /* 0x000fe400078ef800 */
[----:B------:R-:W-:Y:S01]  /*111f0*/  UMOV UR4, 0x400 ;  /* 0x0000040000047882 */ /* 0x000fe20000000000 */
[----:B------:R-:W-:Y:S01]  /*11200*/  LOP3.LUT R4, R0, 0x38, RZ, 0xc0, !PT ;  /* 0x0000003800047812 */ /* 0x000fe200078ec0ff */
[----:B-1----:R-:W-:Y:S01]  /*11210*/  ULEA UR4, UR5, UR4, 0x18 ;  /* 0x0000000405047291 */ /* 0x002fe2000f8ec03f */
[----:B------:R-:W-:Y:S02]  /*11220*/  LOP3.LUT R3, R5, 0x70, R2, 0xf8, !PT ;  /* 0x0000007005037812 */ /* 0x000fe400078ef802 */
[----:B------:R-:W-:-:S02]  /*11230*/  LOP3.LUT R2, R4, 0x40, RZ, 0xfc, !PT ;  /* 0x0000004004027812 */ /* 0x000fc400078efcff */
[----:B------:R-:W-:Y:S01]  /*11240*/  LOP3.LUT R0, R4, 0x80, RZ, 0xfc, !PT ;  /* 0x0000008004007812 */ /* 0x000fe200078efcff */
[----:B------:R-:W-:-:S04]  /*11250*/  IMAD.U32 R22, RZ, RZ, UR4 ;  /* 0x00000004ff167e24 */ /* 0x000fc8000f8e00ff */
[----:B----4-:R-:W-:-:S07]  /*11260*/  IMAD R33, R32, 0x2, R22 ;  /* 0x0000000220217824 */ /* 0x010fce00078e0216 */
.L_x_1425:
[----:B------:R-:W-:Y:S05]  /*11270*/  YIELD ;  /* 0x0000000000007946 */ /* 0x000fea0003800000 */
[----:B------:R-:W-:Y:S01]  /*11280*/  ULDC.64 UR4, c[0x0][0xa28] ;  /* 0x00028a0000047ab9 */ /* 0x000fe20000000a00 */
[----:B-12---:R-:W2:Y:S01]  /*11290*/  LDL.LU R6, [R1] ;  /* 0x0000000001067983 */ /* 0x006ea20000300800 */
[----:B------:R-:W-:Y:S01]  /*112a0*/  ISETP.NE.U32.AND P0, PT, RZ, UR4, PT ;  /* 0x00000004ff007c0c */ /* 0x000fe2000bf05070 */
[----:B------:R-:W-:-:S03]  /*112b0*/  IMAD.MOV.U32 R36, RZ, RZ, RZ ;  /* 0x000000ffff247224 */ /* 0x000fc600078e00ff */
[----:B------:R-:W-:Y:S01]  /*112c0*/  ISETP.NE.AND.EX P0, PT, RZ, UR5, PT, P0 ;  /* 0x00000005ff007c0c */ /* 0x000fe2000bf05300 */
[----:B------:R-:W-:-:S12]  /*112d0*/  ULDC.64 UR4, c[0x0][0xa18] ;  /* 0x0002860000047ab9 */ /* 0x000fd80000000a00 */
[----:B0-----:R-:W0:Y:S02]  /*112e0*/  @P0 LDC.64 R2, c[0x0][0xa28] ;  /* 0x00028a00ff020b82 */ /* 0x001e240000000a00 */
[----:B0-----:R-:W-:-:S05]  /*112f0*/  @P0 IMAD.WIDE R2, R19, 0x4, R2 ;  /* 0x0000000413020825 */ /* 0x001fca00078e0202 */
[----:B------:R0:W5:Y:S01]  /*11300*/  @P0 LDG.E R36, desc[UR36][R2.64] ;  /* 0x0000002402240981 */ /* 0x000162000c1e1900 */
[----:B------:R-:W-:Y:S01]  /*11310*/  ISETP.NE.U32.AND P0, PT, RZ, UR4, PT ;  /* 0x00000004ff007c0c */ /* 0x000fe2000bf05070 */
[----:B------:R-:W-:-:S03]  /*11320*/  IMAD.MOV.U32 R34, RZ, RZ, RZ ;  /* 0x000000ffff227224 */ /* 0x000fc600078e00ff */
[----:B------:R-:W-:Y:S01]  /*11330*/  ISETP.NE.AND.EX P1, PT, RZ, UR5, PT, P0 ;  /* 0x00000005ff007c0c */ /* 0x000fe2000bf25300 */
[----:B------:R-:W-:Y:S02]  /*11340*/  ULDC.64 UR4, c[0x0][0xa00] ;  /* 0x0002800000047ab9 */ /* 0x000fe40000000a00 */
[----:B------:R-:W-:Y:S01]  /*11350*/  ISETP.NE.U32.AND P0, PT, RZ, UR4, PT ;  /* 0x00000004ff007c0c */ /* 0x000fe2000bf05070 */
[----:B0-----:R-:W0:Y:S03]  /*11360*/  LDC.64 R2, c[0x0][0xa00] ;  /* 0x00028000ff027b82 */ /* 0x001e260000000a00 */
[----:B------:R-:W-:Y:S01]  /*11370*/  ISETP.NE.AND.EX P2, PT, RZ, UR5, PT, P0 ;  /* 0x00000005ff007c0c */ /* 0x000fe2000bf45300 */
[----:B------:R-:W-:-:S05]  /*11380*/  ULDC.64 UR4, c[0x0][0x418] ;  /* 0x0001060000047ab9 */ /* 0x000fca0000000a00 */
[----:B------:R-:W1:Y:S01]  /*11390*/  @P1 LDC.64 R4, c[0x0][0xa18] ;  /* 0x00028600ff041b82 */ /* 0x000e620000000a00 */
[----:B0-----:R-:W-:-:S06]  /*113a0*/  IMAD.WIDE R2, R19, 0x4, R2 ;  /* 0x0000000413027825 */ /* 0x001fcc00078e0202 */
[----:B------:R0:W5:Y:S01]  /*113b0*/  @P2 LDG.E R34, desc[UR36][R2.64] ;  /* 0x0000002402222981 */ /* 0x000162000c1e1900 */
[----:B-1----:R-:W-:-:S05]  /*113c0*/  @P1 IMAD.WIDE R4, R19, 0x4, R4 ;  /* 0x0000000413041825 */ /* 0x002fca00078e0204 */
[----:B------:R0:W5:Y:S01]  /*113d0*/  @P1 LDG.E R29, desc[UR36][R4.64] ;  /* 0x00000024041d1981 */ /* 0x000162000c1e1900 */
[----:B------:R-:W-:-:S03]  /*113e0*/  UISETP.NE.U32.AND UP0, UPT, UR4, URZ, UPT ;  /* 0x0000003f0400728c */ /* 0x000fc6000bf05070 */
[----:B------:R-:W-:Y:S01]  /*113f0*/  ULDC UR4, c[0x0][0x424] ;  /* 0x0001090000047ab9 */ /* 0x000fe20000000800 */
[----:B------:R-:W-:-:S03]  /*11400*/  UISETP.NE.AND.EX UP0, UPT, UR5, URZ, UPT, UP0 ;  /* 0x0000003f0500728c */ /* 0x000fc6000bf05300 */
[----:B------:R-:W-:Y:S01]  /*11410*/  ULDC UR5, c[0x0][0x2f0] ;  /* 0x0000bc0000057ab9 */ /* 0x000fe20000000800 */
[----:B------:R-:W-:-:S04]  /*11420*/  USEL UR4, UR4, 0x1, UP0 ;  /* 0x0000000104047887 */ /* 0x000fc80008000000 */
[----:B------:R-:W-:-:S06]  /*11430*/  UIMAD UR4, UR4, UR5, URZ ;  /* 0x00000005040472a4 */ /* 0x000fcc000f8e023f */
[----:B------:R-:W-:Y:S01]  /*11440*/  IMAD.U32 R35, RZ, RZ, UR4 ;  /* 0x00000004ff237e24 */ /* 0x000fe2000f8e00ff */
[----:B--2---:R-:W-:-:S04]  /*11450*/  LOP3.LUT R6, R6, 0xffffff7f, RZ, 0xc0, !PT ;  /* 0xffffff7f06067812 */ /* 0x004fc800078ec0ff */
[----:B------:R-:W-:-:S05]  /*11460*/  @P2 LOP3.LUT R6, R6, 0x80, RZ, 0xfc, !PT ;  /* 0x0000008006062812 */ /* 0x000fca00078efcff */
[----:B------:R0:W-:Y:S01]  /*11470*/  STL [R1], R6 ;  /* 0x0000000601007387 */ /* 0x0001e20000100800 */
[----:B---3--:R-:W-:Y:S05]  /*11480*/  @P1 BRA `(.L_x_1355) ;  /* 0x0000000000181947 */ /* 0x008fea0003800000 */
[----:B------:R-:W-:Y:S02]  /*11490*/  ULDC UR4, c[0x0][0x288] ;  /* 0x0000a20000047ab9 */ /* 0x000fe40000000800 */
[----:B-----5:R-:W-:Y:S01]  /*114a0*/  IMAD.U32 R29, RZ, RZ, UR4 ;  /* 0x00000004ff1d7e24 */ /* 0x020fe2000f8e00ff */
[----:B------:R-:W-:Y:S06]  /*114b0*/  @!P2 BRA `(.L_x_1355) ;  /* 0x00000000000ca947 */ /* 0x000fec0003800000 */
[----:B------:R-:W2:Y:S04]  /*114c0*/  LDG.E R0, desc[UR36][R2.64] ;  /* 0x0000002402007981 */ /* 0x000ea8000c1e1900 */
[----:B------:R-:W2:Y:S02]  /*114d0*/  LDG.E R29, desc[UR36][R2.64+0x4] ;  /* 0x00000424021d7981 */ /* 0x000ea4000c1e1900 */
[----:B--2---:R-:W-:-:S07]  /*114e0*/  IMAD.IADD R29, R29, 0x1, -R0 ;  /* 0x000000011d1d7824 */ /* 0x004fce00078e0a00 */
.L_x_1355:
[----:B------:R-:W-:Y:S02]  /*114f0*/  ULDC.64 UR4, c[0x0][0xa20] ;  /* 0x0002880000047ab9 */ /* 0x000fe40000000a00 */
[----:B------:R-:W-:-:S04]  /*11500*/  ISETP.NE.U32.AND P0, PT, RZ, UR4, PT ;  /* 0x00000004ff007c0c */ /* 0x000fc8000bf05070 */
[----:B------:R-:W-:-:S13]  /*11510*/  ISETP.NE.AND.EX P0, PT, RZ, UR5, PT, P0 ;  /* 0x00000005ff007c0c */ /* 0x000fda000bf05300 */
[----:B------:R-:W-:Y:S05]  /*11520*/  @!P0 BRA `(.L_x_1356) ;  /* 0x0000000000108947 */ /* 0x000fea0003800000 */
[----:B0-----:R-:W0:Y:S02]  /*11530*/  LDC.64 R2, c[0x0][0xa20] ;  /* 0x00028800ff027b82 */ /* 0x001e240000000a00 */
[----:B0-----:R-:W-:-:S05]  /*11540*/  IMAD.WIDE R2, R19, 0x4, R2 ;  /* 0x0000000413027825 */ /* 0x001fca00078e0202 */
[----:B------:R1:W5:Y:S01]  /*11550*/  LDG.E R35, desc[UR36][R2.64] ;  /* 0x0000002402237981 */ /* 0x000362000c1e1900 */
[----:B------:R-:W-:Y:S05]  /*11560*/  BRA `(.L_x_1357) ;  /* 0x0000000000247947 */ /* 0x000fea0003800000 */
.L_x_1356:
        /* <DEDUP_REMOVED lines=8> */
[----:B--2---:R-:W-:-:S07]  /*115f0*/  IMAD.IADD R35, R0, 0x1, -R35 ;  /* 0x0000000100237824 */ /* 0x004fce00078e0a23 */
.L_x_1357:
[----:B------:R-:W2:Y:S01]  /*11600*/  LDC R0, c[0x0][0x448] ;  /* 0x00011200ff007b82 */ /* 0x000ea20000000800 */
[----:B------:R-:W-:Y:S02]  /*11610*/  IMAD.MOV.U32 R24, RZ, RZ, R6 ;  /* 0x000000ffff187224 */ /* 0x000fe400078e0006 */
[----:B------:R-:W-:Y:S02]  /*11620*/  IMAD.SHL.U32 R26, R17, 0x80, RZ ;  /* 0x00000080111a7824 */ /* 0x000fe400078e00ff */
[----:B-----5:R-:W-:Y:S01]  /*11630*/  IMAD.IADD R35, R35, 0x1, -R36 ;  /* 0x0000000123237824 */ /* 0x020fe200078e0a24 */
[----:B------:R-:W-:Y:S02]  /*11640*/  LOP3.LUT R24, R24, 0xffffffbf, RZ, 0xc0, !PT ;  /* 0xffffffbf18187812 */ /* 0x000fe400078ec0ff */
[----:B01----:R-:W0:Y:S01]  /*11650*/  LDC.64 R2, c[0x0][0x9e0] ;  /* 0x00027800ff027b82 */ /* 0x003e220000000a00 */
[----:B--2---:R-:W-:Y:S01]  /*11660*/  ISETP.NE.AND P2, PT, R0, 0x1, PT ;  /* 0x000000010000780c */ /* 0x004fe20003f45270 */
[----:B------:R-:W-:Y:S01]  /*11670*/  VIADD R0, R26, 0x7f ;  /* 0x0000007f1a007836 */ /* 0x000fe20000000000 */
[----:B0-----:R-:W-:-:S11]  /*11680*/  ISETP.GE.AND P1, PT, R3, 0x1, PT ;  /* 0x000000010300780c */ /* 0x001fd60003f26270 */
[----:B------:R-:W0:Y:S01]  /*11690*/  @P2 LDC R5, c[0x0][0x44c] ;  /* 0x00011300ff052b82 */ /* 0x000e220000000800 */
[----:B------:R-:W-:-:S05]  /*116a0*/  @P2 LOP3.LUT R24, R24, 0x40, RZ, 0xfc, !PT ;  /* 0x0000004018182812 */ /* 0x000fca00078efcff */
[----:B------:R1:W-:Y:S02]  /*116b0*/  STL [R1], R24 ;  /* 0x0000001801007387 */ /* 0x0003e40000100800 */
[----:B------:R-:W2:Y:S01]  /*116c0*/  @P2 LDC R7, c[0x0][0x450] ;  /* 0x00011400ff072b82 */ /* 0x000ea20000000800 */
[----:B0-----:R-:W-:Y:S01]  /*116d0*/  @P2 IMAD.HI.U32 R4, R0, R5, RZ ;  /* 0x0000000500042227 */ /* 0x001fe200078e00ff */
[----:B------:R-:W-:-:S04]  /*116e0*/  IADD3 R5, R35, 0x1, -R29 ;  /* 0x0000000123057810 */ /* 0x000fc80007ffe81d */
[----:B--2---:R-:W-:-:S05]  /*116f0*/  @P2 SHF.R.U32.HI R0, RZ, R7, R4 ;  /* 0x00000007ff002219 */ /* 0x004fca0000011604 */
[----:B------:R-:W-:-:S04]  /*11700*/  IMAD.IADD R7, R5, 0x1, R0 ;  /* 0x0000000105077824 */ /* 0x000fc800078e0200 */
[----:B------:R-:W-:Y:S01]  /*11710*/  IMAD.IADD R2, R7, 0x1, R2 ;  /* 0x0000000107027824 */ /* 0x000fe200078e0202 */
[----:B-1----:R-:W-:Y:S06]  /*11720*/  @!P1 BRA `(.L_x_1358) ;  /* 0x0000000000489947 */ /* 0x002fec0003800000 */
[C---:B------:R-:W-:Y:S01]  /*11730*/  ISETP.GT.AND P0, PT, R7.reuse, RZ, PT ;  /* 0x000000ff0700720c */ /* 0x040fe20003f04270 */
[----:B------:R-:W-:Y:S01]  /*11740*/  BSSY B0, `(.L_x_1359) ;  /* 0x000000e000007945 */ /* 0x000fe20003800000 */
[----:B------:R-:W-:-:S11]  /*11750*/  VIADD R0, R7, 0xffffffff ;  /* 0xffffffff07007836 */ /* 0x000fd60000000000 */
        /* <DEDUP_REMOVED lines=8> */
.L_x_1360:
[----:B------:R-:W-:-:S13]  /*117e0*/  ISETP.NE.AND P0, PT, R3, 0x1, PT ;  /* 0x000000010300780c */ /* 0x000fda0003f05270 */
[----:B------:R-:W0:Y:S02]  /*117f0*/  @P0 LDC.64 R4, c[0x0][0x9e8] ;  /* 0x00027a00ff040b82 */ /* 0x000e240000000a00 */
[----:B0-----:R-:W-:-:S05]  /*11800*/  @P0 IMAD.HI.U32 R4, R0, R4, RZ ;  /* 0x0000000400040227 */ /* 0x001fca00078e00ff */
[----:B------:R-:W-:-:S07]  /*11810*/  @P0 SHF.R.U32.HI R0, RZ, R5, R4 ;  /* 0x00000005ff000219 */ /* 0x000fce0000011604 */
.L_x_1361:
[----:B------:R-:W-:Y:S05]  /*11820*/  BSYNC B0 ;  /* 0x0000000000007941 */ /* 0x000fea0003800000 */
.L_x_1359:
[----:B------:R-:W-:-:S05]  /*11830*/  IMAD R5, R0, R3, R3 ;  /* 0x0000000300057224 */ /* 0x000fca00078e0203 */
[----:B------:R-:W-:-:S07]  /*11840*/  VIMNMX R2, R2, R5, PT ;  /* 0x0000000502027248 */ /* 0x000fce0003fe0100 */
.L_x_1358:
[----:B------:R-:W0:Y:S01]  /*11850*/  @P2 LDC R5, c[0x0][0x44c] ;  /* 0x00011300ff052b82 */ /* 0x000e220000000800 */
[----:B------:R-:W-:Y:S01]  /*11860*/  VIADD R2, R2, 0x5f ;  /* 0x0000005f02027836 */ /* 0x000fe20000000000 */
[----:B------:R-:W-:Y:S01]  /*11870*/  ULDC UR4, c[0x0][0x9dc] ;  /* 0x0002770000047ab9 */ /* 0x000fe20000000800 */
[----:B------:R-:W-:-:S05]  /*11880*/  IMAD.MOV.U32 R0, RZ, RZ, R26 ;  /* 0x000000ffff007224 */ /* 0x000fca00078e001a */
[----:B------:R-:W1:Y:S01]  /*11890*/  @P2 LDC R7, c[0x0][0x450] ;  /* 0x00011400ff072b82 */ /* 0x000e620000000800 */
[----:B0-----:R-:W-:-:S05]  /*118a0*/  @P2 IMAD.HI.U32 R4, R26, R5, RZ ;  /* 0x000000051a042227 */ /* 0x001fca00078e00ff */
[----:B-1----:R-:W-:Y:S01]  /*118b0*/  @P2 SHF.R.U32.HI R0, RZ, R7, R4 ;  /* 0x00000007ff002219 */ /* 0x002fe20000011604 */
[----:B------:R-:W-:-:S04]  /*118c0*/  IMAD.HI R4, R2, 0x2aaaaaab, RZ ;  /* 0x2aaaaaab02047827 */ /* 0x000fc800078e02ff */
[----:B------:R-:W-:Y:S01]  /*118d0*/  VIADD R2, R35, 0x5f ;  /* 0x0000005f23027836 */ /* 0x000fe20000000000 */
[----:B------:R-:W-:-:S03]  /*118e0*/  SHF.R.U32.HI R5, RZ, 0x1f, R4 ;  /* 0x0000001fff057819 */ /* 0x000fc60000011604 */
[----:B------:R-:W-:Y:S01]  /*118f0*/  IMAD.HI R2, R2, 0x2aaaaaab, RZ ;  /* 0x2aaaaaab02027827 */ /* 0x000fe200078e02ff */
[----:B------:R-:W-:-:S04]  /*11900*/  LEA.HI.SX32 R4, R4, R5, 0x1c ;  /* 0x0000000504047211 */ /* 0x000fc800078fe2ff */
[----:B------:R-:W-:-:S04]  /*11910*/  SHF.R.U32.HI R5, RZ, 0x1f, R2 ;  /* 0x0000001fff057819 */ /* 0x000fc80000011602 */
[----:B------:R-:W-:Y:S02]  /*11920*/  LEA.HI.SX32 R5, R2, R5, 0x1c ;  /* 0x0000000502057211 */ /* 0x000fe400078fe2ff */
[----:B------:R-:W-:Y:S02]  /*11930*/  IADD3 R2, R0, R35, -R29 ;  /* 0x0000002300027210 */ /* 0x000fe40007ffe81d */
[----:B------:R-:W-:-:S03]  /*11940*/  VIMNMX R23, R5, R4, PT ;  /* 0x0000000405177248 */ /* 0x000fc60003fe0100 */
[----:B------:R-:W-:Y:S02]  /*11950*/  VIADD R0, R2, -UR4 ;  /* 0x8000000402007c36 */ /* 0x000fe40008000000 */
[----:B------:R0:W-:Y:S01]  /*11960*/  STL [R1+0x10], R23 ;  /* 0x0000101701007387 */ /* 0x0001e20000100800 */
[----:B------:R-:W-:Y:S05]  /*11970*/  @!P1 BRA `(.L_x_1362) ;  /* 0x0000000000449947 */ /* 0x000fea0003800000 */
[----:B------:R-:W-:Y:S01]  /*11980*/  ISETP.GT.AND P0, PT, R2, -0x1, PT ;  /* 0xffffffff0200780c */ /* 0x000fe20003f04270 */
[----:B------:R-:W-:-:S12]  /*11990*/  BSSY B0, `(.L_x_1363) ;  /* 0x000000d000007945 */ /* 0x000fd80003800000 */
[----:B------:R-:W-:Y:S05]  /*119a0*/  @P0 BRA `(.L_x_1364) ;  /* 0x00000000001c0947 */ /* 0x000fea0003800000 */
[----:B------:R-:W-:Y:S02]  /*119b0*/  ISETP.NE.AND P0, PT, R3, 0x1, PT ;  /* 0x000000010300780c */ /* 0x000fe40003f05270 */
[----:B------:R-:W-:-:S11]  /*119c0*/  LOP3.LUT R7, RZ, R2, RZ, 0x33, !PT ;  /* 0x00000002ff077212 */ /* 0x000fd600078e33ff */
[----:B------:R-:W1:Y:S02]  /*119d0*/  @P0 LDC.64 R4, c[0x0][0x9e8] ;  /* 0x00027a00ff040b82 */ /* 0x000e640000000a00 */
[----:B-1----:R-:W-:-:S05]  /*119e0*/  @P0 IMAD.HI.U32 R4, R7, R4, RZ ;  /* 0x0000000407040227 */ /* 0x002fca00078e00ff */
[----:B------:R-:W-:-:S04]  /*119f0*/  @P0 SHF.R.U32.HI R7, RZ, R5, R4 ;  /* 0x00000005ff070219 */ /* 0x000fc80000011604 */
[----:B------:R-:W-:Y:S01]  /*11a00*/  LOP3.LUT R2, RZ, R7, RZ, 0x33, !PT ;  /* 0x00000007ff027212 */ /* 0x000fe200078e33ff */
[----:B------:R-:W-:Y:S06]  /*11a10*/  BRA `(.L_x_1365) ;  /* 0x0000000000107947 */ /* 0x000fec0003800000 */
.L_x_1364:
[----:B------:R-:W-:-:S13]  /*11a20*/  ISETP.NE.AND P0, PT, R3, 0x1, PT ;  /* 0x000000010300780c */ /* 0x000fda0003f05270 */
[----:B------:R-:W1:Y:S02]  /*11a30*/  @P0 LDC.64 R4, c[0x0][0x9e8] ;  /* 0x00027a00ff040b82 */ /* 0x000e640000000a00 */
[----:B-1----:R-:W-:-:S05]  /*11a40*/  @P0 IMAD.HI.U32 R4, R2, R4, RZ ;  /* 0x0000000402040227 */ /* 0x002fca00078e00ff */
[----:B------:R-:W-:-:S07]  /*11a50*/  @P0 SHF.R.U32.HI R2, RZ, R5, R4 ;  /* 0x00000005ff020219 */ /* 0x000fce0000011604 */
.L_x_1365:
[----:B------:R-:W-:Y:S05]  /*11a60*/  BSYNC B0 ;  /* 0x0000000000007941 */ /* 0x000fea0003800000 */
.L_x_1363:
[----:B------:R-:W-:-:S05]  /*11a70*/  IMAD R3, R2, R3, RZ ;  /* 0x0000000302037224 */ /* 0x000fca00078e02ff */
[----:B------:R-:W-:-:S07]  /*11a80*/  VIMNMX R0, R0, R3, !PT ;  /* 0x0000000300007248 */ /* 0x000fce0007fe0100 */
.L_x_1362:
[----:B------:R-:W-:Y:S01]  /*11a90*/  IMAD.HI R0, R0, 0x2aaaaaab, RZ ;  /* 0x2aaaaaab00007827 */ /* 0x000fe200078e02ff */
[----:B------:R-:W-:Y:S04]  /*11aa0*/  BSSY B7, `(.L_x_1366) ;  /* 0x0000377000077945 */ /* 0x000fe80003800000 */
[----:B------:R-:W-:-:S04]  /*11ab0*/  SHF.R.U32.HI R3, RZ, 0x1f, R0 ;  /* 0x0000001fff037819 */ /* 0x000fc80000011600 */
[----:B------:R-:W-:-:S04]  /*11ac0*/  LEA.HI.SX32 R3, R0, R3, 0x1c ;  /* 0x0000000300037211 */ /* 0x000fc800078fe2ff */
[----:B------:R-:W-:-:S04]  /*11ad0*/  VIMNMX R37, RZ, R3, !PT ;  /* 0x00000003ff257248 */ /* 0x000fc80007fe0100 */
[----:B------:R-:W-:-:S13]  /*11ae0*/  ISETP.GT.AND P0, PT, R23, R37, PT ;  /* 0x000000251700720c */ /* 0x000fda0003f04270 */
        /* <DEDUP_REMOVED lines=8> */
[----:B------:R-:W1:Y:S08]  /*11b70*/  FLO.U32 R0, UR4 ;  /* 0x0000000400007d00 */ /* 0x000e7000080e0000 */
[----:B------:R-:W2:Y:S01]  /*11b80*/  POPC R5, UR4 ;  /* 0x0000000400057d09 */ /* 0x000ea20008000000 */
[----:B-1----:R-:W-:-:S13]  /*11b90*/  ISETP.EQ.U32.AND P0, PT, R0, R7, PT ;  /* 0x000000070000720c */ /* 0x002fda0003f02070 */
[----:B--2---:R-:W2:Y:S01]  /*11ba0*/  @P0 ATOMG.E.ADD.STRONG.GPU PT, R3, desc[UR36][R2.64], R5 ;  /* 0x00000005020309a8 */ /* 0x004ea200081ee1e4 */
[----:B------:R-:W1:Y:S02]  /*11bb0*/  S2R R4, SR_LTMASK ;  /* 0x0000000000047919 */ /* 0x000e640000003900 */
[----:B-1----:R-:W-:-:S04]  /*11bc0*/  LOP3.LUT R4, R4, UR4, RZ, 0xc0, !PT ;  /* 0x0000000404047c12 */ /* 0x002fc8000f8ec0ff */
[----:B------:R-:W1:Y:S01]  /*11bd0*/  POPC R7, R4 ;  /* 0x0000000400077309 */ /* 0x000e620000000000 */
[----:B--2---:R-:W1:Y:S02]  /*11be0*/  SHFL.IDX PT, R0, R3, R0, 0x1f ;  /* 0x00001f0003007589 */ /* 0x004e6400000e0000 */
[----:B-1----:R-:W-:Y:S01]  /*11bf0*/  IADD3 R16, R0, UR39, R7 ;  /* 0x0000002700107c10 */ /* 0x002fe2000fffe007 */
[----:B------:R-:W-:Y:S06]  /*11c00*/  BRA `(.L_x_1368) ;  /* 0x0000003400807947 */ /* 0x000fec0003800000 */
.L_x_1367:
        /* <DEDUP_REMOVED lines=8> */
[----:B------:R-:W-:Y:S02]  /*11c90*/  IMAD.U32 R4, RZ, RZ, UR6 ;  /* 0x00000006ff047e24 */ /* 0x000fe4000f8e00ff */
[----:B------:R-:W1:Y:S01]  /*11ca0*/  LDC.64 R2, c[0x4][R2] ;  /* 0x0100000002027b82 */ /* 0x000e620000000a00 */
        /* <DEDUP_REMOVED lines=9> */
[----:B01----:R-:W-:Y:S05]  /*11d40*/  CALL.ABS.NOINC R2 ;  /* 0x0000000002007343 */ /* 0x003fea0003c00000 */
.L_x_1370:
[----:B------:R-:W-:Y:S05]  /*11d50*/  BSYNC B6 ;  /* 0x0000000000067941 */ /* 0x000fea0003800000 */
.L_x_1369:
        /* <DEDUP_REMOVED lines=9> */
[----:B------:R-:W-:Y:S01]  /*11df0*/  MOV R4, UR6 ;  /* 0x0000000600047c02 */ /* 0x000fe20008000f00 */
[----:B------:R-:W-:Y:S02]  /*11e00*/  IMAD.U32 R5, RZ, RZ, UR7 ;  /* 0x00000007ff057e24 */ /* 0x000fe4000f8e00ff */
[----:B------:R-:W-:Y:S02]  /*11e10*/  IMAD.U32 R6, RZ, RZ, UR8 ;  /* 0x00000008ff067e24 */ /* 0x000fe4000f8e00ff */
[----:B------:R-:W-:-:S02]  /*11e20*/  IMAD.U32 R7, RZ, RZ, UR9 ;  /* 0x00000009ff077e24 */ /* 0x000fc4000f8e00ff */
[----:B------:R-:W-:Y:S02]  /*11e30*/  IMAD.U32 R10, RZ, RZ, UR4 ;  /* 0x00000004ff0a7e24 */ /* 0x000fe4000f8e00ff */
[----:B------:R-:W-:Y:S02]  /*11e40*/  IMAD.U32 R11, RZ, RZ, UR5 ;  /* 0x00000005ff0b7e24 */ /* 0x000fe4000f8e00ff */
[----:B------:R-:W-:Y:S02]  /*11e50*/  IMAD.MOV.U32 R8, RZ, RZ, 0x70 ;  /* 0x00000070ff087424 */ /* 0x000fe400078e00ff */
[----:B------:R-:W-:Y:S02]  /*11e60*/  IMAD.MOV.U32 R12, RZ, RZ, 0x1 ;  /* 0x00000001ff0c7424 */ /* 0x000fe400078e00ff */
[----:B-1----:R-:W-:-:S07]  /*11e70*/  IMAD.MOV.U32 R13, RZ, RZ, RZ ;  /* 0x000000ffff0d7224 */ /* 0x002fce00078e00ff */
[----:B------:R-:W-:-:S07]  /*11e80*/  LEPC R20, `(.L_x_1373) ;  /* 0x000000001014794e */ /* 0x000fce0000000000 */
[----:B0-2---:R-:W-:Y:S05]  /*11e90*/  CALL.ABS.NOINC R2 ;  /* 0x0000000002007343 */ /* 0x005fea0003c00000 */
.L_x_1373:
[----:B------:R0:W1:Y:S01]  /*11ea0*/  LDC.64 R2, c[0x4][R17] ;  /* 0x0100000011027b82 */ /* 0x0000620000000a00 */
[----:B------:R-:W-:Y:S01]  /*11eb0*/  ULDC.64 UR6, c[0x4][0x90] ;  /* 0x0100240000067ab9 */ /* 0x000fe20000000a00 */
[----:B------:R-:W-:Y:S01]  /*11ec0*/  ULDC.64 UR8, c[0x4][0x98] ;  /* 0x0100260000087ab9 */ /* 0x000fe20000000a00 */
[----:B------:R-:W-:Y:S01]  /*11ed0*/  ULDC.64 UR4, c[0x4][0x18] ;  /* 0x0100060000047ab9 */ /* 0x000fe20000000a00 */
[----:B------:R-:W-:Y:S02]  /*11ee0*/  IMAD.U32 R4, RZ, RZ, UR6 ;  /* 0x00000006ff047e24 */ /* 0x000fe4000f8e00ff */
[----:B------:R-:W-:Y:S02]  /*11ef0*/  IMAD.U32 R5, RZ, RZ, UR7 ;  /* 0x00000007ff057e24 */ /* 0x000fe4000f8e00ff */
[----:B------:R-:W-:Y:S02]  /*11f00*/  IMAD.U32 R6, RZ, RZ, UR8 ;  /* 0x00000008ff067e24 */ /* 0x000fe4000f8e00ff */
[----:B------:R-:W-:-:S02]  /*11f10*/  IMAD.U32 R7, RZ, RZ, UR9 ;  /* 0x00000009ff077e24 */ /* 0x000fc4000f8e00ff */
[----:B------:R-:W-:Y:S02]  /*11f20*/  IMAD.U32 R10, RZ, RZ, UR4 ;  /* 0x00000004ff0a7e24 */ /* 0x000fe4000f8e00ff */
[----:B------:R-:W-:Y:S02]  /*11f30*/  IMAD.U32 R11, RZ, RZ, UR5 ;  /* 0x00000005ff0b7e24 */ /* 0x000fe4000f8e00ff */
[----:B------:R-:W-:Y:S02]  /*11f40*/  IMAD.MOV.U32 R8, RZ, RZ, 0x70 ;  /* 0x00000070ff087424 */ /* 0x000fe400078e00ff */
[----:B------:R-:W-:Y:S02]  /*11f50*/  IMAD.MOV.U32 R12, RZ, RZ, 0x1 ;  /* 0x00000001ff0c7424 */ /* 0x000fe400078e00ff */
[----:B0-----:R-:W-:-:S07]  /*11f60*/  IMAD.MOV.U32 R13, RZ, RZ, RZ ;  /* 0x000000ffff0d7224 */ /* 0x001fce00078e00ff */
[----:B------:R-:W-:-:S07]  /*11f70*/  LEPC R20, `(.L_x_1372) ;  /* 0x000000001014794e */ /* 0x000fce0000000000 */
[----:B-1----:R-:W-:Y:S05]  /*11f80*/  CALL.ABS.NOINC R2 ;  /* 0x0000000002007343 */ /* 0x002fea0003c00000 */
.L_x_1372:
[----:B------:R-:W-:Y:S05]  /*11f90*/  BSYNC B6 ;  /* 0x0000000000067941 */ /* 0x000fea0003800000 */
.L_x_1371:
[----:B------:R-:W1:Y:S01]  /*11fa0*/  S2R R2, SR_TID.X ;  /* 0x0000000000027919 */ /* 0x000e620000002100 */
[----:B------:R-:W-:Y:S01]  /*11fb0*/  ULDC.64 UR4, c[0x0][0x9f8] ;  /* 0x00027e0000047ab9 */ /* 0x000fe20000000a00 */
[----:B------:R-:W-:Y:S01]  /*11fc0*/  IMAD.MOV.U32 R31, RZ, RZ, R19 ;  /* 0x000000ffff1f7224 */ /* 0x000fe200078e0013 */
[----:B------:R-:W-:Y:S01]  /*11fd0*/  ISETP.NE.U32.AND P0, PT, RZ, UR4, PT ;  /* 0x00000004ff007c0c */ /* 0x000fe2000bf05070 */
[----:B------:R-:W2:Y:S01]  /*11fe0*/  S2R R21, SR_TID.X ;  /* 0x0000000000157919 */ /* 0x000ea20000002100 */
[----:B------:R-:W3:Y:S01]  /*11ff0*/  LDC R8, c[0x0][0x430] ;  /* 0x00010c00ff087b82 */ /* 0x000ee20000000800 */
[----:B------:R-:W-:Y:S01]  /*12000*/  IMAD.MOV.U32 R20, RZ, RZ, R24 ;  /* 0x000000ffff147224 */ /* 0x000fe200078e0018 */
[----:B------:R-:W-:Y:S01]  /*12010*/  ISETP.NE.AND.EX P0, PT, RZ, UR5, PT, P0 ;  /* 0x00000005ff007c0c */ /* 0x000fe2000bf05300 */
[----:B------:R-:W-:Y:S01]  /*12020*/  ULDC UR4, c[0x0][0x320] ;  /* 0x0000c80000047ab9 */ /* 0x000fe20000000800 */
[----:B-1----:R-:W-:-:S11]  /*12030*/  LOP3.LUT R17, R2, 0x7f, RZ, 0xc0, !PT ;  /* 0x0000007f02117812 */ /* 0x002fd600078ec0ff */
[----:B------:R-:W1:Y:S01]  /*12040*/  @P0 LDC.64 R2, c[0x0][0x9f8] ;  /* 0x00027e00ff020b82 */ /* 0x000e620000000a00 */
[----:B---3--:R-:W-:Y:S02]  /*12050*/  ISETP.NE.AND P1, PT, R8, 0x1, PT ;  /* 0x000000010800780c */ /* 0x008fe40003f25270 */
[----:B------:R-:W-:Y:S01]  /*12060*/  SHF.R.U32.HI R24, RZ, 0x3, R17 ;  /* 0x00000003ff187819 */ /* 0x000fe20000011611 */
[----:B-1----:R-:W-:-:S10]  /*12070*/  @P0 IMAD.WIDE R2, R19, 0x4, R2 ;  /* 0x0000000413020825 */ /* 0x002fd400078e0202 */
[----:B------:R-:W1:Y:S01]  /*12080*/  @P1 LDC R7, c[0x0][0x434] ;  /* 0x00010d00ff071b82 */ /* 0x000e620000000800 */
[----:B------:R3:W4:Y:S01]  /*12090*/  @P0 LDG.E R31, desc[UR36][R2.64] ;  /* 0x00000024021f0981 */ /* 0x000722000c1e1900 */
[----:B--2---:R-:W-:Y:S01]  /*120a0*/  IMAD.SHL.U32 R17, R21, 0x10, RZ ;  /* 0x0000001015117824 */ /* 0x004fe200078e00ff */
[----:B------:R-:W-:-:S05]  /*120b0*/  LOP3.LUT R20, R20, 0xffffffdf, RZ, 0xc0, !PT ;  /* 0xffffffdf14147812 */ /* 0x000fca00078ec0ff */
[----:B------:R-:W2:Y:S01]  /*120c0*/  @P1 LDC R5, c[0x0][0x438] ;  /* 0x00010e00ff051b82 */ /* 0x000ea20000000800 */
[----:B------:R-:W-:Y:S01]  /*120d0*/  LOP3.LUT R17, R24, 0x70, R17, 0xf8, !PT ;  /* 0x0000007018117812 */ /* 0x000fe200078ef811 */
[----:B------:R-:W-:Y:S01]  /*120e0*/  VIADD R24, R23, 0xffffffff ;  /* 0xffffffff17187836 */ /* 0x000fe20000000000 */
[----:B------:R-:W-:Y:S01]  /*120f0*/  @P1 LOP3.LUT R20, R20, 0x20, RZ, 0xfc, !PT ;  /* 0x0000002014141812 */ /* 0x000fe200078efcff */
[----:B0-----:R-:W0:Y:S02]  /*12100*/  S2R R23, SR_TID.X ;  /* 0x0000000000177919 */ /* 0x001e240000002100 */
[----:B------:R-:W-:-:S05]  /*12110*/  IMAD R0, R24, 0x60, R17 ;  /* 0x0000006018007824 */ /* 0x000fca00078e0211 */
[C---:B------:R-:W-:Y:S01]  /*12120*/  ISETP.GE.AND P0, PT, R0.reuse, R35, PT ;  /* 0x000000230000720c */ /* 0x040fe20003f06270 */
[----:B------:R-:W-:-:S03]  /*12130*/  IMAD.IADD R0, R0, 0x1, R36 ;  /* 0x0000000100007824 */ /* 0x000fc600078e0224 */
[----:B------:R-:W-:Y:S01]  /*12140*/  ISETP.GT.U32.OR P0, PT, R17, 0x5f, P0 ;  /* 0x0000005f1100780c */ /* 0x000fe20000704470 */
[----:B-1----:R-:W-:-:S04]  /*12150*/  @P1 IMAD.HI.U32 R6, R0, R7, RZ ;  /* 0x0000000700061227 */ /* 0x002fc800078e00ff */
[----:B------:R-:W-:Y:S01]  /*12160*/  IMAD.MOV.U32 R4, RZ, RZ, R0 ;  /* 0x000000ffff047224 */ /* 0x000fe200078e0000 */
[----:B--2---:R-:W-:-:S07]  /*12170*/  @P1 SHF.R.U32.HI R4, RZ, R5, R6 ;  /* 0x00000005ff041219 */ /* 0x004fce0000011606 */
[----:B---3--:R-:W1:Y:S01]  /*12180*/  @!P0 LDC.64 R2, c[0x0][0x428] ;  /* 0x00010a00ff028b82 */ /* 0x008e620000000a00 */
[----:B------:R-:W-:-:S04]  /*12190*/  IMAD.MOV R5, RZ, RZ, -R4 ;  /* 0x000000ffff057224 */ /* 0x000fc800078e0a04 */
[----:B------:R-:W-:Y:S01]  /*121a0*/  IMAD R0, R8, R5, R0 ;  /* 0x0000000508007224 */ /* 0x000fe200078e0200 */
[----:B------:R-:W-:Y:S01]  /*121b0*/  @!P0 SHF.R.S32.HI R5, RZ, 0x1f, R4 ;  /* 0x0000001fff058819 */ /* 0x000fe20000011404 */
[----:B0-----:R-:W-:-:S05]  /*121c0*/  IMAD.SHL.U32 R23, R23, 0x8, RZ ;  /* 0x0000000817177824 */ /* 0x001fca00078e00ff */
[----:B------:R-:W-:-:S04]  /*121d0*/  LOP3.LUT R23, R23, 0x38, RZ, 0xc0, !PT ;  /* 0x0000003817177812 */ /* 0x000fc800078ec0ff */
[C---:B------:R-:W-:Y:S02]  /*121e0*/  LOP3.LUT R9, R23.reuse, 0x40, RZ, 0xfc, !PT ;  /* 0x0000004017097812 */ /* 0x040fe400078efcff */
[----:B------:R-:W-:Y:S02]  /*121f0*/  ISETP.GE.AND P1, PT, R23, UR4, PT ;  /* 0x0000000417007c0c */ /* 0x000fe4000bf26270 */
[----:B------:R-:W-:Y:S01]  /*12200*/  ISETP.GE.AND P2, PT, R9, UR4, PT ;  /* 0x0000000409007c0c */ /* 0x000fe2000bf46270 */
[----:B------:R-:W-:Y:S01]  /*12210*/  ULDC UR4, c[0x0][0x2f4] ;  /* 0x0000bd0000047ab9 */ /* 0x000fe20000000800 */
[----:B------:R-:W-:Y:S02]  /*12220*/  SEL R28, RZ, 0x1, P1 ;  /* 0x00000001ff1c7807 */ /* 0x000fe40000800000 */
[----:B------:R-:W-:Y:S02]  /*12230*/  LOP3.LUT R20, R20, 0xfffffffb, RZ, 0xc0, !PT ;  /* 0xfffffffb14147812 */ /* 0x000fe400078ec0ff */
[----:B------:R-:W-:Y:S01]  /*12240*/  LOP3.LUT R8, R23, 0x80, RZ, 0xfc, !PT ;  /* 0x0000008017087812 */ /* 0x000fe200078efcff */
[----:B------:R-:W-:Y:S01]  /*12250*/  UMOV UR5, 0xffffffff ;  /* 0xffffffff00057882 */ /* 0x000fe20000000000 */
[----:B----4-:R-:W-:Y:S01]  /*12260*/  SHF.R.S32.HI R6, RZ, 0x1f, R31 ;  /* 0x0000001fff067819 */ /* 0x010fe2000001141f */
[----:B-1----:R-:W-:-:S04]  /*12270*/  @!P0 IMAD.WIDE.U32 R4, R31, R2, R4 ;  /* 0x000000021f048225 */ /* 0x002fc800078e0004 */
[----:B------:R0:W-:Y:S02]  /*12280*/  STL [R1+0x4], R6 ;  /* 0x0000040601007387 */ /* 0x0001e40000100800 */
[----:B0-----:R-:W-:Y:S01]  /*12290*/  @!P0 IMAD R6, R6, R2, RZ ;  /* 0x0000000206068224 */ /* 0x001fe200078e02ff */
[----:B------:R-:W-:-:S03]  /*122a0*/  SEL R2, RZ, 0xffffffff, P2 ;  /* 0xffffffffff027807 */ /* 0x000fc60001000000 */
[----:B------:R-:W-:Y:S02]  /*122b0*/  @!P0 IMAD R6, R31, R3, R6 ;  /* 0x000000031f068224 */ /* 0x000fe400078e0206 */
[----:B------:R-:W-:Y:S01]  /*122c0*/  IMAD.SHL.U32 R3, R2, 0x2, RZ ;  /* 0x0000000202037824 */ /* 0x000fe200078e00ff */
[----:B------:R-:W-:Y:S01]  /*122d0*/  ISETP.GE.AND P2, PT, R23, UR4, PT ;  /* 0x0000000417007c0c */ /* 0x000fe2000bf46270 */
[----:B------:R-:W-:-:S03]  /*122e0*/  @!P0 IMAD.IADD R6, R5, 0x1, R6 ;  /* 0x0000000105068824 */ /* 0x000fc600078e0206 */
[----:B------:R-:W-:Y:S02]  /*122f0*/  LOP3.LUT R28, R3, 0x2, R28, 0xe2, !PT ;  /* 0x00000002031c7812 */ /* 0x000fe400078ee21c */
[----:B------:R-:W0:Y:S07]  /*12300*/  @!P0 LDC.64 R2, c[0x0][0x418] ;  /* 0x00010600ff028b82 */ /* 0x000e2e0000000a00 */
[----:B------:R-:W-:Y:S02]  /*12310*/  @P2 LOP3.LUT R20, R20, 0x4, RZ, 0xfc, !PT ;  /* 0x0000000414142812 */ /* 0x000fe400078efcff */
[----:B0-----:R-:W-:-:S04]  /*12320*/  @!P0 LEA R2, P1, R4, R2, 0x2 ;  /* 0x0000000204028211 */ /* 0x001fc800078210ff */
[----:B------:R-:W-:Y:S01]  /*12330*/  @!P0 LEA.HI.X R3, R4, R3, R6, 0x2, P1 ;  /* 0x0000000304038211 */ /* 0x000fe200008f1406 */
[----:B------:R-:W-:Y:S01]  /*12340*/  IMAD.MOV.U32 R4, RZ, RZ, RZ ;  /* 0x000000ffff047224 */ /* 0x000fe200078e00ff */
[----:B------:R-:W-:Y:S02]  /*12350*/  ISETP.GE.AND P1, PT, R9, UR4, PT ;  /* 0x0000000409007c0c */ /* 0x000fe4000bf26270 */
[----:B------:R-:W-:-:S03]  /*12360*/  LOP3.LUT R20, R20, 0xfffffffd, RZ, 0xc0, !PT ;  /* 0xfffffffd14147812 */ /* 0x000fc600078ec0ff */
[----:B------:R0:W5:Y:S01]  /*12370*/  @!P0 LDG.E R4, desc[UR36][R2.64] ;  /* 0x0000002402048981 */ /* 0x000162000c1e1900 */
[----:B------:R-:W-:-:S07]  /*12380*/  ISETP.GE.AND P0, PT, R8, UR4, PT ;  /* 0x0000000408007c0c */ /* 0x000fce000bf06270 */
[----:B------:R-:W-:Y:S01]  /*12390*/  @P1 LOP3.LUT R20, R20, 0x2, RZ, 0xfc, !PT ;  /* 0x0000000214141812 */ /* 0x000fe200078efcff */
[----:B0-----:R-:W-:-:S03]  /*123a0*/  IMAD.U32 R2, RZ, RZ, UR38 ;  /* 0x00000026ff027e24 */ /* 0x001fc6000f8e00ff */
[----:B------:R-:W-:-:S04]  /*123b0*/  LOP3.LUT R20, R20, 0xfffffffe, RZ, 0xc0, !PT ;  /* 0xfffffffe14147812 */ /* 0x000fc800078ec0ff */
[----:B------:R-:W-:-:S05]  /*123c0*/  @P0 LOP3.LUT R20, R20, 0x1, RZ, 0xfc, !PT ;  /* 0x0000000114140812 */ /* 0x000fca00078efcff */
[----:B------:R0:W-:Y:S01]  /*123d0*/  STL [R1], R20 ;  /* 0x0000001401007387 */ /* 0x0001e20000100800 */
[----:B------:R-:W-:Y:S05]  /*123e0*/  BRA.DIV UR5, `(.L_x_1374) ;  /* 0x00000042055c7947 */ /* 0x000fea000b800000 */
.L_x_1442:
[----:B------:R-:W-:Y:S01]  /*123f0*/  ISETP.NE.AND P0, PT, R2, 0x3, PT ;  /* 0x000000030200780c */ /* 0x000fe20003f05270 */
[----:B------:R-:W-:Y:S01]  /*12400*/  IMAD.MOV.U32 R3, RZ, RZ, R20 ;  /* 0x000000ffff037224 */ /* 0x000fe200078e0014 */
[----:B------:R-:W-:Y:S02]  /*12410*/  ISETP.GT.U32.AND P1, PT, R17, 0x5f, PT ;  /* 0x0000005f1100780c */ /* 0x000fe40003f24070 */
[----:B------:R-:W-:Y:S02]  /*12420*/  SHF.R.S32.HI R30, RZ, 0x1f, R18 ;  /* 0x0000001fff1e7819 */ /* 0x000fe40000011412 */
[----:B------:R-:W-:-:S07]  /*12430*/  LOP3.LUT R3, R3, 0xffffffef, RZ, 0xc0, !PT ;  /* 0xffffffef03037812 */ /* 0x000fce00078ec0ff */
[----:B------:R-:W-:-:S04]  /*12440*/  @P0 LOP3.LUT R3, R3, 0x10, RZ, 0xfc, !PT ;  /* 0x0000001003030812 */ /* 0x000fc800078efcff */
[----:B------:R-:W-:-:S04]  /*12450*/  LOP3.LUT R3, R3, 0xfffffff7, RZ, 0xc0, !PT ;  /* 0xfffffff703037812 */ /* 0x000fc800078ec0ff */
[----:B------:R-:W-:-:S05]  /*12460*/  @P1 LOP3.LUT R3, R3, 0x8, RZ, 0xfc, !PT ;  /* 0x0000000803031812 */ /* 0x000fca00078efcff */
[----:B------:R1:W-:Y:S01]  /*12470*/  STL [R1], R3 ;  /* 0x0000000301007387 */ /* 0x0003e20000100800 */
[----:B------:R-:W-:Y:S05]  /*12480*/  @!P0 BRA `(.L_x_1375) ;  /* 0x0000000000048947 */ /* 0x000fea0003800000 */
[----:B------:R-:W-:Y:S01]  /*12490*/  BPT.TRAP 0x1 ;  /* 0x000000040000795c */ /* 0x000fe20000300000 */
.L_x_1375:
[----:B------:R-:W-:Y:S01]  /*124a0*/  SHF.R.S32.HI R5, RZ, 0x1f, R0 ;  /* 0x0000001fff057819 */ /* 0x000fe20000011400 */
[----:B------:R-:W-:Y:S01]  /*124b0*/  ULDC.64 UR4, c[0x0][0x328] ;  /* 0x0000ca0000047ab9 */ /* 0x000fe20000000a00 */
[----:B------:R-:W-:Y:S03]  /*124c0*/  BSSY B0, `(.L_x_1376) ;  /* 0x0000017000007945 */ /* 0x000fe60003800000 */
[----:B-1----:R-:W-:-:S04]  /*124d0*/  IMAD R3, R5, UR4, RZ ;  /* 0x0000000405037c24 */ /* 0x002fc8000f8e02ff */
[C---:B------:R-:W-:Y:S02]  /*124e0*/  IMAD R6, R0.reuse, UR5, R3 ;  /* 0x0000000500067c24 */ /* 0x040fe4000f8e0203 */
[----:B------:R-:W-:Y:S01]  /*124f0*/  IMAD.WIDE.U32 R2, R0, UR4, RZ ;  /* 0x0000000400027c25 */ /* 0x000fe2000f8e00ff */
        /* <DEDUP_REMOVED lines=14> */
[----:B------:R-:W-:Y:S01]  /*125e0*/  LEA.HI.X R23, R2, UR5, R7, 0x1, P0 ;  /* 0x0000000502177c11 */ /* 0x000fe200080f0c07 */
[----:B------:R-:W-:Y:S01]  /*125f0*/  IMAD R7, R25, 0x8, R22 ;  /* 0x0000000819077824 */ /* 0x000fe200078e0216 */
[----:B------:R-:W-:-:S04]  /*12600*/  SHF.L.U32 R2, R27, 0x1f, RZ ;  /* 0x0000001f1b027819 */ /* 0x000fc800000006ff */
[----:B------:R-:W1:Y:S02]  /*12610*/  SYNCS.PHASECHK.TRANS64.TRYWAIT P0, [R7+URZ+0x2a840], R2 ;  /* 0x02a84002070075a7 */ /* 0x000e64000800017f */
[----:B-1----:R-:W-:Y:S05]  /*12620*/  @!P0 BRA `(.L_x_1377) ;  /* 0x0000003c00fc8947 */ /* 0x002fea0003800000 */
.L_x_1443:
[----:B------:R-:W-:Y:S05]  /*12630*/  BSYNC B0 ;  /* 0x0000000000007941 */ /* 0x000fea0003800000 */
.L_x_1376:
[----:B------:R-:W2:Y:S01]  /*12640*/  LDL R3, [R1] ;  /* 0x0000000001037983 */ /* 0x000ea20000100800 */
[----:B------:R-:W-:Y:S02]  /*12650*/  ULDC.64 UR4, c[0x0][0x300] ;  /* 0x0000c00000047ab9 */ /* 0x000fe40000000a00 */
[----:B------:R-:W-:Y:S01]  /*12660*/  IMAD R5, R5, UR4, RZ ;  /* 0x0000000405057c24 */ /* 0x000fe2000f8e02ff */
[----:B------:R-:W3:Y:S03]  /*12670*/  S2R R8, SR_TID.X ;  /* 0x0000000000087919 */ /* 0x000ee60000002100 */
[----:B------:R-:W-:Y:S01]  /*12680*/  IMAD R5, R0, UR5, R5 ;  /* 0x0000000500057c24 */ /* 0x000fe2000f8e0205 */
[----:B---3--:R-:W-:-:S04]  /*12690*/  LOP3.LUT R8, R8, 0x7f, RZ, 0xc0, !PT ;  /* 0x0000007f08087812 */ /* 0x008fc800078ec0ff */
[----:B------:R-:W-:Y:S02]  /*126a0*/  SHF.R.U32.HI R9, RZ, 0x3, R8 ;  /* 0x00000003ff097819 */ /* 0x000fe40000011608 */
[----:B------:R-:W3:Y:S01]  /*126b0*/  S2R R8, SR_TID.X ;  /* 0x0000000000087919 */ /* 0x000ee20000002100 */
[C---:B--2---:R-:W-:Y:S02]  /*126c0*/  LOP3.LUT P4, RZ, R3.reuse, 0x4, RZ, 0xc0, !PT ;  /* 0x0000000403ff7812 */ /* 0x044fe4000788c0ff */
[C---:B------:R-:W-:Y:S02]  /*126d0*/  LOP3.LUT P3, RZ, R3.reuse, 0x2, RZ, 0xc0, !PT ;  /* 0x0000000203ff7812 */ /* 0x040fe4000786c0ff */
[----:B------:R-:W-:Y:S01]  /*126e0*/  LOP3.LUT P2, RZ, R3, 0x1, RZ, 0xc0, !PT ;  /* 0x0000000103ff7812 */ /* 0x000fe2000784c0ff */
[----:B-1----:R-:W-:Y:S01]  /*126f0*/  IMAD.WIDE.U32 R2, R0, UR4, RZ ;  /* 0x0000000400027c25 */ /* 0x002fe2000f8e00ff */
[----:B------:R-:W-:-:S03]  /*12700*/  ULDC.64 UR4, c[0x0][0x310] ;  /* 0x0000c40000047ab9 */ /* 0x000fc60000000a00 */
[----:B------:R-:W-:Y:S02]  /*12710*/  IMAD.IADD R3, R3, 0x1, R5 ;  /* 0x0000000103037824 */ /* 0x000fe400078e0205 */
[----:B------:R-:W-:Y:S02]  /*12720*/  IMAD R6, R6, UR4, RZ ;  /* 0x0000000406067c24 */ /* 0x000fe4000f8e02ff */
[----:B------:R-:W-:-:S04]  /*12730*/  IMAD.WIDE.U32 R2, R4, UR4, R2 ;  /* 0x0000000404027c25 */ /* 0x000fc8000f8e0002 */
[----:B------:R-:W-:Y:S01]  /*12740*/  IMAD R6, R4, UR5, R6 ;  /* 0x0000000504067c24 */ /* 0x000fe2000f8e0206 */
[----:B------:R-:W-:Y:S01]  /*12750*/  ULDC.64 UR4, c[0x0][0x308] ;  /* 0x0000c20000047ab9 */ /* 0x000fe20000000a00 */
[----:B------:R-:W-:Y:S02]  /*12760*/  IMAD R5, R25, 0x4800, R32 ;  /* 0x0000480019057824 */ /* 0x000fe400078e0220 */
[----:B------:R-:W-:Y:S02]  /*12770*/  IMAD.IADD R3, R3, 0x1, R6 ;  /* 0x0000000103037824 */ /* 0x000fe400078e0206 */
[----:B------:R-:W-:Y:S02]  /*12780*/  IMAD R0, R30, UR4, RZ ;  /* 0x000000041e007c24 */ /* 0x000fe4000f8e02ff */
[----:B------:R-:W-:-:S04]  /*12790*/  IMAD.WIDE.U32 R2, R18, UR4, R2 ;  /* 0x0000000412027c25 */ /* 0x000fc8000f8e0002 */
[----:B------:R-:W-:Y:S01]  /*127a0*/  IMAD R0, R18, UR5, R0 ;  /* 0x0000000512007c24 */ /* 0x000fe2000f8e0200 */
[----:B------:R-:W-:Y:S01]  /*127b0*/  ULDC.64 UR4, c[0x0][0x2e8] ;  /* 0x0000ba0000047ab9 */ /* 0x000fe20000000a00 */
[----:B------:R-:W-:Y:S01]  /*127c0*/  IMAD R6, R24, -0x60, R35 ;  /* 0xffffffa018067824 */ /* 0x000fe200078e0223 */
[----:B------:R-:W-:Y:S01]  /*127d0*/  LEA R4, P0, R2, UR4, 0x1 ;  /* 0x0000000402047c11 */ /* 0x000fe2000f8008ff */
[----:B------:R-:W-:Y:S01]  /*127e0*/  IMAD.IADD R0, R3, 0x1, R0 ;  /* 0x0000000103007824 */ /* 0x000fe200078e0200 */
[----:B------:R-:W-:Y:S01]  /*127f0*/  UMOV UR4, 0xffffffff ;  /* 0xffffffff00047882 */ /* 0x000fe20000000000 */
[----:B------:R-:W-:Y:S02]  /*12800*/  IMAD.IADD R6, R6, 0x1, -R9 ;  /* 0x0000000106067824 */ /* 0x000fe400078e0a09 */
[----:B---3--:R-:W-:Y:S01]  /*12810*/  IMAD.SHL.U32 R9, R8, 0x8, RZ ;  /* 0x0000000808097824 */ /* 0x008fe200078e00ff */
[----:B------:R-:W-:Y:S02]  /*12820*/  LEA.HI.X R0, R2, UR5, R0, 0x1, P0 ;  /* 0x0000000502007c11 */ /* 0x000fe400080f0c00 */
[----:B------:R-:W-:-:S02]  /*12830*/  ISETP.GE.AND P0, PT, R6, 0x1, PT ;  /* 0x000000010600780c */ /* 0x000fc40003f06270 */
[----:B------:R-:W-:Y:S01]  /*12840*/  LOP3.LUT R9, R9, 0x38, RZ, 0xc0, !PT ;  /* 0x0000003809097812 */ /* 0x000fe200078ec0ff */
[----:B------:R-:W-:Y:S10]  /*12850*/  BRA.DIV UR4, `(.L_x_1378) ;  /* 0x0000003e04847947 */ /* 0x000ff4000b800000 */
[----:B------:R-:W1:Y:S01]  /*12860*/  SHFL.IDX PT, R3, R4, RZ, 0x181f ;  /* 0x00181fff04037589 */ /* 0x000e6200000e0000 */
[----:B------:R-:W-:-:S03]  /*12870*/  @P0 IMAD R8, R5, 0x2, R22 ;  /* 0x0000000205080824 */ /* 0x000fc600078e0216 */
[----:B------:R-:W2:Y:S01]  /*12880*/  SHFL.IDX PT, R2, R0, RZ, 0x181f ;  /* 0x00181fff00027589 */ /* 0x000ea200000e0000 */
[----:B-1----:R-:W-:-:S05]  /*12890*/  @P0 LEA R3, P1, R9, R3, 0x1 ;  /* 0x0000000309030211 */ /* 0x002fca00078208ff */
[----:B--2---:R-:W-:Y:S01]  /*128a0*/  @P0 IMAD.X R2, RZ, RZ, R2, P1 ;  /* 0x000000ffff020224 */ /* 0x004fe200008e0602 */
        /* <DEDUP_REMOVED lines=8> */
[----:B-1----:R-:W1:Y:S01]  /*12930*/  SHFL.IDX PT, R3, R4, 0x1, 0x181f ;  /* 0x00381f0004037f89 */ /* 0x002e6200000e0000 */
[----:B------:R-:W-:-:S03]  /*12940*/  @P1 IMAD R8, R5, 0x2, R22 ;  /* 0x0000000205081824 */ /* 0x000fc600078e0216 */
[----:B------:R-:W2:Y:S01]  /*12950*/  SHFL.IDX PT, R2, R0, 0x1, 0x181f ;  /* 0x00381f0000027f89 */ /* 0x000ea200000e0000 */
[----:B-1----:R-:W-:-:S05]  /*12960*/  @P1 LEA R3, P0, R9, R3, 0x1 ;  /* 0x0000000309031211 */ /* 0x002fca00078008ff */
[----:B--2---:R-:W-:-:S05]  /*12970*/  @P1 IMAD.X R2, RZ, RZ, R2, P0 ;  /* 0x000000ffff021224 */ /* 0x004fca00000e0602 */
[----:B------:R-:W-:-:S04]  /*12980*/  @P1 LOP3.LUT R3, R3, R2, RZ, 0x3c, !PT ;  /* 0x0000000203031212 */ /* 0x000fc800078e3cff */
[----:B------:R-:W-:-:S04]  /*12990*/  @P1 LOP3.LUT R2, R3, R2, RZ, 0x3c, !PT ;  /* 0x0000000203021212 */ /* 0x000fc800078e3cff */
[----:B------:R-:W-:-:S05]  /*129a0*/  @P1 LOP3.LUT R3, R3, R2, RZ, 0x3c, !PT ;  /* 0x0000000203031212 */ /* 0x000fca00078e3cff */
[----:B------:R-:W-:Y:S04]  /*129b0*/  @P1 LDGSTS.E.BYPASS.LTC128B.128 [R8+0x18c00], desc[UR36][R2.64], !P4 ;  /* 0x18c0000002081fae */ /* 0x000fe8000e101d64 */
[----:B------:R-:W-:Y:S04]  /*129c0*/  @P1 LDGSTS.E.BYPASS.LTC128B.128 [R8+0x1bc00], desc[UR36][R2.64+0x80], !P3 ;  /* 0x1bc0008002081fae */ /* 0x000fe8000d901d64 */
[----:B------:R1:W-:Y:S01]  /*129d0*/  @P1 LDGSTS.E.BYPASS.LTC128B.128 [R8+0x1ec00], desc[UR36][R2.64+0x100], !P2 ;  /* 0x1ec0010002081fae */ /* 0x0003e2000d101d64 */
[----:B------:R-:W-:-:S03]  /*129e0*/  ISETP.GE.AND P1, PT, R6, 0x21, PT ;  /* 0x000000210600780c */ /* 0x000fc60003f26270 */
[----:B-1----:R-:W1:Y:S10]  /*129f0*/  SHFL.IDX PT, R3, R4, 0x2, 0x181f ;  /* 0x00581f0004037f89 */ /* 0x002e7400000e0000 */
[----:B------:R-:W-:Y:S01]  /*12a00*/  @P1 IMAD R8, R5, 0x2, R22 ;  /* 0x0000000205081824 */ /* 0x000fe200078e0216 */
        /* <DEDUP_REMOVED lines=23> */
[----:B------:R-:W-:Y:S01]  /*12b80*/  @P1 LEA R8, R5, R22, 0x1 ;  /* 0x0000001605081211 */ /* 0x000fe200078e08ff */
[----:B------:R-:W2:Y:S04]  /*12b90*/  SHFL.IDX PT, R2, R0, 0x4, 0x181f ;  /* 0x00981f0000027f89 */ /* 0x000ea800000e0000 */
[----:B------:R-:W3:Y:S01]  /*12ba0*/  SHFL.IDX PT, R0, R0, 0x5, 0x181f ;  /* 0x00b81f0000007f89 */ /* 0x000ee200000e0000 */
[----:B-1----:R-:W-:-:S05]  /*12bb0*/  @P1 LEA R3, P0, R9, R3, 0x1 ;  /* 0x0000000309031211 */ /* 0x002fca00078008ff */
[----:B--2---:R-:W-:-:S05]  /*12bc0*/  @P1 IMAD.X R2, RZ, RZ, R2, P0 ;  /* 0x000000ffff021224 */ /* 0x004fca00000e0602 */
[----:B------:R-:W-:-:S04]  /*12bd0*/  @P1 LOP3.LUT R3, R3, R2, RZ, 0x3c, !PT ;  /* 0x0000000203031212 */ /* 0x000fc800078e3cff */
[----:B------:R-:W-:-:S04]  /*12be0*/  @P1 LOP3.LUT R2, R3, R2, RZ, 0x3c, !PT ;  /* 0x0000000203021212 */ /* 0x000fc800078e3cff */
[----:B------:R-:W-:-:S05]  /*12bf0*/  @P1 LOP3.LUT R3, R3, R2, RZ, 0x3c, !PT ;  /* 0x0000000203031212 */ /* 0x000fca00078e3cff */
[----:B------:R-:W-:Y:S04]  /*12c00*/  @P1 LDGSTS.E.BYPASS.LTC128B.128 [R8+0x1a400], desc[UR36][R2.64], !P4 ;  /* 0x1a40000002081fae */ /* 0x000fe8000e101d64 */
[----:B------:R-:W-:Y:S04]  /*12c10*/  @P1 LDGSTS.E.BYPASS.LTC128B.128 [R8+0x1d400], desc[UR36][R2.64+0x80], !P3 ;  /* 0x1d40008002081fae */ /* 0x000fe8000d901d64 */
[----:B------:R1:W-:Y:S04]  /*12c20*/  @P1 LDGSTS.E.BYPASS.LTC128B.128 [R8+0x20400], desc[UR36][R2.64+0x100], !P2 ;  /* 0x2040010002081fae */ /* 0x0003e8000d101d64 */
[----:B-1-3--:R1:W2:Y:S02]  /*12c30*/  SHFL.IDX PT, R2, R4, 0x5, 0x181f ;  /* 0x00b81f0004027f89 */ /* 0x00a2a400000e0000 */
.L_x_1457:
[----:B------:R-:W-:-:S13]  /*12c40*/  ISETP.GE.AND P0, PT, R6, 0x51, PT ;  /* 0x000000510600780c */ /* 0x000fda0003f06270 */
[----:B--2---:R-:W-:Y:S01]  /*12c50*/  @P0 LEA R2, P1, R9, R2, 0x1 ;  /* 0x0000000209020211 */ /* 0x004fe200078208ff */
[----:B------:R-:W-:-:S04]  /*12c60*/  @P0 IMAD R5, R5, 0x2, R22 ;  /* 0x0000000205050824 */ /* 0x000fc800078e0216 */
        /* <DEDUP_REMOVED lines=9> */
.L_x_1379:
[----:B------:R-:W-:Y:S02]  /*12d00*/  PLOP3.LUT P1, PT, P1, P0, PT, 0xa2, 0x0 ;  /* 0x000000000000781c */ /* 0x000fe40000f21472 */
[----:B------:R-:W-:-:S08]  /*12d10*/  @P0 R2UR P1, UR4, R7 ;  /* 0x00000000070402ca */ /* 0x000fd00000020000 */
[----:B------:R-:W-:-:S05]  /*12d20*/  @P0 PLOP3.LUT P0, PT, P1, PT, PT, 0x80, 0x0 ;  /* 0x000000000000081c */ /* 0x000fca0000f0f070 */
[----:B------:R-:W-:Y:S01]  /*12d30*/  @!P1 SYNCS.ARRIVE.TRANS64.RED.A0T1 RZ, [UR4+0x2a830], RZ ;  /* 0x02a830ffffff99a7 */ /* 0x000fe20008200404 */
[----:B------:R-:W-:Y:S07]  /*12d40*/  @!P1 ARRIVES.LDGSTSBAR.64.TRANSCNT [UR4+0x2a830] ;  /* 0x02a83000ff0099b0 */ /* 0x000fee0008000a84 */
[----:B------:R-:W-:Y:S05]  /*12d50*/  @P0 BRA.U.ANY `(.L_x_1379) ;  /* 0xfffffffd00e80947 */ /* 0x000fea000393ffff */
[----:B------:R-:W-:Y:S01]  /*12d60*/  NOP ;  /* 0x0000000000007918 */ /* 0x000fe20000000000 */
[----:B------:R-:W3:Y:S02]  /*12d70*/  LDL R0, [R1] ;  /* 0x0000000001007983 */ /* 0x000ee40000100800 */
[----:B---3--:R-:W-:-:S13]  /*12d80*/  LOP3.LUT P2, RZ, R0, 0x10, RZ, 0xc0, !PT ;  /* 0x0000001000ff7812 */ /* 0x008fda000784c0ff */
[----:B------:R-:W-:Y:S05]  /*12d90*/  @!P2 BRA `(.L_x_1380) ;  /* 0x000000000004a947 */ /* 0x000fea0003800000 */
[----:B------:R-:W-:Y:S01]  /*12da0*/  BPT.TRAP 0x1 ;  /* 0x000000040000795c */ /* 0x000fe20000300000 */
.L_x_1380:
[----:B------:R3:W-:Y:S02]  /*12db0*/  SYNCS.ARRIVE.TRANS64.A1T0 RZ, [R7+URZ+0x2a830], RZ ;  /* 0x02a830ff07ff79a7 */ /* 0x0007e4000810003f */
[----:B------:R-:W-:Y:S05]  /*12dc0*/  WARPSYNC.ALL ;  /* 0x0000000000007948 */ /* 0x000fea0003800000 */
[----:B------:R-:W-:Y:S01]  /*12dd0*/  ULDC.64 UR4, c[0x0][0x298] ;  /* 0x0000a60000047ab9 */ /* 0x000fe20000000a00 */
[----:B--2---:R-:W-:Y:S01]  /*12de0*/  VIADD R2, R22, 0xc400 ;  /* 0x0000c40016027836 */ /* 0x004fe20000000000 */
[----:B------:R-:W-:Y:S01]  /*12df0*/  SHF.R.S32.HI R0, RZ, 0x1f, R34 ;  /* 0x0000001fff007819 */ /* 0x000fe20000011422 */
[----:B-1----:R-:W-:Y:S01]  /*12e00*/  IMAD.WIDE.U32 R4, R34, UR4, RZ ;  /* 0x0000000422047c25 */ /* 0x002fe2000f8e00ff */
[----:B------:R-:W-:Y:S01]  /*12e10*/  BSSY B6, `(.L_x_1381) ;  /* 0x0000018000067945 */ /* 0x000fe20003800000 */
[----:B------:R-:W-:Y:S01]  /*12e20*/  BAR.SYNC.DEFER_BLOCKING 0x8, 0x180 ;  /* 0x0206000000007b1d */ /* 0x000fe20000010000 */
[----:B------:R-:W-:Y:S01]  /*12e30*/  LOP3.LUT P0, RZ, R2, 0x3ff, RZ, 0xc0, !PT ;  /* 0x000003ff02ff7812 */ /* 0x000fe2000780c0ff */
[----:B------:R-:W-:-:S04]  /*12e40*/  IMAD R3, R0, UR4, RZ ;  /* 0x0000000400037c24 */ /* 0x000fc8000f8e02ff */
[----:B------:R-:W-:Y:S01]  /*12e50*/  IMAD R0, R34, UR5, R3 ;  /* 0x0000000522007c24 */ /* 0x000fe2000f8e0203 */
[----:B------:R1:W-:Y:S03]  /*12e60*/  STL.64 [R1+0x8], R4 ;  /* 0x0000080401007387 */ /* 0x0003e60000100a00 */
[----:B------:R-:W-:-:S04]  /*12e70*/  IMAD.IADD R34, R5, 0x1, R0 ;  /* 0x0000000105227824 */ /* 0x000fc800078e0200 */
[----:B------:R-:W-:Y:S05]  /*12e80*/  @!P0 BRA `(.L_x_1382) ;  /* 0x0000000000408947 */ /* 0x000fea0003800000 */
[----:B------:R-:W-:Y:S01]  /*12e90*/  MOV R2, 0x0 ;  /* 0x0000000000027802 */ /* 0x000fe20000000f00 */
[----:B------:R-:W-:Y:S01]  /*12ea0*/  ULDC.64 UR6, c[0x4][0x90] ;  /* 0x0100240000067ab9 */ /* 0x000fe20000000a00 */
[----:B------:R-:W-:Y:S01]  /*12eb0*/  ULDC.64 UR8, c[0x4][0x98] ;  /* 0x0100260000087ab9 */ /* 0x000fe20000000a00 */
[----:B------:R-:W-:Y:S01]  /*12ec0*/  ULDC.64 UR4, c[0x4][0x20] ;  /* 0x0100080000047ab9 */ /* 0x000fe20000000a00 */
[----:B-1----:R-:W-:Y:S02]  /*12ed0*/  IMAD.U32 R4, RZ, RZ, UR6 ;  /* 0x00000006ff047e24 */ /* 0x002fe4000f8e00ff */
[----:B------:R-:W1:Y:S01]  /*12ee0*/  LDC.64 R2, c[0x4][R2] ;  /* 0x0100000002027b82 */ /* 0x000e620000000a00 */
[----:B------:R-:W-:Y:S02]  /*12ef0*/  IMAD.U32 R5, RZ, RZ, UR7 ;  /* 0x00000007ff057e24 */ /* 0x000fe4000f8e00ff */
[----:B------:R-:W-:Y:S02]  /*12f00*/  IMAD.U32 R6, RZ, RZ, UR8 ;  /* 0x00000008ff067e24 */ /* 0x000fe4000f8e00ff */
[----:B---3--:R-:W-:-:S02]  /*12f10*/  IMAD.U32 R7, RZ, RZ, UR9 ;  /* 0x00000009ff077e24 */ /* 0x008fc4000f8e00ff */
[----:B------:R-:W-:Y:S02]  /*12f20*/  IMAD.U32 R10, RZ, RZ, UR4 ;  /* 0x00000004ff0a7e24 */ /* 0x000fe4000f8e00ff */
[----:B------:R-:W-:Y:S02]  /*12f30*/  IMAD.U32 R11, RZ, RZ, UR5 ;  /* 0x00000005ff0b7e24 */ /* 0x000fe4000f8e00ff */
[----:B------:R-:W-:Y:S02]  /*12f40*/  IMAD.MOV.U32 R8, RZ, RZ, 0x70 ;  /* 0x00000070ff087424 */ /* 0x000fe400078e00ff */
[----:B------:R-:W-:Y:S02]  /*12f50*/  IMAD.MOV.U32 R12, RZ, RZ, 0x1 ;  /* 0x00000001ff0c7424 */ /* 0x000fe400078e00ff */
[----:B------:R-:W-:-:S07]  /*12f60*/  IMAD.MOV.U32 R13, RZ, RZ, RZ ;  /* 0x000000ffff0d7224 */ /* 0x000fce00078e00ff */
[----:B0-----:R-:W-:-:S07]  /*12f70*/  LEPC R20, `(.L_x_1382) ;  /* 0x000000001014794e */ /* 0x001fce0000000000 */
[----:B-1----:R-:W-:Y:S05]  /*12f80*/  CALL.ABS.NOINC R2 ;  /* 0x0000000002007343 */ /* 0x002fea0003c00000 */
.L_x_1382:
[----:B------:R-:W-:Y:S05]  /*12f90*/  BSYNC B6 ;  /* 0x0000000000067941 */ /* 0x000fea0003800000 */
.L_x_1381:
[----:B0-----:R-:W2:Y:S01]  /*12fa0*/  LDL.LU.64 R20, [R1+0x8] ;  /* 0x0000080001147983 */ /* 0x001ea20000300a00 */
[----:B------:R-:W-:-:S03]  /*12fb0*/  ULDC.64 UR4, c[0x0][0x2d8] ;  /* 0x0000b60000047ab9 */ /* 0x000fc60000000a00 */
[----:B------:R-:W4:Y:S01]  /*12fc0*/  LDL R2, [R1] ;  /* 0x0000000001027983 */ /* 0x000f220000100800 */
[----:B------:R-:W-:Y:S02]  /*12fd0*/  IMAD R0, R30, UR4, RZ ;  /* 0x000000041e007c24 */ /* 0x000fe4000f8e02ff */
[----:B------:R-:W-:Y:S01]  /*12fe0*/  IMAD.MOV.U32 R3, RZ, RZ, R34 ;  /* 0x000000ffff037224 */ /* 0x000fe200078e0022 */
[----:B------:R-:W3:Y:S01]  /*12ff0*/  S2R R9, SR_TID.X ;  /* 0x0000000000097919 */ /* 0x000ee20000002100 */
[----:B-1----:R-:W-:Y:S01]  /*13000*/  IMAD R5, R18, UR5, R0 ;  /* 0x0000000512057c24 */ /* 0x002fe2000f8e0200 */
[----:B------:R-:W-:Y:S01]  /*13010*/  SHF.R.S32.HI R0, RZ, 0x1f, R19 ;  /* 0x0000001fff007819 */ /* 0x000fe20000011413 */
[----:B---3--:R-:W-:-:S05]  /*13020*/  IMAD.SHL.U32 R7, R9, 0x8, RZ ;  /* 0x0000000809077824 */ /* 0x008fca00078e00ff */
[----:B------:R-:W-:Y:S01]  /*13030*/  LOP3.LUT R7, R7, 0x38, RZ, 0xc0, !PT ;  /* 0x0000003807077812 */ /* 0x000fe200078ec0ff */
[----:B--2---:R-:W0:Y:S01]  /*13040*/  S2R R21, SR_TID.X ;  /* 0x0000000000157919 */ /* 0x004e220000002100 */
[----:B----4-:R-:W-:Y:S01]  /*13050*/  LOP3.LUT P6, RZ, R2, 0x80, RZ, 0xc0, !PT ;  /* 0x0000008002ff7812 */ /* 0x010fe200078cc0ff */
[----:B------:R-:W-:Y:S02]  /*13060*/  IMAD.MOV.U32 R2, RZ, RZ, R20 ;  /* 0x000000ffff027224 */ /* 0x000fe400078e0014 */
[----:B------:R-:W1:Y:S01]  /*13070*/  LDC R20, c[0x0][0x448] ;  /* 0x00011200ff147b82 */ /* 0x000e620000000800 */
[----:B------:R-:W-:Y:S01]  /*13080*/  SEL R0, R0, RZ, !P6 ;  /* 0x000000ff00007207 */ /* 0x000fe20007000000 */
[----:B------:R-:W-:Y:S01]  /*13090*/  IMAD.WIDE.U32 R2, R18, UR4, R2 ;  /* 0x0000000412027c25 */ /* 0x000fe2000f8e0002 */
[----:B------:R-:W-:Y:S01]  /*130a0*/  SEL R4, R19, RZ, !P6 ;  /* 0x000000ff13047207 */ /* 0x000fe20007000000 */
[----:B------:R-:W-:Y:S02]  /*130b0*/  ULDC.64 UR4, c[0x0][0x2e0] ;  /* 0x0000b80000047ab9 */ /* 0x000fe40000000a00 */
[----:B------:R-:W-:-:S02]  /*130c0*/  IMAD.IADD R3, R3, 0x1, R5 ;  /* 0x0000000103037824 */ /* 0x000fc400078e0205 */
[----:B------:R-:W-:Y:S02]  /*130d0*/  IMAD R0, R0, UR4, RZ ;  /* 0x0000000400007c24 */ /* 0x000fe4000f8e02ff */
[----:B------:R-:W-:-:S04]  /*130e0*/  IMAD.WIDE.U32 R2, R4, UR4, R2 ;  /* 0x0000000404027c25 */ /* 0x000fc8000f8e0002 */
[----:B------:R-:W-:Y:S01]  /*130f0*/  IMAD R0, R4, UR5, R0 ;  /* 0x0000000504007c24 */ /* 0x000fe2000f8e0200 */
[----:B------:R-:W-:-:S03]  /*13100*/  ULDC.64 UR4, c[0x0][0x2d0] ;  /* 0x0000b40000047ab9 */ /* 0x000fc60000000a00 */
[----:B------:R-:W-:Y:S01]  /*13110*/  IMAD.IADD R3, R3, 0x1, R0 ;  /* 0x0000000103037824 */ /* 0x000fe200078e0200 */
[----:B-1----:R-:W-:Y:S02]  /*13120*/  ISETP.NE.AND P6, PT, R20, 0x1, PT ;  /* 0x000000011400780c */ /* 0x002fe40003fc5270 */
[----:B------:R-:W1:Y:S01]  /*13130*/  S2R R20, SR_TID.X ;  /* 0x0000000000147919 */ /* 0x000e620000002100 */
[----:B0-----:R-:W-:-:S04]  /*13140*/  LOP3.LUT R21, R21, 0x7f, RZ, 0xc0, !PT ;  /* 0x0000007f15157812 */ /* 0x001fc800078ec0ff */
[----:B------:R-:W-:-:S06]  /*13150*/  SHF.R.U32.HI R21, RZ, 0x3, R21 ;  /* 0x00000003ff157819 */ /* 0x000fcc0000011615 */
[----:B------:R-:W0:Y:S08]  /*13160*/  @P6 LDC R6, c[0x0][0x44c] ;  /* 0x00011300ff066b82 */ /* 0x000e300000000800 */
[----:B------:R-:W2:Y:S01]  /*13170*/  @P6 LDC R5, c[0x0][0x450] ;  /* 0x00011400ff056b82 */ /* 0x000ea20000000800 */
[----:B-1----:R-:W-:-:S05]  /*13180*/  IMAD.SHL.U32 R20, R20, 0x10, RZ ;  /* 0x0000001014147824 */ /* 0x002fca00078e00ff */
[----:B------:R-:W-:Y:S01]  /*13190*/  LOP3.LUT R20, R21, 0x70, R20, 0xf8, !PT ;  /* 0x0000007015147812 */ /* 0x000fe200078ef814 */
[----:B------:R-:W-:-:S04]  /*131a0*/  IMAD.SHL.U32 R21, R9, 0x8, RZ ;  /* 0x0000000809157824 */ /* 0x000fc800078e00ff */
[----:B------:R-:W-:Y:S01]  /*131b0*/  IMAD.IADD R0, R20, 0x1, R26 ;  /* 0x0000000114007824 */ /* 0x000fe200078e021a */
[----:B------:R-:W-:Y:S02]  /*131c0*/  LOP3.LUT R21, R21, 0x38, RZ, 0xc0, !PT ;  /* 0x0000003815157812 */ /* 0x000fe400078ec0ff */
[----:B------:R-:W-:Y:S01]  /*131d0*/  LOP3.LUT R20, R9, 0x7f, RZ, 0xc0, !PT ;  /* 0x0000007f09147812 */ /* 0x000fe200078ec0ff */
[----:B0-----:R-:W-:Y:S01]  /*131e0*/  @P6 IMAD.HI.U32 R6, R0, R6, RZ ;  /* 0x0000000600066227 */ /* 0x001fe200078e00ff */
[C---:B------:R-:W-:Y:S02]  /*131f0*/  LOP3.LUT R8, R21.reuse, 0x40, RZ, 0xfc, !PT ;  /* 0x0000004015087812 */ /* 0x040fe400078efcff */
[----:B------:R-:W-:Y:S01]  /*13200*/  LOP3.LUT R9, R21, 0x80, RZ, 0xfc, !PT ;  /* 0x0000008015097812 */ /* 0x000fe200078efcff */
[----:B------:R-:W-:Y:S01]  /*13210*/  IMAD.MOV.U32 R4, RZ, RZ, R0 ;  /* 0x000000ffff047224 */ /* 0x000fe200078e0000 */
[----:B--2---:R-:W-:Y:S02]  /*13220*/  @P6 SHF.R.U32.HI R4, RZ, R5, R6 ;  /* 0x00000005ff046219 */ /* 0x004fe40000011606 */
[----:B------:R-:W0:Y:S03]  /*13230*/  LDC R6, c[0x0][0x448] ;  /* 0x00011200ff067b82 */ /* 0x000e260000000800 */
[----:B------:R-:W-:-:S02]  /*13240*/  IMAD.MOV R5, RZ, RZ, -R4 ;  /* 0x000000ffff057224 */ /* 0x000fc400078e0a04 */
[----:B------:R-:W-:-:S04]  /*13250*/  IMAD.WIDE.U32 R2, R4, UR4, R2 ;  /* 0x0000000404027c25 */ /* 0x000fc8000f8e0002 */
[----:B0-----:R-:W-:Y:S01]  /*13260*/  IMAD R0, R6, R5, R0 ;  /* 0x0000000506007224 */ /* 0x001fe200078e0200 */
[----:B------:R-:W-:-:S05]  /*13270*/  SHF.R.S32.HI R5, RZ, 0x1f, R4 ;  /* 0x0000001fff057819 */ /* 0x000fca0000011404 */
[----:B------:R-:W-:-:S04]  /*13280*/  IMAD R5, R5, UR4, RZ ;  /* 0x0000000405057c24 */ /* 0x000fc8000f8e02ff */
[----:B------:R-:W-:Y:S01]  /*13290*/  IMAD R5, R4, UR5, R5 ;  /* 0x0000000504057c24 */ /* 0x000fe2000f8e0205 */
[----:B------:R-:W-:Y:S01]  /*132a0*/  SHF.R.S32.HI R4, RZ, 0x1f, R0 ;  /* 0x0000001fff047819 */ /* 0x000fe20000011400 */
[----:B------:R-:W-:Y:S02]  /*132b0*/  ULDC.64 UR4, c[0x0][0x2c8] ;  /* 0x0000b20000047ab9 */ /* 0x000fe40000000a00 */
[----:B------:R-:W-:Y:S02]  /*132c0*/  IMAD.IADD R3, R3, 0x1, R5 ;  /* 0x0000000103037824 */ /* 0x000fe400078e0205 */
[----:B------:R-:W-:Y:S02]  /*132d0*/  IMAD R4, R4, UR4, RZ ;  /* 0x0000000404047c24 */ /* 0x000fe4000f8e02ff */
[----:B------:R-:W-:-:S04]  /*132e0*/  IMAD.WIDE.U32 R2, R0, UR4, R2 ;  /* 0x0000000400027c25 */ /* 0x000fc8000f8e0002 */
[----:B------:R-:W-:Y:S01]  /*132f0*/  IMAD R5, R0, UR5, R4 ;  /* 0x0000000500057c24 */ /* 0x000fe2000f8e0204 */
[----:B------:R-:W-:Y:S02]  /*13300*/  ULDC.64 UR4, c[0x0][0x280] ;  /* 0x0000a00000047ab9 */ /* 0x000fe40000000a00 */
[C---:B------:R-:W-:Y:S01]  /*13310*/  LEA R0, P0, R2.reuse, UR4, 0x1 ;  /* 0x0000000402007c11 */ /* 0x040fe2000f8008ff */
[----:B------:R-:W-:Y:S01]  /*13320*/  IMAD.IADD R4, R3, 0x1, R5 ;  /* 0x0000000103047824 */ /* 0x000fe200078e0205 */
[----:B------:R-:W-:Y:S02]  /*13330*/  ULDC UR4, c[0x0][0x2b8] ;  /* 0x0000ae0000047ab9 */ /* 0x000fe40000000800 */
[----:B------:R-:W-:Y:S02]  /*13340*/  ISETP.GE.AND P3, PT, R7, UR4, PT ;  /* 0x0000000407007c0c */ /* 0x000fe4000bf66270 */
[----:B------:R-:W-:Y:S01]  /*13350*/  LEA.HI.X R4, R2, UR5, R4, 0x1, P0 ;  /* 0x0000000502047c11 */ /* 0x000fe200080f0c04 */
[----:B------:R-:W-:Y:S01]  /*13360*/  UMOV UR5, 0xffffffff ;  /* 0xffffffff00057882 */ /* 0x000fe20000000000 */
[----:B------:R-:W-:-:S02]  /*13370*/  ISETP.GE.AND P2, PT, R8, UR4, PT ;  /* 0x0000000408007c0c */ /* 0x000fc4000bf46270 */
[----:B------:R-:W-:Y:S02]  /*13380*/  ISETP.GE.AND P0, PT, R9, UR4, PT ;  /* 0x0000000409007c0c */ /* 0x000fe4000bf06270 */
[----:B------:R-:W-:Y:S01]  /*13390*/  SHF.R.U32.HI R8, RZ, 0x3, R20 ;  /* 0x00000003ff087819 */ /* 0x000fe20000011614 */
[----:B------:R-:W-:Y:S10]  /*133a0*/  BRA.DIV UR5, `(.L_x_1383) ;  /* 0x0000003a05d87947 */ /* 0x000ff4000b800000 */
[----:B------:R-:W0:Y:S01]  /*133b0*/  SHFL.IDX PT, R3, R0, RZ, 0x181f ;  /* 0x00181fff00037589 */ /* 0x000e2200000e0000 */
[----:B------:R-:W-:Y:S02]  /*133c0*/  IMAD R29, R29, R6, RZ ;  /* 0x000000061d1d7224 */ /* 0x000fe400078e02ff */
[----:B------:R-:W-:Y:S01]  /*133d0*/  IMAD.IADD R26, R8, 0x1, R26 ;  /* 0x00000001081a7824 */ /* 0x000fe200078e021a */
[----:B------:R-:W1:Y:S04]  /*133e0*/  SHFL.IDX PT, R2, R4, RZ, 0x181f ;  /* 0x00181fff04027589 */ /* 0x000e6800000e0000 */
[----:B------:R-:W-:Y:S01]  /*133f0*/  ISETP.GE.AND P1, PT, R26, R29, PT ;  /* 0x0000001d1a00720c */ /* 0x000fe20003f26270 */
[----:B------:R-:W-:-:S12]  /*13400*/  SHFL.IDX PT, R14, R0, 0x7, 0x181f ;  /* 0x00f81f00000e7f89 */ /* 0x000fd800000e0000 */
[----:B0-----:R-:W-:-:S05]  /*13410*/  @!P1 LEA R5, P4, R7, R3, 0x1 ;  /* 0x0000000307059211 */ /* 0x001fca00078808ff */
[----:B-1----:R-:W-:Y:S02]  /*13420*/  @!P1 IMAD.X R3, RZ, RZ, R2, P4 ;  /* 0x000000ffff039224 */ /* 0x002fe400020e0602 */
[----:B------:R-:W-:Y:S02]  /*13430*/  @!P1 IMAD.MOV.U32 R2, RZ, RZ, R5 ;  /* 0x000000ffff029224 */ /* 0x000fe400078e0005 */
[----:B------:R-:W-:-:S03]  /*13440*/  VIADD R5, R26, 0x10 ;  /* 0x000000101a057836 */ /* 0x000fc60000000000 */
        /* <DEDUP_REMOVED lines=8> */
[----:B------:R-:W-:Y:S02]  /*134d0*/  @!P1 IMAD.MOV.U32 R2, RZ, RZ, R5 ;  /* 0x000000ffff029224 */ /* 0x000fe400078e0005 */
        /* <DEDUP_REMOVED lines=60> */
.L_x_1474:
[----:B------:R-:W-:Y:S01]  /*138a0*/  VIADD R26, R26, 0x70 ;  /* 0x000000701a1a7836 */ /* 0x000fe20000000000 */
[----:B------:R-:W-:Y:S04]  /*138b0*/  BSSY B0, `(.L_x_1384) ;  /* 0x000000b000007945 */ /* 0x000fe80003800000 */
[----:B------:R-:W-:-:S13]  /*138c0*/  ISETP.GE.AND P1, PT, R26, R29, PT ;  /* 0x0000001d1a00720c */ /* 0x000fda0003f26270 */
[----:B------:R-:W-:Y:S05]  /*138d0*/  @P1 BRA `(.L_x_1385) ;  /* 0x0000000000201947 */ /* 0x000fea0003800000 */
[----:B0-----:R-:W-:-:S05]  /*138e0*/  LEA R2, P1, R7, R14, 0x1 ;  /* 0x0000000e07027211 */ /* 0x001fca00078208ff */
[----:B------:R-:W-:-:S05]  /*138f0*/  IMAD.X R3, RZ, RZ, R4, P1 ;  /* 0x000000ffff037224 */ /* 0x000fca00008e0604 */
[----:B------:R-:W-:Y:S01]  /*13900*/  @!PT LDS RZ, [RZ] ;  /* 0x00000000fffff984 */ /* 0x000fe20000000800 */
[----:B------:R-:W-:Y:S01]  /*13910*/  @!PT LDS RZ, [RZ] ;  /* 0x00000000fffff984 */ /* 0x000fe20000000800 */
[----:B------:R-:W-:Y:S01]  /*13920*/  @!PT LDS RZ, [RZ] ;  /* 0x00000000fffff984 */ /* 0x000fe20000000800 */
[----:B------:R1:W-:Y:S04]  /*13930*/  LDGSTS.E.BYPASS.LTC128B.128 [R33+0xfc00], desc[UR36][R2.64], !P3 ;  /* 0x0fc0000002217fae */ /* 0x0003e8000d901d64 */
[----:B------:R1:W-:Y:S04]  /*13940*/  LDGSTS.E.BYPASS.LTC128B.128 [R33+0x13c00], desc[UR36][R2.64+0x80], !P2 ;  /* 0x13c0008002217fae */ /* 0x0003e8000d101d64 */
[----:B------:R1:W-:Y:S02]  /*13950*/  LDGSTS.E.BYPASS.LTC128B.128 [R33+0x17c00], desc[UR36][R2.64+0x100], !P0 ;  /* 0x17c0010002217fae */ /* 0x0003e4000c101d64 */
.L_x_1385:
[----:B------:R-:W-:Y:S05]  /*13960*/  BSYNC B0 ;  /* 0x0000000000007941 */ /* 0x000fea0003800000 */
.L_x_1384:
[----:B------:R-:W-:Y:S01]  /*13970*/  NOP ;  /* 0x0000000000007918 */ /* 0x000fe20000000000 */
[----:B------:R-:W-:-:S13]  /*13980*/  PLOP3.LUT P0, PT, PT, PT, PT, 0x80, 0x0 ;  /* 0x000000000000781c */ /* 0x000fda0003f0f070 */
.L_x_1386:
[----:B------:R-:W-:Y:S02]  /*13990*/  PLOP3.LUT P1, PT, P1, P0, PT, 0xa2, 0x0 ;  /* 0x000000000000781c */ /* 0x000fe40000f21472 */
[----:B------:R-:W-:-:S08]  /*139a0*/  @P0 R2UR P1, UR4, R22 ;  /* 0x00000000160402ca */ /* 0x000fd00000020000 */
[----:B------:R-:W-:-:S05]  /*139b0*/  @P0 PLOP3.LUT P0, PT, P1, PT, PT, 0x80, 0x0 ;  /* 0x000000000000081c */ /* 0x000fca0000f0f070 */
[----:B------:R-:W-:Y:S01]  /*139c0*/  @!P1 SYNCS.ARRIVE.TRANS64.RED.A0T1 RZ, [UR4+0x2a800], RZ ;  /* 0x02a800ffffff99a7 */ /* 0x000fe20008200404 */
[----:B------:R-:W-:Y:S07]  /*139d0*/  @!P1 ARRIVES.LDGSTSBAR.64.TRANSCNT [UR4+0x2a800] ;  /* 0x02a80000ff0099b0 */ /* 0x000fee0008000a84 */
[----:B------:R-:W-:Y:S05]  /*139e0*/  @P0 BRA.U.ANY `(.L_x_1386) ;  /* 0xfffffffd00e80947 */ /* 0x000fea000393ffff */
[----:B01----:R-:W2:Y:S04]  /*139f0*/  LDL.LU R3, [R1+0x14] ;  /* 0x0000140001037983 */ /* 0x003ea80000300800 */
[----:B------:R-:W3:Y:S01]  /*13a00*/  LDL.LU R2, [R1+0x10] ;  /* 0x0000100001027983 */ /* 0x000ee20000300800 */
[----:B--2---:R-:W-:-:S05]  /*13a10*/  VIADD R3, R3, 0x1 ;  /* 0x0000000103037836 */ /* 0x004fca0000000000 */
[----:B------:R-:W-:Y:S01]  /*13a20*/  LEA.HI R0, R3, R3, RZ, 0x1 ;  /* 0x0000000303007211 */ /* 0x000fe200078f08ff */
[----:B------:R0:W-:Y:S03]  /*13a30*/  STL [R1+0x14], R3 ;  /* 0x0000140301007387 */ /* 0x0001e60000100800 */
[----:B------:R-:W-:-:S05]  /*13a40*/  LOP3.LUT R0, R0, 0xfffffffe, RZ, 0xc0, !PT ;  /* 0xfffffffe00007812 */ /* 0x000fca00078ec0ff */
[----:B0-----:R-:W-:Y:S02]  /*13a50*/  IMAD.IADD R3, R3, 0x1, -R0 ;  /* 0x0000000103037824 */ /* 0x001fe400078e0a00 */
[----:B---3--:R-:W-:-:S03]  /*13a60*/  VIADD R0, R2, 0xfffffffe ;  /* 0xfffffffe02007836 */ /* 0x008fc60000000000 */
[----:B------:R-:W-:Y:S01]  /*13a70*/  SHF.L.U32 R3, R3, 0x1f, RZ ;  /* 0x0000001f03037819 */ /* 0x000fe200000006ff */
[----:B------:R-:W-:Y:S01]  /*13a80*/  NOP ;  /* 0x0000000000007918 */ /* 0x000fe20000000000 */
[----:B------:R0:W-:Y:S01]  /*13a90*/  SYNCS.ARRIVE.TRANS64.A1T0 RZ, [R22+URZ+0x2a800], RZ ;  /* 0x02a800ff16ff79a7 */ /* 0x0001e2000810003f */
[----:B------:R-:W-:Y:S01]  /*13aa0*/  BSSY B0, `(.L_x_1387) ;  /* 0x0000003000007945 */ /* 0x000fe20003800000 */
[----:B------:R-:W1:Y:S03]  /*13ab0*/  SYNCS.PHASECHK.TRANS64.TRYWAIT P0, [R22+URZ+0x2a820], R3 ;  /* 0x02a82003160075a7 */ /* 0x000e66000800017f */
[----:B01----:R-:W-:Y:S05]  /*13ac0*/  @!P0 BRA `(.L_x_1388) ;  /* 0x0000003c00c88947 */ /* 0x003fea0003800000 */
.L_x_1475:
[----:B------:R-:W-:Y:S05]  /*13ad0*/  BSYNC B0 ;  /* 0x0000000000007941 */ /* 0x000fea0003800000 */
.L_x_1387:
[----:B------:R-:W-:Y:S01]  /*13ae0*/  ISETP.GE.AND P0, PT, R0, R37, PT ;  /* 0x000000250000720c */ /* 0x000fe20003f06270 */
[----:B------:R-:W-:-:S12]  /*13af0*/  BSSY B0, `(.L_x_1389) ;  /* 0x00000ff000007945 */ /* 0x000fd80003800000 */
[----:B------:R-:W-:Y:S05]  /*13b00*/  @!P0 BRA `(.L_x_1390) ;  /* 0x0000000c00f48947 */ /* 0x000fea0003800000 */
[----:B------:R-:W-:Y:S02]  /*13b10*/  IMAD.MOV.U32 R10, RZ, RZ, R25 ;  /* 0x000000ffff0a7224 */ /* 0x000fe400078e0019 */
[----:B------:R-:W-:Y:S02]  /*13b20*/  IMAD.MOV.U32 R20, RZ, RZ, R27 ;  /* 0x000000ffff147224 */ /* 0x000fe400078e001b */
[----:B------:R-:W-:-:S07]  /*13b30*/  IMAD.MOV.U32 R29, RZ, RZ, R24 ;  /* 0x000000ffff1d7224 */ /* 0x000fce00078e0018 */
.L_x_1403:
[----:B------:R-:W1:Y:S01]  /*13b40*/  S2R R2, SR_TID.X ;  /* 0x0000000000027919 */ /* 0x000e620000002100 */
[----:B0-----:R-:W0:Y:S01]  /*13b50*/  LDC R3, c[0x0][0x430] ;  /* 0x00010c00ff037b82 */ /* 0x001e220000000800 */
[----:B------:R-:W2:Y:S01]  /*13b60*/  LDL R7, [R1+0x4] ;  /* 0x0000040001077983 */ /* 0x000ea20000100800 */
[----:B------:R-:W3:Y:S01]  /*13b70*/  S2R R5, SR_TID.X ;  /* 0x0000000000057919 */ /* 0x000ee20000002100 */
[----:B-1----:R-:W-:-:S04]  /*13b80*/  LOP3.LUT R2, R2, 0x7f, RZ, 0xc0, !PT ;  /* 0x0000007f02027812 */ /* 0x002fc800078ec0ff */
[----:B------:R-:W-:Y:S02]  /*13b90*/  SHF.R.U32.HI R4, RZ, 0x3, R2 ;  /* 0x00000003ff047819 */ /* 0x000fe40000011602 */
[----:B------:R-:W4:Y:S01]  /*13ba0*/  LDL R2, [R1] ;  /* 0x0000000001027983 */ /* 0x000f220000100800 */
[----:B0-----:R-:W-:Y:S01]  /*13bb0*/  ISETP.NE.AND P0, PT, R3, 0x1, PT ;  /* 0x000000010300780c */ /* 0x001fe20003f05270 */
[----:B---3--:R-:W-:-:S05]  /*13bc0*/  IMAD.SHL.U32 R6, R5, 0x10, RZ ;  /* 0x0000001005067824 */ /* 0x008fca00078e00ff */
[----:B------:R-:W-:-:S04]  /*13bd0*/  LOP3.LUT R6, R4, 0x70, R6, 0xf8, !PT ;  /* 0x0000007004067812 */ /* 0x000fc800078ef806 */
[----:B------:R-:W-:-:S03]  /*13be0*/  ISETP.GT.U32.AND P2, PT, R6, 0x5f, PT ;  /* 0x0000005f0600780c */ /* 0x000fc60003f44070 */
[----:B------:R-:W0:Y:S01]  /*13bf0*/  @P0 LDC R3, c[0x0][0x434] ;  /* 0x00010d00ff030b82 */ /* 0x000e220000000800 */
[----:B------:R-:W-:-:S09]  /*13c00*/  IMAD R8, R0, 0x60, R36 ;  /* 0x0000006000087824 */ /* 0x000fd200078e0224 */
[----:B------:R-:W1:Y:S01]  /*13c10*/  @!P2 LDC.64 R4, c[0x0][0x428] ;  /* 0x00010a00ff04ab82 */ /* 0x000e620000000a00 */
[----:B------:R-:W-:-:S04]  /*13c20*/  IMAD.IADD R8, R6, 0x1, R8 ;  /* 0x0000000106087824 */ /* 0x000fc800078e0208 */
[----:B------:R-:W-:Y:S02]  /*13c30*/  IMAD.MOV.U32 R6, RZ, RZ, R8 ;  /* 0x000000ffff067224 */ /* 0x000fe400078e0008 */
[----:B0-----:R-:W-:Y:S01]  /*13c40*/  @P0 IMAD.HI.U32 R3, R8, R3, RZ ;  /* 0x0000000308030227 */ /* 0x001fe200078e00ff */
[----:B----4-:R-:W-:Y:S02]  /*13c50*/  LOP3.LUT P1, RZ, R2, 0x10, RZ, 0xc0, !PT ;  /* 0x0000001002ff7812 */ /* 0x010fe4000782c0ff */
[----:B------:R-:W0:Y:S02]  /*13c60*/  @P0 LDC R2, c[0x0][0x438] ;  /* 0x00010e00ff020b82 */ /* 0x000e240000000800 */
[----:B0-----:R-:W-:-:S04]  /*13c70*/  @P0 SHF.R.U32.HI R6, RZ, R2, R3 ;  /* 0x00000002ff060219 */ /* 0x001fc80000011603 */
[--C-:B------:R-:W-:Y:S01]  /*13c80*/  @!P2 SHF.R.S32.HI R3, RZ, 0x1f, R6.reuse ;  /* 0x0000001fff03a819 */ /* 0x100fe20000011406 */
[----:B------:R-:W-:-:S04]  /*13c90*/  @!P2 IMAD.MOV.U32 R2, RZ, RZ, R6 ;  /* 0x000000ffff02a224 */ /* 0x000fc800078e0006 */
[----:B-1----:R-:W-:-:S04]  /*13ca0*/  @!P2 IMAD.WIDE.U32 R2, R31, R4, R2 ;  /* 0x000000041f02a225 */ /* 0x002fc800078e0002 */
[----:B--2---:R-:W-:-:S04]  /*13cb0*/  @!P2 IMAD R4, R7, R4, RZ ;  /* 0x000000040704a224 */ /* 0x004fc800078e02ff */
[----:B------:R-:W-:Y:S02]  /*13cc0*/  @!P2 IMAD R7, R31, R5, R4 ;  /* 0x000000051f07a224 */ /* 0x000fe400078e0204 */
[----:B------:R-:W0:Y:S02]  /*13cd0*/  @!P2 LDC.64 R4, c[0x0][0x418] ;  /* 0x00010600ff04ab82 */ /* 0x000e240000000a00 */
[----:B------:R-:W-:Y:S02]  /*13ce0*/  @!P2 IMAD.IADD R3, R7, 0x1, R3 ;  /* 0x000000010703a824 */ /* 0x000fe400078e0203 */
[----:B------:R-:W-:Y:S01]  /*13cf0*/  IMAD.MOV.U32 R7, RZ, RZ, RZ ;  /* 0x000000ffff077224 */ /* 0x000fe200078e00ff */
[----:B0-----:R-:W-:-:S04]  /*13d00*/  @!P2 LEA R4, P0, R2, R4, 0x2 ;  /* 0x000000040204a211 */ /* 0x001fc800078010ff */
[----:B------:R-:W-:-:S05]  /*13d10*/  @!P2 LEA.HI.X R5, R2, R5, R3, 0x2, P0 ;  /* 0x000000050205a211 */ /* 0x000fca00000f1403 */
[----:B------:R0:W5:Y:S01]  /*13d20*/  @!P2 LDG.E R7, desc[UR36][R4.64] ;  /* 0x000000240407a981 */ /* 0x000162000c1e1900 */
[----:B------:R-:W-:Y:S01]  /*13d30*/  VIADD R25, R10, 0x1 ;  /* 0x000000010a197836 */ /* 0x000fe20000000000 */
[----:B------:R-:W-:Y:S05]  /*13d40*/  YIELD ;  /* 0x0000000000007946 */ /* 0x000fea0003800000 */
[----:B------:R-:W-:Y:S01]  /*13d50*/  ISETP.NE.AND P0, PT, R25, 0x2, PT ;  /* 0x000000021900780c */ /* 0x000fe20003f05270 */
[----:B------:R-:W-:Y:S01]  /*13d60*/  IMAD.MOV R3, RZ, RZ, -R6 ;  /* 0x000000ffff037224 */ /* 0x000fe200078e0a06 */
[----:B------:R-:W-:Y:S02]  /*13d70*/  ULDC UR4, c[0x0][0x430] ;  /* 0x00010c0000047ab9 */ /* 0x000fe40000000800 */
[----:B------:R-:W-:Y:S01]  /*13d80*/  SEL R27, RZ, 0x1, P0 ;  /* 0x00000001ff1b7807 */ /* 0x000fe20000000000 */
[----:B------:R-:W-:Y:S01]  /*13d90*/  IMAD R8, R3, UR4, R8 ;  /* 0x0000000403087c24 */ /* 0x000fe2000f8e0208 */
[----:B------:R-:W-:Y:S01]  /*13da0*/  SEL R25, R25, RZ, P0 ;  /* 0x000000ff19197207 */ /* 0x000fe20000000000 */
[----:B------:R-:W-:Y:S01]  /*13db0*/  IMAD.MOV.U32 R24, RZ, RZ, R0 ;  /* 0x000000ffff187224 */ /* 0x000fe200078e0000 */
[----:B------:R-:W-:Y:S01]  /*13dc0*/  LOP3.LUT R27, R20, R27, RZ, 0x3c, !PT ;  /* 0x0000001b141b7212 */ /* 0x000fe200078e3cff */
[----:B0-----:R-:W-:Y:S06]  /*13dd0*/  @!P1 BRA `(.L_x_1391) ;  /* 0x0000000000049947 */ /* 0x001fec0003800000 */
[----:B------:R-:W-:Y:S01]  /*13de0*/  BPT.TRAP 0x1 ;  /* 0x000000040000795c */ /* 0x000fe20000300000 */
.L_x_1391:
[----:B------:R-:W-:Y:S01]  /*13df0*/  IMAD R6, R25, 0x8, R22 ;  /* 0x0000000819067824 */ /* 0x000fe200078e0216 */
[----:B------:R-:W-:Y:S01]  /*13e00*/  SHF.L.U32 R3, R27, 0x1f, RZ ;  /* 0x0000001f1b037819 */ /* 0x000fe200000006ff */
[----:B------:R-:W-:Y:S03]  /*13e10*/  BSSY B1, `(.L_x_1392) ;  /* 0x0000003000017945 */ /* 0x000fe60003800000 */
[----:B------:R-:W0:Y:S02]  /*13e20*/  SYNCS.PHASECHK.TRANS64.TRYWAIT P0, [R6+URZ+0x2a840], R3 ;  /* 0x02a84003060075a7 */ /* 0x000e24000800017f */
[----:B0-----:R-:W-:Y:S05]  /*13e30*/  @!P0 BRA `(.L_x_1393) ;  /* 0x0000003c00008947 */ /* 0x001fea0003800000 */
.L_x_1476:
[----:B------:R-:W-:Y:S05]  /*13e40*/  BSYNC B1 ;  /* 0x0000000000017941 */ /* 0x000fea0003800000 */
.L_x_1392:
[----:B------:R-:W2:Y:S01]  /*13e50*/  LDL R0, [R1] ;  /* 0x0000000001007983 */ /* 0x000ea20000100800 */
[----:B------:R-:W-:Y:S01]  /*13e60*/  SHF.R.S32.HI R21, RZ, 0x1f, R8 ;  /* 0x0000001fff157819 */ /* 0x000fe20000011408 */
[----:B------:R-:W-:Y:S01]  /*13e70*/  ULDC.64 UR4, c[0x0][0x300] ;  /* 0x0000c00000047ab9 */ /* 0x000fe20000000a00 */
[----:B-----5:R-:W-:Y:S01]  /*13e80*/  SHF.R.S32.HI R26, RZ, 0x1f, R7 ;  /* 0x0000001fff1a7819 */ /* 0x020fe20000011407 */
[----:B0-----:R-:W-:-:S04]  /*13e90*/  IMAD.WIDE.U32 R2, R8, UR4, RZ ;  /* 0x0000000408027c25 */ /* 0x001fc8000f8e00ff */
[----:B------:R-:W-:Y:S01]  /*13ea0*/  IMAD R4, R25, 0x4800, R32 ;  /* 0x0000480019047824 */ /* 0x000fe200078e0220 */
[C---:B--2---:R-:W-:Y:S02]  /*13eb0*/  LOP3.LUT P3, RZ, R0.reuse, 0x4, RZ, 0xc0, !PT ;  /* 0x0000000400ff7812 */ /* 0x044fe4000786c0ff */
[C---:B------:R-:W-:Y:S02]  /*13ec0*/  LOP3.LUT P2, RZ, R0.reuse, 0x2, RZ, 0xc0, !PT ;  /* 0x0000000200ff7812 */ /* 0x040fe4000784c0ff */
[----:B------:R-:W-:Y:S01]  /*13ed0*/  LOP3.LUT P1, RZ, R0, 0x1, RZ, 0xc0, !PT ;  /* 0x0000000100ff7812 */ /* 0x000fe2000782c0ff */
[----:B------:R-:W-:-:S04]  /*13ee0*/  IMAD R0, R21, UR4, RZ ;  /* 0x0000000415007c24 */ /* 0x000fc8000f8e02ff */
        /* <DEDUP_REMOVED lines=17> */
[----:B------:R-:W0:Y:S01]  /*14000*/  S2R R3, SR_TID.X ;  /* 0x0000000000037919 */ /* 0x000e220000002100 */
[----:B------:R-:W-:Y:S01]  /*14010*/  IMAD R4, R4, 0x2, R22 ;  /* 0x0000000204047824 */ /* 0x000fe200078e0216 */
        /* <DEDUP_REMOVED lines=40> */
.L_x_1490:
        /* <DEDUP_REMOVED lines=10> */
.L_x_1395:
[----:B------:R-:W-:Y:S02]  /*14340*/  PLOP3.LUT P1, PT, P1, P0, PT, 0xa2, 0x0 ;  /* 0x000000000000781c */ /* 0x000fe40000f21472 */
[----:B------:R-:W-:-:S08]  /*14350*/  @P0 R2UR P1, UR4, R6 ;  /* 0x00000000060402ca */ /* 0x000fd00000020000 */
[----:B------:R-:W-:-:S05]  /*14360*/  @P0 PLOP3.LUT P0, PT, P1, PT, PT, 0x80, 0x0 ;  /* 0x000000000000081c */ /* 0x000fca0000f0f070 */
[----:B------:R-:W-:Y:S01]  /*14370*/  @!P1 SYNCS.ARRIVE.TRANS64.RED.A0T1 RZ, [UR4+0x2a830], RZ ;  /* 0x02a830ffffff99a7 */ /* 0x000fe20008200404 */
[----:B------:R-:W-:Y:S07]  /*14380*/  @!P1 ARRIVES.LDGSTSBAR.64.TRANSCNT [UR4+0x2a830] ;  /* 0x02a83000ff0099b0 */ /* 0x000fee0008000a84 */
[----:B------:R-:W-:Y:S05]  /*14390*/  @P0 BRA.U.ANY `(.L_x_1395) ;  /* 0xfffffffd00e80947 */ /* 0x000fea000393ffff */
[----:B------:R-:W-:Y:S01]  /*143a0*/  NOP ;  /* 0x0000000000007918 */ /* 0x000fe20000000000 */
[----:B-1----:R-:W2:Y:S02]  /*143b0*/  LDL R2, [R1] ;  /* 0x0000000001027983 */ /* 0x002ea40000100800 */
[----:B--2---:R-:W-:-:S13]  /*143c0*/  LOP3.LUT P2, RZ, R2, 0x10, RZ, 0xc0, !PT ;  /* 0x0000001002ff7812 */ /* 0x004fda000784c0ff */
[----:B------:R-:W-:Y:S05]  /*143d0*/  @!P2 BRA `(.L_x_1396) ;  /* 0x000000000004a947 */ /* 0x000fea0003800000 */
[----:B------:R-:W-:Y:S01]  /*143e0*/  BPT.TRAP 0x1 ;  /* 0x000000040000795c */ /* 0x000fe20000300000 */
.L_x_1396:
[----:B------:R1:W-:Y:S01]  /*143f0*/  SYNCS.ARRIVE.TRANS64.A1T0 RZ, [R6+URZ+0x2a830], RZ ;  /* 0x02a830ff06ff79a7 */ /* 0x0003e2000810003f */
[----:B------:R-:W-:Y:S05]  /*14400*/  @!P2 BRA `(.L_x_1397) ;  /* 0x000000000004a947 */ /* 0x000fea0003800000 */
[----:B------:R-:W-:Y:S01]  /*14410*/  BPT.TRAP 0x1 ;  /* 0x000000040000795c */ /* 0x000fe20000300000 */
.L_x_1397:
[----:B------:R-:W-:Y:S01]  /*14420*/  SHF.L.U32 R2, R20, 0x1f, RZ ;  /* 0x0000001f14027819 */ /* 0x000fe200000006ff */
[----:B0-----:R-:W-:Y:S01]  /*14430*/  IMAD R5, R10, 0x8, R22 ;  /* 0x000000080a057824 */ /* 0x001fe200078e0216 */
[----:B------:R-:W-:Y:S03]  /*14440*/  BSSY B1, `(.L_x_1398) ;  /* 0x0000003000017945 */ /* 0x000fe60003800000 */
[----:B------:R-:W0:Y:S02]  /*14450*/  SYNCS.PHASECHK.TRANS64.TRYWAIT P0, [R5+URZ+0x2a860], R2 ;  /* 0x02a86002050075a7 */ /* 0x000e24000800017f */
[----:B0-----:R-:W-:Y:S05]  /*14460*/  @!P0 BRA `(.L_x_1399) ;  /* 0x0000003c00648947 */ /* 0x001fea0003800000 */
.L_x_1491:
[----:B------:R-:W-:Y:S05]  /*14470*/  BSYNC B1 ;  /* 0x0000000000017941 */ /* 0x000fea0003800000 */
.L_x_1398:
[----:B------:R-:W2:Y:S01]  /*14480*/  S2R R3, SR_TID.X ;  /* 0x0000000000037919 */ /* 0x000ea20000002100 */
[----:B------:R-:W-:Y:S01]  /*14490*/  UMOV UR4, 0xffffffff ;  /* 0xffffffff00047882 */ /* 0x000fe20000000000 */
[----:B-1----:R-:W-:Y:S01]  /*144a0*/  IMAD R6, R29, -0x60, R35 ;  /* 0xffffffa01d067824 */ /* 0x002fe200078e0223 */
[----:B------:R-:W-:Y:S01]  /*144b0*/  LOP3.LUT P0, RZ, R28, 0x2, RZ, 0xc0, !PT ;  /* 0x000000021cff7812 */ /* 0x000fe2000780c0ff */
[----:B------:R-:W-:Y:S01]  /*144c0*/  IMAD R4, R10, 0x3000, R32 ;  /* 0x000030000a047824 */ /* 0x000fe200078e0220 */
[----:B--2---:R-:W-:-:S04]  /*144d0*/  LOP3.LUT R3, R3, 0x7f, RZ, 0xc0, !PT ;  /* 0x0000007f03037812 */ /* 0x004fc800078ec0ff */
[----:B------:R-:W-:-:S05]  /*144e0*/  SHF.R.U32.HI R3, RZ, 0x3, R3 ;  /* 0x00000003ff037819 */ /* 0x000fca0000011603 */
[----:B------:R-:W-:Y:S01]  /*144f0*/  IMAD.IADD R6, R6, 0x1, -R3 ;  /* 0x0000000106067824 */ /* 0x000fe200078e0a03 */
[----:B------:R-:W-:Y:S06]  /*14500*/  BRA.DIV UR4, `(.L_x_1400) ;  /* 0x0000003e04507947 */ /* 0x000fec000b800000 */
[----:B0-----:R-:W0:Y:S01]  /*14510*/  SHFL.IDX PT, R2, R17, RZ, 0x181f ;  /* 0x00181fff11027589 */ /* 0x001e2200000e0000 */
[----:B------:R-:W-:-:S03]  /*14520*/  IMAD R4, R4, 0x2, R22 ;  /* 0x0000000204047824 */ /* 0x000fc600078e0216 */
        /* <DEDUP_REMOVED lines=43> */
.L_x_1505:
        /* <DEDUP_REMOVED lines=19> */
[----:B------:R-:W-:-:S04]  /*14910*/  IMAD R9, R7, UR5, R26 ;  /* 0x0000000507097c24 */ /* 0x000fc8000f8e021a */
[----:B------:R-:W-:-:S07]  /*14920*/  IMAD.IADD R9, R3, 0x1, R9 ;  /* 0x0000000103097824 */ /* 0x000fce00078e0209 */
.L_x_1401:
[----:B------:R-:W-:Y:S02]  /*14930*/  PLOP3.LUT P1, PT, P1, P0, PT, 0xa2, 0x0 ;  /* 0x000000000000781c */ /* 0x000fe40000f21472 */
[----:B------:R-:W-:-:S08]  /*14940*/  @P0 R2UR P1, UR4, R5 ;  /* 0x00000000050402ca */ /* 0x000fd00000020000 */
[----:B------:R-:W-:-:S05]  /*14950*/  @P0 PLOP3.LUT P0, PT, P1, PT, PT, 0x80, 0x0 ;  /* 0x000000000000081c */ /* 0x000fca0000f0f070 */
[----:B------:R-:W-:Y:S01]  /*14960*/  @!P1 SYNCS.ARRIVE.TRANS64.RED.A0T1 RZ, [UR4+0x2a850], RZ ;  /* 0x02a850ffffff99a7 */ /* 0x000fe20008200404 */
[----:B------:R-:W-:Y:S07]  /*14970*/  @!P1 ARRIVES.LDGSTSBAR.64.TRANSCNT [UR4+0x2a850] ;  /* 0x02a85000ff0099b0 */ /* 0x000fee0008000a84 */
[----:B------:R-:W-:Y:S05]  /*14980*/  @P0 BRA.U.ANY `(.L_x_1401) ;  /* 0xfffffffd00e80947 */ /* 0x000fea000393ffff */
[----:B------:R-:W-:Y:S01]  /*14990*/  NOP ;  /* 0x0000000000007918 */ /* 0x000fe20000000000 */
[----:B------:R-:W2:Y:S02]  /*149a0*/  LDL R0, [R1] ;  /* 0x0000000001007983 */ /* 0x000ea40000100800 */
[----:B--2---:R-:W-:-:S13]  /*149b0*/  LOP3.LUT P2, RZ, R0, 0x10, RZ, 0xc0, !PT ;  /* 0x0000001000ff7812 */ /* 0x004fda000784c0ff */
[----:B------:R-:W-:Y:S05]  /*149c0*/  @!P2 BRA `(.L_x_1402) ;  /* 0x000000000004a947 */ /* 0x000fea0003800000 */
[----:B------:R-:W-:Y:S01]  /*149d0*/  BPT.TRAP 0x1 ;  /* 0x000000040000795c */ /* 0x000fe20000300000 */
.L_x_1402:
        /* <DEDUP_REMOVED lines=14> */
[----:B------:R-:W-:-:S13]  /*14ac0*/  ISETP.GT.AND P0, PT, R24, R37, PT ;  /* 0x000000251800720c */ /* 0x000fda0003f04270 */
[----:B-1----:R-:W-:Y:S05]  /*14ad0*/  @P0 BRA `(.L_x_1403) ;  /* 0xfffffff000180947 */ /* 0x002fea000383ffff */
.L_x_1390:
[----:B------:R-:W-:Y:S05]  /*14ae0*/  BSYNC B0 ;  /* 0x0000000000007941 */ /* 0x000fea0003800000 */
.L_x_1389:
        /* <DEDUP_REMOVED lines=17> */
.L_x_1405:
[----:B------:R-:W-:Y:S05]  /*14c00*/  BSYNC B0 ;  /* 0x0000000000007941 */ /* 0x000fea0003800000 */
.L_x_1404:
[----:B------:R-:W2:Y:S02]  /*14c10*/  LDL R0, [R1] ;  /* 0x0000000001007983 */ /* 0x000ea40000100800 */
[----:B--2---:R-:W-:-:S13]  /*14c20*/  LOP3.LUT P0, RZ, R0, 0x10, RZ, 0xc0, !PT ;  /* 0x0000001000ff7812 */ /* 0x004fda000780c0ff */
[----:B------:R-:W-:Y:S05]  /*14c30*/  @!P0 BRA `(.L_x_1406) ;  /* 0x0000000000048947 */ /* 0x000fea0003800000 */
[----:B------:R-:W-:Y:S01]  /*14c40*/  BPT.TRAP 0x1 ;  /* 0x000000040000795c */ /* 0x000fe20000300000 */
.L_x_1406:
[----:B------:R-:W-:Y:S01]  /*14c50*/  IMAD R0, R25, 0x8, R22 ;  /* 0x0000000819007824 */ /* 0x000fe200078e0216 */
[----:B0-----:R-:W-:Y:S01]  /*14c60*/  SHF.L.U32 R3, R27, 0x1f, RZ ;  /* 0x0000001f1b037819 */ /* 0x001fe200000006ff */
[----:B------:R-:W-:Y:S01]  /*14c70*/  BSSY B0, `(.L_x_1407) ;  /* 0x0000004000007945 */ /* 0x000fe20003800000 */
[----:B------:R-:W-:Y:S02]  /*14c80*/  IMAD R6, R24, -0x60, R35 ;  /* 0xffffffa018067824 */ /* 0x000fe400078e0223 */
[----:B------:R-:W0:Y:S02]  /*14c90*/  SYNCS.PHASECHK.TRANS64.TRYWAIT P0, [R0+URZ+0x2a860], R3 ;  /* 0x02a86003000075a7 */ /* 0x000e24000800017f */
[----:B0-----:R-:W-:Y:S05]  /*14ca0*/  @!P0 BRA `(.L_x_1408) ;  /* 0x0000003c00588947 */ /* 0x001fea0003800000 */
.L_x_1506:
[----:B------:R-:W-:Y:S05]  /*14cb0*/  BSYNC B0 ;  /* 0x0000000000007941 */ /* 0x000fea0003800000 */
.L_x_1407:
        /* <DEDUP_REMOVED lines=8> */
[----:B------:R-:W-:Y:S01]  /*14d40*/  LOP3.LUT P0, RZ, R28, 0x2, RZ, 0xc0, !PT ;  /* 0x000000021cff7812 */ /* 0x000fe2000780c0ff */
[----:B------:R-:W-:Y:S01]  /*14d50*/  IMAD R4, R7, 0x2, R22 ;  /* 0x0000000207047824 */ /* 0x000fe200078e0216 */
[----:B------:R-:W2:Y:S02]  /*14d60*/  SHFL.IDX PT, R14, R17, RZ, 0x181f ;  /* 0x00181fff110e7589 */ /* 0x000ea400000e0000 */
[----:B------:R-:W-:Y:S02]  /*14d70*/  ISETP.LT.OR P3, PT, R6, 0x1, !P0 ;  /* 0x000000010600780c */ /* 0x000fe40004761670 */
        /* <DEDUP_REMOVED lines=16> */
[----:B------:R-:W-:Y:S02]  /*14e80*/  ISETP.LT.OR P3, PT, R6, 0x11, !P0 ;  /* 0x000000110600780c */ /* 0x000fe40004761670 */
        /* <DEDUP_REMOVED lines=28> */
.L_x_1520:
        /* <DEDUP_REMOVED lines=11> */
.L_x_1410:
[----:B------:R-:W-:Y:S02]  /*15100*/  PLOP3.LUT P1, PT, P1, P0, PT, 0xa2, 0x0 ;  /* 0x000000000000781c */ /* 0x000fe40000f21472 */
[----:B------:R-:W-:-:S08]  /*15110*/  @P0 R2UR P1, UR4, R0 ;  /* 0x00000000000402ca */ /* 0x000fd00000020000 */
[----:B------:R-:W-:-:S05]  /*15120*/  @P0 PLOP3.LUT P0, PT, P1, PT, PT, 0x80, 0x0 ;  /* 0x000000000000081c */ /* 0x000fca0000f0f070 */
[----:B------:R-:W-:Y:S01]  /*15130*/  @!P1 SYNCS.ARRIVE.TRANS64.RED.A0T1 RZ, [UR4+0x2a850], RZ ;  /* 0x02a850ffffff99a7 */ /* 0x000fe20008200404 */
[----:B------:R-:W-:Y:S07]  /*15140*/  @!P1 ARRIVES.LDGSTSBAR.64.TRANSCNT [UR4+0x2a850] ;  /* 0x02a85000ff0099b0 */ /* 0x000fee0008000a84 */
[----:B------:R-:W-:Y:S05]  /*15150*/  @P0 BRA.U.ANY `(.L_x_1410) ;  /* 0xfffffffd00e80947 */ /* 0x000fea000393ffff */
[----:B------:R-:W-:Y:S01]  /*15160*/  NOP ;  /* 0x0000000000007918 */ /* 0x000fe20000000000 */
[----:B0-----:R-:W2:Y:S02]  /*15170*/  LDL R2, [R1] ;  /* 0x0000000001027983 */ /* 0x001ea40000100800 */
[----:B--2---:R-:W-:-:S13]  /*15180*/  LOP3.LUT P2, RZ, R2, 0x10, RZ, 0xc0, !PT ;  /* 0x0000001002ff7812 */ /* 0x004fda000784c0ff */
[----:B------:R-:W-:Y:S05]  /*15190*/  @!P2 BRA `(.L_x_1411) ;  /* 0x000000000004a947 */ /* 0x000fea0003800000 */
[----:B------:R-:W-:Y:S01]  /*151a0*/  BPT.TRAP 0x1 ;  /* 0x000000040000795c */ /* 0x000fe20000300000 */
.L_x_1411:
[----:B------:R-:W-:Y:S01]  /*151b0*/  VIADD R25, R25, 0x1 ;  /* 0x0000000119197836 */ /* 0x000fe20000000000 */
[----:B------:R0:W-:Y:S04]  /*151c0*/  SYNCS.ARRIVE.TRANS64.A1T0 RZ, [R0+URZ+0x2a850], RZ ;  /* 0x02a850ff00ff79a7 */ /* 0x0001e8000810003f */
[----:B------:R-:W-:-:S04]  /*151d0*/  ISETP.NE.AND P0, PT, R25, 0x2, PT ;  /* 0x000000021900780c */ /* 0x000fc80003f05270 */
[----:B0-----:R-:W-:Y:S02]  /*151e0*/  SEL R0, RZ, 0x1, P0 ;  /* 0x00000001ff007807 */ /* 0x001fe40000000000 */
[----:B------:R-:W-:Y:S02]  /*151f0*/  SEL R25, R25, RZ, P0 ;  /* 0x000000ff19197207 */ /* 0x000fe40000000000 */
[----:B------:R-:W-:-:S07]  /*15200*/  LOP3.LUT R27, R27, R0, RZ, 0x3c, !PT ;  /* 0x000000001b1b7212 */ /* 0x000fce00078e3cff */
.L_x_1368:
[----:B------:R-:W-:Y:S05]  /*15210*/  BSYNC B7 ;  /* 0x0000000000077941 */ /* 0x000fea0003800000 */
.L_x_1366:
[----:B------:R-:W2:Y:S02]  /*15220*/  LDL R0, [R1] ;  /* 0x0000000001007983 */ /* 0x000ea40000100800 */
[----:B--2---:R-:W-:-:S13]  /*15230*/  LOP3.LUT P0, RZ, R0, 0x100, RZ, 0xc0, !PT ;  /* 0x0000010000ff7812 */ /* 0x004fda000780c0ff */
[----:B------:R-:W-:Y:S05]  /*15240*/  @!P0 BRA `(.L_x_1412) ;  /* 0x0000000000248947 */ /* 0x000fea0003800000 */
[----:B------:R-:W-:Y:S05]  /*15250*/  WARPSYNC.ALL ;  /* 0x0000000000007948 */ /* 0x000fea0003800000 */
[----:B------:R-:W1:Y:S08]  /*15260*/  S2UR UR5, SR_CgaCtaId ;  /* 0x00000000000579c3 */ /* 0x000e700000008800 */
[----:B------:R-:W-:Y:S06]  /*15270*/  BAR.SYNC.DEFER_BLOCKING 0x5, 0x180 ;  /* 0x0146000000007b1d */ /* 0x000fec0000010000 */
[----:B------:R-:W-:-:S02]  /*15280*/  UMOV UR4, 0x400 ;  /* 0x0000040000047882 */ /* 0x000fc40000000000 */
[----:B-1----:R-:W-:-:S06]  /*15290*/  ULEA UR4, UR5, UR4, 0x18 ;  /* 0x0000000405047291 */ /* 0x002fcc000f8ec03f */
[----:B------:R-:W-:-:S05]  /*152a0*/  IMAD.U32 R22, RZ, RZ, UR4 ;  /* 0x00000004ff167e24 */ /* 0x000fca000f8e00ff */
[----:B------:R3:W4:Y:S01]  /*152b0*/  LDS.128 R16, [R22+0x2a8d0] ;  /* 0x02a8d00016107984 */ /* 0x0007220000000c00 */
[----:B------:R-:W-:Y:S06]  /*152c0*/  BAR.ARV 0x4, 0x180 ;  /* 0x0106000000007b1d */ /* 0x000fec0000002000 */
[----:B------:R-:W-:Y:S05]  /*152d0*/  BRA `(.L_x_1413) ;  /* 0x0000000800cc7947 */ /* 0x000fea0003800000 */
.L_x_1412:
        /* <DEDUP_REMOVED lines=8> */
[----:B------:R-:W1:Y:S02]  /*15360*/  @!P1 LDC.64 R2, c[0x0][0xc80] ;  /* 0x00032000ff029b82 */ /* 0x000e640000000a00 */
[----:B-1----:R-:W-:-:S06]  /*15370*/  @!P1 IMAD.WIDE R2, R5, 0x4, R2 ;  /* 0x0000000405029825 */ /* 0x002fcc00078e0202 */
[----:B------:R-:W2:Y:S01]  /*15380*/  @!P1 LDG.E R2, desc[UR36][R2.64] ;  /* 0x0000002402029981 */ /* 0x000ea2000c1e1900 */
[----:B------:R-:W-:Y:S01]  /*15390*/  IMAD.MOV.U32 R5, RZ, RZ, RZ ;  /* 0x000000ffff057224 */ /* 0x000fe200078e00ff */
[C---:B------:R-:W-:Y:S02]  /*153a0*/  ISETP.GE.U32.AND P2, PT, R8.reuse, 0x2, PT ;  /* 0x000000020800780c */ /* 0x040fe40003f46070 */
[C---:B------:R-:W-:Y:S01]  /*153b0*/  ISETP.GE.U32.AND P3, PT, R8.reuse, 0x4, PT ;  /* 0x000000040800780c */ /* 0x040fe20003f66070 */
[----:B------:R-:W-:Y:S01]  /*153c0*/  SHFL.IDX PT, R0, R16, RZ, 0x1f ;  /* 0x00001fff10007589 */ /* 0x000fe200000e0000 */
[C---:B------:R-:W-:Y:S02]  /*153d0*/  ISETP.GE.U32.AND P4, PT, R8.reuse, 0x8, PT ;  /* 0x000000080800780c */ /* 0x040fe40003f86070 */
[C---:B------:R-:W-:Y:S01]  /*153e0*/  ISETP.GE.U32.AND P5, PT, R8.reuse, 0x10, PT ;  /* 0x000000100800780c */ /* 0x040fe20003fa6070 */
[----:B------:R-:W-:Y:S01]  /*153f0*/  SHFL.IDX PT, R4, R16, 0x1, 0x1f ;  /* 0x00201f0010047f89 */ /* 0x000fe200000e0000 */
[----:B--2---:R-:W-:Y:S01]  /*15400*/  @!P1 IMAD.MOV.U32 R5, RZ, RZ, R2 ;  /* 0x000000ffff059224 */ /* 0x004fe200078e0002 */
[----:B------:R-:W-:-:S04]  /*15410*/  ISETP.NE.AND P1, PT, R8, RZ, PT ;  /* 0x000000ff0800720c */ /* 0x000fc80003f25270 */
        /* <DEDUP_REMOVED lines=16> */
.L_x_1530:
[----:B------:R-:W-:Y:S02]  /*15520*/  ULDC UR4, c[0x0][0xc38] ;  /* 0x00030e0000047ab9 */ /* 0x000fe40000000800 */
[----:B------:R-:W-:-:S04]  /*15530*/  IMAD.U32 R7, RZ, RZ, UR4 ;  /* 0x00000004ff077e24 */ /* 0x000fc8000f8e00ff */
[----:B--2---:R-:W-:-:S04]  /*15540*/  IMAD R14, R14, R7, RZ ;  /* 0x000000070e0e7224 */ /* 0x004fc800078e02ff */
[----:B------:R-:W-:-:S05]  /*15550*/  IMAD.IADD R9, R4, 0x1, R14 ;  /* 0x0000000104097824 */ /* 0x000fca00078e020e */
[----:B------:R-:W-:-:S13]  /*15560*/  ISETP.GT.AND P6, PT, R9, R0, PT ;  /* 0x000000000900720c */ /* 0x000fda0003fc4270 */
[----:B------:R-:W-:Y:S05]  /*15570*/  @P6 BRA `(.L_x_1415) ;  /* 0x00000000009c6947 */ /* 0x000fea0003800000 */
.L_x_1420:
[----:B------:R-:W2:Y:S01]  /*15580*/  LDC R2, c[0x0][0xc3c] ;  /* 0x00030f00ff027b82 */ /* 0x000ea20000000800 */
[----:B------:R-:W-:-:S05]  /*15590*/  VIADD R19, R19, 0x1f ;  /* 0x0000001f13137836 */ /* 0x000fca0000000000 */
[----:B--2---:R-:W-:-:S13]  /*155a0*/  ISETP.GE.AND P6, PT, R19, R2, PT ;  /* 0x000000021300720c */ /* 0x004fda0003fc6270 */
[----:B------:R-:W-:Y:S05]  /*155b0*/  @P6 BRA `(.L_x_1416) ;  /* 0x0000000400d06947 */ /* 0x000fea0003800000 */
[----:B------:R-:W2:Y:S01]  /*155c0*/  S2R R3, SR_TID.X ;  /* 0x0000000000037919 */ /* 0x000ea20000002100 */
[----:B------:R-:W-:Y:S01]  /*155d0*/  BSSY B0, `(.L_x_1417) ;  /* 0x0000009000007945 */ /* 0x000fe20003800000 */
[----:B------:R-:W-:Y:S01]  /*155e0*/  IMAD.MOV.U32 R5, RZ, RZ, RZ ;  /* 0x000000ffff057224 */ /* 0x000fe200078e00ff */
[----:B--2---:R-:W-:-:S05]  /*155f0*/  LOP3.LUT R3, R3, 0x1f, RZ, 0xc0, !PT ;  /* 0x0000001f03037812 */ /* 0x004fca00078ec0ff */
[----:B------:R-:W-:-:S05]  /*15600*/  IMAD.IADD R7, R19, 0x1, R3 ;  /* 0x0000000113077824 */ /* 0x000fca00078e0203 */
[----:B------:R-:W-:-:S13]  /*15610*/  ISETP.GE.OR P6, PT, R7, R2, !P0 ;  /* 0x000000020700720c */ /* 0x000fda00047c6670 */
[----:B------:R-:W-:Y:S05]  /*15620*/  @P6 BRA `(.L_x_1418) ;  /* 0x00000000000c6947 */ /* 0x000fea0003800000 */
[----:B------:R-:W2:Y:S02]  /*15630*/  LDC.64 R2, c[0x0][0xc80] ;  /* 0x00032000ff027b82 */ /* 0x000ea40000000a00 */
[----:B--2---:R-:W-:-:S05]  /*15640*/  IMAD.WIDE R2, R7, 0x4, R2 ;  /* 0x0000000407027825 */ /* 0x004fca00078e0202 */
[----:B------:R2:W5:Y:S02]  /*15650*/  LDG.E R5, desc[UR36][R2.64] ;  /* 0x0000002402057981 */ /* 0x000564000c1e1900 */
.L_x_1418:
[----:B------:R-:W-:Y:S05]  /*15660*/  BSYNC B0 ;  /* 0x0000000000007941 */ /* 0x000fea0003800000 */
.L_x_1417:
[----:B------:R-:W-:-:S03]  /*15670*/  UMOV UR4, 0xffffffff ;  /* 0xffffffff00047882 */ /* 0x000fc60000000000 */
[----:B------:R-:W-:Y:S05]  /*15680*/  BRA.DIV UR4, `(.L_x_1419) ;  /* 0x0000004204047947 */ /* 0x000fea000b800000 */
[----:B-----5:R-:W3:Y:S02]  /*15690*/  SHFL.UP PT, R14, R5, 0x1, RZ ;  /* 0x04200000050e7989 */ /* 0x020ee400000e00ff */
[----:B---3--:R-:W-:-:S05]  /*156a0*/  SEL R14, R14, RZ, P1 ;  /* 0x000000ff0e0e7207 */ /* 0x008fca0000800000 */
[----:B------:R-:W-:-:S05]  /*156b0*/  IMAD.IADD R13, R5, 0x1, R14 ;  /* 0x00000001050d7824 */ /* 0x000fca00078e020e */
[----:B------:R-:W2:Y:S02]  /*156c0*/  SHFL.UP PT, R14, R13, 0x2, RZ ;  /* 0x044000000d0e7989 */ /* 0x000ea400000e00ff */
[----:B--2---:R-:W-:-:S05]  /*156d0*/  SEL R2, R14, RZ, P2 ;  /* 0x000000ff0e027207 */ /* 0x004fca0001000000 */
        /* <DEDUP_REMOVED lines=9> */
[----:B-1----:R-:W-:-:S05]  /*15770*/  IMAD.IADD R6, R4, 0x1, R7 ;  /* 0x0000000104067824 */ /* 0x002fca00078e0207 */
[----:B------:R1:W2:Y:S02]  /*15780*/  SHFL.IDX PT, R14, R6, 0x1f, 0x1f ;  /* 0x03e01f00060e7f89 */ /* 0x0002a400000e0000 */
.L_x_1538:
[----:B------:R-:W-:Y:S02]  /*15790*/  ULDC UR4, c[0x0][0xc38] ;  /* 0x00030e0000047ab9 */ /* 0x000fe40000000800 */
[----:B------:R-:W-:-:S04]  /*157a0*/  IMAD.U32 R7, RZ, RZ, UR4 ;  /* 0x00000004ff077e24 */ /* 0x000fc8000f8e00ff */
[----:B--2---:R-:W-:-:S04]  /*157b0*/  IMAD R14, R14, R7, RZ ;  /* 0x000000070e0e7224 */ /* 0x004fc800078e02ff */
[----:B------:R-:W-:-:S05]  /*157c0*/  IMAD.IADD R9, R14, 0x1, R9 ;  /* 0x000000010e097824 */ /* 0x000fca00078e0209 */
[----:B------:R-:W-:-:S13]  /*157d0*/  ISETP.GT.AND P6, PT, R9, R0, PT ;  /* 0x000000000900720c */ /* 0x000fda0003fc4270 */
[----:B------:R-:W-:Y:S05]  /*157e0*/  @!P6 BRA `(.L_x_1420) ;  /* 0xfffffffc0064e947 */ /* 0x000fea000383ffff */
.L_x_1415:
[----:B------:R-:W-:Y:S01]  /*157f0*/  IMAD.IADD R16, R9, 0x1, -R14 ;  /* 0x0000000109107824 */ /* 0x000fe200078e0a0e */
[----:B------:R-:W-:-:S03]  /*15800*/  UMOV UR4, 0xffffffff ;  /* 0xffffffff00047882 */ /* 0x000fc60000000000 */
[----:B------:R-:W-:-:S05]  /*15810*/  IMAD R3, R6, R7, R16 ;  /* 0x0000000706037224 */ /* 0x000fca00078e0210 */
[----:B------:R-:W-:Y:S01]  /*15820*/  ISETP.GT.AND P6, PT, R3, R0, PT ;  /* 0x000000000300720c */ /* 0x000fe20003fc4270 */
[----:B------:R-:W-:-:S12]  /*15830*/  BRA.DIV UR4, `(.L_x_1421) ;  /* 0x0000004204547947 */ /* 0x000fd8000b800000 */
[----:B------:R-:W-:-:S04]  /*15840*/  VOTE.ANY R2, PT, !P6 ;  /* 0x0000000000027806 */ /* 0x000fc800070e0100 */
[----:B------:R-:W2:Y:S02]  /*15850*/  POPC R4, R2 ;  /* 0x0000000200047309 */ /* 0x000ea40000000000 */
[----:B--2---:R2:W3:Y:S02]  /*15860*/  SHFL.IDX PT, R5, R5, R4, 0x1f ;  /* 0x00001f0405057589 */ /* 0x0044e400000e0000 */
.L_x_1542:
[----:B------:R-:W-:Y:S01]  /*15870*/  ISETP.NE.AND P0, PT, R2, RZ, PT ;  /* 0x000000ff0200720c */ /* 0x000fe20003f05270 */
[----:B------:R-:W-:-:S12]  /*15880*/  IMAD.MOV.U32 R14, RZ, RZ, RZ ;  /* 0x000000ffff0e7224 */ /* 0x000fd800078e00ff */
[----:B------:R-:W-:Y:S05]  /*15890*/  @!P0 BRA `(.L_x_1422) ;  /* 0x0000000000108947 */ /* 0x000fea0003800000 */
[----:B------:R-:W-:Y:S01]  /*158a0*/  UMOV UR4, 0xffffffff ;  /* 0xffffffff00047882 */ /* 0x000fe20000000000 */
[----:B------:R-:W-:Y:S02]  /*158b0*/  VIADD R12, R4, 0xffffffff ;  /* 0xffffffff040c7836 */ /* 0x000fe40000000000 */
[----:B------:R-:W-:Y:S05]  /*158c0*/  BRA.DIV UR4, `(.L_x_1423) ;  /* 0x0000004204787947 */ /* 0x000fea000b800000 */
[----:B------:R4:W0:Y:S02]  /*158d0*/  SHFL.IDX PT, R14, R6, R12, 0x1f ;  /* 0x00001f0c060e7589 */ /* 0x00082400000e0000 */
.L_x_1422:
[----:B------:R-:W5:Y:S01]  /*158e0*/  LDC.64 R2, c[0x0][0xc90] ;  /* 0x00032400ff027b82 */ /* 0x000f620000000a00 */
[----:B------:R-:W-:-:S04]  /*158f0*/  IMAD.IADD R19, R4, 0x1, R19 ;  /* 0x0000000104137824 */ /* 0x000fc800078e0213 */
[----:B-----5:R-:W-:-:S05]  /*15900*/  IMAD.WIDE R2, R19, 0x4, R2 ;  /* 0x0000000413027825 */ /* 0x020fca00078e0202 */
[----:B-1--4-:R1:W2:Y:S01]  /*15910*/  LDG.E R6, desc[UR36][R2.64] ;  /* 0x0000002402067981 */ /* 0x0122a2000c1e1900 */
[----:B0-----:R-:W-:Y:S02]  /*15920*/  IMAD R16, R14, R7, R16 ;  /* 0x000000070e107224 */ /* 0x001fe400078e0210 */
[----:B-1----:R-:W-:Y:S02]  /*15930*/  IMAD.MOV.U32 R2, RZ, RZ, RZ ;  /* 0x000000ffff027224 */ /* 0x002fe400078e00ff */
[----:B--23--:R-:W-:-:S05]  /*15940*/  IMAD R4, R5, R6, RZ ;  /* 0x0000000605047224 */ /* 0x00cfca00078e02ff */
[----:B------:R-:W-:-:S04]  /*15950*/  IABS R8, R4 ;  /* 0x0000000400087213 */ /* 0x000fc80000000000 */
[----:B------:R-:W0:Y:S08]  /*15960*/  I2F.RP R10, R8 ;  /* 0x00000008000a7306 */ /* 0x000e300000209400 */
[----:B0-----:R-:W0:Y:S02]  /*15970*/  MUFU.RCP R10, R10 ;  /* 0x0000000a000a7308 */ /* 0x001e240000001000 */
[----:B0-----:R-:W-:-:S06]  /*15980*/  VIADD R11, R10, 0xffffffe ;  /* 0x0ffffffe0a0b7836 */ /* 0x001fcc0000000000 */
[----:B------:R-:W0:Y:S02]  /*15990*/  F2I.FTZ.U32.TRUNC.NTZ R3, R11 ;  /* 0x0000000b00037305 */ /* 0x000e24000021f000 */
[----:B0-----:R-:W-:-:S04]  /*159a0*/  IMAD.MOV R9, RZ, RZ, -R3 ;  /* 0x000000ffff097224 */ /* 0x001fc800078e0a03 */
        /* <DEDUP_REMOVED lines=11> */
[----:B------:R-:W-:Y:S02]  /*15a60*/  @!P1 IMAD.IADD R3, R3, 0x1, -R8 ;  /* 0x0000000103039824 */ /* 0x000fe400078e0a08 */
[----:B------:R-:W-:Y:S01]  /*15a70*/  @!P1 VIADD R2, R2, 0x1 ;  /* 0x0000000102029836 */ /* 0x000fe20000000000 */
[----:B------:R-:W-:Y:S02]  /*15a80*/  ISETP.NE.AND P1, PT, R4, RZ, PT ;  /* 0x000000ff0400720c */ /* 0x000fe40003f25270 */
[----:B------:R-:W-:-:S13]  /*15a90*/  ISETP.GE.U32.AND P0, PT, R3, R8, PT ;  /* 0x000000080300720c */ /* 0x000fda0003f06070 */
[----:B------:R-:W-:-:S04]  /*15aa0*/  @P0 VIADD R2, R2, 0x1 ;  /* 0x0000000102020836 */ /* 0x000fc80000000000 */
[----:B------:R-:W-:Y:S01]  /*15ab0*/  @!P2 IMAD.MOV R2, RZ, RZ, -R2 ;  /* 0x000000ffff02a224 */ /* 0x000fe200078e0a02 */
[----:B------:R-:W-:-:S05]  /*15ac0*/  @!P1 LOP3.LUT R2, RZ, R4, RZ, 0x33, !PT ;  /* 0x00000004ff029212 */ /* 0x000fca00078e33ff */
[----:B------:R-:W-:Y:S02]  /*15ad0*/  IMAD R0, R6, R2, RZ ;  /* 0x0000000206007224 */ /* 0x000fe400078e02ff */
[----:B------:R-:W-:Y:S02]  /*15ae0*/  IMAD.MOV R2, RZ, RZ, -R2 ;  /* 0x000000ffff027224 */ /* 0x000fe400078e0a02 */
[----:B------:R-:W-:Y:S02]  /*15af0*/  IMAD.MOV R3, RZ, RZ, -R0 ;  /* 0x000000ffff037224 */ /* 0x000fe400078e0a00 */
[----:B------:R-:W-:-:S03]  /*15b00*/  IMAD R9, R4, R2, R9 ;  /* 0x0000000204097224 */ /* 0x000fc600078e0209 */
[----:B------:R-:W-:-:S04]  /*15b10*/  VIADDMNMX R6, R3, R7, R6, PT ;  /* 0x0000000703067246 */ /* 0x000fc80003800106 */
[-C--:B------:R-:W-:Y:S02]  /*15b20*/  IABS R7, R6.reuse ;  /* 0x0000000600077213 */ /* 0x080fe40000000000 */
[----:B------:R-:W-:Y:S02]  /*15b30*/  IABS R4, R6 ;  /* 0x0000000600047213 */ /* 0x000fe40000000000 */
[----:B------:R-:W0:Y:S03]  /*15b40*/  I2F.RP R8, R7 ;  /* 0x0000000700087306 */ /* 0x000e260000209400 */
[----:B------:R-:W-:-:S05]  /*15b50*/  IMAD.MOV R4, RZ, RZ, -R4 ;  /* 0x000000ffff047224 */ /* 0x000fca00078e0a04 */
[----:B0-----:R-:W0:Y:S02]  /*15b60*/  MUFU.RCP R8, R8 ;  /* 0x0000000800087308 */ /* 0x001e240000001000 */
[----:B0-----:R-:W-:-:S06]  /*15b70*/  IADD3 R3, R8, 0xffffffe, RZ ;  /* 0x0ffffffe08037810 */ /* 0x001fcc0007ffe0ff */
[----:B------:R-:W0:Y:S02]  /*15b80*/  F2I.FTZ.U32.TRUNC.NTZ R3, R3 ;  /* 0x0000000300037305 */ /* 0x000e24000021f000 */
[----:B0-----:R-:W-:-:S04]  /*15b90*/  IMAD.MOV R2, RZ, RZ, -R3 ;  /* 0x000000ffff027224 */ /* 0x001fc800078e0a03 */
[----:B------:R-:W-:Y:S02]  /*15ba0*/  IMAD R11, R2, R7, RZ ;  /* 0x00000007020b7224 */ /* 0x000fe400078e02ff */
[----:B------:R-:W-:-:S04]  /*15bb0*/  IMAD.MOV.U32 R2, RZ, RZ, RZ ;  /* 0x000000ffff027224 */ /* 0x000fc800078e00ff */
[----:B------:R-:W-:Y:S01]  /*15bc0*/  IMAD.HI.U32 R2, R3, R11, R2 ;  /* 0x0000000b03027227 */ /* 0x000fe200078e0002 */
[----:B------:R-:W-:Y:S02]  /*15bd0*/  IABS R11, R9 ;  /* 0x00000009000b7213 */ /* 0x000fe40000000000 */
[C---:B------:R-:W-:Y:S01]  /*15be0*/  LOP3.LUT R3, R9.reuse, R6, RZ, 0x3c, !PT ;  /* 0x0000000609037212 */ /* 0x040fe200078e3cff */
[----:B------:R-:W-:Y:S02]  /*15bf0*/  IMAD.IADD R9, R9, 0x1, R0 ;  /* 0x0000000109097824 */ /* 0x000fe400078e0200 */
[----:B------:R-:W-:Y:S01]  /*15c00*/  IMAD.HI.U32 R2, R2, R11, RZ ;  /* 0x0000000b02027227 */ /* 0x000fe200078e00ff */
[----:B------:R-:W-:-:S03]  /*15c10*/  ISETP.GE.AND P2, PT, R3, RZ, PT ;  /* 0x000000ff0300720c */ /* 0x000fc60003f46270 */
[----:B------:R-:W-:-:S05]  /*15c20*/  IMAD R4, R2, R4, R11 ;  /* 0x0000000402047224 */ /* 0x000fca00078e020b */
[----:B------:R-:W-:-:S13]  /*15c30*/  ISETP.GT.U32.AND P1, PT, R7, R4, PT ;  /* 0x000000040700720c */ /* 0x000fda0003f24070 */
[----:B------:R-:W-:Y:S02]  /*15c40*/  @!P1 IMAD.IADD R4, R4, 0x1, -R7 ;  /* 0x0000000104049824 */ /* 0x000fe400078e0a07 */
[----:B------:R-:W-:Y:S01]  /*15c50*/  @!P1 VIADD R2, R2, 0x1 ;  /* 0x0000000102029836 */ /* 0x000fe20000000000 */
[----:B------:R-:W-:Y:S02]  /*15c60*/  ISETP.NE.AND P1, PT, R6, RZ, PT ;  /* 0x000000ff0600720c */ /* 0x000fe40003f25270 */
[----:B------:R-:W-:-:S13]  /*15c70*/  ISETP.GE.U32.AND P0, PT, R4, R7, PT ;  /* 0x000000070400720c */ /* 0x000fda0003f06070 */
[----:B------:R-:W-:-:S04]  /*15c80*/  @P0 VIADD R2, R2, 0x1 ;  /* 0x0000000102020836 */ /* 0x000fc80000000000 */
[----:B------:R-:W-:Y:S01]  /*15c90*/  @!P2 IMAD.MOV R2, RZ, RZ, -R2 ;  /* 0x000000ffff02a224 */ /* 0x000fe200078e0a02 */
[----:B------:R-:W-:Y:S01]  /*15ca0*/  @!P1 LOP3.LUT R2, RZ, R6, RZ, 0x33, !PT ;  /* 0x00000006ff029212 */ /* 0x000fe200078e33ff */
[----:B------:R-:W-:-:S04]  /*15cb0*/  IMAD.MOV R6, RZ, RZ, -R6 ;  /* 0x000000ffff067224 */ /* 0x000fc800078e0a06 */
[----:B------:R-:W-:Y:S01]  /*15cc0*/  IMAD R18, R2, R6, R9 ;  /* 0x0000000602127224 */ /* 0x000fe200078e0209 */
[----:B------:R-:W-:-:S05]  /*15cd0*/  LOP3.LUT R2, RZ, R2, RZ, 0x33, !PT ;  /* 0x00000002ff027212 */ /* 0x000fca00078e33ff */
[----:B------:R-:W-:Y:S01]  /*15ce0*/  IMAD.IADD R17, R5, 0x1, R2 ;  /* 0x0000000105117824 */ /* 0x000fe200078e0202 */
[----:B------:R-:W-:Y:S06]  /*15cf0*/  BRA `(.L_x_1424) ;  /* 0x00000000001c7947 */ /* 0x000fec0003800000 */
.L_x_1416:
[----:B------:R-:W-:Y:S01]  /*15d00*/  UMOV UR4, URZ ;  /* 0x0000003f00047c82 */ /* 0x000fe20008000000 */
[----:B------:R-:W-:Y:S01]  /*15d10*/  UMOV UR5, URZ ;  /* 0x0000003f00057c82 */ /* 0x000fe20008000000 */
[----:B------:R-:W-:Y:S01]  /*15d20*/  ULDC UR6, c[0x0][0xc3c] ;  /* 0x00030f0000067ab9 */ /* 0x000fe20000000800 */
[----:B------:R-:W-:Y:S02]  /*15d30*/  IMAD.MOV.U32 R16, RZ, RZ, R0 ;  /* 0x000000ffff107224 */ /* 0x000fe400078e0000 */
[----:B------:R-:W-:Y:S02]  /*15d40*/  IMAD.U32 R17, RZ, RZ, UR4 ;  /* 0x00000004ff117e24 */ /* 0x000fe4000f8e00ff */
[----:B------:R-:W-:Y:S02]  /*15d50*/  IMAD.U32 R18, RZ, RZ, UR5 ;  /* 0x00000005ff127e24 */ /* 0x000fe4000f8e00ff */
[----:B------:R-:W-:-:S07]  /*15d60*/  IMAD.U32 R19, RZ, RZ, UR6 ;  /* 0x00000006ff137e24 */ /* 0x000fce000f8e00ff */
.L_x_1424:
[----:B------:R-:W2:Y:S01]  /*15d70*/  S2R R0, SR_TID.X ;  /* 0x0000000000007919 */ /* 0x000ea20000002100 */
        /* <DEDUP_REMOVED lines=9> */
.L_x_1413:
[----:B------:R-:W-:Y:S02]  /*15e10*/  ULDC UR4, c[0x0][0xc3c] ;  /* 0x00030f0000047ab9 */ /* 0x000fe40000000800 */
[----:B----4-:R-:W-:-:S13]  /*15e20*/  ISETP.GE.AND P0, PT, R19, UR4, PT ;  /* 0x0000000413007c0c */ /* 0x010fda000bf06270 */
[----:B------:R-:W-:Y:S05]  /*15e30*/  @!P0 BRA `(.L_x_1425) ;  /* 0xffffffb4000c8947 */ /* 0x000fea000383ffff */
[----:B------:R-:W-:Y:S05]  /*15e40*/  BSYNC B8 ;  /* 0x0000000000087941 */ /* 0x000fea0003800000 */
.L_x_1354:
[----:B--2---:R-:W2:Y:S01]  /*15e50*/  LDL.LU R0, [R1+0x14] ;  /* 0x0000140001007983 */ /* 0x004ea20000300800 */
[----:B------:R-:W-:Y:S01]  /*15e60*/  BSSY B0, `(.L_x_1426) ;  /* 0x000000b000007945 */ /* 0x000fe20003800000 */
[----:B------:R-:W4:Y:S01]  /*15e70*/  S2R R5, SR_CgaCtaId ;  /* 0x0000000000057919 */ /* 0x000f220000008800 */
[----:B--2---:R-:W-:-:S05]  /*15e80*/  VIADD R0, R0, 0x1 ;  /* 0x0000000100007836 */ /* 0x004fca0000000000 */
[----:B0-----:R-:W-:-:S04]  /*15e90*/  LEA.HI R2, R0, R0, RZ, 0x1 ;  /* 0x0000000000027211 */ /* 0x001fc800078f08ff */
[----:B------:R-:W-:Y:S02]  /*15ea0*/  LOP3.LUT R3, R2, 0xfffffffe, RZ, 0xc0, !PT ;  /* 0xfffffffe02037812 */ /* 0x000fe400078ec0ff */
[----:B------:R-:W-:-:S03]  /*15eb0*/  MOV R2, 0x400 ;  /* 0x0000040000027802 */ /* 0x000fc60000000f00 */
[----:B------:R-:W-:Y:S01]  /*15ec0*/  IMAD.IADD R0, R0, 0x1, -R3 ;  /* 0x0000000100007824 */ /* 0x000fe200078e0a03 */
[----:B----4-:R-:W-:-:S04]  /*15ed0*/  LEA R5, R5, R2, 0x18 ;  /* 0x0000000205057211 */ /* 0x010fc800078ec0ff */
[----:B------:R-:W-:-:S04]  /*15ee0*/  SHF.L.U32 R0, R0, 0x1f, RZ ;  /* 0x0000001f00007819 */ /* 0x000fc800000006ff */
[----:B------:R-:W0:Y:S02]  /*15ef0*/  SYNCS.PHASECHK.TRANS64.TRYWAIT P0, [R5+URZ+0x2a820], R0 ;  /* 0x02a82000050075a7 */ /* 0x000e24000800017f */
[----:B0-----:R-:W-:Y:S05]  /*15f00*/  @!P0 BRA `(.L_x_1427) ;  /* 0x0000003c000c8947 */ /* 0x001fea0003800000 */
.L_x_1545:
[----:B------:R-:W-:Y:S05]  /*15f10*/  BSYNC B0 ;  /* 0x0000000000007941 */ /* 0x000fea0003800000 */
.L_x_1426:
[----:B------:R-:W-:-:S03]  /*15f20*/  UMOV UR4, 0xffffffff ;  /* 0xffffffff00047882 */ /* 0x000fc60000000000 */
[----:B------:R-:W-:Y:S05]  /*15f30*/  BRA.DIV UR4, `(.L_x_1428) ;  /* 0x0000003e04147947 */ /* 0x000fea000b800000 */
[----:B0-----:R-:W0:Y:S02]  /*15f40*/  S2R R0, SR_TID.X ;  /* 0x0000000000007919 */ /* 0x001e240000002100 */
[----:B0-----:R-:W-:-:S04]  /*15f50*/  SHF.R.U32.HI R0, RZ, 0x5, R0 ;  /* 0x00000005ff007819 */ /* 0x001fc80000011600 */
[----:B------:R-:W-:-:S05]  /*15f60*/  LOP3.LUT R0, R0, 0x3, RZ, 0xc0, !PT ;  /* 0x0000000300007812 */ /* 0x000fca00078ec0ff */
[----:B------:R0:W2:Y:S02]  /*15f70*/  SHFL.IDX PT, R14, R0, RZ, 0x1f ;  /* 0x00001fff000e7589 */ /* 0x0000a400000e0000 */
.L_x_1548:
[----:B--2---:R-:W-:Y:S01]  /*15f80*/  ISETP.NE.AND P0, PT, R14, RZ, PT ;  /* 0x000000ff0e00720c */ /* 0x004fe20003f05270 */
[----:B------:R-:W-:-:S12]  /*15f90*/  BSSY B0, `(.L_x_1429) ;  /* 0x0000026000007945 */ /* 0x000fd80003800000 */
[----:B------:R-:W-:Y:S05]  /*15fa0*/  @P0 BRA `(.L_x_1430) ;  /* 0x0000000000900947 */ /* 0x000fea0003800000 */
[----:B------:R-:W-:-:S03]  /*15fb0*/  UMOV UR4, 0xffffffff ;  /* 0xffffffff00047882 */ /* 0x000fc60000000000 */
[----:B------:R-:W-:Y:S05]  /*15fc0*/  BRA.DIV UR4, `(.L_x_1431) ;  /* 0x0000003e04247947 */ /* 0x000fea000b800000 */
[----:B------:R-:W-:-:S13]  /*15fd0*/  ELECT P6, URZ, PT ;  /* 0x00000000003f782f */ /* 0x000fda00038c0000 */
.L_x_1551:
        /* <DEDUP_REMOVED lines=8> */
.L_x_1432:
[----:B------:R-:W-:Y:S01]  /*16060*/  IMAD R3, R25, 0x8, R5 ;  /* 0x0000000819037824 */ /* 0x000fe200078e0205 */
[----:B------:R-:W-:Y:S01]  /*16070*/  SHF.L.U32 R2, R27, 0x1f, RZ ;  /* 0x0000001f1b027819 */ /* 0x000fe200000006ff */
[----:B------:R-:W-:-:S03]  /*16080*/  VIADD R25, R25, 0x1 ;  /* 0x0000000119197836 */ /* 0x000fc60000000000 */
[----:B------:R-:W0:Y:S02]  /*16090*/  SYNCS.PHASECHK.TRANS64.TRYWAIT P1, [R3+URZ+0x2a840], R2 ;  /* 0x02a84002030075a7 */ /* 0x000e24000802017f */
[----:B------:R-:W-:-:S04]  /*160a0*/  ISETP.NE.AND P2, PT, R25, 0x2, PT ;  /* 0x000000021900780c */ /* 0x000fc80003f45270 */
[----:B------:R-:W-:Y:S01]  /*160b0*/  SEL R0, RZ, 0x1, P2 ;  /* 0x00000001ff007807 */ /* 0x000fe20001000000 */
[----:B0-----:R-:W-:Y:S08]  /*160c0*/  @!P1 BRA `(.L_x_1433) ;  /* 0x0000003c00049947 */ /* 0x001ff00003800000 */
.L_x_1552:
[----:B------:R-:W-:Y:S02]  /*160d0*/  SEL R25, R25, RZ, P2 ;  /* 0x000000ff19197207 */ /* 0x000fe40001000000 */
[----:B------:R-:W-:Y:S01]  /*160e0*/  LOP3.LUT R0, R27, R0, RZ, 0x3c, !PT ;  /* 0x000000001b007212 */ /* 0x000fe200078e3cff */
[----:B------:R-:W-:Y:S06]  /*160f0*/  @!P0 BRA `(.L_x_1434) ;  /* 0x0000000000048947 */ /* 0x000fec0003800000 */
[----:B------:R-:W-:Y:S01]  /*16100*/  BPT.TRAP 0x1 ;  /* 0x000000040000795c */ /* 0x000fe20000300000 */
.L_x_1434:
[----:B------:R-:W-:Y:S01]  /*16110*/  IMAD R25, R25, 0x8, R5 ;  /* 0x0000000819197824 */ /* 0x000fe200078e0205 */
[----:B------:R-:W-:-:S04]  /*16120*/  SHF.L.U32 R0, R0, 0x1f, RZ ;  /* 0x0000001f00007819 */ /* 0x000fc800000006ff */
[----:B------:R-:W2:Y:S02]  /*16130*/  SYNCS.PHASECHK.TRANS64.TRYWAIT P1, [R25+URZ+0x2a840], R0 ;  /* 0x02a84000190075a7 */ /* 0x000ea4000802017f */
[----:B--2---:R-:W-:Y:S05]  /*16140*/  @!P1 BRA `(.L_x_1435) ;  /* 0x0000003800f89947 */ /* 0x004fea0003800000 */
.L_x_1553:
[----:B------:R-:W-:Y:S05]  /*16150*/  @!P0 BRA `(.L_x_1436) ;  /* 0x0000000000048947 */ /* 0x000fea0003800000 */
[----:B------:R-:W-:Y:S01]  /*16160*/  BPT.TRAP 0x1 ;  /* 0x000000040000795c */ /* 0x000fe20000300000 */
.L_x_1436:
[----:B------:R-:W4:Y:S02]  /*16170*/  SYNCS.PHASECHK.TRANS64.TRYWAIT P1, [R3+URZ+0x2a860], R2 ;  /* 0x02a86002030075a7 */ /* 0x000f24000802017f */
[----:B----4-:R-:W-:Y:S05]  /*16180*/  @!P1 BRA `(.L_x_1437) ;  /* 0x0000003800fc9947 */ /* 0x010fea0003800000 */
.L_x_1554:
[----:B------:R-:W-:Y:S05]  /*16190*/  @!P0 BRA `(.L_x_1438) ;  /* 0x0000000000048947 */ /* 0x000fea0003800000 */
[----:B------:R-:W-:Y:S01]  /*161a0*/  BPT.TRAP 0x1 ;  /* 0x000000040000795c */ /* 0x000fe20000300000 */
.L_x_1438:
[----:B------:R0:W0:Y:S02]  /*161b0*/  SYNCS.PHASECHK.TRANS64.TRYWAIT P0, [R25+URZ+0x2a860], R0 ;  /* 0x02a86000190075a7 */ /* 0x000024000800017f */
[----:B0-----:R-:W-:Y:S05]  /*161c0*/  @!P0 NANOSLEEP.SYNCS 0x989680 ;  /* 0x009896800000895d */ /* 0x001fea0003900000 */
[----:B------:R-:W0:Y:S02]  /*161d0*/  @!P0 SYNCS.PHASECHK.TRANS64 P0, [R25+URZ+0x2a860], R0 ;  /* 0x02a86000190085a7 */ /* 0x000e24000800007f */
[----:B0-----:R-:W-:Y:S05]  /*161e0*/  @!P0 BRA `(.L_x_1438) ;  /* 0xfffffffc00f08947 */ /* 0x001fea000383ffff */
.L_x_1430:
[----:B------:R-:W-:Y:S05]  /*161f0*/  BSYNC B0 ;  /* 0x0000000000007941 */ /* 0x000fea0003800000 */
.L_x_1429:
[----:B------:R-:W-:Y:S05]  /*16200*/  EXIT ;  /* 0x000000000000794d */ /* 0x000fea0003800000 */
.L_x_1248:
[----:B0-----:R-:W-:-:S04]  /*16210*/  IMAD.U32 R3, RZ, RZ, UR40 ;  /* 0x00000028ff037e24 */ /* 0x001fc8000f8e00ff */
[----:B------:R0:W1:Y:S03]  /*16220*/  SYNCS.PHASECHK.TRANS64.TRYWAIT P1, [R3+URZ+0x2a800], R0 ;  /* 0x02a80000030075a7 */ /* 0x000066000802017f */
[----:B-1----:R-:W-:Y:S05]  /*16230*/  @!P1 NANOSLEEP.SYNCS 0x989680 ;  /* 0x009896800000995d */ /* 0x002fea0003900000 */
[----:B------:R-:W1:Y:S02]  /*16240*/  @!P1 SYNCS.PHASECHK.TRANS64 P1, [R3+URZ+0x2a800], R0 ;  /* 0x02a80000030095a7 */ /* 0x000e64000802007f */
[----:B-1----:R-:W-:Y:S05]  /*16250*/  @!P1 BRA `(.L_x_1248) ;  /* 0xfffffffc00ec9947 */ /* 0x002fea000383ffff */
[----:B------:R-:W-:Y:S05]  /*16260*/  BRA `(.L_x_1439) ;  /* 0xfffffeb400e07947 */ /* 0x000fea000383ffff */
.L_x_1252:
[----:B-1----:R1:W2:Y:S02]  /*16270*/  SYNCS.PHASECHK.TRANS64.TRYWAIT P1, [R15+URZ+0x2a830], R0 ;  /* 0x02a830000f0075a7 */ /* 0x0022a4000802017f */
[----:B--2---:R-:W-:Y:S05]  /*16280*/  @!P1 NANOSLEEP.SYNCS 0x989680 ;  /* 0x009896800000995d */ /* 0x004fea0003900000 */
[----:B------:R-:W2:Y:S02]  /*16290*/  @!P1 SYNCS.PHASECHK.TRANS64 P1, [R15+URZ+0x2a830], R0 ;  /* 0x02a830000f0095a7 */ /* 0x000ea4000802007f */
[----:B--2---:R-:W-:Y:S05]  /*162a0*/  @!P1 BRA `(.L_x_1252) ;  /* 0xfffffffc00f09947 */ /* 0x004fea000383ffff */
[----:B------:R-:W-:Y:S05]  /*162b0*/  BRA `(.L_x_1251) ;  /* 0xfffffeb400fc7947 */ /* 0x000fea000383ffff */
.L_x_1269:
[----:B-1----:R-:W-:-:S04]  /*162c0*/  IMAD.U32 R14, RZ, RZ, UR7 ;  /* 0x00000007ff0e7e24 */ /* 0x002fc8000f8e00ff */
[----:B------:R1:W2:Y:S03]  /*162d0*/  SYNCS.PHASECHK.TRANS64.TRYWAIT P1, [R14+URZ+0x2a830], R13 ;  /* 0x02a8300d0e0075a7 */ /* 0x0002a6000802017f */
[----:B--2---:R-:W-:Y:S05]  /*162e0*/  @!P1 NANOSLEEP.SYNCS 0x989680 ;  /* 0x009896800000995d */ /* 0x004fea0003900000 */
[----:B------:R-:W2:Y:S02]  /*162f0*/  @!P1 SYNCS.PHASECHK.TRANS64 P1, [R14+URZ+0x2a830], R13 ;  /* 0x02a8300d0e0095a7 */ /* 0x000ea4000802007f */
[----:B--2---:R-:W-:Y:S05]  /*16300*/  @!P1 BRA `(.L_x_1269) ;  /* 0xfffffffc00ec9947 */ /* 0x004fea000383ffff */
[----:B------:R-:W-:Y:S05]  /*16310*/  BRA `(.L_x_1268) ;  /* 0xfffffee800807947 */ /* 0x000fea000383ffff */
.L_x_1273:
[----:B01----:R-:W-:-:S04]  /*16320*/  IMAD.U32 R13, RZ, RZ, UR6 ;  /* 0x00000006ff0d7e24 */ /* 0x003fc8000f8e00ff */
[----:B------:R0:W1:Y:S03]  /*16330*/  SYNCS.PHASECHK.TRANS64.TRYWAIT P1, [R13+URZ+0x2a850], R0 ;  /* 0x02a850000d0075a7 */ /* 0x000066000802017f */
[----:B-1----:R-:W-:Y:S05]  /*16340*/  @!P1 NANOSLEEP.SYNCS 0x989680 ;  /* 0x009896800000995d */ /* 0x002fea0003900000 */
[----:B------:R-:W1:Y:S02]  /*16350*/  @!P1 SYNCS.PHASECHK.TRANS64 P1, [R13+URZ+0x2a850], R0 ;  /* 0x02a850000d0095a7 */ /* 0x000e64000802007f */
[----:B-1----:R-:W-:Y:S05]  /*16360*/  @!P1 BRA `(.L_x_1273) ;  /* 0xfffffffc00ec9947 */ /* 0x002fea000383ffff */
[----:B------:R-:W-:Y:S05]  /*16370*/  BRA `(.L_x_1272) ;  /* 0xfffffef000b07947 */ /* 0x000fea000383ffff */
.L_x_1292:
[----:B-1----:R-:W-:-:S04]  /*16380*/  IMAD.U32 R12, RZ, RZ, UR7 ;  /* 0x00000007ff0c7e24 */ /* 0x002fc8000f8e00ff */
[----:B------:R1:W2:Y:S03]  /*16390*/  SYNCS.PHASECHK.TRANS64.TRYWAIT P1, [R12+URZ+0x2a830], R11 ;  /* 0x02a8300b0c0075a7 */ /* 0x0002a6000802017f */
[----:B--2---:R-:W-:Y:S05]  /*163a0*/  @!P1 NANOSLEEP.SYNCS 0x989680 ;  /* 0x009896800000995d */ /* 0x004fea0003900000 */
[----:B------:R-:W2:Y:S02]  /*163b0*/  @!P1 SYNCS.PHASECHK.TRANS64 P1, [R12+URZ+0x2a830], R11 ;  /* 0x02a8300b0c0095a7 */ /* 0x000ea4000802007f */
[----:B--2---:R-:W-:Y:S05]  /*163c0*/  @!P1 BRA `(.L_x_1292) ;  /* 0xfffffffc00ec9947 */ /* 0x004fea000383ffff */
[----:B------:R-:W-:Y:S05]  /*163d0*/  BRA `(.L_x_1291) ;  /* 0xffffff1c00d47947 */ /* 0x000fea000383ffff */
.L_x_1296:
[----:B01----:R-:W-:-:S04]  /*163e0*/  IMAD.U32 R11, RZ, RZ, UR6 ;  /* 0x00000006ff0b7e24 */ /* 0x003fc8000f8e00ff */
[----:B------:R0:W1:Y:S03]  /*163f0*/  SYNCS.PHASECHK.TRANS64.TRYWAIT P1, [R11+URZ+0x2a850], R0 ;  /* 0x02a850000b0075a7 */ /* 0x000066000802017f */
[----:B-1----:R-:W-:Y:S05]  /*16400*/  @!P1 NANOSLEEP.SYNCS 0x989680 ;  /* 0x009896800000995d */ /* 0x002fea0003900000 */
[----:B------:R-:W1:Y:S02]  /*16410*/  @!P1 SYNCS.PHASECHK.TRANS64 P1, [R11+URZ+0x2a850], R0 ;  /* 0x02a850000b0095a7 */ /* 0x000e64000802007f */
[----:B-1----:R-:W-:Y:S05]  /*16420*/  @!P1 BRA `(.L_x_1296) ;  /* 0xfffffffc00ec9947 */ /* 0x002fea000383ffff */
[----:B------:R-:W-:Y:S05]  /*16430*/  BRA `(.L_x_1295) ;  /* 0xffffff2800047947 */ /* 0x000fea000383ffff */
.L_x_1304:
[----:B-1----:R-:W-:-:S04]  /*16440*/  IMAD.U32 R14, RZ, RZ, UR6 ;  /* 0x00000006ff0e7e24 */ /* 0x002fc8000f8e00ff */
[----:B------:R1:W2:Y:S03]  /*16450*/  SYNCS.PHASECHK.TRANS64.TRYWAIT P1, [R14+URZ+0x2a830], R11 ;  /* 0x02a8300b0e0075a7 */ /* 0x0002a6000802017f */
[----:B--2---:R-:W-:Y:S05]  /*16460*/  @!P1 NANOSLEEP.SYNCS 0x989680 ;  /* 0x009896800000995d */ /* 0x004fea0003900000 */
[----:B------:R-:W2:Y:S02]  /*16470*/  @!P1 SYNCS.PHASECHK.TRANS64 P1, [R14+URZ+0x2a830], R11 ;  /* 0x02a8300b0e0095a7 */ /* 0x000ea4000802007f */
[----:B--2---:R-:W-:Y:S05]  /*16480*/  @!P1 BRA `(.L_x_1304) ;  /* 0xfffffffc00ec9947 */ /* 0x004fea000383ffff */
[----:B------:R-:W-:Y:S05]  /*16490*/  BRA `(.L_x_1303) ;  /* 0xffffff4000507947 */ /* 0x000fea000383ffff */
.L_x_1308:
[----:B01----:R-:W-:-:S04]  /*164a0*/  IMAD.U32 R11, RZ, RZ, UR10 ;  /* 0x0000000aff0b7e24 */ /* 0x003fc8000f8e00ff */
[----:B------:R0:W1:Y:S03]  /*164b0*/  SYNCS.PHASECHK.TRANS64.TRYWAIT P1, [R11+URZ+0x2a850], R0 ;  /* 0x02a850000b0075a7 */ /* 0x000066000802017f */
[----:B-1----:R-:W-:Y:S05]  /*164c0*/  @!P1 NANOSLEEP.SYNCS 0x989680 ;  /* 0x009896800000995d */ /* 0x002fea0003900000 */
[----:B------:R-:W1:Y:S02]  /*164d0*/  @!P1 SYNCS.PHASECHK.TRANS64 P1, [R11+URZ+0x2a850], R0 ;  /* 0x02a850000b0095a7 */ /* 0x000e64000802007f */
[----:B-1----:R-:W-:Y:S05]  /*164e0*/  @!P1 BRA `(.L_x_1308) ;  /* 0xfffffffc00ec9947 */ /* 0x002fea000383ffff */
[----:B------:R-:W-:Y:S05]  /*164f0*/  BRA `(.L_x_1307) ;  /* 0xffffff4800807947 */ /* 0x000fea000383ffff */
.L_x_1323:
[----:B-1----:R-:W-:-:S04]  /*16500*/  IMAD.U32 R5, RZ, RZ, UR5 ;  /* 0x00000005ff057e24 */ /* 0x002fc8000f8e00ff */
[----:B------:R1:W2:Y:S03]  /*16510*/  SYNCS.PHASECHK.TRANS64.TRYWAIT P1, [R5+URZ+0x2a850], R0 ;  /* 0x02a85000050075a7 */ /* 0x0002a6000802017f */
[----:B--2---:R-:W-:Y:S05]  /*16520*/  @!P1 NANOSLEEP.SYNCS 0x989680 ;  /* 0x009896800000995d */ /* 0x004fea0003900000 */
[----:B------:R-:W2:Y:S02]  /*16530*/  @!P1 SYNCS.PHASECHK.TRANS64 P1, [R5+URZ+0x2a850], R0 ;  /* 0x02a85000050095a7 */ /* 0x000ea4000802007f */
[----:B--2---:R-:W-:Y:S05]  /*16540*/  @!P1 BRA `(.L_x_1323) ;  /* 0xfffffffc00ec9947 */ /* 0x004fea000383ffff */
[----:B------:R-:W-:Y:S05]  /*16550*/  BRA `(.L_x_1322) ;  /* 0xffffff7400ec7947 */ /* 0x000fea000383ffff */
.L_x_1374:
[----:B------:R-:W-:Y:S01]  /*16560*/  SHF.R.U32.HI R7, RZ, 0x5, R21 ;  /* 0x00000005ff077819 */ /* 0x000fe20000011615 */
[----:B------:R-:W-:Y:S01]  /*16570*/  BSSY B0, `(.L_x_1440) ;  /* 0x0000009000007945 */ /* 0x000fe20003800000 */
[----:B------:R-:W-:Y:S02]  /*16580*/  IMAD.MOV.U32 R12, RZ, RZ, RZ ;  /* 0x000000ffff0c7224 */ /* 0x000fe400078e00ff */
[----:B------:R-:W-:Y:S01]  /*16590*/  LOP3.LUT R7, R7, 0x3, RZ, 0xc0, !PT ;  /* 0x0000000307077812 */ /* 0x000fe200078ec0ff */
[----:B------:R-:W-:Y:S02]  /*165a0*/  IMAD.MOV.U32 R11, RZ, RZ, 0x1f ;  /* 0x0000001fff0b7424 */ /* 0x000fe400078e00ff */
[----:B------:R-:W-:Y:S02]  /*165b0*/  IMAD.MOV.U32 R15, RZ, RZ, -0x1 ;  /* 0xffffffffff0f7424 */ /* 0x000fe400078e00ff */
[----:B------:R-:W-:-:S07]  /*165c0*/  IMAD.MOV.U32 R13, RZ, RZ, R7 ;  /* 0x000000ffff0d7224 */ /* 0x000fce00078e0007 */
[----:B0----5:R-:W-:Y:S05]  /*165d0*/  WARPSYNC.COLLECTIVE R15, `(.L_x_1441) ;  /* 0x000000000f087348 */ /* 0x021fea0003c00000 */
[----:B------:R1:W2:Y:S02]  /*165e0*/  SHFL.IDX P6, R14, R13, R12, R11 ;  /* 0x0000000c0d0e7389 */ /* 0x0002a400000c000b */
[----:B012--5:R-:W-:Y:S01]  /*165f0*/  ENDCOLLECTIVE ;  /* 0x000000000000791b */ /* 0x027fe20003800000 */
.L_x_1441:
[----:B------:R-:W-:Y:S05]  /*16600*/  BSYNC B0 ;  /* 0x0000000000007941 */ /* 0x000fea0003800000 */
.L_x_1440:
[----:B------:R-:W-:Y:S05]  /*16610*/  BRA `(.L_x_1442) ;  /* 0xffffffbc00747947 */ /* 0x000fea000383ffff */
.L_x_1377:
[----:B-1----:R1:W2:Y:S02]  /*16620*/  SYNCS.PHASECHK.TRANS64.TRYWAIT P0, [R7+URZ+0x2a840], R2 ;  /* 0x02a84002070075a7 */ /* 0x0022a4000800017f */
[----:B--2---:R-:W-:Y:S05]  /*16630*/  @!P0 NANOSLEEP.SYNCS 0x989680 ;  /* 0x009896800000895d */ /* 0x004fea0003900000 */
[----:B------:R-:W2:Y:S02]  /*16640*/  @!P0 SYNCS.PHASECHK.TRANS64 P0, [R7+URZ+0x2a840], R2 ;  /* 0x02a84002070085a7 */ /* 0x000ea4000800007f */
[----:B--2---:R-:W-:Y:S05]  /*16650*/  @!P0 BRA `(.L_x_1377) ;  /* 0xfffffffc00f08947 */ /* 0x004fea000383ffff */
[----:B------:R-:W-:Y:S05]  /*16660*/  BRA `(.L_x_1443) ;  /* 0xffffffbc00f07947 */ /* 0x000fea000383ffff */
.L_x_1378:
        /* <DEDUP_REMOVED lines=8> */
.L_x_1445:
[----:B------:R-:W-:Y:S05]  /*166f0*/  BSYNC B0 ;  /* 0x0000000000007941 */ /* 0x000fea0003800000 */
.L_x_1444:
        /* <DEDUP_REMOVED lines=9> */
.L_x_1446:
[----:B------:R-:W-:Y:S02]  /*16790*/  IMAD.MOV.U32 R13, RZ, RZ, R0 ;  /* 0x000000ffff0d7224 */ /* 0x000fe400078e0000 */
[----:B------:R-:W-:Y:S02]  /*167a0*/  IMAD.MOV.U32 R12, RZ, RZ, 0x1 ;  /* 0x00000001ff0c7424 */ /* 0x000fe400078e00ff */
[----:B------:R-:W-:-:S07]  /*167b0*/  IMAD.MOV.U32 R3, RZ, RZ, R14 ;  /* 0x000000ffff037224 */ /* 0x000fce00078e000e */
[----:B------:R-:W-:Y:S05]  /*167c0*/  WARPSYNC.COLLECTIVE R15, `(.L_x_1447) ;  /* 0x000000000f087348 */ /* 0x000fea0003c00000 */
[----:B------:R0:W1:Y:S02]  /*167d0*/  SHFL.IDX P6, R14, R13, R12, R11 ;  /* 0x0000000c0d0e7389 */ /* 0x00006400000c000b */
[----:B01----:R-:W-:Y:S01]  /*167e0*/  ENDCOLLECTIVE ;  /* 0x000000000000791b */ /* 0x003fe20003800000 */
.L_x_1447:
[----:B------:R-:W-:-:S05]  /*167f0*/  @P0 LEA R3, P1, R9, R3, 0x1 ;  /* 0x0000000309030211 */ /* 0x000fca00078208ff */
[----:B------:R-:W-:Y:S01]  /*16800*/  @P0 IMAD.X R2, RZ, RZ, R2, P1 ;  /* 0x000000ffff020224 */ /* 0x000fe200008e0602 */
[----:B------:R-:W-:-:S04]  /*16810*/  ISETP.GE.AND P1, PT, R6, 0x11, PT ;  /* 0x000000110600780c */ /* 0x000fc80003f26270 */
        /* <DEDUP_REMOVED lines=14> */
.L_x_1448:
[----:B------:R-:W-:Y:S02]  /*16900*/  @P1 IMAD R8, R5, 0x2, R22 ;  /* 0x0000000205081824 */ /* 0x000fe400078e0216 */
[----:B------:R-:W-:Y:S02]  /*16910*/  IMAD.MOV.U32 R13, RZ, RZ, R0 ;  /* 0x000000ffff0d7224 */ /* 0x000fe400078e0000 */
[----:B------:R-:W-:Y:S02]  /*16920*/  IMAD.MOV.U32 R12, RZ, RZ, 0x2 ;  /* 0x00000002ff0c7424 */ /* 0x000fe400078e00ff */
[----:B------:R-:W-:-:S07]  /*16930*/  IMAD.MOV.U32 R3, RZ, RZ, R14 ;  /* 0x000000ffff037224 */ /* 0x000fce00078e000e */
[----:B------:R-:W-:Y:S05]  /*16940*/  WARPSYNC.COLLECTIVE R15, `(.L_x_1449) ;  /* 0x000000000f087348 */ /* 0x000fea0003c00000 */
[----:B------:R0:W1:Y:S02]  /*16950*/  SHFL.IDX P6, R14, R13, R12, R11 ;  /* 0x0000000c0d0e7389 */ /* 0x00006400000c000b */
[----:B01----:R-:W-:Y:S01]  /*16960*/  ENDCOLLECTIVE ;  /* 0x000000000000791b */ /* 0x003fe20003800000 */
.L_x_1449:
        /* <DEDUP_REMOVED lines=17> */
.L_x_1450:
[----:B------:R-:W-:Y:S02]  /*16a80*/  @P1 IMAD R8, R5, 0x2, R22 ;  /* 0x0000000205081824 */ /* 0x000fe400078e0216 */
[----:B------:R-:W-:Y:S02]  /*16a90*/  IMAD.MOV.U32 R13, RZ, RZ, R0 ;  /* 0x000000ffff0d7224 */ /* 0x000fe400078e0000 */
[----:B------:R-:W-:Y:S02]  /*16aa0*/  IMAD.MOV.U32 R12, RZ, RZ, 0x3 ;  /* 0x00000003ff0c7424 */ /* 0x000fe400078e00ff */
[----:B------:R-:W-:-:S07]  /*16ab0*/  IMAD.MOV.U32 R3, RZ, RZ, R14 ;  /* 0x000000ffff037224 */ /* 0x000fce00078e000e */
[----:B------:R-:W-:Y:S05]  /*16ac0*/  WARPSYNC.COLLECTIVE R15, `(.L_x_1451) ;  /* 0x000000000f087348 */ /* 0x000fea0003c00000 */
[----:B------:R0:W1:Y:S02]  /*16ad0*/  SHFL.IDX P6, R14, R13, R12, R11 ;  /* 0x0000000c0d0e7389 */ /* 0x00006400000c000b */
[----:B01----:R-:W-:Y:S01]  /*16ae0*/  ENDCOLLECTIVE ;  /* 0x000000000000791b */ /* 0x003fe20003800000 */
.L_x_1451:
        /* <DEDUP_REMOVED lines=17> */
.L_x_1452:
[----:B------:R-:W-:Y:S02]  /*16c00*/  @P1 IMAD R8, R5, 0x2, R22 ;  /* 0x0000000205081824 */ /* 0x000fe400078e0216 */
[----:B------:R-:W-:Y:S02]  /*16c10*/  IMAD.MOV.U32 R13, RZ, RZ, R0 ;  /* 0x000000ffff0d7224 */ /* 0x000fe400078e0000 */
[----:B------:R-:W-:Y:S02]  /*16c20*/  IMAD.MOV.U32 R12, RZ, RZ, 0x4 ;  /* 0x00000004ff0c7424 */ /* 0x000fe400078e00ff */
[----:B------:R-:W-:-:S07]  /*16c30*/  IMAD.MOV.U32 R3, RZ, RZ, R14 ;  /* 0x000000ffff037224 */ /* 0x000fce00078e000e */
[----:B------:R-:W-:Y:S05]  /*16c40*/  WARPSYNC.COLLECTIVE R15, `(.L_x_1453) ;  /* 0x000000000f087348 */ /* 0x000fea0003c00000 */
[----:B------:R0:W1:Y:S02]  /*16c50*/  SHFL.IDX P6, R14, R13, R12, R11 ;  /* 0x0000000c0d0e7389 */ /* 0x00006400000c000b */
[----:B01----:R-:W-:Y:S01]  /*16c60*/  ENDCOLLECTIVE ;  /* 0x000000000000791b */ /* 0x003fe20003800000 */
.L_x_1453:
        /* <DEDUP_REMOVED lines=17> */
.L_x_1454:
[----:B------:R-:W-:Y:S02]  /*16d80*/  @P1 IMAD R8, R5, 0x2, R22 ;  /* 0x0000000205081824 */ /* 0x000fe400078e0216 */
[----:B------:R-:W-:Y:S02]  /*16d90*/  IMAD.MOV.U32 R13, RZ, RZ, R0 ;  /* 0x000000ffff0d7224 */ /* 0x000fe400078e0000 */
[----:B------:R-:W-:Y:S02]  /*16da0*/  IMAD.MOV.U32 R12, RZ, RZ, 0x5 ;  /* 0x00000005ff0c7424 */ /* 0x000fe400078e00ff */
[----:B------:R-:W-:-:S07]  /*16db0*/  IMAD.MOV.U32 R3, RZ, RZ, R14 ;  /* 0x000000ffff037224 */ /* 0x000fce00078e000e */
[----:B------:R-:W-:Y:S05]  /*16dc0*/  WARPSYNC.COLLECTIVE R15, `(.L_x_1455) ;  /* 0x000000000f087348 */ /* 0x000fea0003c00000 */
[----:B------:R0:W1:Y:S02]  /*16dd0*/  SHFL.IDX P6, R14, R13, R12, R11 ;  /* 0x0000000c0d0e7389 */ /* 0x00006400000c000b */
[----:B01----:R-:W-:Y:S01]  /*16de0*/  ENDCOLLECTIVE ;  /* 0x000000000000791b */ /* 0x003fe20003800000 */
.L_x_1455:
        /* <DEDUP_REMOVED lines=10> */
.L_x_1456:
[----:B------:R-:W-:Y:S01]  /*16e90*/  @!PT LDS RZ, [RZ] ;  /* 0x00000000fffff984 */ /* 0x000fe20000000800 */
[----:B------:R-:W-:Y:S01]  /*16ea0*/  @!PT LDS RZ, [RZ] ;  /* 0x00000000fffff984 */ /* 0x000fe20000000800 */
[----:B------:R-:W-:Y:S01]  /*16eb0*/  @!PT LDS RZ, [RZ] ;  /* 0x00000000fffff984 */ /* 0x000fe20000000800 */
[----:B------:R-:W-:Y:S04]  /*16ec0*/  @P1 LDGSTS.E.BYPASS.LTC128B.128 [R8+0x1a400], desc[UR36][R2.64], !P4 ;  /* 0x1a40000002081fae */ /* 0x000fe8000e101d64 */
[----:B------:R-:W-:Y:S04]  /*16ed0*/  @P1 LDGSTS.E.BYPASS.LTC128B.128 [R8+0x1d400], desc[UR36][R2.64+0x80], !P3 ;  /* 0x1d40008002081fae */ /* 0x000fe8000d901d64 */
[----:B------:R0:W-:Y:S02]  /*16ee0*/  @P1 LDGSTS.E.BYPASS.LTC128B.128 [R8+0x20400], desc[UR36][R2.64+0x100], !P2 ;  /* 0x2040010002081fae */ /* 0x0001e4000d101d64 */
[----:B0-----:R-:W-:Y:S01]  /*16ef0*/  IMAD.MOV.U32 R2, RZ, RZ, R14 ;  /* 0x000000ffff027224 */ /* 0x001fe200078e000e */
[----:B------:R-:W-:Y:S06]  /*16f00*/  BRA `(.L_x_1457) ;  /* 0xffffffbc004c7947 */ /* 0x000fec000383ffff */
.L_x_1383:
[----:B------:R-:W-:Y:S02]  /*16f10*/  IMAD.MOV.U32 R13, RZ, RZ, R4 ;  /* 0x000000ffff0d7224 */ /* 0x000fe400078e0004 */
[----:B------:R-:W-:Y:S02]  /*16f20*/  IMAD.MOV.U32 R12, RZ, RZ, RZ ;  /* 0x000000ffff0c7224 */ /* 0x000fe400078e00ff */
[----:B------:R-:W-:Y:S02]  /*16f30*/  IMAD.MOV.U32 R11, RZ, RZ, 0x181f ;  /* 0x0000181fff0b7424 */ /* 0x000fe400078e00ff */
[----:B------:R-:W-:Y:S02]  /*16f40*/  IMAD.MOV.U32 R15, RZ, RZ, -0x1 ;  /* 0xffffffffff0f7424 */ /* 0x000fe400078e00ff */
[----:B------:R-:W-:Y:S02]  /*16f50*/  IMAD R29, R29, R6, RZ ;  /* 0x000000061d1d7224 */ /* 0x000fe400078e02ff */
[----:B------:R-:W-:-:S07]  /*16f60*/  IMAD.IADD R26, R8, 0x1, R26 ;  /* 0x00000001081a7824 */ /* 0x000fce00078e021a */
[----:B------:R-:W-:Y:S05]  /*16f70*/  WARPSYNC.COLLECTIVE R15, `(.L_x_1458) ;  /* 0x000000000f087348 */ /* 0x000fea0003c00000 */
[----:B------:R0:W1:Y:S02]  /*16f80*/  SHFL.IDX P6, R14, R13, R12, R11 ;  /* 0x0000000c0d0e7389 */ /* 0x00006400000c000b */
[----:B01----:R-:W-:Y:S01]  /*16f90*/  ENDCOLLECTIVE ;  /* 0x000000000000791b */ /* 0x003fe20003800000 */
.L_x_1458:
[C---:B------:R-:W-:Y:S01]  /*16fa0*/  VIADD R6, R26.reuse, 0x10 ;  /* 0x000000101a067836 */ /* 0x040fe20000000000 */
[----:B------:R-:W-:Y:S01]  /*16fb0*/  ISETP.GE.AND P1, PT, R26, R29, PT ;  /* 0x0000001d1a00720c */ /* 0x000fe20003f26270 */
[----:B------:R-:W-:Y:S02]  /*16fc0*/  IMAD.MOV.U32 R13, RZ, RZ, R0 ;  /* 0x000000ffff0d7224 */ /* 0x000fe400078e0000 */
[----:B------:R-:W-:-:S10]  /*16fd0*/  IMAD.MOV.U32 R2, RZ, RZ, R14 ;  /* 0x000000ffff027224 */ /* 0x000fd400078e000e */
[----:B------:R-:W-:Y:S05]  /*16fe0*/  WARPSYNC.COLLECTIVE R15, `(.L_x_1459) ;  /* 0x000000000f087348 */ /* 0x000fea0003c00000 */
[----:B------:R0:W1:Y:S02]  /*16ff0*/  SHFL.IDX P6, R14, R13, R12, R11 ;  /* 0x0000000c0d0e7389 */ /* 0x00006400000c000b */
[----:B01----:R-:W-:Y:S01]  /*17000*/  ENDCOLLECTIVE ;  /* 0x000000000000791b */ /* 0x003fe20003800000 */
.L_x_1459:
[----:B------:R-:W-:Y:S02]  /*17010*/  IMAD.MOV.U32 R13, RZ, RZ, R4 ;  /* 0x000000ffff0d7224 */ /* 0x000fe400078e0004 */
[----:B------:R-:W-:Y:S02]  /*17020*/  IMAD.MOV.U32 R12, RZ, RZ, 0x1 ;  /* 0x00000001ff0c7424 */ /* 0x000fe400078e00ff */
[----:B------:R-:W-:-:S07]  /*17030*/  IMAD.MOV.U32 R3, RZ, RZ, R14 ;  /* 0x000000ffff037224 */ /* 0x000fce00078e000e */
[----:B------:R-:W-:Y:S05]  /*17040*/  WARPSYNC.COLLECTIVE R15, `(.L_x_1460) ;  /* 0x000000000f087348 */ /* 0x000fea0003c00000 */
[----:B------:R0:W1:Y:S02]  /*17050*/  SHFL.IDX P6, R14, R13, R12, R11 ;  /* 0x0000000c0d0e7389 */ /* 0x00006400000c000b */
[----:B01----:R-:W-:Y:S01]  /*17060*/  ENDCOLLECTIVE ;  /* 0x000000000000791b */ /* 0x003fe20003800000 */
.L_x_1460:
[----:B------:R-:W-:-:S05]  /*17070*/  @!P1 LEA R5, P4, R7, R3, 0x1 ;  /* 0x0000000307059211 */ /* 0x000fca00078808ff */
[----:B------:R-:W-:Y:S02]  /*17080*/  @!P1 IMAD.X R3, RZ, RZ, R2, P4 ;  /* 0x000000ffff039224 */ /* 0x000fe400020e0602 */
        /* <DEDUP_REMOVED lines=13> */
.L_x_1461:
[----:B------:R-:W-:Y:S02]  /*17160*/  IMAD.MOV.U32 R13, RZ, RZ, R4 ;  /* 0x000000ffff0d7224 */ /* 0x000fe400078e0004 */
[----:B------:R-:W-:Y:S02]  /*17170*/  IMAD.MOV.U32 R12, RZ, RZ, 0x2 ;  /* 0x00000002ff0c7424 */ /* 0x000fe400078e00ff */
[----:B------:R-:W-:-:S07]  /*17180*/  IMAD.MOV.U32 R3, RZ, RZ, R14 ;  /* 0x000000ffff037224 */ /* 0x000fce00078e000e */
[----:B------:R-:W-:Y:S05]  /*17190*/  WARPSYNC.COLLECTIVE R15, `(.L_x_1462) ;  /* 0x000000000f087348 */ /* 0x000fea0003c00000 */
[----:B------:R0:W1:Y:S02]  /*171a0*/  SHFL.IDX P6, R14, R13, R12, R11 ;  /* 0x0000000c0d0e7389 */ /* 0x00006400000c000b */
[----:B01----:R-:W-:Y:S01]  /*171b0*/  ENDCOLLECTIVE ;  /* 0x000000000000791b */ /* 0x003fe20003800000 */
.L_x_1462:
[----:B------:R-:W-:-:S05]  /*171c0*/  @!P1 LEA R5, P4, R7, R3, 0x1 ;  /* 0x0000000307059211 */ /* 0x000fca00078808ff */
[----:B------:R-:W-:Y:S02]  /*171d0*/  @!P1 IMAD.X R6, RZ, RZ, R2, P4 ;  /* 0x000000ffff069224 */ /* 0x000fe400020e0602 */
[----:B------:R-:W-:Y:S02]  /*171e0*/  @!P1 IMAD.MOV.U32 R2, RZ, RZ, R5 ;  /* 0x000000ffff029224 */ /* 0x000fe400078e0005 */
[----:B------:R-:W-:Y:S01]  /*171f0*/  @!P1 IMAD.MOV.U32 R3, RZ, RZ, R6 ;  /* 0x000000ffff039224 */ /* 0x000fe200078e0006 */
[----:B------:R-:W-:Y:S01]  /*17200*/  IADD3 R6, R26, 0x20, RZ ;  /* 0x000000201a067810 */ /* 0x000fe20007ffe0ff */
        /* <DEDUP_REMOVED lines=12> */
.L_x_1463:
[----:B------:R-:W-:Y:S02]  /*172d0*/  IMAD.MOV.U32 R13, RZ, RZ, R4 ;  /* 0x000000ffff0d7224 */ /* 0x000fe400078e0004 */
[----:B------:R-:W-:Y:S02]  /*172e0*/  IMAD.MOV.U32 R12, RZ, RZ, 0x3 ;  /* 0x00000003ff0c7424 */ /* 0x000fe400078e00ff */
[----:B------:R-:W-:-:S07]  /*172f0*/  IMAD.MOV.U32 R3, RZ, RZ, R14 ;  /* 0x000000ffff037224 */ /* 0x000fce00078e000e */
[----:B------:R-:W-:Y:S05]  /*17300*/  WARPSYNC.COLLECTIVE R15, `(.L_x_1464) ;  /* 0x000000000f087348 */ /* 0x000fea0003c00000 */
[----:B------:R0:W1:Y:S02]  /*17310*/  SHFL.IDX P6, R14, R13, R12, R11 ;  /* 0x0000000c0d0e7389 */ /* 0x00006400000c000b */
[----:B01----:R-:W-:Y:S01]  /*17320*/  ENDCOLLECTIVE ;  /* 0x000000000000791b */ /* 0x003fe20003800000 */
.L_x_1464:
[----:B------:R-:W-:-:S05]  /*17330*/  @!P1 LEA R5, P4, R7, R3, 0x1 ;  /* 0x0000000307059211 */ /* 0x000fca00078808ff */
[----:B------:R-:W-:Y:S02]  /*17340*/  @!P1 IMAD.X R6, RZ, RZ, R2, P4 ;  /* 0x000000ffff069224 */ /* 0x000fe400020e0602 */
[----:B------:R-:W-:Y:S02]  /*17350*/  @!P1 IMAD.MOV.U32 R2, RZ, RZ, R5 ;  /* 0x000000ffff029224 */ /* 0x000fe400078e0005 */
[----:B------:R-:W-:Y:S02]  /*17360*/  @!P1 IMAD.MOV.U32 R3, RZ, RZ, R6 ;  /* 0x000000ffff039224 */ /* 0x000fe400078e0006 */
[----:B------:R-:W-:Y:S02]  /*17370*/  IMAD.MOV.U32 R13, RZ, RZ, R0 ;  /* 0x000000ffff0d7224 */ /* 0x000fe400078e0000 */
[----:B------:R-:W-:Y:S01]  /*17380*/  VIADD R6, R26, 0x30 ;  /* 0x000000301a067836 */ /* 0x000fe20000000000 */
        /* <DEDUP_REMOVED lines=11> */
.L_x_1465:
[----:B------:R-:W-:Y:S02]  /*17440*/  IMAD.MOV.U32 R13, RZ, RZ, R4 ;  /* 0x000000ffff0d7224 */ /* 0x000fe400078e0004 */
[----:B------:R-:W-:Y:S02]  /*17450*/  IMAD.MOV.U32 R12, RZ, RZ, 0x4 ;  /* 0x00000004ff0c7424 */ /* 0x000fe400078e00ff */
[----:B------:R-:W-:-:S07]  /*17460*/  IMAD.MOV.U32 R3, RZ, RZ, R14 ;  /* 0x000000ffff037224 */ /* 0x000fce00078e000e */
[----:B------:R-:W-:Y:S05]  /*17470*/  WARPSYNC.COLLECTIVE R15, `(.L_x_1466) ;  /* 0x000000000f087348 */ /* 0x000fea0003c00000 */
[----:B------:R0:W1:Y:S02]  /*17480*/  SHFL.IDX P6, R14, R13, R12, R11 ;  /* 0x0000000c0d0e7389 */ /* 0x00006400000c000b */
[----:B01----:R-:W-:Y:S01]  /*17490*/  ENDCOLLECTIVE ;  /* 0x000000000000791b */ /* 0x003fe20003800000 */
.L_x_1466:
        /* <DEDUP_REMOVED lines=17> */
.L_x_1467:
[----:B------:R-:W-:Y:S02]  /*175b0*/  IMAD.MOV.U32 R13, RZ, RZ, R4 ;  /* 0x000000ffff0d7224 */ /* 0x000fe400078e0004 */
[----:B------:R-:W-:Y:S02]  /*175c0*/  IMAD.MOV.U32 R12, RZ, RZ, 0x5 ;  /* 0x00000005ff0c7424 */ /* 0x000fe400078e00ff */
[----:B------:R-:W-:-:S07]  /*175d0*/  IMAD.MOV.U32 R3, RZ, RZ, R14 ;  /* 0x000000ffff037224 */ /* 0x000fce00078e000e */
[----:B------:R-:W-:Y:S05]  /*175e0*/  WARPSYNC.COLLECTIVE R15, `(.L_x_1468) ;  /* 0x000000000f087348 */ /* 0x000fea0003c00000 */
[----:B------:R0:W1:Y:S02]  /*175f0*/  SHFL.IDX P6, R14, R13, R12, R11 ;  /* 0x0000000c0d0e7389 */ /* 0x00006400000c000b */
[----:B01----:R-:W-:Y:S01]  /*17600*/  ENDCOLLECTIVE ;  /* 0x000000000000791b */ /* 0x003fe20003800000 */
.L_x_1468:
        /* <DEDUP_REMOVED lines=17> */
.L_x_1469:
[----:B------:R-:W-:Y:S02]  /*17720*/  IMAD.MOV.U32 R13, RZ, RZ, R4 ;  /* 0x000000ffff0d7224 */ /* 0x000fe400078e0004 */
[----:B------:R-:W-:Y:S02]  /*17730*/  IMAD.MOV.U32 R12, RZ, RZ, 0x6 ;  /* 0x00000006ff0c7424 */ /* 0x000fe400078e00ff */
[----:B------:R-:W-:-:S07]  /*17740*/  IMAD.MOV.U32 R3, RZ, RZ, R14 ;  /* 0x000000ffff037224 */ /* 0x000fce00078e000e */
[----:B------:R-:W-:Y:S05]  /*17750*/  WARPSYNC.COLLECTIVE R15, `(.L_x_1470) ;  /* 0x000000000f087348 */ /* 0x000fea0003c00000 */
[----:B------:R0:W1:Y:S02]  /*17760*/  SHFL.IDX P6, R14, R13, R12, R11 ;  /* 0x0000000c0d0e7389 */ /* 0x00006400000c000b */
[----:B01----:R-:W-:Y:S01]  /*17770*/  ENDCOLLECTIVE ;  /* 0x000000000000791b */ /* 0x003fe20003800000 */
.L_x_1470:
        /* <DEDUP_REMOVED lines=17> */
.L_x_1471:
[----:B------:R-:W-:Y:S02]  /*17890*/  IMAD.MOV.U32 R13, RZ, RZ, R4 ;  /* 0x000000ffff0d7224 */ /* 0x000fe400078e0004 */
[----:B------:R-:W-:Y:S02]  /*178a0*/  IMAD.MOV.U32 R12, RZ, RZ, 0x7 ;  /* 0x00000007ff0c7424 */ /* 0x000fe400078e00ff */
[----:B------:R-:W-:-:S07]  /*178b0*/  IMAD.MOV.U32 R3, RZ, RZ, R14 ;  /* 0x000000ffff037224 */ /* 0x000fce00078e000e */
[----:B------:R-:W-:Y:S05]  /*178c0*/  WARPSYNC.COLLECTIVE R15, `(.L_x_1472) ;  /* 0x000000000f087348 */ /* 0x000fea0003c00000 */
[----:B------:R0:W1:Y:S02]  /*178d0*/  SHFL.IDX P6, R14, R13, R12, R11 ;  /* 0x0000000c0d0e7389 */ /* 0x00006400000c000b */
[----:B01----:R-:W-:Y:S01]  /*178e0*/  ENDCOLLECTIVE ;  /* 0x000000000000791b */ /* 0x003fe20003800000 */
.L_x_1472:
[----:B------:R-:W-:-:S05]  /*178f0*/  @!P1 LEA R5, P4, R7, R3, 0x1 ;  /* 0x0000000307059211 */ /* 0x000fca00078808ff */
[----:B------:R-:W-:Y:S02]  /*17900*/  @!P1 IMAD.X R6, RZ, RZ, R2, P4 ;  /* 0x000000ffff069224 */ /* 0x000fe400020e0602 */
[----:B------:R-:W-:Y:S02]  /*17910*/  @!P1 IMAD.MOV.U32 R2, RZ, RZ, R5 ;  /* 0x000000ffff029224 */ /* 0x000fe400078e0005 */
[----:B------:R-:W-:Y:S01]  /*17920*/  @!P1 IMAD.MOV.U32 R3, RZ, RZ, R6 ;  /* 0x000000ffff039224 */ /* 0x000fe200078e0006 */
[----:B------:R-:W-:-:S04]  /*17930*/  MOV R13, R0 ;  /* 0x00000000000d7202 */ /* 0x000fc80000000f00 */
        /* <DEDUP_REMOVED lines=10> */
.L_x_1473:
[----:B------:R-:W-:Y:S05]  /*179e0*/  BRA `(.L_x_1474) ;  /* 0xffffffbc00ac7947 */ /* 0x000fea000383ffff */
.L_x_1388:
[----:B0-----:R0:W1:Y:S02]  /*179f0*/  SYNCS.PHASECHK.TRANS64.TRYWAIT P0, [R22+URZ+0x2a820], R3 ;  /* 0x02a82003160075a7 */ /* 0x001064000800017f */
[----:B-1----:R-:W-:Y:S05]  /*17a00*/  @!P0 NANOSLEEP.SYNCS 0x989680 ;  /* 0x009896800000895d */ /* 0x002fea0003900000 */
[----:B------:R-:W1:Y:S02]  /*17a10*/  @!P0 SYNCS.PHASECHK.TRANS64 P0, [R22+URZ+0x2a820], R3 ;  /* 0x02a82003160085a7 */ /* 0x000e64000800007f */
[----:B-1----:R-:W-:Y:S05]  /*17a20*/  @!P0 BRA `(.L_x_1388) ;  /* 0xfffffffc00f08947 */ /* 0x002fea000383ffff */
[----:B------:R-:W-:Y:S05]  /*17a30*/  BRA `(.L_x_1475) ;  /* 0xffffffc000247947 */ /* 0x000fea000383ffff */
.L_x_1393:
[----:B0-----:R0:W1:Y:S02]  /*17a40*/  SYNCS.PHASECHK.TRANS64.TRYWAIT P0, [R6+URZ+0x2a840], R3 ;  /* 0x02a84003060075a7 */ /* 0x001064000800017f */
[----:B-1----:R-:W-:Y:S05]  /*17a50*/  @!P0 NANOSLEEP.SYNCS 0x989680 ;  /* 0x009896800000895d */ /* 0x002fea0003900000 */
[----:B------:R-:W1:Y:S02]  /*17a60*/  @!P0 SYNCS.PHASECHK.TRANS64 P0, [R6+URZ+0x2a840], R3 ;  /* 0x02a84003060085a7 */ /* 0x000e64000800007f */
[----:B-1----:R-:W-:Y:S05]  /*17a70*/  @!P0 BRA `(.L_x_1393) ;  /* 0xfffffffc00f08947 */ /* 0x002fea000383ffff */
[----:B------:R-:W-:Y:S05]  /*17a80*/  BRA `(.L_x_1476) ;  /* 0xffffffc000ec7947 */ /* 0x000fea000383ffff */
.L_x_1394:
        /* <DEDUP_REMOVED lines=8> */
.L_x_1478:
[----:B------:R-:W-:Y:S05]  /*17b10*/  BSYNC B1 ;  /* 0x0000000000017941 */ /* 0x000fea0003800000 */
.L_x_1477:
[----:B------:R-:W0:Y:S01]  /*17b20*/  S2R R34, SR_TID.X ;  /* 0x0000000000227919 */ /* 0x000e220000002100 */
[----:B------:R-:W-:Y:S02]  /*17b30*/  IMAD.MOV.U32 R13, RZ, RZ, R9 ;  /* 0x000000ffff0d7224 */ /* 0x000fe400078e0009 */
[----:B------:R-:W-:Y:S02]  /*17b40*/  IMAD.MOV.U32 R12, RZ, RZ, RZ ;  /* 0x000000ffff0c7224 */ /* 0x000fe400078e00ff */
[----:B------:R-:W-:Y:S02]  /*17b50*/  IMAD.MOV.U32 R11, RZ, RZ, 0x181f ;  /* 0x0000181fff0b7424 */ /* 0x000fe400078e00ff */
[----:B------:R-:W-:Y:S02]  /*17b60*/  IMAD.MOV.U32 R15, RZ, RZ, -0x1 ;  /* 0xffffffffff0f7424 */ /* 0x000fe400078e00ff */
[----:B------:R-:W-:Y:S02]  /*17b70*/  IMAD.MOV.U32 R3, RZ, RZ, R14 ;  /* 0x000000ffff037224 */ /* 0x000fe400078e000e */
[----:B------:R-:W-:-:S07]  /*17b80*/  IMAD R4, R4, 0x2, R22 ;  /* 0x0000000204047824 */ /* 0x000fce00078e0216 */
[----:B0-----:R-:W-:Y:S05]  /*17b90*/  WARPSYNC.COLLECTIVE R15, `(.L_x_1479) ;  /* 0x000000000f087348 */ /* 0x001fea0003c00000 */
[----:B------:R1:W2:Y:S02]  /*17ba0*/  SHFL.IDX P6, R14, R13, R12, R11 ;  /* 0x0000000c0d0e7389 */ /* 0x0002a400000c000b */
[----:B012---:R-:W-:Y:S01]  /*17bb0*/  ENDCOLLECTIVE ;  /* 0x000000000000791b */ /* 0x007fe20003800000 */
.L_x_1479:
[----:B------:R-:W-:Y:S02]  /*17bc0*/  IMAD.MOV.U32 R13, RZ, RZ, R5 ;  /* 0x000000ffff0d7224 */ /* 0x000fe400078e0005 */
[----:B------:R-:W-:Y:S02]  /*17bd0*/  IMAD.MOV.U32 R12, RZ, RZ, 0x1 ;  /* 0x00000001ff0c7424 */ /* 0x000fe400078e00ff */
[----:B------:R-:W-:Y:S02]  /*17be0*/  IMAD.SHL.U32 R34, R34, 0x8, RZ ;  /* 0x0000000822227824 */ /* 0x000fe400078e00ff */
[----:B------:R-:W-:-:S03]  /*17bf0*/  IMAD.MOV.U32 R2, RZ, RZ, R14 ;  /* 0x000000ffff027224 */ /* 0x000fc600078e000e */
[----:B------:R-:W-:-:S07]  /*17c00*/  LOP3.LUT R34, R34, 0x38, RZ, 0xc0, !PT ;  /* 0x0000003822227812 */ /* 0x000fce00078ec0ff */
[----:B------:R-:W-:Y:S05]  /*17c10*/  WARPSYNC.COLLECTIVE R15, `(.L_x_1480) ;  /* 0x000000000f087348 */ /* 0x000fea0003c00000 */
[----:B------:R0:W1:Y:S02]  /*17c20*/  SHFL.IDX P6, R14, R13, R12, R11 ;  /* 0x0000000c0d0e7389 */ /* 0x00006400000c000b */
[----:B01----:R-:W-:Y:S01]  /*17c30*/  ENDCOLLECTIVE ;  /* 0x000000000000791b */ /* 0x003fe20003800000 */
.L_x_1480:
[----:B------:R-:W-:-:S05]  /*17c40*/  IMAD.SHL.U32 R0, R34, 0x2, RZ ;  /* 0x0000000222007824 */ /* 0x000fca00078e00ff */
        /* <DEDUP_REMOVED lines=13> */
.L_x_1481:
[----:B------:R-:W-:Y:S02]  /*17d20*/  IMAD.MOV.U32 R13, RZ, RZ, R5 ;  /* 0x000000ffff0d7224 */ /* 0x000fe400078e0005 */
[----:B------:R-:W-:Y:S02]  /*17d30*/  IMAD.MOV.U32 R12, RZ, RZ, 0x2 ;  /* 0x00000002ff0c7424 */ /* 0x000fe400078e00ff */
[----:B------:R-:W-:-:S07]  /*17d40*/  IMAD.MOV.U32 R2, RZ, RZ, R14 ;  /* 0x000000ffff027224 */ /* 0x000fce00078e000e */
[----:B------:R-:W-:Y:S05]  /*17d50*/  WARPSYNC.COLLECTIVE R15, `(.L_x_1482) ;  /* 0x000000000f087348 */ /* 0x000fea0003c00000 */
[----:B------:R0:W1:Y:S02]  /*17d60*/  SHFL.IDX P6, R14, R13, R12, R11 ;  /* 0x0000000c0d0e7389 */ /* 0x00006400000c000b */
[----:B01----:R-:W-:Y:S01]  /*17d70*/  ENDCOLLECTIVE ;  /* 0x000000000000791b */ /* 0x003fe20003800000 */
.L_x_1482:
        /* <DEDUP_REMOVED lines=13> */
.L_x_1483:
[----:B------:R-:W-:Y:S02]  /*17e50*/  IMAD.MOV.U32 R13, RZ, RZ, R5 ;  /* 0x000000ffff0d7224 */ /* 0x000fe400078e0005 */
[----:B------:R-:W-:Y:S02]  /*17e60*/  IMAD.MOV.U32 R12, RZ, RZ, 0x3 ;  /* 0x00000003ff0c7424 */ /* 0x000fe400078e00ff */
[----:B------:R-:W-:-:S07]  /*17e70*/  IMAD.MOV.U32 R2, RZ, RZ, R14 ;  /* 0x000000ffff027224 */ /* 0x000fce00078e000e */
[----:B------:R-:W-:Y:S05]  /*17e80*/  WARPSYNC.COLLECTIVE R15, `(.L_x_1484) ;  /* 0x000000000f087348 */ /* 0x000fea0003c00000 */
[----:B------:R0:W1:Y:S02]  /*17e90*/  SHFL.IDX P6, R14, R13, R12, R11 ;  /* 0x0000000c0d0e7389 */ /* 0x00006400000c000b */
[----:B01----:R-:W-:Y:S01]  /*17ea0*/  ENDCOLLECTIVE ;  /* 0x000000000000791b */ /* 0x003fe20003800000 */
.L_x_1484:
        /* <DEDUP_REMOVED lines=13> */
.L_x_1485:
[----:B------:R-:W-:Y:S02]  /*17f80*/  IMAD.MOV.U32 R13, RZ, RZ, R5 ;  /* 0x000000ffff0d7224 */ /* 0x000fe400078e0005 */
[----:B------:R-:W-:Y:S02]  /*17f90*/  IMAD.MOV.U32 R12, RZ, RZ, 0x4 ;  /* 0x00000004ff0c7424 */ /* 0x000fe400078e00ff */
[----:B------:R-:W-:-:S07]  /*17fa0*/  IMAD.MOV.U32 R2, RZ, RZ, R14 ;  /* 0x000000ffff027224 */ /* 0x000fce00078e000e */
[----:B------:R-:W-:Y:S05]  /*17fb0*/  WARPSYNC.COLLECTIVE R15, `(.L_x_1486) ;  /* 0x000000000f087348 */ /* 0x000fea0003c00000 */
[----:B------:R0:W1:Y:S02]  /*17fc0*/  SHFL.IDX P6, R14, R13, R12, R11 ;  /* 0x0000000c0d0e7389 */ /* 0x00006400000c000b */
[----:B01----:R-:W-:Y:S01]  /*17fd0*/  ENDCOLLECTIVE ;  /* 0x000000000000791b */ /* 0x003fe20003800000 */
.L_x_1486:
        /* <DEDUP_REMOVED lines=13> */
.L_x_1487:
[----:B------:R-:W-:Y:S02]  /*180b0*/  IMAD.MOV.U32 R13, RZ, RZ, R5 ;  /* 0x000000ffff0d7224 */ /* 0x000fe400078e0005 */
[----:B------:R-:W-:Y:S02]  /*180c0*/  IMAD.MOV.U32 R12, RZ, RZ, 0x5 ;  /* 0x00000005ff0c7424 */ /* 0x000fe400078e00ff */
[----:B------:R-:W-:-:S07]  /*180d0*/  IMAD.MOV.U32 R2, RZ, RZ, R14 ;  /* 0x000000ffff027224 */ /* 0x000fce00078e000e */
[----:B------:R-:W-:Y:S05]  /*180e0*/  WARPSYNC.COLLECTIVE R15, `(.L_x_1488) ;  /* 0x000000000f087348 */ /* 0x000fea0003c00000 */
[----:B------:R0:W1:Y:S02]  /*180f0*/  SHFL.IDX P6, R14, R13, R12, R11 ;  /* 0x0000000c0d0e7389 */ /* 0x00006400000c000b */
[----:B01----:R-:W-:Y:S01]  /*18100*/  ENDCOLLECTIVE ;  /* 0x000000000000791b */ /* 0x003fe20003800000 */
.L_x_1488:
        /* <DEDUP_REMOVED lines=13> */
.L_x_1489:
[----:B------:R-:W-:Y:S01]  /*181e0*/  IMAD.MOV.U32 R2, RZ, RZ, R14 ;  /* 0x000000ffff027224 */ /* 0x000fe200078e000e */
[----:B------:R-:W-:Y:S06]  /*181f0*/  BRA `(.L_x_1490) ;  /* 0xffffffc000287947 */ /* 0x000fec000383ffff */
.L_x_1399:
[----:B0-----:R0:W2:Y:S02]  /*18200*/  SYNCS.PHASECHK.TRANS64.TRYWAIT P0, [R5+URZ+0x2a860], R2 ;  /* 0x02a86002050075a7 */ /* 0x0010a4000800017f */
[----:B--2---:R-:W-:Y:S05]  /*18210*/  @!P0 NANOSLEEP.SYNCS 0x989680 ;  /* 0x009896800000895d */ /* 0x004fea0003900000 */
[----:B------:R-:W2:Y:S02]  /*18220*/  @!P0 SYNCS.PHASECHK.TRANS64 P0, [R5+URZ+0x2a860], R2 ;  /* 0x02a86002050085a7 */ /* 0x000ea4000800007f */
[----:B--2---:R-:W-:Y:S05]  /*18230*/  @!P0 BRA `(.L_x_1399) ;  /* 0xfffffffc00f08947 */ /* 0x004fea000383ffff */
[----:B------:R-:W-:Y:S05]  /*18240*/  BRA `(.L_x_1491) ;  /* 0xffffffc000887947 */ /* 0x000fea000383ffff */
.L_x_1400:
        /* <DEDUP_REMOVED lines=8> */
.L_x_1493:
[----:B------:R-:W-:Y:S05]  /*182d0*/  BSYNC B1 ;  /* 0x0000000000017941 */ /* 0x000fea0003800000 */
.L_x_1492:
[----:B------:R-:W-:Y:S01]  /*182e0*/  IMAD.MOV.U32 R13, RZ, RZ, R17 ;  /* 0x000000ffff0d7224 */ /* 0x000fe200078e0011 */
[----:B------:R-:W-:Y:S01]  /*182f0*/  MOV R3, R14 ;  /* 0x0000000e00037202 */ /* 0x000fe20000000f00 */
[----:B------:R-:W-:Y:S02]  /*18300*/  IMAD.MOV.U32 R12, RZ, RZ, RZ ;  /* 0x000000ffff0c7224 */ /* 0x000fe400078e00ff */
[----:B------:R-:W-:Y:S02]  /*18310*/  IMAD.MOV.U32 R11, RZ, RZ, 0x181f ;  /* 0x0000181fff0b7424 */ /* 0x000fe400078e00ff */
[----:B------:R-:W-:Y:S02]  /*18320*/  IMAD.MOV.U32 R15, RZ, RZ, -0x1 ;  /* 0xffffffffff0f7424 */ /* 0x000fe400078e00ff */
[----:B------:R-:W-:-:S07]  /*18330*/  IMAD R4, R4, 0x2, R22 ;  /* 0x0000000204047824 */ /* 0x000fce00078e0216 */
[----:B------:R-:W-:Y:S05]  /*18340*/  WARPSYNC.COLLECTIVE R15, `(.L_x_1494) ;  /* 0x000000000f087348 */ /* 0x000fea0003c00000 */
[----:B------:R0:W1:Y:S02]  /*18350*/  SHFL.IDX P6, R14, R13, R12, R11 ;  /* 0x0000000c0d0e7389 */ /* 0x00006400000c000b */
[----:B01----:R-:W-:Y:S01]  /*18360*/  ENDCOLLECTIVE ;  /* 0x000000000000791b */ /* 0x003fe20003800000 */
.L_x_1494:
[----:B------:R-:W-:Y:S02]  /*18370*/  IMAD.MOV.U32 R13, RZ, RZ, R23 ;  /* 0x000000ffff0d7224 */ /* 0x000fe400078e0017 */
[----:B------:R-:W-:Y:S02]  /*18380*/  IMAD.MOV.U32 R12, RZ, RZ, 0x1 ;  /* 0x00000001ff0c7424 */ /* 0x000fe400078e00ff */
[----:B------:R-:W-:-:S07]  /*18390*/  IMAD.MOV.U32 R2, RZ, RZ, R14 ;  /* 0x000000ffff027224 */ /* 0x000fce00078e000e */
[----:B------:R-:W-:Y:S05]  /*183a0*/  WARPSYNC.COLLECTIVE R15, `(.L_x_1495) ;  /* 0x000000000f087348 */ /* 0x000fea0003c00000 */
[----:B------:R0:W1:Y:S02]  /*183b0*/  SHFL.IDX P6, R14, R13, R12, R11 ;  /* 0x0000000c0d0e7389 */ /* 0x00006400000c000b */
[----:B01----:R-:W-:Y:S01]  /*183c0*/  ENDCOLLECTIVE ;  /* 0x000000000000791b */ /* 0x003fe20003800000 */
.L_x_1495:
        /* <DEDUP_REMOVED lines=15> */
.L_x_1496:
[----:B------:R-:W-:Y:S02]  /*184c0*/  IMAD.MOV.U32 R13, RZ, RZ, R23 ;  /* 0x000000ffff0d7224 */ /* 0x000fe400078e0017 */
[----:B------:R-:W-:Y:S02]  /*184d0*/  IMAD.MOV.U32 R12, RZ, RZ, 0x2 ;  /* 0x00000002ff0c7424 */ /* 0x000fe400078e00ff */
[----:B------:R-:W-:-:S07]  /*184e0*/  IMAD.MOV.U32 R2, RZ, RZ, R14 ;  /* 0x000000ffff027224 */ /* 0x000fce00078e000e */
[----:B------:R-:W-:Y:S05]  /*184f0*/  WARPSYNC.COLLECTIVE R15, `(.L_x_1497) ;  /* 0x000000000f087348 */ /* 0x000fea0003c00000 */
[----:B------:R0:W1:Y:S02]  /*18500*/  SHFL.IDX P6, R14, R13, R12, R11 ;  /* 0x0000000c0d0e7389 */ /* 0x00006400000c000b */
[----:B01----:R-:W-:Y:S01]  /*18510*/  ENDCOLLECTIVE ;  /* 0x000000000000791b */ /* 0x003fe20003800000 */
.L_x_1497:
        /* <DEDUP_REMOVED lines=14> */
.L_x_1498:
[----:B------:R-:W-:Y:S02]  /*18600*/  IMAD.MOV.U32 R13, RZ, RZ, R23 ;  /* 0x000000ffff0d7224 */ /* 0x000fe400078e0017 */
[----:B------:R-:W-:Y:S02]  /*18610*/  IMAD.MOV.U32 R12, RZ, RZ, 0x3 ;  /* 0x00000003ff0c7424 */ /* 0x000fe400078e00ff */
[----:B------:R-:W-:-:S07]  /*18620*/  IMAD.MOV.U32 R2, RZ, RZ, R14 ;  /* 0x000000ffff027224 */ /* 0x000fce00078e000e */
[----:B------:R-:W-:Y:S05]  /*18630*/  WARPSYNC.COLLECTIVE R15, `(.L_x_1499) ;  /* 0x000000000f087348 */ /* 0x000fea0003c00000 */
[----:B------:R0:W1:Y:S02]  /*18640*/  SHFL.IDX P6, R14, R13, R12, R11 ;  /* 0x0000000c0d0e7389 */ /* 0x00006400000c000b */
[----:B01----:R-:W-:Y:S01]  /*18650*/  ENDCOLLECTIVE ;  /* 0x000000000000791b */ /* 0x003fe20003800000 */
.L_x_1499:
        /* <DEDUP_REMOVED lines=14> */
.L_x_1500:
[----:B------:R-:W-:Y:S02]  /*18740*/  IMAD.MOV.U32 R13, RZ, RZ, R23 ;  /* 0x000000ffff0d7224 */ /* 0x000fe400078e0017 */
[----:B------:R-:W-:Y:S02]  /*18750*/  IMAD.MOV.U32 R12, RZ, RZ, 0x4 ;  /* 0x00000004ff0c7424 */ /* 0x000fe400078e00ff */
[----:B------:R-:W-:-:S07]  /*18760*/  IMAD.MOV.U32 R2, RZ, RZ, R14 ;  /* 0x000000ffff027224 */ /* 0x000fce00078e000e */
[----:B------:R-:W-:Y:S05]  /*18770*/  WARPSYNC.COLLECTIVE R15, `(.L_x_1501) ;  /* 0x000000000f087348 */ /* 0x000fea0003c00000 */
[----:B------:R0:W1:Y:S02]  /*18780*/  SHFL.IDX P6, R14, R13, R12, R11 ;  /* 0x0000000c0d0e7389 */ /* 0x00006400000c000b */
[----:B01----:R-:W-:Y:S01]  /*18790*/  ENDCOLLECTIVE ;  /* 0x000000000000791b */ /* 0x003fe20003800000 */
.L_x_1501:
        /* <DEDUP_REMOVED lines=14> */
.L_x_1502:
[----:B------:R-:W-:Y:S02]  /*18880*/  IMAD.MOV.U32 R13, RZ, RZ, R23 ;  /* 0x000000ffff0d7224 */ /* 0x000fe400078e0017 */
[----:B------:R-:W-:Y:S02]  /*18890*/  IMAD.MOV.U32 R12, RZ, RZ, 0x5 ;  /* 0x00000005ff0c7424 */ /* 0x000fe400078e00ff */
[----:B------:R-:W-:-:S07]  /*188a0*/  IMAD.MOV.U32 R2, RZ, RZ, R14 ;  /* 0x000000ffff027224 */ /* 0x000fce00078e000e */
[----:B------:R-:W-:Y:S05]  /*188b0*/  WARPSYNC.COLLECTIVE R15, `(.L_x_1503) ;  /* 0x000000000f087348 */ /* 0x000fea0003c00000 */
[----:B------:R0:W1:Y:S02]  /*188c0*/  SHFL.IDX P6, R14, R13, R12, R11 ;  /* 0x0000000c0d0e7389 */ /* 0x00006400000c000b */
[----:B01----:R-:W-:Y:S01]  /*188d0*/  ENDCOLLECTIVE ;  /* 0x000000000000791b */ /* 0x003fe20003800000 */
.L_x_1503:
        /* <DEDUP_REMOVED lines=13> */
.L_x_1504:
[----:B------:R-:W-:Y:S01]  /*189b0*/  @!PT LDS RZ, [RZ] ;  /* 0x00000000fffff984 */ /* 0x000fe20000000800 */
[----:B------:R-:W-:Y:S01]  /*189c0*/  @!PT LDS RZ, [RZ] ;  /* 0x00000000fffff984 */ /* 0x000fe20000000800 */
[----:B------:R-:W-:Y:S01]  /*189d0*/  @!PT LDS RZ, [RZ] ;  /* 0x00000000fffff984 */ /* 0x000fe20000000800 */
[----:B------:R0:W-:Y:S02]  /*189e0*/  LDGSTS.E.BYPASS.LTC128B.128 [R4+0x5400], desc[UR36][R2.64+0x80], !P2 ;  /* 0x0540008002047fae */ /* 0x0001e4000d101d64 */
[----:B0-----:R-:W-:Y:S01]  /*189f0*/  IMAD.MOV.U32 R2, RZ, RZ, R14 ;  /* 0x000000ffff027224 */ /* 0x001fe200078e000e */
[----:B------:R-:W-:Y:S06]  /*18a00*/  BRA `(.L_x_1505) ;  /* 0xffffffbc00747947 */ /* 0x000fec000383ffff */
.L_x_1408:
[----:B0-----:R0:W1:Y:S02]  /*18a10*/  SYNCS.PHASECHK.TRANS64.TRYWAIT P0, [R0+URZ+0x2a860], R3 ;  /* 0x02a86003000075a7 */ /* 0x001064000800017f */
[----:B-1----:R-:W-:Y:S05]  /*18a20*/  @!P0 NANOSLEEP.SYNCS 0x989680 ;  /* 0x009896800000895d */ /* 0x002fea0003900000 */
[----:B------:R-:W1:Y:S02]  /*18a30*/  @!P0 SYNCS.PHASECHK.TRANS64 P0, [R0+URZ+0x2a860], R3 ;  /* 0x02a86003000085a7 */ /* 0x000e64000800007f */
[----:B-1----:R-:W-:Y:S05]  /*18a40*/  @!P0 BRA `(.L_x_1408) ;  /* 0xfffffffc00f08947 */ /* 0x002fea000383ffff */
[----:B------:R-:W-:Y:S05]  /*18a50*/  BRA `(.L_x_1506) ;  /* 0xffffffc000947947 */ /* 0x000fea000383ffff */
.L_x_1409:
        /* <DEDUP_REMOVED lines=8> */
.L_x_1508:
[----:B------:R-:W-:Y:S05]  /*18ae0*/  BSYNC B0 ;  /* 0x0000000000007941 */ /* 0x000fea0003800000 */
.L_x_1507:
[----:B------:R-:W0:Y:S01]  /*18af0*/  S2R R4, SR_TID.X ;  /* 0x0000000000047919 */ /* 0x000e220000002100 */
[----:B------:R-:W-:Y:S01]  /*18b00*/  IMAD.MOV.U32 R13, RZ, RZ, R17 ;  /* 0x000000ffff0d7224 */ /* 0x000fe200078e0011 */
[C---:B------:R-:W-:Y:S01]  /*18b10*/  LOP3.LUT R2, R28.reuse, 0x1, RZ, 0xc0, !PT ;  /* 0x000000011c027812 */ /* 0x040fe200078ec0ff */
[----:B------:R-:W-:Y:S01]  /*18b20*/  IMAD.MOV.U32 R12, RZ, RZ, RZ ;  /* 0x000000ffff0c7224 */ /* 0x000fe200078e00ff */
[----:B------:R-:W-:Y:S01]  /*18b30*/  LOP3.LUT P0, RZ, R28, 0x2, RZ, 0xc0, !PT ;  /* 0x000000021cff7812 */ /* 0x000fe2000780c0ff */
[----:B------:R-:W-:Y:S01]  /*18b40*/  IMAD.MOV.U32 R11, RZ, RZ, 0x181f ;  /* 0x0000181fff0b7424 */ /* 0x000fe200078e00ff */
[----:B------:R-:W-:Y:S01]  /*18b50*/  ISETP.NE.U32.AND P1, PT, R2, 0x1, PT ;  /* 0x000000010200780c */ /* 0x000fe20003f25070 */
[----:B------:R-:W-:Y:S01]  /*18b60*/  IMAD.MOV.U32 R15, RZ, RZ, -0x1 ;  /* 0xffffffffff0f7424 */ /* 0x000fe200078e00ff */
[C---:B------:R-:W-:Y:S01]  /*18b70*/  ISETP.LT.OR P4, PT, R6.reuse, 0x1, !P0 ;  /* 0x000000010600780c */ /* 0x040fe20004781670 */
[----:B------:R-:W-:Y:S01]  /*18b80*/  IMAD.MOV.U32 R3, RZ, RZ, R14 ;  /* 0x000000ffff037224 */ /* 0x000fe200078e000e */
[----:B------:R-:W-:-:S13]  /*18b90*/  ISETP.LT.OR P3, PT, R6, 0x1, P1 ;  /* 0x000000010600780c */ /* 0x000fda0000f61670 */
[----:B0-----:R-:W-:Y:S05]  /*18ba0*/  WARPSYNC.COLLECTIVE R15, `(.L_x_1509) ;  /* 0x000000000f087348 */ /* 0x001fea0003c00000 */
[----:B------:R1:W2:Y:S02]  /*18bb0*/  SHFL.IDX P6, R14, R13, R12, R11 ;  /* 0x0000000c0d0e7389 */ /* 0x0002a400000c000b */
[----:B012---:R-:W-:Y:S01]  /*18bc0*/  ENDCOLLECTIVE ;  /* 0x000000000000791b */ /* 0x007fe20003800000 */
.L_x_1509:
        /* <DEDUP_REMOVED lines=10> */
.L_x_1510:
        /* <DEDUP_REMOVED lines=13> */
.L_x_1511:
[----:B------:R-:W-:Y:S02]  /*18d40*/  IMAD.MOV.U32 R13, RZ, RZ, R23 ;  /* 0x000000ffff0d7224 */ /* 0x000fe400078e0017 */
[----:B------:R-:W-:Y:S01]  /*18d50*/  IMAD.MOV.U32 R12, RZ, RZ, 0x2 ;  /* 0x00000002ff0c7424 */ /* 0x000fe200078e00ff */
[----:B------:R-:W-:-:S13]  /*18d60*/  IADD3 R2, P2, R14, R5, RZ ;  /* 0x000000050e027210 */ /* 0x000fda0007f5e0ff */
[----:B------:R-:W-:Y:S05]  /*18d70*/  WARPSYNC.COLLECTIVE R15, `(.L_x_1512) ;  /* 0x000000000f087348 */ /* 0x000fea0003c00000 */
[----:B------:R0:W1:Y:S02]  /*18d80*/  SHFL.IDX P6, R14, R13, R12, R11 ;  /* 0x0000000c0d0e7389 */ /* 0x00006400000c000b */
[----:B01----:R-:W-:Y:S01]  /*18d90*/  ENDCOLLECTIVE ;  /* 0x000000000000791b */ /* 0x003fe20003800000 */
.L_x_1512:
        /* <DEDUP_REMOVED lines=13> */
.L_x_1513:
[----:B------:R-:W-:Y:S02]  /*18e70*/  IMAD.MOV.U32 R13, RZ, RZ, R23 ;  /* 0x000000ffff0d7224 */ /* 0x000fe400078e0017 */
[----:B------:R-:W-:Y:S02]  /*18e80*/  IMAD.MOV.U32 R12, RZ, RZ, 0x3 ;  /* 0x00000003ff0c7424 */ /* 0x000fe400078e00ff */
[----:B------:R-:W-:-:S07]  /*18e90*/  IMAD.MOV.U32 R10, RZ, RZ, R14 ;  /* 0x000000ffff0a7224 */ /* 0x000fce00078e000e */
[----:B------:R-:W-:Y:S05]  /*18ea0*/  WARPSYNC.COLLECTIVE R15, `(.L_x_1514) ;  /* 0x000000000f087348 */ /* 0x000fea0003c00000 */
[----:B------:R0:W1:Y:S02]  /*18eb0*/  SHFL.IDX P6, R14, R13, R12, R11 ;  /* 0x0000000c0d0e7389 */ /* 0x00006400000c000b */
[----:B01----:R-:W-:Y:S01]  /*18ec0*/  ENDCOLLECTIVE ;  /* 0x000000000000791b */ /* 0x003fe20003800000 */
.L_x_1514:
[----:B------:R-:W-:-:S05]  /*18ed0*/  IADD3 R2, P2, R10, R5, RZ ;  /* 0x000000050a027210 */ /* 0x000fca0007f5e0ff */
[----:B------:R-:W-:-:S05]  /*18ee0*/  IMAD.X R3, RZ, RZ, R7, P2 ;  /* 0x000000ffff037224 */ /* 0x000fca00010e0607 */
[----:B------:R-:W-:Y:S01]  /*18ef0*/  @!PT LDS RZ, [RZ] ;  /* 0x00000000fffff984 */ /* 0x000fe20000000800 */
[----:B------:R-:W-:Y:S01]  /*18f00*/  @!PT LDS RZ, [RZ] ;  /* 0x00000000fffff984 */ /* 0x000fe20000000800 */
[----:B------:R-:W-:Y:S01]  /*18f10*/  @!PT LDS RZ, [RZ] ;  /* 0x00000000fffff984 */ /* 0x000fe20000000800 */
[----:B------:R0:W-:Y:S01]  /*18f20*/  LDGSTS.E.BYPASS.LTC128B.128 [R4+0x1400], desc[UR36][R2.64], !P3 ;  /* 0x0140000002047fae */ /* 0x0001e2000d901d64 */
[----:B------:R-:W-:Y:S01]  /*18f30*/  IMAD.MOV.U32 R13, RZ, RZ, R17 ;  /* 0x000000ffff0d7224 */ /* 0x000fe200078e0011 */
[C---:B------:R-:W-:Y:S02]  /*18f40*/  ISETP.LT.OR P3, PT, R6.reuse, 0x31, P1 ;  /* 0x000000310600780c */ /* 0x040fe40000f61670 */
[----:B------:R0:W-:Y:S01]  /*18f50*/  LDGSTS.E.BYPASS.LTC128B.128 [R4+0x4400], desc[UR36][R2.64+0x80], !P4 ;  /* 0x0440008002047fae */ /* 0x0001e2000e101d64 */
[----:B------:R-:W-:Y:S01]  /*18f60*/  ISETP.LT.OR P4, PT, R6, 0x31, !P0 ;  /* 0x000000310600780c */ /* 0x000fe20004781670 */
[----:B------:R-:W-:-:S12]  /*18f70*/  IMAD.MOV.U32 R8, RZ, RZ, R14 ;  /* 0x000000ffff087224 */ /* 0x000fd800078e000e */
[----:B0-----:R-:W-:Y:S05]  /*18f80*/  WARPSYNC.COLLECTIVE R15, `(.L_x_1515) ;  /* 0x000000000f087348 */ /* 0x001fea0003c00000 */
[----:B------:R1:W2:Y:S02]  /*18f90*/  SHFL.IDX P6, R14, R13, R12, R11 ;  /* 0x0000000c0d0e7389 */ /* 0x0002a400000c000b */
[----:B012---:R-:W-:Y:S01]  /*18fa0*/  ENDCOLLECTIVE ;  /* 0x000000000000791b */ /* 0x007fe20003800000 */
.L_x_1515:
[----:B------:R-:W-:Y:S02]  /*18fb0*/  IMAD.MOV.U32 R13, RZ, RZ, R23 ;  /* 0x000000ffff0d7224 */ /* 0x000fe400078e0017 */
[----:B------:R-:W-:Y:S01]  /*18fc0*/  IMAD.MOV.U32 R12, RZ, RZ, 0x4 ;  /* 0x00000004ff0c7424 */ /* 0x000fe200078e00ff */
[----:B------:R-:W-:-:S13]  /*18fd0*/  IADD3 R2, P2, R14, R5, RZ ;  /* 0x000000050e027210 */ /* 0x000fda0007f5e0ff */
[----:B------:R-:W-:Y:S05]  /*18fe0*/  WARPSYNC.COLLECTIVE R15, `(.L_x_1516) ;  /* 0x000000000f087348 */ /* 0x000fea0003c00000 */
[----:B------:R0:W1:Y:S02]  /*18ff0*/  SHFL.IDX P6, R14, R13, R12, R11 ;  /* 0x0000000c0d0e7389 */ /* 0x00006400000c000b */
[----:B01----:R-:W-:Y:S01]  /*19000*/  ENDCOLLECTIVE ;  /* 0x000000000000791b */ /* 0x003fe20003800000 */
.L_x_1516:
        /* <DEDUP_REMOVED lines=13> */
.L_x_1517:
[----:B------:R-:W-:Y:S02]  /*190e0*/  IMAD.MOV.U32 R13, RZ, RZ, R23 ;  /* 0x000000ffff0d7224 */ /* 0x000fe400078e0017 */
[----:B------:R-:W-:Y:S02]  /*190f0*/  IMAD.MOV.U32 R12, RZ, RZ, 0x5 ;  /* 0x00000005ff0c7424 */ /* 0x000fe400078e00ff */
[----:B------:R-:W-:-:S07]  /*19100*/  IMAD.MOV.U32 R10, RZ, RZ, R14 ;  /* 0x000000ffff0a7224 */ /* 0x000fce00078e000e */
[----:B------:R-:W-:Y:S05]  /*19110*/  WARPSYNC.COLLECTIVE R15, `(.L_x_1518) ;  /* 0x000000000f087348 */ /* 0x000fea0003c00000 */
[----:B------:R0:W1:Y:S02]  /*19120*/  SHFL.IDX P6, R14, R13, R12, R11 ;  /* 0x0000000c0d0e7389 */ /* 0x00006400000c000b */
[----:B01----:R-:W-:Y:S01]  /*19130*/  ENDCOLLECTIVE ;  /* 0x000000000000791b */ /* 0x003fe20003800000 */
.L_x_1518:
        /* <DEDUP_REMOVED lines=12> */
.L_x_1519:
[----:B------:R-:W-:Y:S05]  /*19200*/  BRA `(.L_x_1520) ;  /* 0xffffffbc00907947 */ /* 0x000fea000383ffff */
.L_x_1414:
        /* <DEDUP_REMOVED lines=8> */
.L_x_1522:
[----:B------:R-:W-:Y:S05]  /*19290*/  BSYNC B0 ;  /* 0x0000000000007941 */ /* 0x000fea0003800000 */
.L_x_1521:
[----:B------:R-:W-:Y:S02]  /*192a0*/  IMAD.MOV.U32 R13, RZ, RZ, R16 ;  /* 0x000000ffff0d7224 */ /* 0x000fe400078e0010 */
[----:B------:R-:W-:Y:S02]  /*192b0*/  IMAD.MOV.U32 R12, RZ, RZ, 0x1 ;  /* 0x00000001ff0c7424 */ /* 0x000fe400078e00ff */
[----:B------:R-:W-:Y:S02]  /*192c0*/  IMAD.MOV.U32 R11, RZ, RZ, 0x1f ;  /* 0x0000001fff0b7424 */ /* 0x000fe400078e00ff */
[----:B------:R-:W-:Y:S02]  /*192d0*/  IMAD.MOV.U32 R15, RZ, RZ, -0x1 ;  /* 0xffffffffff0f7424 */ /* 0x000fe400078e00ff */
[----:B------:R-:W-:Y:S02]  /*192e0*/  IMAD.IADD R5, R19, 0x1, R8 ;  /* 0x0000000113057824 */ /* 0x000fe400078e0208 */
[----:B------:R-:W-:-:S07]  /*192f0*/  IMAD.MOV.U32 R0, RZ, RZ, R14 ;  /* 0x000000ffff007224 */ /* 0x000fce00078e000e */
[----:B------:R-:W-:Y:S05]  /*19300*/  WARPSYNC.COLLECTIVE R15, `(.L_x_1523) ;  /* 0x000000000f087348 */ /* 0x000fea0003c00000 */
[----:B------:R0:W1:Y:S02]  /*19310*/  SHFL.IDX P6, R14, R13, R12, R11 ;  /* 0x0000000c0d0e7389 */ /* 0x00006400000c000b */
[----:B01----:R-:W-:Y:S01]  /*19320*/  ENDCOLLECTIVE ;  /* 0x000000000000791b */ /* 0x003fe20003800000 */
.L_x_1523:
[----:B------:R-:W-:Y:S02]  /*19330*/  ULDC UR4, c[0x0][0xc3c] ;  /* 0x00030f0000047ab9 */ /* 0x000fe40000000800 */
[----:B------:R-:W-:-:S13]  /*19340*/  ISETP.GE.OR P1, PT, R5, UR4, !P0 ;  /* 0x0000000405007c0c */ /* 0x000fda000c726670 */
[----:B------:R-:W0:Y:S01]  /*19350*/  @!P1 LDC.64 R2, c[0x0][0xc80] ;  /* 0x00032000ff029b82 */ /* 0x000e220000000a00 */
[----:B------:R-:W-:Y:S02]  /*19360*/  IMAD.MOV.U32 R11, RZ, RZ, RZ ;  /* 0x000000ffff0b7224 */ /* 0x000fe400078e00ff */
[----:B------:R-:W-:Y:S02]  /*19370*/  IMAD.MOV.U32 R4, RZ, RZ, R14 ;  /* 0x000000ffff047224 */ /* 0x000fe400078e000e */
[----:B0-----:R-:W-:-:S06]  /*19380*/  @!P1 IMAD.WIDE R2, R5, 0x4, R2 ;  /* 0x0000000405029825 */ /* 0x001fcc00078e0202 */
[----:B------:R-:W2:Y:S01]  /*19390*/  @!P1 LDG.E R2, desc[UR36][R2.64] ;  /* 0x0000002402029981 */ /* 0x000ea2000c1e1900 */
[----:B------:R-:W-:Y:S01]  /*193a0*/  IMAD.MOV.U32 R5, RZ, RZ, RZ ;  /* 0x000000ffff057224 */ /* 0x000fe200078e00ff */
[C---:B------:R-:W-:Y:S02]  /*193b0*/  ISETP.GE.U32.AND P2, PT, R8.reuse, 0x2, PT ;  /* 0x000000020800780c */ /* 0x040fe40003f46070 */
[C---:B------:R-:W-:Y:S02]  /*193c0*/  ISETP.GE.U32.AND P3, PT, R8.reuse, 0x4, PT ;  /* 0x000000040800780c */ /* 0x040fe40003f66070 */
[C---:B------:R-:W-:Y:S02]  /*193d0*/  ISETP.GE.U32.AND P4, PT, R8.reuse, 0x8, PT ;  /* 0x000000080800780c */ /* 0x040fe40003f86070 */
[C---:B------:R-:W-:Y:S01]  /*193e0*/  ISETP.GE.U32.AND P5, PT, R8.reuse, 0x10, PT ;  /* 0x000000100800780c */ /* 0x040fe20003fa6070 */
[----:B--2---:R-:W-:Y:S01]  /*193f0*/  @!P1 IMAD.MOV.U32 R5, RZ, RZ, R2 ;  /* 0x000000ffff059224 */ /* 0x004fe200078e0002 */
[----:B------:R-:W-:-:S03]  /*19400*/  ISETP.NE.AND P1, PT, R8, RZ, PT ;  /* 0x000000ff0800720c */ /* 0x000fc60003f25270 */
[----:B------:R-:W-:-:S10]  /*19410*/  IMAD.MOV.U32 R13, RZ, RZ, R5 ;  /* 0x000000ffff0d7224 */ /* 0x000fd400078e0005 */
[----:B------:R-:W-:Y:S05]  /*19420*/  WARPSYNC.COLLECTIVE R15, `(.L_x_1524) ;  /* 0x000000000f087348 */ /* 0x000fea0003c00000 */
[----:B------:R0:W1:Y:S02]  /*19430*/  SHFL.UP P6, R14, R13, R12, R11 ;  /* 0x0400000c0d0e7389 */ /* 0x00006400000c000b */
[----:B01----:R-:W-:Y:S01]  /*19440*/  ENDCOLLECTIVE ;  /* 0x000000000000791b */ /* 0x003fe20003800000 */
.L_x_1524:
[----:B------:R-:W-:Y:S01]  /*19450*/  IMAD.MOV.U32 R12, RZ, RZ, 0x2 ;  /* 0x00000002ff0c7424 */ /* 0x000fe200078e00ff */
[----:B------:R-:W-:-:S05]  /*19460*/  SEL R6, R14, RZ, P1 ;  /* 0x000000ff0e067207 */ /* 0x000fca0000800000 */
[----:B------:R-:W-:-:S04]  /*19470*/  IMAD.IADD R6, R5, 0x1, R6 ;  /* 0x0000000105067824 */ /* 0x000fc800078e0206 */
[----:B------:R-:W-:-:S07]  /*19480*/  IMAD.MOV.U32 R13, RZ, RZ, R6 ;  /* 0x000000ffff0d7224 */ /* 0x000fce00078e0006 */
[----:B------:R-:W-:Y:S05]  /*19490*/  WARPSYNC.COLLECTIVE R15, `(.L_x_1525) ;  /* 0x000000000f087348 */ /* 0x000fea0003c00000 */
[----:B------:R0:W1:Y:S02]  /*194a0*/  SHFL.UP P6, R14, R13, R12, R11 ;  /* 0x0400000c0d0e7389 */ /* 0x00006400000c000b */
[----:B01----:R-:W-:Y:S01]  /*194b0*/  ENDCOLLECTIVE ;  /* 0x000000000000791b */ /* 0x003fe20003800000 */
.L_x_1525:
[----:B------:R-:W-:Y:S02]  /*194c0*/  MOV R12, 0x4 ;  /* 0x00000004000c7802 */ /* 0x000fe40000000f00 */
[----:B------:R-:W-:-:S05]  /*194d0*/  SEL R7, R14, RZ, P2 ;  /* 0x000000ff0e077207 */ /* 0x000fca0001000000 */
[----:B------:R-:W-:-:S04]  /*194e0*/  IMAD.IADD R7, R6, 0x1, R7 ;  /* 0x0000000106077824 */ /* 0x000fc800078e0207 */
[----:B------:R-:W-:-:S07]  /*194f0*/  IMAD.MOV.U32 R13, RZ, RZ, R7 ;  /* 0x000000ffff0d7224 */ /* 0x000fce00078e0007 */
[----:B------:R-:W-:Y:S05]  /*19500*/  WARPSYNC.COLLECTIVE R15, `(.L_x_1526) ;  /* 0x000000000f087348 */ /* 0x000fea0003c00000 */
[----:B------:R0:W1:Y:S02]  /*19510*/  SHFL.UP P6, R14, R13, R12, R11 ;  /* 0x0400000c0d0e7389 */ /* 0x00006400000c000b */
[----:B01----:R-:W-:Y:S01]  /*19520*/  ENDCOLLECTIVE ;  /* 0x000000000000791b */ /* 0x003fe20003800000 */
.L_x_1526:
[----:B------:R-:W-:Y:S01]  /*19530*/  IMAD.MOV.U32 R12, RZ, RZ, 0x8 ;  /* 0x00000008ff0c7424 */ /* 0x000fe200078e00ff */
[----:B------:R-:W-:-:S05]  /*19540*/  SEL R2, R14, RZ, P3 ;  /* 0x000000ff0e027207 */ /* 0x000fca0001800000 */
[----:B------:R-:W-:-:S04]  /*19550*/  IMAD.IADD R2, R7, 0x1, R2 ;  /* 0x0000000107027824 */ /* 0x000fc800078e0202 */
[----:B------:R-:W-:-:S07]  /*19560*/  IMAD.MOV.U32 R13, RZ, RZ, R2 ;  /* 0x000000ffff0d7224 */ /* 0x000fce00078e0002 */
[----:B------:R-:W-:Y:S05]  /*19570*/  WARPSYNC.COLLECTIVE R15, `(.L_x_1527) ;  /* 0x000000000f087348 */ /* 0x000fea0003c00000 */
[----:B------:R0:W1:Y:S02]  /*19580*/  SHFL.UP P6, R14, R13, R12, R11 ;  /* 0x0400000c0d0e7389 */ /* 0x00006400000c000b */
[----:B01----:R-:W-:Y:S01]  /*19590*/  ENDCOLLECTIVE ;  /* 0x000000000000791b */ /* 0x003fe20003800000 */
.L_x_1527:
[----:B------:R-:W-:Y:S01]  /*195a0*/  IMAD.MOV.U32 R12, RZ, RZ, 0x10 ;  /* 0x00000010ff0c7424 */ /* 0x000fe200078e00ff */
[----:B------:R-:W-:-:S05]  /*195b0*/  SEL R3, R14, RZ, P4 ;  /* 0x000000ff0e037207 */ /* 0x000fca0002000000 */
[----:B------:R-:W-:-:S04]  /*195c0*/  IMAD.IADD R3, R2, 0x1, R3 ;  /* 0x0000000102037824 */ /* 0x000fc800078e0203 */
[----:B------:R-:W-:-:S07]  /*195d0*/  IMAD.MOV.U32 R13, RZ, RZ, R3 ;  /* 0x000000ffff0d7224 */ /* 0x000fce00078e0003 */
[----:B------:R-:W-:Y:S05]  /*195e0*/  WARPSYNC.COLLECTIVE R15, `(.L_x_1528) ;  /* 0x000000000f087348 */ /* 0x000fea0003c00000 */
[----:B------:R0:W1:Y:S02]  /*195f0*/  SHFL.UP P6, R14, R13, R12, R11 ;  /* 0x0400000c0d0e7389 */ /* 0x00006400000c000b */
[----:B01----:R-:W-:Y:S01]  /*19600*/  ENDCOLLECTIVE ;  /* 0x000000000000791b */ /* 0x003fe20003800000 */
.L_x_1528:
[----:B------:R-:W-:Y:S02]  /*19610*/  IMAD.MOV.U32 R12, RZ, RZ, 0x1f ;  /* 0x0000001fff0c7424 */ /* 0x000fe400078e00ff */
[----:B------:R-:W-:Y:S01]  /*19620*/  IMAD.MOV.U32 R11, RZ, RZ, 0x1f ;  /* 0x0000001fff0b7424 */ /* 0x000fe200078e00ff */
[----:B------:R-:W-:-:S05]  /*19630*/  SEL R6, R14, RZ, P5 ;  /* 0x000000ff0e067207 */ /* 0x000fca0002800000 */
[----:B------:R-:W-:-:S04]  /*19640*/  IMAD.IADD R6, R3, 0x1, R6 ;  /* 0x0000000103067824 */ /* 0x000fc800078e0206 */
[----:B------:R-:W-:-:S07]  /*19650*/  IMAD.MOV.U32 R13, RZ, RZ, R6 ;  /* 0x000000ffff0d7224 */ /* 0x000fce00078e0006 */
[----:B------:R-:W-:Y:S05]  /*19660*/  WARPSYNC.COLLECTIVE R15, `(.L_x_1529) ;  /* 0x000000000f087348 */ /* 0x000fea0003c00000 */
[----:B------:R0:W1:Y:S02]  /*19670*/  SHFL.IDX P6, R14, R13, R12, R11 ;  /* 0x0000000c0d0e7389 */ /* 0x00006400000c000b */
[----:B01----:R-:W-:Y:S01]  /*19680*/  ENDCOLLECTIVE ;  /* 0x000000000000791b */ /* 0x003fe20003800000 */
.L_x_1529:
[----:B------:R-:W-:Y:S05]  /*19690*/  BRA `(.L_x_1530) ;  /* 0xffffffbc00a07947 */ /* 0x000fea000383ffff */
.L_x_1419:
[----:B------:R-:W-:Y:S01]  /*196a0*/  BSSY B0, `(.L_x_1531) ;  /* 0x0000008000007945 */ /* 0x000fe20003800000 */
[----:B-----5:R-:W-:Y:S02]  /*196b0*/  IMAD.MOV.U32 R13, RZ, RZ, R5 ;  /* 0x000000ffff0d7224 */ /* 0x020fe400078e0005 */
[----:B------:R-:W-:Y:S02]  /*196c0*/  IMAD.MOV.U32 R12, RZ, RZ, 0x1 ;  /* 0x00000001ff0c7424 */ /* 0x000fe400078e00ff */
[----:B------:R-:W-:Y:S02]  /*196d0*/  IMAD.MOV.U32 R11, RZ, RZ, RZ ;  /* 0x000000ffff0b7224 */ /* 0x000fe400078e00ff */
[----:B------:R-:W-:-:S07]  /*196e0*/  IMAD.MOV.U32 R15, RZ, RZ, -0x1 ;  /* 0xffffffffff0f7424 */ /* 0x000fce00078e00ff */
[----:B012---:R-:W-:Y:S05]  /*196f0*/  WARPSYNC.COLLECTIVE R15, `(.L_x_1532) ;  /* 0x000000000f087348 */ /* 0x007fea0003c00000 */
[----:B------:R3:W4:Y:S02]  /*19700*/  SHFL.UP P6, R14, R13, R12, R11 ;  /* 0x0400000c0d0e7389 */ /* 0x00072400000c000b */
[----:B01234-:R-:W-:Y:S01]  /*19710*/  ENDCOLLECTIVE ;  /* 0x000000000000791b */ /* 0x01ffe20003800000 */
.L_x_1532:
[----:B------:R-:W-:Y:S05]  /*19720*/  BSYNC B0 ;  /* 0x0000000000007941 */ /* 0x000fea0003800000 */
.L_x_1531:
[----:B------:R-:W-:Y:S01]  /*19730*/  SEL R14, R14, RZ, P1 ;  /* 0x000000ff0e0e7207 */ /* 0x000fe20000800000 */
[----:B------:R-:W-:Y:S02]  /*19740*/  IMAD.MOV.U32 R12, RZ, RZ, 0x2 ;  /* 0x00000002ff0c7424 */ /* 0x000fe400078e00ff */
[----:B------:R-:W-:Y:S02]  /*19750*/  IMAD.MOV.U32 R11, RZ, RZ, RZ ;  /* 0x000000ffff0b7224 */ /* 0x000fe400078e00ff */
[----:B------:R-:W-:Y:S02]  /*19760*/  IMAD.IADD R13, R5, 0x1, R14 ;  /* 0x00000001050d7824 */ /* 0x000fe400078e020e */
[----:B------:R-:W-:-:S07]  /*19770*/  IMAD.MOV.U32 R15, RZ, RZ, -0x1 ;  /* 0xffffffffff0f7424 */ /* 0x000fce00078e00ff */
[----:B------:R-:W-:Y:S05]  /*19780*/  WARPSYNC.COLLECTIVE R15, `(.L_x_1533) ;  /* 0x000000000f087348 */ /* 0x000fea0003c00000 */
[----:B------:R0:W1:Y:S02]  /*19790*/  SHFL.UP P6, R14, R13, R12, R11 ;  /* 0x0400000c0d0e7389 */ /* 0x00006400000c000b */
[----:B01----:R-:W-:Y:S01]  /*197a0*/  ENDCOLLECTIVE ;  /* 0x000000000000791b */ /* 0x003fe20003800000 */
.L_x_1533:
[----:B------:R-:W-:Y:S01]  /*197b0*/  IMAD.MOV.U32 R12, RZ, RZ, 0x4 ;  /* 0x00000004ff0c7424 */ /* 0x000fe200078e00ff */
[----:B------:R-:W-:-:S05]  /*197c0*/  SEL R2, R14, RZ, P2 ;  /* 0x000000ff0e027207 */ /* 0x000fca0001000000 */
[----:B------:R-:W-:-:S04]  /*197d0*/  IMAD.IADD R2, R13, 0x1, R2 ;  /* 0x000000010d027824 */ /* 0x000fc800078e0202 */
[----:B------:R-:W-:-:S07]  /*197e0*/  IMAD.MOV.U32 R13, RZ, RZ, R2 ;  /* 0x000000ffff0d7224 */ /* 0x000fce00078e0002 */
[----:B------:R-:W-:Y:S05]  /*197f0*/  WARPSYNC.COLLECTIVE R15, `(.L_x_1534) ;  /* 0x000000000f087348 */ /* 0x000fea0003c00000 */
[----:B------:R0:W1:Y:S02]  /*19800*/  SHFL.UP P6, R14, R13, R12, R11 ;  /* 0x0400000c0d0e7389 */ /* 0x00006400000c000b */
[----:B01----:R-:W-:Y:S01]  /*19810*/  ENDCOLLECTIVE ;  /* 0x000000000000791b */ /* 0x003fe20003800000 */
.L_x_1534:
[----:B------:R-:W-:Y:S01]  /*19820*/  IMAD.MOV.U32 R12, RZ, RZ, 0x8 ;  /* 0x00000008ff0c7424 */ /* 0x000fe200078e00ff */
[----:B------:R-:W-:-:S05]  /*19830*/  SEL R3, R14, RZ, P3 ;  /* 0x000000ff0e037207 */ /* 0x000fca0001800000 */
[----:B------:R-:W-:-:S04]  /*19840*/  IMAD.IADD R3, R2, 0x1, R3 ;  /* 0x0000000102037824 */ /* 0x000fc800078e0203 */
[----:B------:R-:W-:-:S07]  /*19850*/  IMAD.MOV.U32 R13, RZ, RZ, R3 ;  /* 0x000000ffff0d7224 */ /* 0x000fce00078e0003 */
[----:B------:R-:W-:Y:S05]  /*19860*/  WARPSYNC.COLLECTIVE R15, `(.L_x_1535) ;  /* 0x000000000f087348 */ /* 0x000fea0003c00000 */
[----:B------:R0:W1:Y:S02]  /*19870*/  SHFL.UP P6, R14, R13, R12, R11 ;  /* 0x0400000c0d0e7389 */ /* 0x00006400000c000b */
[----:B01----:R-:W-:Y:S01]  /*19880*/  ENDCOLLECTIVE ;  /* 0x000000000000791b */ /* 0x003fe20003800000 */
.L_x_1535:
[----:B------:R-:W-:Y:S01]  /*19890*/  IMAD.MOV.U32 R12, RZ, RZ, 0x10 ;  /* 0x00000010ff0c7424 */ /* 0x000fe200078e00ff */
[----:B------:R-:W-:-:S05]  /*198a0*/  SEL R4, R14, RZ, P4 ;  /* 0x000000ff0e047207 */ /* 0x000fca0002000000 */
[----:B------:R-:W-:-:S04]  /*198b0*/  IMAD.IADD R4, R3, 0x1, R4 ;  /* 0x0000000103047824 */ /* 0x000fc800078e0204 */
[----:B------:R-:W-:-:S07]  /*198c0*/  IMAD.MOV.U32 R13, RZ, RZ, R4 ;  /* 0x000000ffff0d7224 */ /* 0x000fce00078e0004 */
[----:B------:R-:W-:Y:S05]  /*198d0*/  WARPSYNC.COLLECTIVE R15, `(.L_x_1536) ;  /* 0x000000000f087348 */ /* 0x000fea0003c00000 */
[----:B------:R0:W1:Y:S02]  /*198e0*/  SHFL.UP P6, R14, R13, R12, R11 ;  /* 0x0400000c0d0e7389 */ /* 0x00006400000c000b */
[----:B01----:R-:W-:Y:S01]  /*198f0*/  ENDCOLLECTIVE ;  /* 0x000000000000791b */ /* 0x003fe20003800000 */
.L_x_1536:
        /* <DEDUP_REMOVED lines=8> */
.L_x_1537:
[----:B------:R-:W-:Y:S05]  /*19980*/  BRA `(.L_x_1538) ;  /* 0xffffffbc00807947 */ /* 0x000fea000383ffff */
.L_x_1421:
[----:B------:R-:W-:Y:S01]  /*19990*/  BSSY B0, `(.L_x_1539) ;  /* 0x0000006000007945 */ /* 0x000fe20003800000 */
[----:B------:R-:W-:Y:S01]  /*199a0*/  PLOP3.LUT P6, PT, P6, PT, PT, 0x8, 0x0 ;  /* 0x000000000000781c */ /* 0x000fe200037ce170 */
[----:B------:R-:W-:-:S12]  /*199b0*/  IMAD.MOV.U32 R15, RZ, RZ, -0x1 ;  /* 0xffffffffff0f7424 */ /* 0x000fd800078e00ff */
[----:B01----:R-:W-:Y:S05]  /*199c0*/  WARPSYNC.COLLECTIVE R15, `(.L_x_1540) ;  /* 0x000000000f087348 */ /* 0x003fea0003c00000 */
[----:B------:R-:W-:Y:S01]  /*199d0*/  VOTE.ANY R14, PT, P6 ;  /* 0x00000000000e7806 */ /* 0x000fe200030e0100 */
[----:B01----:R-:W-:Y:S06]  /*199e0*/  ENDCOLLECTIVE ;  /* 0x000000000000791b */ /* 0x003fec0003800000 */
.L_x_1540:
[----:B------:R-:W-:Y:S05]  /*199f0*/  BSYNC B0 ;  /* 0x0000000000007941 */ /* 0x000fea0003800000 */
.L_x_1539:
[----:B------:R-:W-:Y:S02]  /*19a00*/  IMAD.MOV.U32 R2, RZ, RZ, R14 ;  /* 0x000000ffff027224 */ /* 0x000fe400078e000e */
[----:B------:R-:W-:Y:S02]  /*19a10*/  IMAD.MOV.U32 R13, RZ, RZ, R5 ;  /* 0x000000ffff0d7224 */ /* 0x000fe400078e0005 */
[----:B------:R-:W0:Y:S01]  /*19a20*/  POPC R4, R2 ;  /* 0x0000000200047309 */ /* 0x000e220000000000 */
[----:B------:R-:W-:Y:S02]  /*19a30*/  IMAD.MOV.U32 R11, RZ, RZ, 0x1f ;  /* 0x0000001fff0b7424 */ /* 0x000fe400078e00ff */
[----:B------:R-:W-:Y:S02]  /*19a40*/  IMAD.MOV.U32 R15, RZ, RZ, -0x1 ;  /* 0xffffffffff0f7424 */ /* 0x000fe400078e00ff */
[----:B0-----:R-:W-:-:S07]  /*19a50*/  IMAD.MOV.U32 R12, RZ, RZ, R4 ;  /* 0x000000ffff0c7224 */ /* 0x001fce00078e0004 */
[----:B------:R-:W-:Y:S05]  /*19a60*/  WARPSYNC.COLLECTIVE R15, `(.L_x_1541) ;  /* 0x000000000f087348 */ /* 0x000fea0003c00000 */
[----:B------:R0:W1:Y:S02]  /*19a70*/  SHFL.IDX P6, R14, R13, R12, R11 ;  /* 0x0000000c0d0e7389 */ /* 0x00006400000c000b */
[----:B01----:R-:W-:Y:S01]  /*19a80*/  ENDCOLLECTIVE ;  /* 0x000000000000791b */ /* 0x003fe20003800000 */
.L_x_1541:
[----:B------:R-:W-:Y:S01]  /*19a90*/  IMAD.MOV.U32 R5, RZ, RZ, R14 ;  /* 0x000000ffff057224 */ /* 0x000fe200078e000e */
[----:B------:R-:W-:Y:S06]  /*19aa0*/  BRA `(.L_x_1542) ;  /* 0xffffffbc00707947 */ /* 0x000fec000383ffff */
.L_x_1423:
[----:B------:R-:W-:Y:S01]  /*19ab0*/  BSSY B0, `(.L_x_1543) ;  /* 0x0000007000007945 */ /* 0x000fe20003800000 */
[----:B------:R-:W-:Y:S02]  /*19ac0*/  IMAD.MOV.U32 R13, RZ, RZ, R6 ;  /* 0x000000ffff0d7224 */ /* 0x000fe400078e0006 */
[----:B------:R-:W-:Y:S02]  /*19ad0*/  IMAD.MOV.U32 R11, RZ, RZ, 0x1f ;  /* 0x0000001fff0b7424 */ /* 0x000fe400078e00ff */
[----:B------:R-:W-:-:S07]  /*19ae0*/  IMAD.MOV.U32 R15, RZ, RZ, -0x1 ;  /* 0xffffffffff0f7424 */ /* 0x000fce00078e00ff */
[----:B0123--:R-:W-:Y:S05]  /*19af0*/  WARPSYNC.COLLECTIVE R15, `(.L_x_1544) ;  /* 0x000000000f087348 */ /* 0x00ffea0003c00000 */
[----:B------:R4:W0:Y:S02]  /*19b00*/  SHFL.IDX P6, R14, R13, R12, R11 ;  /* 0x0000000c0d0e7389 */ /* 0x00082400000c000b */
[----:B01234-:R-:W-:Y:S01]  /*19b10*/  ENDCOLLECTIVE ;  /* 0x000000000000791b */ /* 0x01ffe20003800000 */
.L_x_1544:
[----:B------:R-:W-:Y:S05]  /*19b20*/  BSYNC B0 ;  /* 0x0000000000007941 */ /* 0x000fea0003800000 */
.L_x_1543:
[----:B------:R-:W-:Y:S05]  /*19b30*/  BRA `(.L_x_1422) ;  /* 0xffffffbc00687947 */ /* 0x000fea000383ffff */
.L_x_1427:
[----:B0-----:R0:W2:Y:S02]  /*19b40*/  SYNCS.PHASECHK.TRANS64.TRYWAIT P0, [R5+URZ+0x2a820], R0 ;  /* 0x02a82000050075a7 */ /* 0x0010a4000800017f */
[----:B--2---:R-:W-:Y:S05]  /*19b50*/  @!P0 NANOSLEEP.SYNCS 0x989680 ;  /* 0x009896800000895d */ /* 0x004fea0003900000 */
[----:B------:R-:W2:Y:S02]  /*19b60*/  @!P0 SYNCS.PHASECHK.TRANS64 P0, [R5+URZ+0x2a820], R0 ;  /* 0x02a82000050085a7 */ /* 0x000ea4000800007f */
[----:B--2---:R-:W-:Y:S05]  /*19b70*/  @!P0 BRA `(.L_x_1427) ;  /* 0xfffffffc00f08947 */ /* 0x004fea000383ffff */
[----:B------:R-:W-:Y:S05]  /*19b80*/  BRA `(.L_x_1545) ;  /* 0xffffffc000e07947 */ /* 0x000fea000383ffff */
.L_x_1428:
        /* <DEDUP_REMOVED lines=8> */
[----:B01-3--:R-:W-:Y:S05]  /*19c10*/  WARPSYNC.COLLECTIVE R15, `(.L_x_1547) ;  /* 0x000000000f087348 */ /* 0x00bfea0003c00000 */
[----:B------:R2:W4:Y:S02]  /*19c20*/  SHFL.IDX P6, R14, R13, R12, R11 ;  /* 0x0000000c0d0e7389 */ /* 0x00052400000c000b */
[----:B01234-:R-:W-:Y:S01]  /*19c30*/  ENDCOLLECTIVE ;  /* 0x000000000000791b */ /* 0x01ffe20003800000 */
.L_x_1547:
[----:B------:R-:W-:Y:S05]  /*19c40*/  BSYNC B0 ;  /* 0x0000000000007941 */ /* 0x000fea0003800000 */
.L_x_1546:
[----:B------:R-:W-:Y:S05]  /*19c50*/  BRA `(.L_x_1548) ;  /* 0xffffffc000c87947 */ /* 0x000fea000383ffff */
.L_x_1431:
[----:B------:R-:W-:Y:S01]  /*19c60*/  BSSY B1, `(.L_x_1549) ;  /* 0x0000006000017945 */ /* 0x000fe20003800000 */
[----:B------:R-:W-:-:S07]  /*19c70*/  IMAD.MOV.U32 R15, RZ, RZ, -0x1 ;  /* 0xffffffffff0f7424 */ /* 0x000fce00078e00ff */
[----:B01-3--:R-:W-:Y:S05]  /*19c80*/  WARPSYNC.COLLECTIVE R15, `(.L_x_1550) ;  /* 0x000000000f0c7348 */ /* 0x00bfea0003c00000 */
[----:B------:R-:W-:Y:S02]  /*19c90*/  ELECT P6, UR62, PT ;  /* 0x00000000003e782f */ /* 0x000fe400038c0000 */
[----:B------:R-:W-:Y:S01]  /*19ca0*/  MOV R14, UR62 ;  /* 0x0000003e000e7c02 */ /* 0x000fe20008000f00 */
[----:B01-3--:R-:W-:Y:S10]  /*19cb0*/  ENDCOLLECTIVE ;  /* 0x000000000000791b */ /* 0x00bff40003800000 */
.L_x_1550:
[----:B------:R-:W-:Y:S05]  /*19cc0*/  BSYNC B1 ;  /* 0x0000000000017941 */ /* 0x000fea0003800000 */
.L_x_1549:
[----:B------:R-:W-:Y:S05]  /*19cd0*/  BRA `(.L_x_1551) ;  /* 0xffffffc000c07947 */ /* 0x000fea000383ffff */
.L_x_1433:
[----:B0-----:R0:W2:Y:S02]  /*19ce0*/  SYNCS.PHASECHK.TRANS64.TRYWAIT P1, [R3+URZ+0x2a840], R2 ;  /* 0x02a84002030075a7 */ /* 0x0010a4000802017f */
[----:B--2---:R-:W-:Y:S05]  /*19cf0*/  @!P1 NANOSLEEP.SYNCS 0x989680 ;  /* 0x009896800000995d */ /* 0x004fea0003900000 */
[----:B------:R-:W2:Y:S02]  /*19d00*/  @!P1 SYNCS.PHASECHK.TRANS64 P1, [R3+URZ+0x2a840], R2 ;  /* 0x02a84002030095a7 */ /* 0x000ea4000802007f */
[----:B--2---:R-:W-:Y:S05]  /*19d10*/  @!P1 BRA `(.L_x_1433) ;  /* 0xfffffffc00f09947 */ /* 0x004fea000383ffff */
[----:B------:R-:W-:Y:S05]  /*19d20*/  BRA `(.L_x_1552) ;  /* 0xffffffc000e87947 */ /* 0x000fea000383ffff */
.L_x_1435:
[----:B--2---:R2:W4:Y:S02]  /*19d30*/  SYNCS.PHASECHK.TRANS64.TRYWAIT P1, [R25+URZ+0x2a840], R0 ;  /* 0x02a84000190075a7 */ /* 0x004524000802017f */
[----:B----4-:R-:W-:Y:S05]  /*19d40*/  @!P1 NANOSLEEP.SYNCS 0x989680 ;  /* 0x009896800000995d */ /* 0x010fea0003900000 */
[----:B------:R-:W4:Y:S02]  /*19d50*/  @!P1 SYNCS.PHASECHK.TRANS64 P1, [R25+URZ+0x2a840], R0 ;  /* 0x02a84000190095a7 */ /* 0x000f24000802007f */
[----:B----4-:R-:W-:Y:S05]  /*19d60*/  @!P1 BRA `(.L_x_1435) ;  /* 0xfffffffc00f09947 */ /* 0x010fea000383ffff */
[----:B------:R-:W-:Y:S05]  /*19d70*/  BRA `(.L_x_1553) ;  /* 0xffffffc000f47947 */ /* 0x000fea000383ffff */
.L_x_1437:
[----:B----4-:R4:W0:Y:S02]  /*19d80*/  SYNCS.PHASECHK.TRANS64.TRYWAIT P1, [R3+URZ+0x2a860], R2 ;  /* 0x02a86002030075a7 */ /* 0x010824000802017f */
[----:B0-----:R-:W-:Y:S05]  /*19d90*/  @!P1 NANOSLEEP.SYNCS 0x989680 ;  /* 0x009896800000995d */ /* 0x001fea0003900000 */
[----:B------:R-:W0:Y:S02]  /*19da0*/  @!P1 SYNCS.PHASECHK.TRANS64 P1, [R3+URZ+0x2a860], R2 ;  /* 0x02a86002030095a7 */ /* 0x000e24000802007f */
[----:B0-----:R-:W-:Y:S05]  /*19db0*/  @!P1 BRA `(.L_x_1437) ;  /* 0xfffffffc00f09947 */ /* 0x001fea000383ffff */
[----:B------:R-:W-:Y:S05]  /*19dc0*/  BRA `(.L_x_1554) ;  /* 0xffffffc000f07947 */ /* 0x000fea000383ffff */
.L_x_1555:
        /* <DEDUP_REMOVED lines=11> */
.L_x_3230:


//--------------------- .text._ZN7cutlass13device_kernelIN5flash11enable_sm90INS1_16FlashAttnFwdSm90INS1_25CollectiveMainloopFwdSm90ILi2EN4cute5tupleIJNS5_1CILi1EEES8_S8_EEENS6_IJNS7_ILi128EEENS7_ILi96EEENS7_ILi192EEEEEELi128ENS_6half_tEfNS_4arch4Sm90ELb0ELb1ELb1ELb1ELb1ELb1ELb0ELb1ELb1ELb1ELb0ELb0EEENS1_21CollectiveEpilogueFwdINS6_IJSA_SA_SB_EEES9_SE_SG_Li256ELb1ELb1ELb0ELb0EEENS1_36VarlenDynamicPersistentTileSchedulerILi128ELi96ELi256ELi128ELb0ELb1ELb1ELb1ELb0ELb1EEEEEEEEEvNT_6ParamsE --------------------------
	.section	.text._ZN7cutlass13device_kernelIN5flash11enable_sm90INS1_16FlashAttnFwdSm90INS1_25CollectiveMainloopFwdSm90ILi2EN4cute5tupleIJNS5_1CILi1EEES8_S8_EEENS6_IJNS7_ILi128EEENS7_ILi96EEENS7_ILi192EEEEEELi128ENS_6half_tEfNS_4arch4Sm90ELb0ELb1ELb1ELb1ELb1ELb1ELb0ELb1ELb1ELb1ELb0ELb0EEENS1_21CollectiveEpilogueFwdINS6_IJSA_SA_SB_EEES9_SE_SG_Li256ELb1ELb1ELb0ELb0EEENS1_36VarlenDynamicPersistentTileSchedulerILi128ELi96ELi256ELi128ELb0ELb1ELb1ELb1ELb0ELb1EEEEEEEEEvNT_6ParamsE,"ax",@progbits
	.align	128
.text._ZN7cutlass13device_kernelIN5flash11enable_sm90INS1_16FlashAttnFwdSm90INS1_25CollectiveMainloopFwdSm90ILi2EN4cute5tupleIJNS5_1CILi1EEES8_S8_EEENS6_IJNS7_ILi128EEENS7_ILi96EEENS7_ILi192EEEEEELi128ENS_6half_tEfNS_4arch4Sm90ELb0ELb1ELb1ELb1ELb1ELb1ELb0ELb1ELb1ELb1ELb0ELb0EEENS1_21CollectiveEpilogueFwdINS6_IJSA_SA_SB_EEES9_SE_SG_Li256ELb1ELb1ELb0ELb0EEENS1_36VarlenDynamicPersistentTileSchedulerILi128ELi96ELi256ELi128ELb0ELb1ELb1ELb1ELb0ELb1EEEEEEEEEvNT_6ParamsE:
        .type           _ZN7cutlass13device_kernelIN5flash11enable_sm90INS1_16FlashAttnFwdSm90INS1_25CollectiveMainloopFwdSm90ILi2EN4cute5tupleIJNS5_1CILi1EEES8_S8_EEENS6_IJNS7_ILi128EEENS7_ILi96EEENS7_ILi192EEEEEELi128ENS_6half_tEfNS_4arch4Sm90ELb0ELb1ELb1ELb1ELb1ELb1ELb0ELb1ELb1ELb1ELb0ELb0EEENS1_21CollectiveEpilogueFwdINS6_IJSA_SA_SB_EEES9_SE_SG_Li256ELb1ELb1ELb0ELb0EEENS1_36VarlenDynamicPersistentTileSchedulerILi128ELi96ELi256ELi128ELb0ELb1ELb1ELb1ELb0ELb1EEEEEEEEEvNT_6ParamsE,@function
        .size           _ZN7cutlass13device_kernelIN5flash11enable_sm90INS1_16FlashAttnFwdSm90INS1_25CollectiveMainloopFwdSm90ILi2EN4cute5tupleIJNS5_1CILi1EEES8_S8_EEENS6_IJNS7_ILi128EEENS7_ILi96EEENS7_ILi192EEEEEELi128ENS_6half_tEfNS_4arch4Sm90ELb0ELb1ELb1ELb1ELb1ELb1ELb0ELb1ELb1ELb1ELb0ELb0EEENS1_21CollectiveEpilogueFwdINS6_IJSA_SA_SB_EEES9_SE_SG_Li256ELb1ELb1ELb0ELb0EEENS1_36VarlenDynamicPersistentTileSchedulerILi128ELi96ELi256ELi128ELb0ELb1ELb1ELb1ELb0ELb1EEEEEEEEEvNT_6ParamsE,(.L_x_3231 - _ZN7cutlass13device_kernelIN5flash11enable_sm90INS1_16FlashAttnFwdSm90INS1_25CollectiveMainloopFwdSm90ILi2EN4cute5tupleIJNS5_1CILi1EEES8_S8_EEENS6_IJNS7_ILi128EEENS7_ILi96EEENS7_ILi192EEEEEELi128ENS_6half_tEfNS_4arch4Sm90ELb0ELb1ELb1ELb1ELb1ELb1ELb0ELb1ELb1ELb1ELb0ELb0EEENS1_21CollectiveEpilogueFwdINS6_IJSA_SA_SB_EEES9_SE_SG_Li256ELb1ELb1ELb0ELb0EEENS1_36VarlenDynamicPersistentTileSchedulerILi128ELi96ELi256ELi128ELb0ELb1ELb1ELb1ELb0ELb1EEEEEEEEEvNT_6ParamsE)
        .other          _ZN7cutlass13device_kernelIN5flash11enable_sm90INS1_16FlashAttnFwdSm90INS1_25CollectiveMainloopFwdSm90ILi2EN4cute5tupleIJNS5_1CILi1EEES8_S8_EEENS6_IJNS7_ILi128EEENS7_ILi96EEENS7_ILi192EEEEEELi128ENS_6half_tEfNS_4arch4Sm90ELb0ELb1ELb1ELb1ELb1ELb1ELb0ELb1ELb1ELb1ELb0ELb0EEENS1_21CollectiveEpilogueFwdINS6_IJSA_SA_SB_EEES9_SE_SG_Li256ELb1ELb1ELb0ELb0EEENS1_36VarlenDynamicPersistentTileSchedulerILi128ELi96ELi256ELi128ELb0ELb1ELb1ELb1ELb0ELb1EEEEEEEEEvNT_6ParamsE,@"STO_CUDA_ENTRY STV_DEFAULT"
_ZN7cutlass13device_kernelIN5flash11enable_sm90INS1_16FlashAttnFwdSm90INS1_25CollectiveMainloopFwdSm90ILi2EN4cute5tupleIJNS5_1CILi1EEES8_S8_EEENS6_IJNS7_ILi128EEENS7_ILi96EEENS7_ILi192EEEEEELi128ENS_6half_tEfNS_4arch4Sm90ELb0ELb1ELb1ELb1ELb1ELb1ELb0ELb1ELb1ELb1ELb0ELb0EEENS1_21CollectiveEpilogueFwdINS6_IJSA_SA_SB_EEES9_SE_SG_Li256ELb1ELb1ELb0ELb0EEENS1_36VarlenDynamicPersistentTileSchedulerILi128ELi96ELi256ELi128ELb0ELb1ELb1ELb1ELb0ELb1EEEEEEEEEvNT_6ParamsE:
        /* <DEDUP_REMOVED lines=18> */
.L_x_1557:
[----:B------:R-:W-:Y:S05]  /*0120*/  BSYNC B0 ;  /* 0x0000000000007941 */ /* 0x000fea0003800000 */
.L_x_1556:
        /* <DEDUP_REMOVED lines=41> */
.L_x_1558:
        /* <DEDUP_REMOVED lines=22> */
.L_x_1559:
        /* <DEDUP_REMOVED lines=18> */
.L_x_1560:
        /* <DEDUP_REMOVED lines=22> */
.L_x_1561:
        /* <DEDUP_REMOVED lines=22> */
.L_x_1562:
        /* <DEDUP_REMOVED lines=10> */
.L_x_1565:
[----:B------:R-:W-:-:S08]  /*09a0*/  NOP ;  /* 0x0000000000007918 */ /* 0x000fd00000000000 */
[----:B------:R-:W1:Y:S02]  /*09b0*/  USETMAXREG.TRY_ALLOC.CTAPOOL UP0, 0xe8 ;  /* 0x000000e8000079c8 */ /* 0x000e640008000600 */
[----:B-1----:R-:W-:-:S13]  /*09c0*/  PLOP3.LUT P0, PT, PT, PT, UP0, 0x80, 0x0 ;  /* 0x000000000000781c */ /* 0x002fda0003f0f008 */
[----:B------:R-:W-:Y:S05]  /*09d0*/  @!P0 BRA `(.L_x_1565) ;  /* 0xfffffffc00f08947 */ /* 0x000fea000383ffff */
[----:B------:R-:W1:Y:S08]  /*09e0*/  S2UR UR4, SR_CgaCtaId ;  /* 0x00000000000479c3 */ /* 0x000e700000008800 */
[----:B------:R-:W-:Y:S06]  /*09f0*/  BAR.ARV 0x8, 0x180 ;  /* 0x0206000000007b1d */ /* 0x000fec0000002000 */
[----:B0-----:R-:W-:-:S02]  /*0a00*/  MOV R3, 0x400 ;  /* 0x0000040000037802 */ /* 0x001fc40000000f00 */
[----:B------:R-:W-:Y:S01]  /*0a10*/  BAR.SYNC.DEFER_BLOCKING 0x5, 0x180 ;  /* 0x0146000000007b1d */ /* 0x000fe20000010000 */
[----:B-1----:R-:W-:-:S05]  /*0a20*/  IMAD.U32 R172, RZ, RZ, UR4 ;  /* 0x00000004ffac7e24 */ /* 0x002fca000f8e00ff */
[----:B------:R-:W-:Y:S01]  /*0a30*/  ULDC UR4, c[0x0][0xc3c] ;  /* 0x00030f0000047ab9 */ /* 0x000fe20000000800 */
[----:B------:R-:W-:-:S05]  /*0a40*/  LEA R18, R172, R3, 0x18 ;  /* 0x00000003ac127211 */ /* 0x000fca00078ec0ff */
[----:B------:R-:W0:Y:S01]  /*0a50*/  LDS.128 R28, [R18+0x2a8d0] ;  /* 0x02a8d000121c7984 */ /* 0x000e220000000c00 */
[----:B------:R-:W-:Y:S06]  /*0a60*/  BAR.ARV 0x4, 0x180 ;  /* 0x0106000000007b1d */ /* 0x000fec0000002000 */
[----:B0-----:R-:W-:-:S13]  /*0a70*/  ISETP.GE.AND P0, PT, R31, UR4, PT ;  /* 0x000000041f007c0c */ /* 0x001fda000bf06270 */
[----:B------:R-:W-:Y:S05]  /*0a80*/  @P0 BRA `(.L_x_1566) ;  /* 0x0000028800640947 */ /* 0x000fea0003800000 */
[----:B------:R-:W2:Y:S01]  /*0a90*/  LDL R2, [R1+0x40] ;  /* 0x0000400001027983 */ /* 0x000ea20000100800 */
[----:B------:R-:W-:Y:S01]  /*0aa0*/  VIADD R0, R0, 0xffffff80 ;  /* 0xffffff8000007836 */ /* 0x000fe20000000000 */
[----:B------:R-:W-:Y:S01]  /*0ab0*/  R2UR UR4, R18 ;  /* 0x00000000120472ca */ /* 0x000fe200000e0000 */
[----:B------:R-:W-:Y:S01]  /*0ac0*/  IMAD.MOV.U32 R198, RZ, RZ, RZ ;  /* 0x000000ffffc67224 */ /* 0x000fe200078e00ff */
[----:B------:R-:W-:Y:S01]  /*0ad0*/  MOV R19, RZ ;  /* 0x000000ff00137202 */ /* 0x000fe20000000f00 */
[----:B------:R-:W-:Y:S01]  /*0ae0*/  IMAD.MOV.U32 R175, RZ, RZ, RZ ;  /* 0x000000ffffaf7224 */ /* 0x000fe200078e00ff */
[----:B------:R-:W-:Y:S01]  /*0af0*/  SHF.R.S32.HI R3, RZ, 0x1f, R0 ;  /* 0x0000001fff037819 */ /* 0x000fe20000011400 */
[----:B------:R-:W-:Y:S02]  /*0b00*/  IMAD.MOV.U32 R163, RZ, RZ, RZ ;  /* 0x000000ffffa37224 */ /* 0x000fe400078e00ff */
[----:B------:R-:W-:Y:S01]  /*0b10*/  IMAD.MOV.U32 R160, RZ, RZ, RZ ;  /* 0x000000ffffa07224 */ /* 0x000fe200078e00ff */
[----:B------:R-:W-:-:S02]  /*0b20*/  LEA.HI R5, R3, R0, RZ, 0x7 ;  /* 0x0000000003057211 */ /* 0x000fc400078f38ff */
[----:B------:R-:W-:Y:S02]  /*0b30*/  LEA.HI R200, R3, R0, RZ, 0x3 ;  /* 0x0000000003c87211 */ /* 0x000fe400078f18ff */
[C---:B------:R-:W-:Y:S01]  /*0b40*/  LOP3.LUT R209, R5.reuse, 0xffffff80, RZ, 0xc0, !PT ;  /* 0xffffff8005d17812 */ /* 0x040fe200078ec0ff */
[----:B------:R-:W-:Y:S01]  /*0b50*/  UIADD3 UR4, UR4, 0xc400, URZ ;  /* 0x0000c40004047890 */ /* 0x000fe2000fffe03f */
[----:B------:R-:W-:Y:S02]  /*0b60*/  SHF.R.S32.HI R220, RZ, 0x7, R5 ;  /* 0x00000007ffdc7819 */ /* 0x000fe40000011405 */
[----:B------:R-:W-:Y:S02]  /*0b70*/  IADD3 R209, R0, -R209, RZ ;  /* 0x800000d100d17210 */ /* 0x000fe40007ffe0ff */
[----:B------:R-:W-:Y:S02]  /*0b80*/  LEA.HI R5, R5, R220, RZ, 0x1 ;  /* 0x000000dc05057211 */ /* 0x000fe400078f08ff */
[----:B------:R-:W-:-:S02]  /*0b90*/  SHF.R.S32.HI R6, RZ, 0x1f, R209 ;  /* 0x0000001fff067819 */ /* 0x000fc400000114d1 */
[----:B------:R-:W-:Y:S02]  /*0ba0*/  LOP3.LUT R11, R5, 0x3fffffe, RZ, 0xc0, !PT ;  /* 0x03fffffe050b7812 */ /* 0x000fe400078ec0ff */
[CC--:B------:R-:W-:Y:S02]  /*0bb0*/  LEA.HI R8, R6.reuse, R209.reuse, RZ, 0x2 ;  /* 0x000000d106087211 */ /* 0x0c0fe400078f10ff */
[----:B------:R-:W-:Y:S01]  /*0bc0*/  LEA.HI R6, R6, R209, RZ, 0x5 ;  /* 0x000000d106067211 */ /* 0x000fe200078f28ff */
[----:B------:R-:W-:Y:S01]  /*0bd0*/  IMAD.IADD R11, R220, 0x1, -R11 ;  /* 0x00000001dc0b7824 */ /* 0x000fe200078e0a0b */
[--C-:B------:R-:W-:Y:S02]  /*0be0*/  SHF.R.S32.HI R9, RZ, 0x2, R8.reuse ;  /* 0x00000002ff097819 */ /* 0x100fe40000011408 */
[----:B------:R-:W-:Y:S02]  /*0bf0*/  SHF.R.S32.HI R4, RZ, 0x1f, R8 ;  /* 0x0000001fff047819 */ /* 0x000fe40000011408 */
[----:B------:R-:W-:-:S02]  /*0c00*/  SHF.R.S32.HI R6, RZ, 0x5, R6 ;  /* 0x00000005ff067819 */ /* 0x000fc40000011406 */
[----:B------:R-:W-:Y:S02]  /*0c10*/  LEA.HI R10, R4, R9, RZ, 0x3 ;  /* 0x00000009040a7211 */ /* 0x000fe400078f18ff */
[----:B------:R-:W-:Y:S02]  /*0c20*/  LOP3.LUT R190, R8, 0x7ffffffc, RZ, 0xc0, !PT ;  /* 0x7ffffffc08be7812 */ /* 0x000fe400078ec0ff */
[----:B------:R-:W-:-:S03]  /*0c30*/  LOP3.LUT R10, R10, 0xfffffff8, RZ, 0xc0, !PT ;  /* 0xfffffff80a0a7812 */ /* 0x000fc600078ec0ff */
[----:B------:R-:W-:Y:S02]  /*0c40*/  IMAD.IADD R190, R209, 0x1, -R190 ;  /* 0x00000001d1be7824 */ /* 0x000fe400078e0abe */
[----:B------:R-:W-:-:S04]  /*0c50*/  IMAD.IADD R9, R9, 0x1, -R10 ;  /* 0x0000000109097824 */ /* 0x000fc800078e0a0a */
[----:B------:R-:W-:Y:S01]  /*0c60*/  IMAD R10, R6, 0x10, R9 ;  /* 0x00000010060a7824 */ /* 0x000fe200078e0209 */
[----:B------:R-:W-:Y:S02]  /*0c70*/  LEA.HI R6, R3, R0, RZ, 0x2 ;  /* 0x0000000003067211 */ /* 0x000fe400078f10ff */
[----:B------:R-:W-:Y:S02]  /*0c80*/  LOP3.LUT R9, R200, 0xfffffff8, RZ, 0xc0, !PT ;  /* 0xfffffff8c8097812 */ /* 0x000fe400078ec0ff */
[----:B------:R-:W-:Y:S02]  /*0c90*/  LOP3.LUT R199, R6, 0xfffffffc, RZ, 0xc0, !PT ;  /* 0xfffffffc06c77812 */ /* 0x000fe400078ec0ff */
[--C-:B------:R-:W-:Y:S01]  /*0ca0*/  SHF.R.S32.HI R174, RZ, 0x2, R6.reuse ;  /* 0x00000002ffae7819 */ /* 0x100fe20000011406 */
[C---:B------:R-:W-:Y:S01]  /*0cb0*/  IMAD.IADD R194, R0.reuse, 0x1, -R9 ;  /* 0x0000000100c27824 */ /* 0x040fe200078e0a09 */
[----:B------:R-:W-:Y:S01]  /*0cc0*/  SHF.R.S32.HI R5, RZ, 0x1f, R6 ;  /* 0x0000001fff057819 */ /* 0x000fe20000011406 */
[----:B------:R-:W-:Y:S01]  /*0cd0*/  IMAD.IADD R199, R0, 0x1, -R199 ;  /* 0x0000000100c77824 */ /* 0x000fe200078e0ac7 */
[----:B------:R-:W-:Y:S01]  /*0ce0*/  LEA R221, R11, R10, 0x6 ;  /* 0x0000000a0bdd7211 */ /* 0x000fe200078e30ff */
[----:B------:R-:W-:Y:S01]  /*0cf0*/  VIADD R219, R174, 0x40 ;  /* 0x00000040aedb7836 */ /* 0x000fe20000000000 */
[----:B------:R-:W-:Y:S01]  /*0d00*/  LEA.HI R5, R5, R174, RZ, 0x3 ;  /* 0x000000ae05057211 */ /* 0x000fe200078f18ff */
[C---:B------:R-:W-:Y:S01]  /*0d10*/  IMAD.SHL.U32 R164, R199.reuse, 0x4, RZ ;  /* 0x00000004c7a47824 */ /* 0x040fe200078e00ff */
[----:B------:R-:W-:Y:S01]  /*0d20*/  SHF.L.U32 R16, R199, 0x3, RZ ;  /* 0x00000003c7107819 */ /* 0x000fe200000006ff */
[----:B------:R-:W-:Y:S01]  /*0d30*/  IMAD.SHL.U32 R181, R219, 0x40, RZ ;  /* 0x00000040dbb57824 */ /* 0x000fe200078e00ff */
[----:B------:R-:W-:Y:S01]  /*0d40*/  LOP3.LUT R5, R5, 0xfffffff8, RZ, 0xc0, !PT ;  /* 0xfffffff805057812 */ /* 0x000fe200078ec0ff */
[----:B------:R-:W-:Y:S01]  /*0d50*/  VIADD R177, R164, 0x20 ;  /* 0x00000020a4b17836 */ /* 0x000fe20000000000 */
[----:B------:R-:W-:Y:S01]  /*0d60*/  IADD3 R162, R16, 0xa0, RZ ;  /* 0x000000a010a27810 */ /* 0x000fe20007ffe0ff */
[----:B------:R-:W-:Y:S01]  /*0d70*/  VIADD R176, R164, 0x40 ;  /* 0x00000040a4b07836 */ /* 0x000fe20000000000 */
[----:B------:R-:W-:Y:S01]  /*0d80*/  IADD3 R208, R174, -R5, RZ ;  /* 0x80000005aed07210 */ /* 0x000fe20007ffe0ff */
[C---:B------:R-:W-:Y:S01]  /*0d90*/  IMAD.IADD R168, R164.reuse, 0x1, R177 ;  /* 0x00000001a4a87824 */ /* 0x040fe200078e02b1 */
[----:B------:R-:W-:Y:S01]  /*0da0*/  LOP3.LUT R181, R181, 0x1c0, RZ, 0xc0, !PT ;  /* 0x000001c0b5b57812 */ /* 0x000fe200078ec0ff */
[----:B------:R-:W-:Y:S01]  /*0db0*/  IMAD.IADD R169, R164, 0x1, R176 ;  /* 0x00000001a4a97824 */ /* 0x000fe200078e02b0 */
[----:B------:R-:W-:Y:S01]  /*0dc0*/  SHF.L.U32 R184, R208, 0x6, RZ ;  /* 0x00000006d0b87819 */ /* 0x000fe200000006ff */
[----:B------:R-:W-:Y:S01]  /*0dd0*/  IMAD.SHL.U32 R192, R194, 0x8, RZ ;  /* 0x00000008c2c07824 */ /* 0x000fe200078e00ff */
[----:B------:R-:W-:Y:S01]  /*0de0*/  SHF.R.U32.HI R218, RZ, 0x3, R181 ;  /* 0x00000003ffda7819 */ /* 0x000fe200000116b5 */
[----:B------:R-:W-:Y:S01]  /*0df0*/  VIADD R23, R16, 0x60 ;  /* 0x0000006010177836 */ /* 0x000fe20000000000 */
[----:B------:R-:W-:Y:S01]  /*0e00*/  LOP3.LUT R184, R184, 0x1c0, RZ, 0xc0, !PT ;  /* 0x000001c0b8b87812 */ /* 0x000fe200078ec0ff */
[----:B------:R-:W-:Y:S01]  /*0e10*/  VIADD R161, R16, 0x80 ;  /* 0x0000008010a17836 */ /* 0x000fe20000000000 */
[----:B------:R-:W-:Y:S01]  /*0e20*/  SHF.R.S32.HI R200, RZ, 0x3, R200 ;  /* 0x00000003ffc87819 */ /* 0x000fe200000114c8 */
[----:B------:R-:W-:Y:S01]  /*0e30*/  VIADD R179, R164, 0x10 ;  /* 0x00000010a4b37836 */ /* 0x000fe20000000000 */
[----:B------:R-:W-:Y:S01]  /*0e40*/  SHF.R.U32.HI R185, RZ, 0x3, R184 ;  /* 0x00000003ffb97819 */ /* 0x000fe200000116b8 */
[----:B------:R-:W-:Y:S01]  /*0e50*/  VIADD R193, R192, 0x40 ;  /* 0x00000040c0c17836 */ /* 0x000fe20000000000 */
[----:B------:R-:W-:Y:S01]  /*0e60*/  SHF.R.S32.HI R17, RZ, 0x1f, R16 ;  /* 0x0000001fff117819 */ /* 0x000fe20000011410 */
[C---:B------:R-:W-:Y:S01]  /*0e70*/  VIADD R178, R164.reuse, 0x30 ;  /* 0x00000030a4b27836 */ /* 0x040fe20000000000 */
[----:B------:R-:W-:Y:S01]  /*0e80*/  SHF.R.S32.HI R225, RZ, 0x1f, R192 ;  /* 0x0000001fffe17819 */ /* 0x000fe200000114c0 */
[----:B------:R-:W-:Y:S01]  /*0e90*/  VIADD R180, R164, 0x50 ;  /* 0x00000050a4b47836 */ /* 0x000fe20000000000 */
[----:B------:R-:W-:-:S02]  /*0ea0*/  SHF.R.S32.HI R173, RZ, 0x1f, R23 ;  /* 0x0000001fffad7819 */ /* 0x000fc40000011417 */
[----:B------:R-:W-:Y:S02]  /*0eb0*/  SHF.R.S32.HI R183, RZ, 0x1f, R161 ;  /* 0x0000001fffb77819 */ /* 0x000fe400000114a1 */
[----:B------:R-:W-:Y:S02]  /*0ec0*/  SHF.R.S32.HI R182, RZ, 0x1f, R162 ;  /* 0x0000001fffb67819 */ /* 0x000fe400000114a2 */
[----:B------:R-:W-:Y:S02]  /*0ed0*/  SHF.R.S32.HI R207, RZ, 0x1f, R179 ;  /* 0x0000001fffcf7819 */ /* 0x000fe400000114b3 */
[----:B------:R-:W-:Y:S02]  /*0ee0*/  SHF.R.S32.HI R224, RZ, 0x1f, R193 ;  /* 0x0000001fffe07819 */ /* 0x000fe400000114c1 */
[----:B------:R-:W-:Y:S02]  /*0ef0*/  SHF.R.S32.HI R206, RZ, 0x1f, R177 ;  /* 0x0000001fffce7819 */ /* 0x000fe400000114b1 */
[----:B------:R-:W-:-:S02]  /*0f00*/  SHF.R.S32.HI R205, RZ, 0x1f, R178 ;  /* 0x0000001fffcd7819 */ /* 0x000fc400000114b2 */
[----:B------:R-:W-:Y:S02]  /*0f10*/  SHF.R.S32.HI R203, RZ, 0x1f, R176 ;  /* 0x0000001fffcb7819 */ /* 0x000fe400000114b0 */
[----:B------:R-:W-:Y:S02]  /*0f20*/  SHF.R.S32.HI R202, RZ, 0x1f, R180 ;  /* 0x0000001fffca7819 */ /* 0x000fe400000114b4 */
[----:B--2---:R-:W-:Y:S02]  /*0f30*/  R2UR UR5, R2 ;  /* 0x00000000020572ca */ /* 0x004fe400000e0000 */
[----:B------:R-:W-:-:S04]  /*0f40*/  LEA.HI R2, R3, R0, RZ, 0x4 ;  /* 0x0000000003027211 */ /* 0x000fc800078f20ff */
[----:B------:R-:W-:-:S04]  /*0f50*/  SHF.R.S32.HI R7, RZ, 0x4, R2 ;  /* 0x00000004ff077819 */ /* 0x000fc80000011402 */
[----:B------:R-:W-:-:S03]  /*0f60*/  LEA.HI R4, R2, R7, RZ, 0x1 ;  /* 0x0000000702047211 */ /* 0x000fc600078f08ff */
[----:B------:R-:W-:Y:S01]  /*0f70*/  ULOP3.LUT UR5, UR5, 0x1, URZ, 0xfc, !UPT ;  /* 0x0000000105057892 */ /* 0x000fe2000f8efc3f */
[----:B------:R-:W-:-:S05]  /*0f80*/  LOP3.LUT R4, R4, 0x1ffffffe, RZ, 0xc0, !PT ;  /* 0x1ffffffe04047812 */ /* 0x000fca00078ec0ff */
[----:B------:R-:W-:Y:S01]  /*0f90*/  IMAD.IADD R7, R7, 0x1, -R4 ;  /* 0x0000000107077824 */ /* 0x000fe200078e0a04 */
[----:B------:R-:W-:Y:S02]  /*0fa0*/  LEA.HI R4, R3, R0, RZ, 0x5 ;  /* 0x0000000003047211 */ /* 0x000fe400078f28ff */
[----:B------:R-:W-:Y:S02]  /*0fb0*/  LOP3.LUT R3, R2, 0x3fffff0, RZ, 0xc0, !PT ;  /* 0x03fffff002037812 */ /* 0x000fe400078ec0ff */
[----:B------:R-:W-:-:S03]  /*0fc0*/  SHF.R.S32.HI R4, RZ, 0x5, R4 ;  /* 0x00000005ff047819 */ /* 0x000fc60000011404 */
[----:B------:R-:W-:Y:S01]  /*0fd0*/  IMAD.IADD R3, R0, 0x1, -R3 ;  /* 0x0000000100037824 */ /* 0x000fe200078e0a03 */
[----:B------:R-:W-:Y:S01]  /*0fe0*/  SHF.R.S32.HI R0, RZ, 0x1f, R219 ;  /* 0x0000001fff007819 */ /* 0x000fe200000114db */
[----:B------:R-:W-:-:S03]  /*0ff0*/  IMAD.SHL.U32 R186, R4, 0x200, RZ ;  /* 0x0000020004ba7824 */ /* 0x000fc600078e00ff */
[----:B------:R-:W-:Y:S02]  /*1000*/  LEA.HI R0, R0, R219, RZ, 0x3 ;  /* 0x000000db00007211 */ /* 0x000fe400078f18ff */
[----:B------:R-:W-:Y:S02]  /*1010*/  LEA R2, R4, R3, 0x4 ;  /* 0x0000000304027211 */ /* 0x000fe400078e20ff */
[----:B------:R-:W-:Y:S01]  /*1020*/  SHF.R.S32.HI R3, RZ, 0x1f, R168 ;  /* 0x0000001fff037819 */ /* 0x000fe200000114a8 */
[----:B------:R-:W-:Y:S02]  /*1030*/  IMAD.SHL.U32 R0, R0, 0x40, RZ ;  /* 0x0000004000007824 */ /* 0x000fe400078e00ff */
[----:B------:R-:W-:Y:S01]  /*1040*/  IMAD R222, R2, 0x8, R7 ;  /* 0x0000000802de7824 */ /* 0x000fe200078e0207 */
[CC--:B------:R-:W-:Y:S02]  /*1050*/  LEA.HI R170, R3.reuse, R168.reuse, RZ, 0x3 ;  /* 0x000000a803aa7211 */ /* 0x0c0fe400078f18ff */
[----:B------:R-:W-:Y:S01]  /*1060*/  LOP3.LUT R188, R0, 0xfffffe00, RZ, 0xc0, !PT ;  /* 0xfffffe0000bc7812 */ /* 0x000fe200078ec0ff */
[----:B------:R-:W-:Y:S01]  /*1070*/  IMAD.SHL.U32 R222, R222, 0x8, RZ ;  /* 0x00000008dede7824 */ /* 0x000fe200078e00ff */
[----:B------:R-:W-:-:S02]  /*1080*/  LEA.HI R3, R3, R168, RZ, 0x6 ;  /* 0x000000a803037211 */ /* 0x000fc400078f30ff */
[----:B------:R-:W-:Y:S02]  /*1090*/  SHF.R.S32.HI R0, RZ, 0x1f, R169 ;  /* 0x0000001fff007819 */ /* 0x000fe400000114a9 */
[--C-:B------:R-:W-:Y:S01]  /*10a0*/  LOP3.LUT R5, R181, 0x38, R170.reuse, 0xf8, !PT ;  /* 0x00000038b5057812 */ /* 0x100fe200078ef8aa */
[----:B------:R-:W-:Y:S01]  /*10b0*/  IMAD.SHL.U32 R3, R3, 0x80, RZ ;  /* 0x0000008003037824 */ /* 0x000fe200078e00ff */
[CC--:B------:R-:W-:Y:S02]  /*10c0*/  LEA.HI R2, R0.reuse, R169.reuse, RZ, 0x6 ;  /* 0x000000a900027211 */ /* 0x0c0fe400078f30ff */
[----:B------:R-:W-:Y:S02]  /*10d0*/  LEA.HI R171, R0, R169, RZ, 0x3 ;  /* 0x000000a900ab7211 */ /* 0x000fe400078f18ff */
[----:B------:R-:W-:Y:S01]  /*10e0*/  LOP3.LUT R0, R184, 0x38, R170, 0xf8, !PT ;  /* 0x00000038b8007812 */ /* 0x000fe200078ef8aa */
[----:B------:R-:W-:Y:S01]  /*10f0*/  IMAD.SHL.U32 R4, R2, 0x80, RZ ;  /* 0x0000008002047824 */ /* 0x000fe200078e00ff */
[----:B------:R-:W-:-:S02]  /*1100*/  LOP3.LUT R3, R3, 0xffffe000, RZ, 0xc0, !PT ;  /* 0xffffe00003037812 */ /* 0x000fc400078ec0ff */
[----:B------:R-:W-:Y:S02]  /*1110*/  LOP3.LUT R0, R0, R185, RZ, 0x3c, !PT ;  /* 0x000000b900007212 */ /* 0x000fe400078e3cff */
[----:B------:R-:W-:Y:S02]  /*1120*/  LOP3.LUT R6, R5, R218, RZ, 0x3c, !PT ;  /* 0x000000da05067212 */ /* 0x000fe400078e3cff */
[-C--:B------:R-:W-:Y:S01]  /*1130*/  IADD3 R217, R0, R3.reuse, R186 ;  /* 0x0000000300d97210 */ /* 0x080fe20007ffe0ba */
[----:B------:R-:W-:Y:S01]  /*1140*/  IMAD.U32 R0, RZ, RZ, UR5 ;  /* 0x00000005ff007e24 */ /* 0x000fe2000f8e00ff */
[----:B------:R-:W-:Y:S01]  /*1150*/  IADD3 R6, R6, R3, R188 ;  /* 0x0000000306067210 */ /* 0x000fe20007ffe0bc */
[----:B------:R-:W-:Y:S01]  /*1160*/  IMAD.U32 R3, RZ, RZ, UR4 ;  /* 0x00000004ff037e24 */ /* 0x000fe2000f8e00ff */
[--C-:B------:R-:W-:Y:S02]  /*1170*/  LOP3.LUT R2, R184, 0x38, R171.reuse, 0xf8, !PT ;  /* 0x00000038b8027812 */ /* 0x100fe400078ef8ab */
[----:B------:R0:W-:Y:S01]  /*1180*/  STL [R1+0x30], R0 ;  /* 0x0000300001007387 */ /* 0x0001e20000100800 */
[----:B------:R-:W-:-:S02]  /*1190*/  LOP3.LUT R7, R181, 0x38, R171, 0xf8, !PT ;  /* 0x00000038b5077812 */ /* 0x000fc400078ef8ab */
[----:B------:R-:W-:Y:S01]  /*11a0*/  LOP3.LUT R5, R4, 0xffffe000, RZ, 0xc0, !PT ;  /* 0xffffe00004057812 */ /* 0x000fe200078ec0ff */
[----:B------:R1:W-:Y:S01]  /*11b0*/  STL [R1+0x34], R3 ;  /* 0x0000340301007387 */ /* 0x0003e20000100800 */
[----:B------:R-:W-:Y:S02]  /*11c0*/  LOP3.LUT R2, R2, R185, RZ, 0x3c, !PT ;  /* 0x000000b902027212 */ /* 0x000fe400078e3cff */
[----:B------:R-:W-:Y:S02]  /*11d0*/  LOP3.LUT R7, R7, R218, RZ, 0x3c, !PT ;  /* 0x000000da07077212 */ /* 0x000fe400078e3cff */
[----:B------:R-:W-:Y:S02]  /*11e0*/  IADD3 R2, R2, R5, R186 ;  /* 0x0000000502027210 */ /* 0x000fe40007ffe0ba */
[----:B0-----:R-:W-:Y:S02]  /*11f0*/  LEA.HI R0, R199, R199, RZ, 0x1 ;  /* 0x000000c7c7007211 */ /* 0x001fe400078f08ff */
[----:B------:R-:W-:-:S02]  /*1200*/  IADD3 R7, R7, R5, R188 ;  /* 0x0000000507077210 */ /* 0x000fc40007ffe0bc */
[----:B------:R-:W-:Y:S02]  /*1210*/  LOP3.LUT R0, R0, 0x1ffffffe, RZ, 0xc0, !PT ;  /* 0x1ffffffe00007812 */ /* 0x000fe400078ec0ff */
[----:B-1----:R-:W-:Y:S02]  /*1220*/  LOP3.LUT R3, R181, 0x38, R16, 0xf8, !PT ;  /* 0x00000038b5037812 */ /* 0x002fe400078ef810 */
[----:B------:R-:W-:Y:S02]  /*1230*/  IADD3 R0, R199, -R0, RZ ;  /* 0x80000000c7007210 */ /* 0x000fe40007ffe0ff */
[----:B------:R-:W-:Y:S02]  /*1240*/  LOP3.LUT R3, R188, R3, R218, 0xf6, !PT ;  /* 0x00000003bc037212 */ /* 0x000fe400078ef6da */
[----:B------:R-:W-:Y:S01]  /*1250*/  SHF.R.S32.HI R170, RZ, 0x3, R170 ;  /* 0x00000003ffaa7819 */ /* 0x000fe200000114aa */
[----:B------:R-:W-:Y:S01]  /*1260*/  IMAD R191, R0, 0x8, R221 ;  /* 0x0000000800bf7824 */ /* 0x000fe200078e02dd */
[----:B------:R-:W-:-:S02]  /*1270*/  SHF.R.S32.HI R171, RZ, 0x3, R171 ;  /* 0x00000003ffab7819 */ /* 0x000fc400000114ab */
[----:B------:R-:W-:Y:S02]  /*1280*/  LEA R216, R3, UR4, 0x1 ;  /* 0x0000000403d87c11 */ /* 0x000fe4000f8e08ff */
[----:B------:R-:W-:Y:S02]  /*1290*/  LEA R217, R217, UR4, 0x1 ;  /* 0x00000004d9d97c11 */ /* 0x000fe4000f8e08ff */
[----:B------:R-:W-:Y:S02]  /*12a0*/  LEA R214, R6, UR4, 0x1 ;  /* 0x0000000406d67c11 */ /* 0x000fe4000f8e08ff */
[----:B------:R-:W-:Y:S02]  /*12b0*/  LEA R215, R2, UR4, 0x1 ;  /* 0x0000000402d77c11 */ /* 0x000fe4000f8e08ff */
[----:B------:R-:W-:-:S07]  /*12c0*/  LEA R213, R7, UR4, 0x1 ;  /* 0x0000000407d57c11 */ /* 0x000fce000f8e08ff */
.L_x_1866:
[----:B------:R-:W-:Y:S01]  /*12d0*/  ULDC.64 UR4, c[0x0][0xa28] ;  /* 0x00028a0000047ab9 */ /* 0x000fe20000000a00 */
[----:B0-2---:R-:W0:Y:S01]  /*12e0*/  LDC.64 R4, c[0x0][0xa08] ;  /* 0x00028200ff047b82 */ /* 0x005e220000000a00 */
[----:B------:R-:W-:Y:S01]  /*12f0*/  ISETP.NE.U32.AND P0, PT, RZ, UR4, PT ;  /* 0x00000004ff007c0c */ /* 0x000fe2000bf05070 */
[----:B------:R-:W-:Y:S01]  /*1300*/  IMAD.MOV.U32 R0, RZ, RZ, RZ ;  /* 0x000000ffff007224 */ /* 0x000fe200078e00ff */
[----:B------:R-:W-:Y:S01]  /*1310*/  MOV R130, RZ ;  /* 0x000000ff00827202 */ /* 0x000fe20000000f00 */
[----:B------:R-:W-:Y:S01]  /*1320*/  ULDC UR6, c[0x0][0x424] ;  /* 0x0001090000067ab9 */ /* 0x000fe20000000800 */
[----:B------:R-:W-:Y:S01]  /*1330*/  ISETP.NE.AND.EX P0, PT, RZ, UR5, PT, P0 ;  /* 0x00000005ff007c0c */ /* 0x000fe2000bf05300 */
[----:B------:R-:W-:Y:S02]  /*1340*/  ULDC.64 UR4, c[0x0][0xa18] ;  /* 0x0002860000047ab9 */ /* 0x000fe40000000a00 */
[----:B------:R-:W-:-:S04]  /*1350*/  ISETP.NE.U32.AND P1, PT, RZ, UR4, PT ;  /* 0x00000004ff007c0c */ /* 0x000fc8000bf25070 */
[----:B------:R-:W-:Y:S01]  /*1360*/  ISETP.NE.AND.EX P1, PT, RZ, UR5, PT, P1 ;  /* 0x00000005ff007c0c */ /* 0x000fe2000bf25310 */
[----:B------:R-:W-:Y:S02]  /*1370*/  ULDC.64 UR4, c[0x0][0xa08] ;  /* 0x0002820000047ab9 */ /* 0x000fe40000000a00 */
[----:B------:R-:W-:-:S03]  /*1380*/  ISETP.NE.U32.AND P3, PT, RZ, UR4, PT ;  /* 0x00000004ff007c0c */ /* 0x000fc6000bf65070 */
[----:B----4-:R-:W1:Y:S01]  /*1390*/  @P0 LDC.64 R2, c[0x0][0xa28] ;  /* 0x00028a00ff020b82 */ /* 0x010e620000000a00 */
[----:B------:R-:W-:Y:S01]  /*13a0*/  ISETP.NE.AND.EX P3, PT, RZ, UR5, PT, P3 ;  /* 0x00000005ff007c0c */ /* 0x000fe2000bf65330 */
[----:B0-----:R-:W-:-:S06]  /*13b0*/  IMAD.WIDE R8, R31, 0x4, R4 ;  /* 0x000000041f087825 */ /* 0x001fcc00078e0204 */
[----:B------:R-:W0:Y:S01]  /*13c0*/  @P1 LDC.64 R6, c[0x0][0xa18] ;  /* 0x00028600ff061b82 */ /* 0x000e220000000a00 */
[----:B------:R-:W-:Y:S02]  /*13d0*/  ULDC UR4, c[0x0][0x288] ;  /* 0x0000a20000047ab9 */ /* 0x000fe40000000800 */
[----:B------:R-:W-:Y:S01]  /*13e0*/  IMAD.U32 R166, RZ, RZ, UR4 ;  /* 0x00000004ffa67e24 */ /* 0x000fe2000f8e00ff */
[----:B------:R-:W-:Y:S02]  /*13f0*/  ULDC.64 UR4, c[0x0][0x418] ;  /* 0x0001060000047ab9 */ /* 0x000fe40000000a00 */
[----:B------:R2:W5:Y:S01]  /*1400*/  @P3 LDG.E R130, desc[UR60][R8.64] ;  /* 0x0000003c08823981 */ /* 0x000562000c1e1900 */
[----:B-1----:R-:W-:-:S05]  /*1410*/  @P0 IMAD.WIDE R2, R31, 0x4, R2 ;  /* 0x000000041f020825 */ /* 0x002fca00078e0202 */
[----:B------:R2:W5:Y:S01]  /*1420*/  @P0 LDG.E R0, desc[UR60][R2.64] ;  /* 0x0000003c02000981 */ /* 0x000562000c1e1900 */
[----:B0-----:R-:W-:-:S05]  /*1430*/  @P1 IMAD.WIDE R4, R31, 0x4, R6 ;  /* 0x000000041f041825 */ /* 0x001fca00078e0206 */
[----:B------:R2:W5:Y:S01]  /*1440*/  @P1 LDG.E R166, desc[UR60][R4.64] ;  /* 0x0000003c04a61981 */ /* 0x000562000c1e1900 */
[----:B------:R-:W-:-:S04]  /*1450*/  UISETP.NE.U32.AND UP0, UPT, UR4, URZ, UPT ;  /* 0x0000003f0400728c */ /* 0x000fc8000bf05070 */
[----:B------:R-:W-:-:S03]  /*1460*/  UISETP.NE.AND.EX UP0, UPT, UR5, URZ, UPT, UP0 ;  /* 0x0000003f0500728c */ /* 0x000fc6000bf05300 */
[----:B------:R-:W-:Y:S02]  /*1470*/  ULDC.64 UR4, c[0x0][0xa20] ;  /* 0x0002880000047ab9 */ /* 0x000fe40000000a00 */
[----:B------:R-:W-:Y:S01]  /*1480*/  ISETP.NE.U32.AND P2, PT, RZ, UR4, PT ;  /* 0x00000004ff007c0c */ /* 0x000fe2000bf45070 */
[----:B------:R-:W-:-:S03]  /*1490*/  USEL UR4, UR6, 0x1, UP0 ;  /* 0x0000000106047887 */ /* 0x000fc60008000000 */
[----:B------:R-:W-:Y:S01]  /*14a0*/  ULDC UR6, c[0x0][0x2f0] ;  /* 0x0000bc0000067ab9 */ /* 0x000fe20000000800 */
[----:B------:R-:W-:Y:S01]  /*14b0*/  ISETP.NE.AND.EX P2, PT, RZ, UR5, PT, P2 ;  /* 0x00000005ff007c0c */ /* 0x000fe2000bf45320 */
[----:B------:R-:W-:Y:S01]  /*14c0*/  UIMAD UR4, UR4, UR6, URZ ;  /* 0x00000006040472a4 */ /* 0x000fe2000f8e023f */
[----:B------:R-:W-:Y:S01]  /*14d0*/  ULDC UR5, c[0x0][0x348] ;  /* 0x0000d20000057ab9 */ /* 0x000fe20000000800 */
[----:B------:R-:W-:Y:S02]  /*14e0*/  IMAD.MOV.U32 R195, RZ, RZ, R30 ;  /* 0x000000ffffc37224 */ /* 0x000fe400078e001e */
[----:B------:R-:W-:Y:S01]  /*14f0*/  IMAD.MOV.U32 R197, RZ, RZ, R31 ;  /* 0x000000ffffc57224 */ /* 0x000fe200078e001f */
[----:B--23--:R-:W-:Y:S07]  /*1500*/  @P1 BRA `(.L_x_1567) ;  /* 0x0000000000241947 */ /* 0x00cfee0003800000 */
        /* <DEDUP_REMOVED lines=9> */
.L_x_1567:
[----:B------:R-:W-:Y:S01]  /*15a0*/  MOV R24, UR5 ;  /* 0x0000000500187c02 */ /* 0x000fe20008000f00 */
[----:B------:R-:W-:Y:S01]  /*15b0*/  IMAD.U32 R25, RZ, RZ, UR4 ;  /* 0x00000004ff197e24 */ /* 0x000fe2000f8e00ff */
[----:B------:R-:W-:Y:S06]  /*15c0*/  @!P2 BRA `(.L_x_1568) ;  /* 0x000000000010a947 */ /* 0x000fec0003800000 */
[----:B------:R-:W0:Y:S02]  /*15d0*/  LDC.64 R2, c[0x0][0xa20] ;  /* 0x00028800ff027b82 */ /* 0x000e240000000a00 */
[----:B0-----:R-:W-:-:S05]  /*15e0*/  IMAD.WIDE R2, R31, 0x4, R2 ;  /* 0x000000041f027825 */ /* 0x001fca00078e0202 */
[----:B------:R0:W5:Y:S01]  /*15f0*/  LDG.E R25, desc[UR60][R2.64] ;  /* 0x0000003c02197981 */ /* 0x000162000c1e1900 */
[----:B------:R-:W-:Y:S05]  /*1600*/  BRA `(.L_x_1569) ;  /* 0x0000000000107947 */ /* 0x000fea0003800000 */
.L_x_1568:
[----:B------:R-:W-:Y:S05]  /*1610*/  @!P3 BRA `(.L_x_1569) ;  /* 0x00000000000cb947 */ /* 0x000fea0003800000 */
[----:B------:R-:W2:Y:S04]  /*1620*/  LDG.E R2, desc[UR60][R8.64] ;  /* 0x0000003c08027981 */ /* 0x000ea8000c1e1900 */
[----:B------:R-:W2:Y:S02]  /*1630*/  LDG.E R25, desc[UR60][R8.64+0x4] ;  /* 0x0000043c08197981 */ /* 0x000ea4000c1e1900 */
[----:B--2---:R-:W-:-:S07]  /*1640*/  IMAD.IADD R25, R25, 0x1, -R2 ;  /* 0x0000000119197824 */ /* 0x004fce00078e0a02 */
.L_x_1569:
[----:B------:R-:W-:Y:S01]  /*1650*/  ULDC.64 UR4, c[0x0][0xa10] ;  /* 0x0002840000047ab9 */ /* 0x000fe20000000a00 */
[----:B0-----:R-:W0:Y:S01]  /*1660*/  LDC R2, c[0x0][0x448] ;  /* 0x00011200ff027b82 */ /* 0x001e220000000800 */
[----:B------:R-:W-:-:S04]  /*1670*/  ISETP.NE.U32.AND P0, PT, RZ, UR4, PT ;  /* 0x00000004ff007c0c */ /* 0x000fc8000bf05070 */
[----:B------:R-:W-:Y:S01]  /*1680*/  ISETP.NE.AND.EX P0, PT, RZ, UR5, PT, P0 ;  /* 0x00000005ff007c0c */ /* 0x000fe2000bf05300 */
[----:B------:R-:W-:Y:S02]  /*1690*/  ULDC.64 UR4, c[0x0][0xa30] ;  /* 0x00028c0000047ab9 */ /* 0x000fe40000000a00 */
[----:B------:R-:W-:-:S04]  /*16a0*/  ISETP.NE.U32.AND P1, PT, RZ, UR4, PT ;  /* 0x00000004ff007c0c */ /* 0x000fc8000bf25070 */
[----:B------:R-:W-:-:S06]  /*16b0*/  ISETP.NE.AND.EX P1, PT, RZ, UR5, PT, P1 ;  /* 0x00000005ff007c0c */ /* 0x000fcc000bf25310 */
[----:B------:R-:W1:Y:S08]  /*16c0*/  @P0 LDC.64 R4, c[0x0][0xa10] ;  /* 0x00028400ff040b82 */ /* 0x000e700000000a00 */
[----:B------:R-:W2:Y:S01]  /*16d0*/  @P1 LDC.64 R6, c[0x0][0xa30] ;  /* 0x00028c00ff061b82 */ /* 0x000ea20000000a00 */
[----:B-1----:R-:W-:-:S05]  /*16e0*/  @P0 IMAD.WIDE R4, R31, 0x4, R4 ;  /* 0x000000041f040825 */ /* 0x002fca00078e0204 */
[----:B------:R-:W3:Y:S04]  /*16f0*/  @P0 LDG.E R8, desc[UR60][R4.64] ;  /* 0x0000003c04080981 */ /* 0x000ee8000c1e1900 */
[----:B------:R1:W3:Y:S01]  /*1700*/  @P0 LDG.E R9, desc[UR60][R4.64+0x4] ;  /* 0x0000043c04090981 */ /* 0x0002e2000c1e1900 */
[----:B-----5:R-:W-:Y:S02]  /*1710*/  IMAD.MOV.U32 R141, RZ, RZ, R25 ;  /* 0x000000ffff8d7224 */ /* 0x020fe400078e0019 */
[----:B--2---:R-:W-:-:S05]  /*1720*/  @P1 IMAD.WIDE R6, R31, 0x4, R6 ;  /* 0x000000041f061825 */ /* 0x004fca00078e0206 */
[----:B------:R2:W5:Y:S01]  /*1730*/  @P1 LDG.E R141, desc[UR60][R6.64] ;  /* 0x0000003c068d1981 */ /* 0x000562000c1e1900 */
[----:B0-----:R-:W-:Y:S01]  /*1740*/  ISETP.NE.AND P1, PT, R2, 0x1, PT ;  /* 0x000000010200780c */ /* 0x001fe20003f25270 */
[----:B------:R-:W-:Y:S01]  /*1750*/  IMAD.SHL.U32 R187, R29, 0x80, RZ ;  /* 0x000000801dbb7824 */ /* 0x000fe200078e00ff */
[----:B------:R-:W0:Y:S03]  /*1760*/  LDC.64 R2, c[0x0][0x9e0] ;  /* 0x00027800ff027b82 */ /* 0x000e260000000a00 */
[----:B-1----:R-:W-:-:S08]  /*1770*/  VIADD R4, R187, 0x7f ;  /* 0x0000007fbb047836 */ /* 0x002fd00000000000 */
[----:B------:R-:W1:Y:S08]  /*1780*/  @P1 LDC R11, c[0x0][0x44c] ;  /* 0x00011300ff0b1b82 */ /* 0x000e700000000800 */
[----:B------:R-:W4:Y:S01]  /*1790*/  @P1 LDC R10, c[0x0][0x450] ;  /* 0x00011400ff0a1b82 */ /* 0x000f220000000800 */
[----:B0-----:R-:W-:Y:S01]  /*17a0*/  ISETP.GE.AND P2, PT, R3, 0x1, PT ;  /* 0x000000010300780c */ /* 0x001fe20003f46270 */
[----:B-1----:R-:W-:-:S05]  /*17b0*/  @P1 IMAD.HI.U32 R5, R4, R11, RZ ;  /* 0x0000000b04051227 */ /* 0x002fca00078e00ff */
[----:B----4-:R-:W-:Y:S02]  /*17c0*/  @P1 SHF.R.U32.HI R4, RZ, R10, R5 ;  /* 0x0000000aff041219 */ /* 0x010fe40000011605 */
[----:B---3--:R-:W-:Y:S01]  /*17d0*/  @P0 IADD3 R24, -R8, R9, RZ ;  /* 0x0000000908180210 */ /* 0x008fe20007ffe1ff */
[----:B------:R-:W-:-:S05]  /*17e0*/  IMAD.IADD R9, R25, 0x1, -R0 ;  /* 0x0000000119097824 */ /* 0x000fca00078e0a00 */
[----:B------:R-:W-:-:S04]  /*17f0*/  IADD3 R167, R9, R24, RZ ;  /* 0x0000001809a77210 */ /* 0x000fc80007ffe0ff */
[C---:B------:R-:W-:Y:S01]  /*1800*/  IADD3 R5, R167.reuse, 0x1, -R166 ;  /* 0x00000001a7057810 */ /* 0x040fe20007ffe8a6 */
[----:B------:R-:W-:-:S04]  /*1810*/  VIADD R0, R167, 0x5f ;  /* 0x0000005fa7007836 */ /* 0x000fc80000000000 */
[----:B------:R-:W-:-:S04]  /*1820*/  IMAD.HI R0, R0, 0x2aaaaaab, RZ ;  /* 0x2aaaaaab00007827 */ /* 0x000fc800078e02ff */
[----:B------:R-:W-:Y:S01]  /*1830*/  IMAD.IADD R5, R5, 0x1, R4 ;  /* 0x0000000105057824 */ /* 0x000fe200078e0204 */
[----:B------:R-:W-:-:S03]  /*1840*/  SHF.R.U32.HI R143, RZ, 0x1f, R0 ;  /* 0x0000001fff8f7819 */ /* 0x000fc60000011600 */
[----:B------:R-:W-:Y:S01]  /*1850*/  IMAD.IADD R2, R5, 0x1, R2 ;  /* 0x0000000105027824 */ /* 0x000fe200078e0202 */
[----:B------:R-:W-:Y:S01]  /*1860*/  LEA.HI.SX32 R143, R0, R143, 0x1c ;  /* 0x0000008f008f7211 */ /* 0x000fe200078fe2ff */
[----:B--2---:R-:W-:Y:S06]  /*1870*/  @!P2 BRA `(.L_x_1570) ;  /* 0x000000000048a947 */ /* 0x004fec0003800000 */
[C---:B------:R-:W-:Y:S01]  /*1880*/  ISETP.GT.AND P0, PT, R5.reuse, RZ, PT ;  /* 0x000000ff0500720c */ /* 0x040fe20003f04270 */
[----:B------:R-:W-:Y:S01]  /*1890*/  BSSY B0, `(.L_x_1571) ;  /* 0x000000e000007945 */ /* 0x000fe20003800000 */
[----:B------:R-:W-:-:S11]  /*18a0*/  IADD3 R0, R5, -0x1, RZ ;  /* 0xffffffff05007810 */ /* 0x000fd60007ffe0ff */
        /* <DEDUP_REMOVED lines=8> */
.L_x_1572:
[----:B------:R-:W-:-:S13]  /*1930*/  ISETP.NE.AND P0, PT, R3, 0x1, PT ;  /* 0x000000010300780c */ /* 0x000fda0003f05270 */
[----:B------:R-:W0:Y:S02]  /*1940*/  @P0 LDC.64 R4, c[0x0][0x9e8] ;  /* 0x00027a00ff040b82 */ /* 0x000e240000000a00 */
[----:B0-----:R-:W-:-:S05]  /*1950*/  @P0 IMAD.HI.U32 R4, R0, R4, RZ ;  /* 0x0000000400040227 */ /* 0x001fca00078e00ff */
[----:B------:R-:W-:-:S07]  /*1960*/  @P0 SHF.R.U32.HI R0, RZ, R5, R4 ;  /* 0x00000005ff000219 */ /* 0x000fce0000011604 */
.L_x_1573:
[----:B------:R-:W-:Y:S05]  /*1970*/  BSYNC B0 ;  /* 0x0000000000007941 */ /* 0x000fea0003800000 */
.L_x_1571:
[----:B------:R-:W-:-:S05]  /*1980*/  IMAD R5, R0, R3, R3 ;  /* 0x0000000300057224 */ /* 0x000fca00078e0203 */
[----:B------:R-:W-:-:S07]  /*1990*/  VIMNMX R2, R2, R5, PT ;  /* 0x0000000502027248 */ /* 0x000fce0003fe0100 */
.L_x_1570:
[----:B------:R-:W0:Y:S01]  /*19a0*/  @P1 LDC R0, c[0x0][0x44c] ;  /* 0x00011300ff001b82 */ /* 0x000e220000000800 */
[----:B------:R-:W-:Y:S01]  /*19b0*/  IMAD.MOV.U32 R5, RZ, RZ, R187 ;  /* 0x000000ffff057224 */ /* 0x000fe200078e00bb */
[----:B------:R-:W-:Y:S01]  /*19c0*/  ULDC UR4, c[0x0][0x9dc] ;  /* 0x0002770000047ab9 */ /* 0x000fe20000000800 */
[----:B------:R-:W-:-:S05]  /*19d0*/  IMAD.IADD R142, R167, 0x1, -R166 ;  /* 0x00000001a78e7824 */ /* 0x000fca00078e0aa6 */
[----:B------:R-:W1:Y:S01]  /*19e0*/  @P1 LDC R7, c[0x0][0x450] ;  /* 0x00011400ff071b82 */ /* 0x000e620000000800 */
[----:B0-----:R-:W-:-:S05]  /*19f0*/  @P1 IMAD.HI.U32 R0, R187, R0, RZ ;  /* 0x00000000bb001227 */ /* 0x001fca00078e00ff */
[----:B-1----:R-:W-:-:S04]  /*1a00*/  @P1 SHF.R.U32.HI R5, RZ, R7, R0 ;  /* 0x00000007ff051219 */ /* 0x002fc80000011600 */
[----:B------:R-:W-:-:S05]  /*1a10*/  IADD3 R0, R142, R5, RZ ;  /* 0x000000058e007210 */ /* 0x000fca0007ffe0ff */
[----:B------:R-:W-:Y:S01]  /*1a20*/  VIADD R4, R0, -UR4 ;  /* 0x8000000400047c36 */ /* 0x000fe20008000000 */
[----:B------:R-:W-:Y:S06]  /*1a30*/  @!P2 BRA `(.L_x_1574) ;  /* 0x000000000044a947 */ /* 0x000fec0003800000 */
[----:B------:R-:W-:Y:S01]  /*1a40*/  ISETP.GT.AND P0, PT, R0, -0x1, PT ;  /* 0xffffffff0000780c */ /* 0x000fe20003f04270 */
[----:B------:R-:W-:-:S12]  /*1a50*/  BSSY B0, `(.L_x_1575) ;  /* 0x000000d000007945 */ /* 0x000fd80003800000 */
        /* <DEDUP_REMOVED lines=8> */
.L_x_1576:
[----:B------:R-:W-:-:S13]  /*1ae0*/  ISETP.NE.AND P0, PT, R3, 0x1, PT ;  /* 0x000000010300780c */ /* 0x000fda0003f05270 */
[----:B------:R-:W0:Y:S02]  /*1af0*/  @P0 LDC.64 R6, c[0x0][0x9e8] ;  /* 0x00027a00ff060b82 */ /* 0x000e240000000a00 */
[----:B0-----:R-:W-:-:S05]  /*1b00*/  @P0 IMAD.HI.U32 R6, R0, R6, RZ ;  /* 0x0000000600060227 */ /* 0x001fca00078e00ff */
[----:B------:R-:W-:-:S07]  /*1b10*/  @P0 SHF.R.U32.HI R0, RZ, R7, R6 ;  /* 0x00000007ff000219 */ /* 0x000fce0000011606 */
.L_x_1577:
[----:B------:R-:W-:Y:S05]  /*1b20*/  BSYNC B0 ;  /* 0x0000000000007941 */ /* 0x000fea0003800000 */
.L_x_1575:
[----:B------:R-:W-:-:S05]  /*1b30*/  IMAD R3, R0, R3, RZ ;  /* 0x0000000300037224 */ /* 0x000fca00078e02ff */
[----:B------:R-:W-:-:S07]  /*1b40*/  VIMNMX R4, R4, R3, !PT ;  /* 0x0000000304047248 */ /* 0x000fce0007fe0100 */
.L_x_1574:
[----:B------:R-:W-:Y:S02]  /*1b50*/  VIADD R2, R2, 0x5f ;  /* 0x0000005f02027836 */ /* 0x000fe40000000000 */
[----:B------:R-:W-:-:S04]  /*1b60*/  IMAD.HI R4, R4, 0x2aaaaaab, RZ ;  /* 0x2aaaaaab04047827 */ /* 0x000fc800078e02ff */
[----:B------:R-:W-:Y:S01]  /*1b70*/  IMAD.HI R2, R2, 0x2aaaaaab, RZ ;  /* 0x2aaaaaab02027827 */ /* 0x000fe200078e02ff */
[----:B------:R-:W-:-:S04]  /*1b80*/  SHF.R.U32.HI R5, RZ, 0x1f, R4 ;  /* 0x0000001fff057819 */ /* 0x000fc80000011604 */
[----:B------:R-:W-:Y:S02]  /*1b90*/  SHF.R.U32.HI R3, RZ, 0x1f, R2 ;  /* 0x0000001fff037819 */ /* 0x000fe40000011602 */
[----:B------:R-:W-:Y:S02]  /*1ba0*/  LEA.HI.SX32 R5, R4, R5, 0x1c ;  /* 0x0000000504057211 */ /* 0x000fe400078fe2ff */
[----:B------:R-:W-:Y:S02]  /*1bb0*/  LEA.HI.SX32 R2, R2, R3, 0x1c ;  /* 0x0000000302027211 */ /* 0x000fe400078fe2ff */
[----:B------:R-:W-:Y:S02]  /*1bc0*/  VIMNMX R5, RZ, R5, !PT ;  /* 0x00000005ff057248 */ /* 0x000fe40007fe0100 */
[----:B------:R-:W-:-:S03]  /*1bd0*/  VIMNMX R2, R143, R2, PT ;  /* 0x000000028f027248 */ /* 0x000fc60003fe0100 */
[--C-:B------:R-:W-:Y:S02]  /*1be0*/  IMAD R5, R5, 0x60, -R9.reuse ;  /* 0x0000006005057824 */ /* 0x100fe400078e0a09 */
[----:B------:R-:W-:-:S03]  /*1bf0*/  IMAD R3, R2, 0x60, -R9 ;  /* 0x0000006002037824 */ /* 0x000fc600078e0a09 */
[----:B------:R-:W-:Y:S02]  /*1c00*/  VIMNMX R5, RZ, R5, !PT ;  /* 0x00000005ff057248 */ /* 0x000fe40007fe0100 */
[----:B------:R-:W-:-:S03]  /*1c10*/  VIMNMX R0, R3, R24, PT ;  /* 0x0000001803007248 */ /* 0x000fc60003fe0100 */
[----:B------:R-:W-:Y:S01]  /*1c20*/  IMAD.WIDE.U32 R126, R5, -0x55555555, RZ ;  /* 0xaaaaaaab057e7825 */ /* 0x000fe200078e00ff */
[----:B------:R-:W-:-:S04]  /*1c30*/  ISETP.GT.AND P0, PT, R0, R5, PT ;  /* 0x000000050000720c */ /* 0x000fc80003f04270 */
[----:B------:R-:W-:-:S04]  /*1c40*/  SHF.R.U32.HI R126, RZ, 0x6, R127 ;  /* 0x00000006ff7e7819 */ /* 0x000fc8000001167f */
[----:B------:R-:W-:-:S05]  /*1c50*/  MOV R2, R126 ;  /* 0x0000007e00027202 */ /* 0x000fca0000000f00 */
[----:B------:R-:W-:-:S04]  /*1c60*/  @P0 VIADD R0, R0, 0x5f ;  /* 0x0000005f00000836 */ /* 0x000fc80000000000 */
[----:B------:R-:W-:-:S05]  /*1c70*/  @P0 IMAD.HI R0, R0, 0x2aaaaaab, RZ ;  /* 0x2aaaaaab00000827 */ /* 0x000fca00078e02ff */
[----:B------:R-:W-:-:S04]  /*1c80*/  @P0 SHF.R.U32.HI R3, RZ, 0x1f, R0 ;  /* 0x0000001fff030819 */ /* 0x000fc80000011600 */
[----:B------:R-:W-:Y:S02]  /*1c90*/  @P0 LEA.HI.SX32 R2, R0, R3, 0x1c ;  /* 0x0000000300020211 */ /* 0x000fe400078fe2ff */
[----:B------:R-:W-:Y:S02]  /*1ca0*/  PLOP3.LUT P0, PT, PT, PT, PT, 0x80, 0x0 ;  /* 0x000000000000781c */ /* 0x000fe40003f0f070 */
[----:B------:R-:W-:-:S13]  /*1cb0*/  ISETP.GT.AND P1, PT, R2, R126, PT ;  /* 0x0000007e0200720c */ /* 0x000fda0003f24270 */
[----:B------:R-:W-:Y:S05]  /*1cc0*/  @!P1 BRA `(.L_x_1578) ;  /* 0x0000008c00e49947 */ /* 0x000fea0003800000 */
        /* <DEDUP_REMOVED lines=20> */
.L_x_1580:
[----:B------:R-:W-:Y:S05]  /*1e10*/  BSYNC B6 ;  /* 0x0000000000067941 */ /* 0x000fea0003800000 */
.L_x_1579:
        /* <DEDUP_REMOVED lines=19> */
[----:B-1---5:R-:W-:Y:S05]  /*1f50*/  CALL.ABS.NOINC R14 ;  /* 0x000000000e007343 */ /* 0x022fea0003c00000 */
.L_x_1582:
[----:B------:R-:W-:Y:S05]  /*1f60*/  BSYNC B6 ;  /* 0x0000000000067941 */ /* 0x000fea0003800000 */
.L_x_1581:
[----:B------:R-:W-:Y:S01]  /*1f70*/  ULDC.64 UR4, c[0x0][0x9f8] ;  /* 0x00027e0000047ab9 */ /* 0x000fe20000000a00 */
[----:B------:R-:W-:Y:S01]  /*1f80*/  IMAD.MOV.U32 R101, RZ, RZ, R31 ;  /* 0x000000ffff657224 */ /* 0x000fe200078e001f */
[----:B------:R-:W-:Y:S01]  /*1f90*/  ISETP.NE.U32.AND P0, PT, RZ, UR4, PT ;  /* 0x00000004ff007c0c */ /* 0x000fe2000bf05070 */
[----:B------:R-:W-:Y:S01]  /*1fa0*/  ULDC UR4, c[0x0][0x2f4] ;  /* 0x0000bd0000047ab9 */ /* 0x000fe20000000800 */
[----:B------:R-:W0:Y:S02]  /*1fb0*/  LDC.64 R94, c[0x0][0x3f8] ;  /* 0x0000fe00ff5e7b82 */ /* 0x000e240000000a00 */
[----:B------:R-:W-:Y:S01]  /*1fc0*/  ISETP.NE.AND.EX P0, PT, RZ, UR5, PT, P0 ;  /* 0x00000005ff007c0c */ /* 0x000fe2000bf05300 */
[----:B------:R-:W-:-:S05]  /*1fd0*/  ULDC UR5, c[0x0][0x320] ;  /* 0x0000c80000057ab9 */ /* 0x000fca0000000800 */
[----:B------:R-:W1:Y:S08]  /*1fe0*/  LDC R125, c[0x0][0x3f4] ;  /* 0x0000fd00ff7d7b82 */ /* 0x000e700000000800 */
[----:B------:R-:W2:Y:S08]  /*1ff0*/  @P0 LDC.64 R4, c[0x0][0x9f8] ;  /* 0x00027e00ff040b82 */ /* 0x000eb00000000a00 */
[----:B------:R-:W3:Y:S01]  /*2000*/  LDC.64 R88, c[0x0][0x408] ;  /* 0x00010200ff587b82 */ /* 0x000ee20000000a00 */
[----:B--2---:R-:W-:-:S05]  /*2010*/  @P0 IMAD.WIDE R4, R31, 0x4, R4 ;  /* 0x000000041f040825 */ /* 0x004fca00078e0204 */
[----:B------:R2:W4:Y:S01]  /*2020*/  @P0 LDG.E R101, desc[UR60][R4.64] ;  /* 0x0000003c04650981 */ /* 0x000522000c1e1900 */
[----:B------:R-:W-:Y:S01]  /*2030*/  ISETP.GE.AND P1, PT, R168, UR4, PT ;  /* 0x00000004a8007c0c */ /* 0x000fe2000bf26270 */
[--C-:B0-----:R-:W-:Y:S01]  /*2040*/  IMAD.WIDE.U32 R96, R174, R94, R16.reuse ;  /* 0x0000005eae607225 */ /* 0x101fe200078e0010 */
[----:B------:R-:W-:Y:S01]  /*2050*/  ISETP.GE.AND P0, PT, R16, UR4, PT ;  /* 0x0000000410007c0c */ /* 0x000fe2000bf06270 */
[----:B------:R-:W0:Y:S01]  /*2060*/  S2R R144, SR_TID.X ;  /* 0x0000000000907919 */ /* 0x000e220000002100 */
[----:B------:R-:W-:Y:S01]  /*2070*/  SEL R3, RZ, 0xffffffff, P1 ;  /* 0xffffffffff037807 */ /* 0x000fe20000800000 */
[----:B---3--:R-:W-:Y:S01]  /*2080*/  IMAD.WIDE.U32 R90, R174, R88, R16 ;  /* 0x00000058ae5a7225 */ /* 0x008fe200078e0010 */
[----:B------:R-:W-:Y:S02]  /*2090*/  SEL R0, RZ, 0x1, P0 ;  /* 0x00000001ff007807 */ /* 0x000fe40000000000 */
[----:B------:R-:W-:Y:S01]  /*20a0*/  ISETP.GE.AND P0, PT, R168, UR5, PT ;  /* 0x00000005a8007c0c */ /* 0x000fe2000bf06270 */
[----:B------:R-:W-:Y:S01]  /*20b0*/  IMAD.SHL.U32 R3, R3, 0x2, RZ ;  /* 0x0000000203037824 */ /* 0x000fe200078e00ff */
[----:B------:R-:W-:Y:S01]  /*20c0*/  ISETP.GE.AND P1, PT, R23, UR4, PT ;  /* 0x0000000417007c0c */ /* 0x000fe2000bf26270 */
[----:B------:R-:W-:Y:S01]  /*20d0*/  IMAD.SHL.U32 R107, R94, 0x40, RZ ;  /* 0x000000405e6b7824 */ /* 0x000fe200078e00ff */
[----:B------:R-:W-:Y:S01]  /*20e0*/  SHF.R.S32.HI R7, RZ, 0x1f, R174 ;  /* 0x0000001fff077819 */ /* 0x000fe200000114ae */
[----:B------:R-:W-:Y:S01]  /*20f0*/  IMAD R133, R89, 0x60, RZ ;  /* 0x0000006059857824 */ /* 0x000fe200078e02ff */
[----:B------:R-:W-:Y:S01]  /*2100*/  LOP3.LUT R0, R3, 0x2, R0, 0xe2, !PT ;  /* 0x0000000203007812 */ /* 0x000fe200078ee200 */
[----:B------:R-:W-:Y:S01]  /*2110*/  IMAD.SHL.U32 R109, R88, 0x40, RZ ;  /* 0x00000040586d7824 */ /* 0x000fe200078e00ff */
[----:B------:R-:W-:Y:S01]  /*2120*/  SEL R3, RZ, 0xffffffff, P0 ;  /* 0xffffffffff037807 */ /* 0x000fe20000000000 */
[----:B------:R-:W-:Y:S01]  /*2130*/  IMAD.IADD R130, R130, 0x1, R25 ;  /* 0x0000000182827824 */ /* 0x000fe200078e0219 */
[----:B------:R-:W-:Y:S01]  /*2140*/  ISETP.GE.AND P0, PT, R169, UR4, PT ;  /* 0x00000004a9007c0c */ /* 0x000fe2000bf06270 */
[----:B------:R-:W-:Y:S01]  /*2150*/  IMAD R113, R199, 0x40, R174 ;  /* 0x00000040c7717824 */ /* 0x000fe200078e02ae */
[----:B--2---:R-:W-:Y:S01]  /*2160*/  SEL R4, RZ, 0x8, P1 ;  /* 0x00000008ff047807 */ /* 0x004fe20000800000 */
[----:B------:R-:W-:Y:S01]  /*2170*/  IMAD.SHL.U32 R6, R3, 0x2, RZ ;  /* 0x0000000203067824 */ /* 0x000fe200078e00ff */
[----:B------:R-:W-:-:S02]  /*2180*/  SEL R3, RZ, 0x4, P0 ;  /* 0x00000004ff037807 */ /* 0x000fc40000000000 */
[--C-:B------:R-:W-:Y:S02]  /*2190*/  SHF.R.S32.HI R165, RZ, 0x1f, R164.reuse ;  /* 0x0000001fffa57819 */ /* 0x100fe400000114a4 */
[----:B------:R-:W-:Y:S01]  /*21a0*/  LOP3.LUT R0, R4, R0, R3, 0xfe, !PT ;  /* 0x0000000004007212 */ /* 0x000fe200078efe03 */
[-C--:B------:R-:W-:Y:S01]  /*21b0*/  IMAD R3, R7, R94.reuse, RZ ;  /* 0x0000005e07037224 */ /* 0x080fe200078e02ff */
[----:B------:R-:W-:Y:S01]  /*21c0*/  ISETP.GE.AND P0, PT, R161, UR4, PT ;  /* 0x00000004a1007c0c */ /* 0x000fe2000bf06270 */
[----:B------:R-:W-:Y:S01]  /*21d0*/  IMAD.WIDE.U32 R98, R174, R94, R164 ;  /* 0x0000005eae627225 */ /* 0x000fe200078e00a4 */
[----:B------:R-:W-:Y:S02]  /*21e0*/  ISETP.GE.AND P1, PT, R169, UR5, PT ;  /* 0x00000005a9007c0c */ /* 0x000fe4000bf26270 */
[----:B------:R-:W-:Y:S01]  /*21f0*/  ISETP.GE.AND P2, PT, R16, UR5, PT ;  /* 0x0000000510007c0c */ /* 0x000fe2000bf46270 */
[----:B------:R-:W-:Y:S01]  /*2200*/  IMAD R9, R174, R95, R3 ;  /* 0x0000005fae097224 */ /* 0x000fe200078e0203 */
[----:B------:R-:W-:Y:S01]  /*2210*/  SEL R3, RZ, 0x10, P0 ;  /* 0x00000010ff037807 */ /* 0x000fe20000000000 */
[-C--:B------:R-:W-:Y:S01]  /*2220*/  IMAD R7, R7, R88.reuse, RZ ;  /* 0x0000005807077224 */ /* 0x080fe200078e02ff */
[----:B-1----:R-:W-:Y:S01]  /*2230*/  ISETP.GE.AND P3, PT, R16, R125, PT ;  /* 0x0000007d1000720c */ /* 0x002fe20003f66270 */
[----:B------:R-:W-:Y:S01]  /*2240*/  IMAD.IADD R97, R9, 0x1, R97 ;  /* 0x0000000109617824 */ /* 0x000fe200078e0261 */
[----:B------:R-:W-:Y:S01]  /*2250*/  IADD3 R99, R99, R9, RZ ;  /* 0x0000000963637210 */ /* 0x000fe20007ffe0ff */
[C---:B------:R-:W-:Y:S01]  /*2260*/  IMAD R11, R174.reuse, R89, R7 ;  /* 0x00000059ae0b7224 */ /* 0x040fe200078e0207 */
[----:B------:R-:W-:Y:S01]  /*2270*/  SEL R4, RZ, 0x4, P1 ;  /* 0x00000004ff047807 */ /* 0x000fe20000800000 */
[----:B------:R-:W-:Y:S01]  /*2280*/  IMAD.WIDE.U32 R92, R174, R88, R164 ;  /* 0x00000058ae5c7225 */ /* 0x000fe200078e00a4 */
[----:B------:R-:W-:-:S02]  /*2290*/  LOP3.LUT R9, R0, R3, RZ, 0xfc, !PT ;  /* 0x0000000300097212 */ /* 0x000fc400078efcff */
[----:B------:R-:W-:Y:S01]  /*22a0*/  SEL R5, RZ, 0x1, P2 ;  /* 0x00000001ff057807 */ /* 0x000fe20001000000 */
[----:B------:R-:W-:Y:S01]  /*22b0*/  IMAD.IADD R93, R93, 0x1, R11 ;  /* 0x000000015d5d7824 */ /* 0x000fe200078e020b */
[-C--:B------:R-:W-:Y:S01]  /*22c0*/  ISETP.GE.AND P1, PT, R169, R125.reuse, PT ;  /* 0x0000007da900720c */ /* 0x080fe20003f26270 */
[-C--:B-----5:R-:W-:Y:S01]  /*22d0*/  IMAD.WIDE.U32 R98, R141, R94.reuse, R98 ;  /* 0x0000005e8d627225 */ /* 0x0a0fe200078e0062 */
[----:B------:R-:W-:Y:S02]  /*22e0*/  SEL R3, R125, RZ, P3 ;  /* 0x000000ff7d037207 */ /* 0x000fe40001800000 */
[----:B------:R-:W-:Y:S01]  /*22f0*/  ISETP.GE.AND P2, PT, R168, R125, PT ;  /* 0x0000007da800720c */ /* 0x000fe20003f46270 */
[----:B------:R-:W-:Y:S01]  /*2300*/  IMAD.WIDE.U32 R96, R141, R94, R96 ;  /* 0x0000005e8d607225 */ /* 0x000fe200078e0060 */
[C---:B------:R-:W-:Y:S02]  /*2310*/  SEL R0, R125.reuse, RZ, P1 ;  /* 0x000000ff7d007207 */ /* 0x040fe40000800000 */
[----:B------:R-:W-:Y:S01]  /*2320*/  SEL R7, R125, RZ, P2 ;  /* 0x000000ff7d077207 */ /* 0x000fe20001000000 */
[----:B------:R-:W-:Y:S01]  /*2330*/  IMAD.IADD R3, R16, 0x1, R3 ;  /* 0x0000000110037824 */ /* 0x000fe200078e0203 */
[----:B------:R-:W-:Y:S01]  /*2340*/  LOP3.LUT R5, R6, 0x2, R5, 0xe2, !PT ;  /* 0x0000000206057812 */ /* 0x000fe200078ee205 */
[----:B------:R-:W-:Y:S01]  /*2350*/  IMAD.IADD R10, R169, 0x1, R0 ;  /* 0x00000001a90a7824 */ /* 0x000fe200078e0200 */
[----:B------:R-:W-:Y:S01]  /*2360*/  IADD3 R91, R11, R91, RZ ;  /* 0x0000005b0b5b7210 */ /* 0x000fe20007ffe0ff */
[----:B------:R-:W-:Y:S01]  /*2370*/  IMAD.IADD R7, R168, 0x1, R7 ;  /* 0x00000001a8077824 */ /* 0x000fe200078e0207 */
[----:B------:R-:W-:Y:S01]  /*2380*/  SHF.R.S32.HI R0, RZ, 0x1f, R3 ;  /* 0x0000001fff007819 */ /* 0x000fe20000011403 */
[----:B------:R-:W-:Y:S01]  /*2390*/  IMAD.WIDE.U32 R92, R141, R88, R92 ;  /* 0x000000588d5c7225 */ /* 0x000fe200078e005c */
[----:B------:R-:W-:-:S02]  /*23a0*/  LOP3.LUT R5, R5, R4, RZ, 0xfc, !PT ;  /* 0x0000000405057212 */ /* 0x000fc400078efcff */
[CC--:B------:R-:W-:Y:S01]  /*23b0*/  LEA.HI R6, R0.reuse, R3.reuse, RZ, 0x3 ;  /* 0x0000000300067211 */ /* 0x0c0fe200078f18ff */
[----:B------:R-:W-:Y:S01]  /*23c0*/  IMAD.WIDE.U32 R90, R141, R88, R90 ;  /* 0x000000588d5a7225 */ /* 0x000fe200078e005a */
[----:B------:R-:W-:Y:S02]  /*23d0*/  SHF.R.S32.HI R4, RZ, 0x1f, R7 ;  /* 0x0000001fff047819 */ /* 0x000fe40000011407 */
[----:B------:R-:W-:Y:S01]  /*23e0*/  LEA.HI R0, R0, R3, RZ, 0x6 ;  /* 0x0000000300007211 */ /* 0x000fe200078f30ff */
[----:B------:R-:W-:Y:S01]  /*23f0*/  IMAD.SHL.U32 R125, R125, 0x2, RZ ;  /* 0x000000027d7d7824 */ /* 0x000fe200078e00ff */
[CC--:B------:R-:W-:Y:S02]  /*2400*/  LEA.HI R8, R4.reuse, R7.reuse, RZ, 0x6 ;  /* 0x0000000704087211 */ /* 0x0c0fe400078f30ff */
[----:B------:R-:W-:Y:S02]  /*2410*/  SHF.R.S32.HI R3, RZ, 0x6, R0 ;  /* 0x00000006ff037819 */ /* 0x000fe40000011400 */
[----:B------:R-:W-:-:S02]  /*2420*/  LEA.HI R7, R4, R7, RZ, 0x3 ;  /* 0x0000000704077211 */ /* 0x000fc400078f18ff */
[----:B------:R-:W-:Y:S01]  /*2430*/  SHF.R.S32.HI R15, RZ, 0x1f, R10 ;  /* 0x0000001fff0f7819 */ /* 0x000fe2000001140a */
[C---:B------:R-:W-:Y:S01]  /*2440*/  IMAD R140, R3.reuse, 0x1800, R186 ;  /* 0x00001800038c7824 */ /* 0x040fe200078e02ba */
[C---:B------:R-:W-:Y:S01]  /*2450*/  LOP3.LUT R0, R184.reuse, 0x38, R6, 0xf8, !PT ;  /* 0x00000038b8007812 */ /* 0x040fe200078ef806 */
[----:B------:R-:W-:Y:S01]  /*2460*/  IMAD R138, R3, 0x1800, R188 ;  /* 0x00001800038a7824 */ /* 0x000fe200078e02bc */
[----:B------:R-:W-:Y:S02]  /*2470*/  SHF.R.S32.HI R11, RZ, 0x6, R8 ;  /* 0x00000006ff0b7819 */ /* 0x000fe40000011408 */
[----:B------:R-:W-:Y:S02]  /*2480*/  LOP3.LUT R4, R184, 0x38, R7, 0xf8, !PT ;  /* 0x00000038b8047812 */ /* 0x000fe400078ef807 */
[-C--:B------:R-:W-:Y:S01]  /*2490*/  LEA.HI R12, R15, R10.reuse, RZ, 0x3 ;  /* 0x0000000a0f0c7211 */ /* 0x080fe200078f18ff */
[C---:B------:R-:W-:Y:S01]  /*24a0*/  IMAD R139, R11.reuse, 0x1800, R186 ;  /* 0x000018000b8b7824 */ /* 0x040fe200078e02ba */
[-C--:B------:R-:W-:Y:S01]  /*24b0*/  LOP3.LUT R3, R0, R185.reuse, RZ, 0x3c, !PT ;  /* 0x000000b900037212 */ /* 0x080fe200078e3cff */
[----:B------:R-:W-:Y:S01]  /*24c0*/  IMAD R136, R11, 0x1800, R188 ;  /* 0x000018000b887824 */ /* 0x000fe200078e02bc */
[----:B------:R-:W-:Y:S01]  /*24d0*/  LEA.HI R10, R15, R10, RZ, 0x6 ;  /* 0x0000000a0f0a7211 */ /* 0x000fe200078f30ff */
[----:B------:R-:W-:Y:S01]  /*24e0*/  IMAD R11, R95, 0x60, RZ ;  /* 0x000000605f0b7824 */ /* 0x000fe200078e02ff */
[----:B------:R-:W-:-:S02]  /*24f0*/  LOP3.LUT R4, R4, R185, RZ, 0x3c, !PT ;  /* 0x000000b904047212 */ /* 0x000fc400078e3cff */
[----:B------:R-:W-:Y:S02]  /*2500*/  IADD3 R140, R140, R3, RZ ;  /* 0x000000038c8c7210 */ /* 0x000fe40007ffe0ff */
[----:B------:R-:W-:Y:S01]  /*2510*/  SHF.R.S32.HI R3, RZ, 0x6, R10 ;  /* 0x00000006ff037819 */ /* 0x000fe2000001140a */
[----:B------:R-:W-:Y:S01]  /*2520*/  IMAD.IADD R139, R139, 0x1, R4 ;  /* 0x000000018b8b7824 */ /* 0x000fe200078e0204 */
[C---:B------:R-:W-:Y:S02]  /*2530*/  LOP3.LUT R15, R181.reuse, 0x38, R12, 0xf8, !PT ;  /* 0x00000038b50f7812 */ /* 0x040fe400078ef80c */
[----:B------:R-:W-:Y:S01]  /*2540*/  LOP3.LUT R13, R181, 0x38, R6, 0xf8, !PT ;  /* 0x00000038b50d7812 */ /* 0x000fe200078ef806 */
[----:B------:R-:W-:Y:S01]  /*2550*/  IMAD R135, R3, 0x1800, R188 ;  /* 0x0000180003877824 */ /* 0x000fe200078e02bc */
[-C--:B------:R-:W-:Y:S01]  /*2560*/  LOP3.LUT R4, R15, R218.reuse, RZ, 0x3c, !PT ;  /* 0x000000da0f047212 */ /* 0x080fe200078e3cff */
[----:B------:R-:W-:Y:S01]  /*2570*/  IMAD R137, R3, 0x1800, R186 ;  /* 0x0000180003897824 */ /* 0x000fe200078e02ba */
[----:B------:R-:W-:-:S02]  /*2580*/  LOP3.LUT R13, R13, R218, RZ, 0x3c, !PT ;  /* 0x000000da0d0d7212 */ /* 0x000fc400078e3cff */
[----:B------:R-:W-:Y:S01]  /*2590*/  SHF.R.S32.HI R21, RZ, 0x1f, R141 ;  /* 0x0000001fff157819 */ /* 0x000fe2000001148d */
[----:B------:R-:W-:Y:S01]  /*25a0*/  IMAD.IADD R135, R135, 0x1, R4 ;  /* 0x0000000187877824 */ /* 0x000fe200078e0204 */
[----:B------:R-:W-:Y:S01]  /*25b0*/  LOP3.LUT R0, R184, 0x38, R12, 0xf8, !PT ;  /* 0x00000038b8007812 */ /* 0x000fe200078ef80c */
[----:B------:R-:W-:Y:S01]  /*25c0*/  IMAD.IADD R138, R138, 0x1, R13 ;  /* 0x000000018a8a7824 */ /* 0x000fe200078e020d */
[----:B------:R-:W-:Y:S01]  /*25d0*/  LOP3.LUT R4, R184, 0x18, R16, 0xf8, !PT ;  /* 0x00000018b8047812 */ /* 0x000fe200078ef810 */
[----:B------:R-:W-:Y:S01]  /*25e0*/  IMAD R8, R21, R94, RZ ;  /* 0x0000005e15087224 */ /* 0x000fe200078e02ff */
[----:B------:R-:W-:Y:S02]  /*25f0*/  ISETP.GE.AND P4, PT, R23, UR5, PT ;  /* 0x0000000517007c0c */ /* 0x000fe4000bf86270 */
[----:B------:R-:W-:Y:S01]  /*2600*/  LOP3.LUT R13, R181, 0x38, R7, 0xf8, !PT ;  /* 0x00000038b50d7812 */ /* 0x000fe200078ef807 */
[----:B------:R-:W-:Y:S01]  /*2610*/  IMAD R103, R141, R95, R8 ;  /* 0x0000005f8d677224 */ /* 0x000fe200078e0208 */
[----:B------:R-:W-:-:S02]  /*2620*/  LOP3.LUT R0, R0, R185, RZ, 0x3c, !PT ;  /* 0x000000b900007212 */ /* 0x000fc400078e3cff */
[----:B------:R-:W-:Y:S01]  /*2630*/  ISETP.GE.AND P0, PT, R162, UR4, PT ;  /* 0x00000004a2007c0c */ /* 0x000fe2000bf06270 */
[----:B------:R-:W-:Y:S01]  /*2640*/  IMAD.IADD R105, R99, 0x1, R103 ;  /* 0x0000000163697824 */ /* 0x000fe200078e0267 */
[----:B------:R-:W-:Y:S02]  /*2650*/  LOP3.LUT R3, R4, R185, RZ, 0x3c, !PT ;  /* 0x000000b904037212 */ /* 0x000fe400078e3cff */
[----:B------:R-:W-:Y:S02]  /*2660*/  SEL R4, RZ, 0x8, P4 ;  /* 0x00000008ff047807 */ /* 0x000fe40002000000 */
[----:B------:R-:W-:Y:S01]  /*2670*/  LOP3.LUT R13, R13, R218, RZ, 0x3c, !PT ;  /* 0x000000da0d0d7212 */ /* 0x000fe200078e3cff */
[----:B------:R-:W-:Y:S01]  /*2680*/  IMAD.IADD R3, R186, 0x1, R3 ;  /* 0x00000001ba037824 */ /* 0x000fe200078e0203 */
[----:B------:R-:W-:Y:S01]  /*2690*/  IADD3 R137, R137, R0, RZ ;  /* 0x0000000089897210 */ /* 0x000fe20007ffe0ff */
[----:B------:R-:W-:Y:S01]  /*26a0*/  IMAD R0, R21, R88, RZ ;  /* 0x0000005815007224 */ /* 0x000fe200078e02ff */
[----:B------:R-:W-:Y:S01]  /*26b0*/  LOP3.LUT P5, RZ, R208, 0x4, RZ, 0xc0, !PT ;  /* 0x00000004d0ff7812 */ /* 0x000fe200078ac0ff */
[----:B------:R-:W-:Y:S01]  /*26c0*/  IMAD.IADD R136, R136, 0x1, R13 ;  /* 0x0000000188887824 */ /* 0x000fe200078e020d */
[----:B------:R-:W-:Y:S01]  /*26d0*/  MOV R127, 0x20 ;  /* 0x00000020007f7802 */ /* 0x000fe20000000f00 */
[----:B------:R-:W-:Y:S01]  /*26e0*/  IMAD R13, R141, R89, R0 ;  /* 0x000000598d0d7224 */ /* 0x000fe200078e0200 */
[----:B------:R-:W-:-:S02]  /*26f0*/  SEL R8, RZ, 0x20, P0 ;  /* 0x00000020ff087807 */ /* 0x000fc40000000000 */
[----:B------:R-:W-:Y:S01]  /*2700*/  LOP3.LUT R20, R5, R4, RZ, 0xfc, !PT ;  /* 0x0000000405147212 */ /* 0x000fe200078efcff */
[----:B------:R-:W-:Y:S01]  /*2710*/  IMAD.IADD R104, R93, 0x1, R13 ;  /* 0x000000015d687824 */ /* 0x000fe200078e020d */
[----:B------:R-:W-:Y:S01]  /*2720*/  LOP3.LUT R4, R5, 0x1, RZ, 0xc0, !PT ;  /* 0x0000000105047812 */ /* 0x000fe200078ec0ff */
[----:B------:R-:W-:Y:S01]  /*2730*/  IMAD.IADD R102, R13, 0x1, R91 ;  /* 0x000000010d667824 */ /* 0x000fe200078e025b */
[C---:B------:R-:W-:Y:S01]  /*2740*/  SHF.L.U64.HI R106, R94.reuse, 0x6, R95 ;  /* 0x000000065e6a7819 */ /* 0x040fe2000001025f */
[----:B------:R-:W-:Y:S01]  /*2750*/  IMAD.WIDE.U32 R94, R94, 0x60, RZ ;  /* 0x000000605e5e7825 */ /* 0x000fe200078e00ff */
[----:B------:R-:W-:Y:S02]  /*2760*/  SHF.R.S32.HI R118, RZ, 0x3, R6 ;  /* 0x00000003ff767819 */ /* 0x000fe40000011406 */
[----:B------:R-:W-:Y:S02]  /*2770*/  LOP3.LUT R5, R6, 0xfffffff8, RZ, 0xc0, !PT ;  /* 0xfffffff806057812 */ /* 0x000fe400078ec0ff */
[C---:B------:R-:W-:Y:S01]  /*2780*/  SHF.L.U64.HI R108, R88.reuse, 0x6, R89 ;  /* 0x00000006586c7819 */ /* 0x040fe20000010259 */
[----:B------:R-:W-:Y:S01]  /*2790*/  IMAD.WIDE.U32 R88, R88, 0x60, RZ ;  /* 0x0000006058587825 */ /* 0x000fe200078e00ff */
[----:B------:R-:W-:-:S02]  /*27a0*/  SEL R127, R127, 0xffffffe0, !P5 ;  /* 0xffffffe07f7f7807 */ /* 0x000fc40006800000 */
[----:B------:R-:W-:Y:S01]  /*27b0*/  SHF.R.S32.HI R117, RZ, 0x3, R7 ;  /* 0x00000003ff757819 */ /* 0x000fe20000011407 */
[----:B------:R-:W-:Y:S01]  /*27c0*/  IMAD.IADD R133, R89, 0x1, R133 ;  /* 0x0000000159857824 */ /* 0x000fe200078e0285 */
[----:B------:R-:W-:Y:S01]  /*27d0*/  LOP3.LUT R6, R7, 0xfffffff8, RZ, 0xc0, !PT ;  /* 0xfffffff807067812 */ /* 0x000fe200078ec0ff */
[----:B------:R-:W-:Y:S01]  /*27e0*/  IMAD.IADD R134, R127, 0x1, R3 ;  /* 0x000000017f867824 */ /* 0x000fe200078e0203 */
[C---:B------:R-:W-:Y:S02]  /*27f0*/  LOP3.LUT R27, R9.reuse, R8, RZ, 0xfc, !PT ;  /* 0x00000008091b7212 */ /* 0x040fe400078efcff */
[----:B------:R-:W-:Y:S02]  /*2800*/  LOP3.LUT R7, R12, 0xfffffff8, RZ, 0xc0, !PT ;  /* 0xfffffff80c077812 */ /* 0x000fe400078ec0ff */
[----:B------:R-:W-:Y:S02]  /*2810*/  LOP3.LUT R8, R9, 0x1, RZ, 0xc0, !PT ;  /* 0x0000000109087812 */ /* 0x000fe400078ec0ff */
[----:B------:R-:W-:-:S02]  /*2820*/  LOP3.LUT R9, R20, 0x2, RZ, 0xc0, !PT ;  /* 0x0000000214097812 */ /* 0x000fc400078ec0ff */
[----:B------:R-:W-:Y:S02]  /*2830*/  LOP3.LUT R10, R20, 0x4, RZ, 0xc0, !PT ;  /* 0x00000004140a7812 */ /* 0x000fe400078ec0ff */
[C---:B------:R-:W-:Y:S02]  /*2840*/  LOP3.LUT R21, R27.reuse, 0x2, RZ, 0xc0, !PT ;  /* 0x000000021b157812 */ /* 0x040fe400078ec0ff */
[C---:B------:R-:W-:Y:S02]  /*2850*/  LOP3.LUT R25, R27.reuse, 0x4, RZ, 0xc0, !PT ;  /* 0x000000041b197812 */ /* 0x040fe400078ec0ff */
[C---:B------:R-:W-:Y:S02]  /*2860*/  LOP3.LUT R100, R27.reuse, 0x8, RZ, 0xc0, !PT ;  /* 0x000000081b647812 */ /* 0x040fe400078ec0ff */
[----:B------:R-:W-:Y:S02]  /*2870*/  LOP3.LUT R26, R27, 0x10, RZ, 0xc0, !PT ;  /* 0x000000101b1a7812 */ /* 0x000fe400078ec0ff */
[----:B------:R-:W-:-:S02]  /*2880*/  SHF.R.S32.HI R0, RZ, 0x1f, R30 ;  /* 0x0000001fff007819 */ /* 0x000fc4000001141e */
[----:B0-----:R-:W-:Y:S02]  /*2890*/  LEA.HI R144, R144, 0x8, RZ, 0x19 ;  /* 0x0000000890907811 */ /* 0x001fe400078fc8ff */
[----:B------:R-:W-:Y:S02]  /*28a0*/  IADD3 R132, R95, R11, RZ ;  /* 0x0000000b5f847210 */ /* 0x000fe40007ffe0ff */
[----:B------:R-:W-:Y:S02]  /*28b0*/  IADD3 R103, R103, R97, RZ ;  /* 0x0000006167677210 */ /* 0x000fe40007ffe0ff */
[----:B------:R-:W-:Y:S02]  /*28c0*/  SHF.R.S32.HI R114, RZ, 0x3, R12 ;  /* 0x00000003ff727819 */ /* 0x000fe4000001140c */
[----:B------:R-:W-:Y:S02]  /*28d0*/  LOP3.LUT R20, R20, 0x8, RZ, 0xc0, !PT ;  /* 0x0000000814147812 */ /* 0x000fe400078ec0ff */
[----:B------:R-:W-:-:S02]  /*28e0*/  SHF.R.S32.HI R112, RZ, 0x1f, R5 ;  /* 0x0000001fff707819 */ /* 0x000fc40000011405 */
[----:B------:R-:W-:Y:S02]  /*28f0*/  SHF.R.S32.HI R111, RZ, 0x1f, R6 ;  /* 0x0000001fff6f7819 */ /* 0x000fe40000011406 */
[----:B------:R-:W-:Y:S02]  /*2900*/  SHF.R.S32.HI R110, RZ, 0x1f, R7 ;  /* 0x0000001fff6e7819 */ /* 0x000fe40000011407 */
[----:B------:R-:W-:Y:S02]  /*2910*/  LOP3.LUT R27, R27, 0x20, RZ, 0xc0, !PT ;  /* 0x000000201b1b7812 */ /* 0x000fe400078ec0ff */
[----:B----4-:R-:W-:-:S07]  /*2920*/  SHF.R.S32.HI R129, RZ, 0x1f, R101 ;  /* 0x0000001fff817819 */ /* 0x010fce0000011465 */
.L_x_1688:
[----:B0-----:R-:W0:Y:S01]  /*2930*/  LDC R32, c[0x0][0x430] ;  /* 0x00010c00ff207b82 */ /* 0x001e220000000800 */
[----:B------:R-:W-:-:S04]  /*2940*/  VIADD R2, R2, 0xffffffff ;  /* 0xffffffff02027836 */ /* 0x000fc80000000000 */
[----:B------:R-:W-:-:S03]  /*2950*/  IMAD R11, R2, 0x60, R113 ;  /* 0x00000060020b7824 */ /* 0x000fc600078e0271 */
[----:B------:R-:W1:Y:S02]  /*2960*/  LDC R124, c[0x0][0x3f4] ;  /* 0x0000fd00ff7c7b82 */ /* 0x000e640000000800 */
[----:B------:R-:W-:Y:S02]  /*2970*/  ISETP.GE.AND P0, PT, R11, R24, PT ;  /* 0x000000180b00720c */ /* 0x000fe40003f06270 */
[----:B------:R-:W-:Y:S02]  /*2980*/  IADD3 R33, R130, R11, RZ ;  /* 0x0000000b82217210 */ /* 0x000fe40007ffe0ff */
[----:B------:R-:W-:-:S03]  /*2990*/  ISETP.GT.OR P0, PT, R113, 0x5f, P0 ;  /* 0x0000005f7100780c */ /* 0x000fc60000704670 */
[----:B------:R-:W-:Y:S01]  /*29a0*/  IMAD.MOV.U32 R11, RZ, RZ, R33 ;  /* 0x000000ffff0b7224 */ /* 0x000fe200078e0021 */
        /* <DEDUP_REMOVED lines=9> */
[----:B------:R-:W-:Y:S02]  /*2a40*/  @!P0 IMAD R31, R101, R15, R28 ;  /* 0x0000000f651f8224 */ /* 0x000fe400078e021c */
[----:B------:R-:W-:-:S04]  /*2a50*/  @!P0 IMAD.MOV.U32 R28, RZ, RZ, R11 ;  /* 0x000000ffff1c8224 */ /* 0x000fc800078e000b */
[----:B------:R-:W-:Y:S01]  /*2a60*/  @!P0 IMAD.WIDE.U32 R14, R101, R14, R28 ;  /* 0x0000000e650e8225 */ /* 0x000fe200078e001c */
[----:B------:R-:W-:-:S03]  /*2a70*/  MOV R28, RZ ;  /* 0x000000ff001c7202 */ /* 0x000fc60000000f00 */
[----:B------:R-:W-:Y:S01]  /*2a80*/  @!P0 IMAD.IADD R15, R15, 0x1, R31 ;  /* 0x000000010f0f8824 */ /* 0x000fe200078e021f */
[----:B--2---:R-:W-:-:S04]  /*2a90*/  @!P0 LEA R12, P4, R14, R12, 0x2 ;  /* 0x0000000c0e0c8211 */ /* 0x004fc800078810ff */
[----:B------:R-:W-:-:S05]  /*2aa0*/  @!P0 LEA.HI.X R13, R14, R13, R15, 0x2, P4 ;  /* 0x0000000d0e0d8211 */ /* 0x000fca00020f140f */
[----:B------:R0:W5:Y:S01]  /*2ab0*/  @!P0 LDG.E R28, desc[UR60][R12.64] ;  /* 0x0000003c0c1c8981 */ /* 0x000162000c1e1900 */
[----:B-1----:R-:W-:Y:S01]  /*2ac0*/  ISETP.GE.AND P0, PT, R124, 0x1, PT ;  /* 0x000000017c00780c */ /* 0x002fe20003f06270 */
[----:B------:R-:W-:Y:S01]  /*2ad0*/  IMAD.MOV R29, RZ, RZ, -R11 ;  /* 0x000000ffff1d7224 */ /* 0x000fe200078e0a0b */
[----:B------:R-:W-:Y:S01]  /*2ae0*/  ISETP.GT.AND P4, PT, R2, R126, PT ;  /* 0x0000007e0200720c */ /* 0x000fe20003f84270 */
[C---:B------:R-:W-:Y:S01]  /*2af0*/  IMAD R11, R19.reuse, 0x4800, R134 ;  /* 0x00004800130b7824 */ /* 0x040fe200078e0286 */
[----:B------:R-:W-:Y:S05]  /*2b00*/  YIELD ;  /* 0x0000000000007946 */ /* 0x000fea0003800000 */
[----:B------:R-:W-:Y:S01]  /*2b10*/  IMAD R29, R32, R29, R33 ;  /* 0x0000001d201d7224 */ /* 0x000fe200078e0221 */
[----:B------:R-:W-:Y:S01]  /*2b20*/  BSSY B0, `(.L_x_1583) ;  /* 0x00007a0000007945 */ /* 0x000fe20003800000 */
[----:B------:R-:W-:Y:S01]  /*2b30*/  IMAD R33, R19, 0x4800, R3 ;  /* 0x0000480013217824 */ /* 0x000fe200078e0203 */
[----:B------:R-:W-:Y:S01]  /*2b40*/  P2R R123, PR, RZ, 0x10 ;  /* 0x00000010ff7b7803 */ /* 0x000fe20000000000 */
[----:B------:R-:W-:-:S02]  /*2b50*/  IMAD R32, R11, 0x2, R122 ;  /* 0x000000020b207824 */ /* 0x000fc400078e027a */
[----:B------:R-:W-:Y:S01]  /*2b60*/  IMAD R33, R33, 0x2, R122 ;  /* 0x0000000221217824 */ /* 0x000fe200078e027a */
        /* <DEDUP_REMOVED lines=8> */
[-C--:B------:R-:W-:Y:S02]  /*2bf0*/  IMAD R34, R133, R2.reuse, RZ ;  /* 0x0000000285227224 */ /* 0x080fe400078e02ff */
[----:B------:R-:W-:Y:S01]  /*2c00*/  IMAD R11, R29, UR5, R14 ;  /* 0x000000051d0b7c24 */ /* 0x000fe2000f8e020e */
[----:B------:R-:W-:Y:S01]  /*2c10*/  ULDC.64 UR4, c[0x0][0x310] ;  /* 0x0000c40000047ab9 */ /* 0x000fe20000000a00 */
[----:B------:R-:W-:-:S02]  /*2c20*/  IMAD R14, R132, R2, RZ ;  /* 0x00000002840e7224 */ /* 0x000fc400078e02ff */
[----:B------:R-:W-:Y:S01]  /*2c30*/  IMAD R15, R84, UR4, RZ ;  /* 0x00000004540f7c24 */ /* 0x000fe2000f8e02ff */
[----:B------:R-:W-:Y:S01]  /*2c40*/  IADD3 R13, R13, R11, RZ ;  /* 0x0000000b0d0d7210 */ /* 0x000fe20007ffe0ff */
[----:B------:R-:W-:Y:S01]  /*2c50*/  IMAD R85, R2, -0x60, R24 ;  /* 0xffffffa002557824 */ /* 0x000fe200078e0218 */
[----:B------:R-:W-:Y:S01]  /*2c60*/  SHF.R.S32.HI R11, RZ, 0x1f, R2 ;  /* 0x0000001fff0b7819 */ /* 0x000fe20000011402 */
[C---:B------:R-:W-:Y:S02]  /*2c70*/  IMAD R15, R28.reuse, UR5, R15 ;  /* 0x000000051c0f7c24 */ /* 0x040fe4000f8e020f */
[----:B------:R-:W-:Y:S01]  /*2c80*/  IMAD.WIDE.U32 R12, R28, UR4, R12 ;  /* 0x000000041c0c7c25 */ /* 0x000fe2000f8e000c */
[----:B------:R-:W-:Y:S01]  /*2c90*/  ULDC.64 UR4, c[0x0][0x308] ;  /* 0x0000c20000047ab9 */ /* 0x000fe20000000a00 */
[----:B------:R-:W-:Y:S02]  /*2ca0*/  VIMNMX R85, R85, 0x60, PT ;  /* 0x0000006055557848 */ /* 0x000fe40003fe0100 */
[----:B------:R-:W-:-:S02]  /*2cb0*/  IMAD.IADD R13, R13, 0x1, R15 ;  /* 0x000000010d0d7824 */ /* 0x000fc400078e020f */
[----:B------:R-:W-:Y:S02]  /*2cc0*/  IMAD R15, R0, UR4, RZ ;  /* 0x00000004000f7c24 */ /* 0x000fe4000f8e02ff */
[----:B------:R-:W-:Y:S02]  /*2cd0*/  IMAD R39, R11, R88, R34 ;  /* 0x000000580b277224 */ /* 0x000fe400078e0222 */
[C---:B------:R-:W-:Y:S02]  /*2ce0*/  IMAD R115, R30.reuse, UR5, R15 ;  /* 0x000000051e737c24 */ /* 0x040fe4000f8e020f */
[----:B------:R-:W-:Y:S01]  /*2cf0*/  IMAD.WIDE.U32 R34, R30, UR4, R12 ;  /* 0x000000041e227c25 */ /* 0x000fe2000f8e000c */
[----:B------:R-:W-:-:S03]  /*2d00*/  ULDC.64 UR4, c[0x0][0x2e8] ;  /* 0x0000ba0000047ab9 */ /* 0x000fc60000000a00 */
[----:B------:R-:W-:Y:S01]  /*2d10*/  IMAD.IADD R115, R35, 0x1, R115 ;  /* 0x0000000123737824 */ /* 0x000fe200078e0273 */
[----:B------:R-:W-:Y:S01]  /*2d20*/  LEA R116, P4, R34, UR4, 0x1 ;  /* 0x0000000422747c11 */ /* 0x000fe2000f8808ff */
[----:B------:R-:W-:Y:S02]  /*2d30*/  IMAD R37, R11, R94, R14 ;  /* 0x0000005e0b257224 */ /* 0x000fe400078e020e */
[----:B------:R-:W-:Y:S01]  /*2d40*/  IMAD.WIDE.U32 R12, R88, R2, RZ ;  /* 0x00000002580c7225 */ /* 0x000fe200078e00ff */
[----:B------:R-:W-:-:S03]  /*2d50*/  LEA.HI.X R115, R34, UR5, R115, 0x1, P4 ;  /* 0x0000000522737c11 */ /* 0x000fc6000a0f0c73 */
[----:B------:R-:W-:Y:S01]  /*2d60*/  IMAD.WIDE.U32 R14, R94, R2, RZ ;  /* 0x000000025e0e7225 */ /* 0x000fe200078e00ff */
[----:B------:R-:W-:-:S03]  /*2d70*/  IADD3 R82, R13, R39, RZ ;  /* 0x000000270d527210 */ /* 0x000fc60007ffe0ff */
        /* <DEDUP_REMOVED lines=22> */
[----:B------:R-:W-:Y:S01]  /*2ee0*/  CS2R R78, SRZ ;  /* 0x00000000004e7805 */ /* 0x000fe2000001ff00 */
[----:B------:R-:W-:Y:S01]  /*2ef0*/  IMAD.X R38, R11, 0x1, R105, P5 ;  /* 0x000000010b267824 */ /* 0x000fe200028e0669 */
[----:B------:R-:W-:Y:S01]  /*2f00*/  LEA R36, P5, R37, UR4, 0x1 ;  /* 0x0000000425247c11 */ /* 0x000fe2000f8a08ff */
[----:B------:R-:W-:Y:S01]  /*2f10*/  IMAD.X R40, R82, 0x1, R104, P0 ;  /* 0x0000000152287824 */ /* 0x000fe200000e0668 */
[----:B------:R-:W-:Y:S02]  /*2f20*/  ISETP.GE.AND P0, PT, R164, R124, PT ;  /* 0x0000007ca400720c */ /* 0x000fe40003f06270 */
[----:B------:R-:W-:-:S02]  /*2f30*/  CS2R R74, SRZ ;  /* 0x00000000004a7805 */ /* 0x000fc4000001ff00 */
[----:B------:R-:W-:Y:S02]  /*2f40*/  LEA.HI.X R37, R37, UR5, R38, 0x1, P5 ;  /* 0x0000000525257c11 */ /* 0x000fe4000a8f0c26 */
[----:B------:R-:W-:Y:S02]  /*2f50*/  CS2R R80, SRZ ;  /* 0x0000000000507805 */ /* 0x000fe4000001ff00 */
[C---:B------:R-:W-:Y:S02]  /*2f60*/  LEA R38, P5, R39.reuse, UR6, 0x1 ;  /* 0x0000000627267c11 */ /* 0x040fe4000f8a08ff */
[----:B------:R-:W-:Y:S02]  /*2f70*/  CS2R R76, SRZ ;  /* 0x00000000004c7805 */ /* 0x000fe4000001ff00 */
[----:B------:R-:W-:Y:S02]  /*2f80*/  LEA.HI.X R39, R39, UR7, R40, 0x1, P5 ;  /* 0x0000000727277c11 */ /* 0x000fe4000a8f0c28 */
        /* <DEDUP_REMOVED lines=25> */
.L_x_1587:
[----:B------:R-:W-:Y:S05]  /*3120*/  BSYNC B1 ;  /* 0x0000000000017941 */ /* 0x000fea0003800000 */
.L_x_1586:
        /* <DEDUP_REMOVED lines=56> */
.L_x_1589:
[----:B------:R-:W-:Y:S05]  /*34b0*/  BSYNC B1 ;  /* 0x0000000000017941 */ /* 0x000fea0003800000 */
.L_x_1588:
[----:B------:R-:W2:Y:S01]  /*34c0*/  LDL R11, [R1+0x30] ;  /* 0x00003000010b7983 */ /* 0x000ea20000100800 */
[----:B0-----:R-:W-:Y:S01]  /*34d0*/  IMAD.MOV.U32 R12, RZ, RZ, R63 ;  /* 0x000000ffff0c7224 */ /* 0x001fe200078e003f */
[----:B------:R-:W-:Y:S01]  /*34e0*/  MOV R14, R67 ;  /* 0x00000043000e7202 */ /* 0x000fe20000000f00 */
[----:B------:R-:W-:Y:S01]  /*34f0*/  IMAD.MOV.U32 R13, RZ, RZ, R66 ;  /* 0x000000ffff0d7224 */ /* 0x000fe200078e0042 */
[----:B------:R-:W-:Y:S02]  /*3500*/  PRMT R155, R83, 0x5410, R86 ;  /* 0x00005410539b7816 */ /* 0x000fe40000000056 */
[----:B------:R-:W-:Y:S02]  /*3510*/  PRMT R159, R14, 0x7610, R159 ;  /* 0x000076100e9f7816 */ /* 0x000fe4000000009f */
        /* <DEDUP_REMOVED lines=11> */
[----:B------:R-:W-:Y:S01]  /*35d0*/  PRMT R159, R159, 0x5410, R14 ;  /* 0x000054109f9f7816 */ /* 0x000fe2000000000e */
[----:B------:R-:W-:-:S05]  /*35e0*/  IMAD.MOV.U32 R14, RZ, RZ, R76 ;  /* 0x000000ffff0e7224 */ /* 0x000fca00078e004c */
[----:B------:R-:W-:Y:S01]  /*35f0*/  PRMT R210, R13, 0x5410, R14 ;  /* 0x000054100dd27816 */ /* 0x000fe2000000000e */
[----:B-----5:R-:W-:Y:S02]  /*3600*/  IMAD.MOV.U32 R14, RZ, RZ, R34 ;  /* 0x000000ffff0e7224 */ /* 0x020fe400078e0022 */
[----:B------:R-:W-:Y:S01]  /*3610*/  IMAD.MOV.U32 R13, RZ, RZ, R81 ;  /* 0x000000ffff0d7224 */ /* 0x000fe200078e0051 */
[----:B--2---:R-:W-:Y:S01]  /*3620*/  R2UR UR4, R11 ;  /* 0x000000000b0472ca */ /* 0x004fe200000e0000 */
[----:B------:R-:W-:-:S05]  /*3630*/  IMAD.MOV.U32 R11, RZ, RZ, R62 ;  /* 0x000000ffff0b7224 */ /* 0x000fca00078e003e */
[----:B------:R-:W-:Y:S01]  /*3640*/  PRMT R157, R12, 0x5410, R11 ;  /* 0x000054100c9d7816 */ /* 0x000fe2000000000b */
[----:B------:R-:W-:Y:S02]  /*3650*/  IMAD.MOV.U32 R11, RZ, RZ, R70 ;  /* 0x000000ffff0b7224 */ /* 0x000fe400078e0046 */
[----:B------:R-:W-:-:S04]  /*3660*/  IMAD.MOV.U32 R12, RZ, RZ, R71 ;  /* 0x000000ffff0c7224 */ /* 0x000fc800078e0047 */
[----:B------:R-:W-:Y:S01]  /*3670*/  UISETP.NE.AND UP0, UPT, UR4, 0x3, UPT ;  /* 0x000000030400788c */ /* 0x000fe2000bf05270 */
[----:B------:R-:W-:Y:S01]  /*3680*/  PRMT R196, R11, 0x5410, R12 ;  /* 0x000054100bc47816 */ /* 0x000fe2000000000c */
[----:B------:R-:W-:Y:S02]  /*3690*/  IMAD.MOV.U32 R11, RZ, RZ, R78 ;  /* 0x000000ffff0b7224 */ /* 0x000fe400078e004e */
[----:B------:R-:W-:Y:S02]  /*36a0*/  IMAD.MOV.U32 R12, RZ, RZ, R79 ;  /* 0x000000ffff0c7224 */ /* 0x000fe400078e004f */
[----:B------:R-:W-:Y:S02]  /*36b0*/  PLOP3.LUT P0, PT, PT, PT, UP0, 0x80, 0x0 ;  /* 0x000000000000781c */ /* 0x000fe40003f0f008 */
        /* <DEDUP_REMOVED lines=9> */
[----:B------:R-:W-:Y:S02]  /*3750*/  PRMT R211, R11, 0x7610, R211 ;  /* 0x000076100bd37816 */ /* 0x000fe400000000d3 */
[----:B------:R-:W-:Y:S02]  /*3760*/  MOV R11, R35 ;  /* 0x00000023000b7202 */ /* 0x000fe40000000f00 */
[----:B------:R-:W-:Y:S01]  /*3770*/  PRMT R152, R152, 0x5410, R12 ;  /* 0x0000541098987816 */ /* 0x000fe2000000000c */
[----:B------:R-:W-:Y:S01]  /*3780*/  IMAD.MOV.U32 R12, RZ, RZ, R42 ;  /* 0x000000ffff0c7224 */ /* 0x000fe200078e002a */
[----:B------:R-:W-:Y:S01]  /*3790*/  PRMT R83, R14, 0x5410, R11 ;  /* 0x000054100e537816 */ /* 0x000fe2000000000b */
[----:B------:R-:W-:Y:S01]  /*37a0*/  IMAD.MOV.U32 R14, RZ, RZ, R38 ;  /* 0x000000ffff0e7224 */ /* 0x000fe200078e0026 */
[----:B------:R-:W-:-:S02]  /*37b0*/  MOV R11, R43 ;  /* 0x0000002b000b7202 */ /* 0x000fc40000000f00 */
[----:B------:R-:W-:Y:S01]  /*37c0*/  PRMT R211, R211, 0x5410, R13 ;  /* 0x00005410d3d37816 */ /* 0x000fe2000000000d */
[----:B------:R-:W-:Y:S01]  /*37d0*/  IMAD.MOV.U32 R13, RZ, RZ, R39 ;  /* 0x000000ffff0d7224 */ /* 0x000fe200078e0027 */
        /* <DEDUP_REMOVED lines=24> */
[----:B------:R-:W-:Y:S02]  /*3960*/  IMAD.MOV.U32 R13, RZ, RZ, R49 ;  /* 0x000000ffff0d7224 */ /* 0x000fe400078e0031 */
[----:B------:R-:W-:Y:S02]  /*3970*/  IMAD.MOV.U32 R12, RZ, RZ, R56 ;  /* 0x000000ffff0c7224 */ /* 0x000fe400078e0038 */
[----:B------:R-:W-:Y:S01]  /*3980*/  IMAD.MOV.U32 R11, RZ, RZ, R57 ;  /* 0x000000ffff0b7224 */ /* 0x000fe200078e0039 */
[----:B------:R-:W-:-:S04]  /*3990*/  PRMT R147, R14, 0x5410, R13 ;  /* 0x000054100e937816 */ /* 0x000fc8000000000d */
[----:B------:R-:W-:Y:S01]  /*39a0*/  PRMT R154, R12, 0x5410, R11 ;  /* 0x000054100c9a7816 */ /* 0x000fe2000000000b */
[----:B------:R-:W-:Y:S06]  /*39b0*/  @!P0 BRA `(.L_x_1590) ;  /* 0x0000000000048947 */ /* 0x000fec0003800000 */
[----:B------:R-:W-:Y:S01]  /*39c0*/  BPT.TRAP 0x1 ;  /* 0x000000040000795c */ /* 0x000fe20000300000 */
.L_x_1590:
[----:B------:R-:W-:Y:S01]  /*39d0*/  IMAD R86, R19, 0x8, R18 ;  /* 0x0000000813567824 */ /* 0x000fe200078e0212 */
[----:B------:R-:W-:Y:S01]  /*39e0*/  SHF.L.U32 R87, R175, 0x1f, RZ ;  /* 0x0000001faf577819 */ /* 0x000fe200000006ff */
[----:B------:R-:W-:Y:S03]  /*39f0*/  BSSY B1, `(.L_x_1591) ;  /* 0x0000003000017945 */ /* 0x000fe60003800000 */
[----:B------:R-:W0:Y:S02]  /*3a00*/  SYNCS.PHASECHK.TRANS64.TRYWAIT P6, [R86+URZ+0x2a890], R87 ;  /* 0x02a89057560075a7 */ /* 0x000e2400080c017f */
[----:B0-----:R-:W-:Y:S05]  /*3a10*/  @!P6 BRA `(.L_x_1592) ;  /* 0x000002580088e947 */ /* 0x001fea0003800000 */
.L_x_2005:
[----:B------:R-:W-:Y:S05]  /*3a20*/  BSYNC B1 ;  /* 0x0000000000017941 */ /* 0x000fea0003800000 */
.L_x_1591:
[----:B------:R-:W-:-:S03]  /*3a30*/  UMOV UR4, 0xffffffff ;  /* 0xffffffff00047882 */ /* 0x000fc60000000000 */
[----:B------:R-:W-:Y:S05]  /*3a40*/  BRA.DIV UR4, `(.L_x_1593) ;  /* 0x0000025a04907947 */ /* 0x000fea000b800000 */
[----:B------:R1:W2:Y:S04]  /*3a50*/  SHFL.IDX PT, R82, R115, RZ, 0x1c1f ;  /* 0x001c1fff73527589 */ /* 0x0002a800000e0000 */
[----:B------:R1:W3:Y:S02]  /*3a60*/  SHFL.IDX PT, R11, R116, RZ, 0x1c1f ;  /* 0x001c1fff740b7589 */ /* 0x0002e400000e0000 */
.L_x_2009:
        /* <DEDUP_REMOVED lines=9> */
[----:B------:R-:W-:Y:S02]  /*3b00*/  SHF.R.U64 R150, R80, 0x10, R81 ;  /* 0x0000001050967819 */ /* 0x000fe40000001251 */
[----:B0-----:R-:W-:Y:S02]  /*3b10*/  MOV R80, R13 ;  /* 0x0000000d00507202 */ /* 0x001fe40000000f00 */
[----:B------:R-:W-:Y:S01]  /*3b20*/  SHF.R.U64 R78, R78, 0x10, R79 ;  /* 0x000000104e4e7819 */ /* 0x000fe2000000124f */
        /* <DEDUP_REMOVED lines=9> */
[----:B------:R-:W-:Y:S01]  /*3bc0*/  SHF.R.U32.HI R78, RZ, 0x10, R79 ;  /* 0x00000010ff4e7819 */ /* 0x000fe2000001164f */
[----:B------:R-:W-:Y:S02]  /*3bd0*/  IMAD.MOV.U32 R79, RZ, RZ, R12 ;  /* 0x000000ffff4f7224 */ /* 0x000fe400078e000c */
        /* <DEDUP_REMOVED lines=9> */
[----:B------:R-:W-:Y:S02]  /*3c70*/  HADD2.F32 R80, -RZ, R152.H1_H1 ;  /* 0x30000098ff507230 */ /* 0x000fe40000004100 */
[----:B------:R-:W-:Y:S01]  /*3c80*/  FFMA.FTZ R13, R13, R78, R15 ;  /* 0x0000004e0d0d7223 */ /* 0x000fe2000001000f */
[----:B------:R-:W-:Y:S02]  /*3c90*/  IMAD.MOV.U32 R78, RZ, RZ, R14 ;  /* 0x000000ffff4e7224 */ /* 0x000fe400078e000e */
[----:B------:R-:W-:-:S02]  /*3ca0*/  HADD2.F32 R14, -RZ, R79.H1_H1 ;  /* 0x3000004fff0e7230 */ /* 0x000fc40000004100 */
[----:B------:R-:W-:Y:S02]  /*3cb0*/  HADD2.F32 R15, -RZ, R79.H0_H0 ;  /* 0x2000004fff0f7230 */ /* 0x000fe40000004100 */
[----:B------:R-:W-:Y:S02]  /*3cc0*/  HADD2.F32 R79, -RZ, R152.H0_H0 ;  /* 0x20000098ff4f7230 */ /* 0x000fe40000004100 */
[-C--:B------:R-:W-:Y:S01]  /*3cd0*/  FMUL.FTZ R81, R14, R80.reuse ;  /* 0x000000500e517220 */ /* 0x080fe20000410000 */
[----:B------:R-:W-:Y:S02]  /*3ce0*/  HADD2.F32 R152, -RZ, R211.H1_H1 ;  /* 0x300000d3ff987230 */ /* 0x000fe40000004100 */
[C---:B------:R-:W-:Y:S01]  /*3cf0*/  FMUL.FTZ R80, R15.reuse, R80 ;  /* 0x000000500f507220 */ /* 0x040fe20000410000 */
[----:B------:R-:W-:-:S03]  /*3d00*/  FFMA.FTZ R15, R15, R79, -R81 ;  /* 0x0000004f0f0f7223 */ /* 0x000fc60000010851 */
[----:B------:R-:W-:Y:S01]  /*3d10*/  FFMA.FTZ R14, R14, R79, R80 ;  /* 0x0000004f0e0e7223 */ /* 0x000fe20000010050 */
[--C-:B------:R-:W-:Y:S02]  /*3d20*/  HADD2.F32 R80, -RZ, R78.reuse.H0_H0 ;  /* 0x2000004eff507230 */ /* 0x100fe40000004100 */
[----:B------:R-:W-:Y:S02]  /*3d30*/  HADD2.F32 R78, -RZ, R78.H1_H1 ;  /* 0x3000004eff4e7230 */ /* 0x000fe40000004100 */
[----:B------:R-:W-:Y:S01]  /*3d40*/  HADD2.F32 R79, -RZ, R204.H0_H0 ;  /* 0x200000ccff4f7230 */ /* 0x000fe20000004100 */
        /* <DEDUP_REMOVED lines=8> */
[----:B------:R-:W-:Y:S01]  /*3dd0*/  F2FP.F16.F32.PACK_AB R81, R152, R81 ;  /* 0x000000519851723e */ /* 0x000fe200000000ff */
[----:B------:R-:W-:-:S04]  /*3de0*/  IMAD.MOV.U32 R15, RZ, RZ, R78 ;  /* 0x000000ffff0f7224 */ /* 0x000fc800078e004e */
[----:B------:R-:W-:-:S07]  /*3df0*/  IMAD.MOV.U32 R14, RZ, RZ, R81 ;  /* 0x000000ffff0e7224 */ /* 0x000fce00078e0051 */
.L_x_1599:
[----:B------:R-:W-:Y:S05]  /*3e00*/  BSYNC B3 ;  /* 0x0000000000037941 */ /* 0x000fea0003800000 */
.L_x_1598:
[----:B---3--:R-:W-:-:S04]  /*3e10*/  LEA R78, P4, R16, R11, 0x1 ;  /* 0x0000000b104e7211 */ /* 0x008fc800078808ff */
[----:B--2---:R-:W-:-:S05]  /*3e20*/  LEA.HI.X R79, R16, R82, R17, 0x1, P4 ;  /* 0x00000052104f7211 */ /* 0x004fca00020f0c11 */
[----:B0-----:R4:W-:Y:S04]  /*3e30*/  ST.E.128 desc[UR60][R78.64], R12 ;  /* 0x0000000c4e007985 */ /* 0x0019e8000c101d3c */
.L_x_1597:
[----:B------:R-:W-:Y:S05]  /*3e40*/  BSYNC B2 ;  /* 0x0000000000027941 */ /* 0x000fea0003800000 */
.L_x_1596:
        /* <DEDUP_REMOVED lines=8> */
[----:B------:R-:W-:Y:S01]  /*3ed0*/  HADD2.F32 R80, -RZ, R211.H0_H0 ;  /* 0x200000d3ff507230 */ /* 0x000fe20000004100 */
        /* <DEDUP_REMOVED lines=46> */
.L_x_1603:
[----:B------:R-:W-:Y:S05]  /*41c0*/  BSYNC B3 ;  /* 0x0000000000037941 */ /* 0x000fea0003800000 */
.L_x_1602:
[----:B------:R-:W-:Y:S01]  /*41d0*/  SHF.L.U32 R76, R170, 0x3, RZ ;  /* 0x00000003aa4c7819 */ /* 0x000fe200000006ff */
[----:B---3--:R-:W-:Y:S02]  /*41e0*/  IMAD.MOV.U32 R74, RZ, RZ, R11 ;  /* 0x000000ffff4a7224 */ /* 0x008fe400078e000b */
[----:B--2---:R-:W-:Y:S02]  /*41f0*/  IMAD.MOV.U32 R75, RZ, RZ, R82 ;  /* 0x000000ffff4b7224 */ /* 0x004fe400078e0052 */
[----:B------:R-:W-:-:S05]  /*4200*/  IMAD.WIDE R74, R76, 0x2, R74 ;  /* 0x000000024c4a7825 */ /* 0x000fca00078e024a */
[----:B0-----:R0:W-:Y:S02]  /*4210*/  ST.E.128 desc[UR60][R74.64], R12 ;  /* 0x0000000c4a007985 */ /* 0x0011e4000c101d3c */
.L_x_1601:
[----:B------:R-:W-:Y:S05]  /*4220*/  BSYNC B2 ;  /* 0x0000000000027941 */ /* 0x000fea0003800000 */
.L_x_1600:
[----:B------:R-:W-:Y:S01]  /*4230*/  ISETP.NE.AND P4, PT, R25, RZ, PT ;  /* 0x000000ff1900720c */ /* 0x000fe20003f85270 */
[----:B------:R-:W-:-:S12]  /*4240*/  BSSY B2, `(.L_x_1604) ;  /* 0x000003a000027945 */ /* 0x000fd80003800000 */
[----:B------:R-:W-:Y:S05]  /*4250*/  @!P4 BRA `(.L_x_1605) ;  /* 0x0000000000e0c947 */ /* 0x000fea0003800000 */
[----:B0---4-:R0:W4:Y:S01]  /*4260*/  LDS.128 R12, [R33+0x3000] ;  /* 0x00300000210c7984 */ /* 0x0111220000000c00 */
[----:B------:R-:W-:Y:S01]  /*4270*/  ISETP.GE.AND P4, PT, R177, R124, PT ;  /* 0x0000007cb100720c */ /* 0x000fe20003f86270 */
[----:B------:R-:W-:Y:S01]  /*4280*/  IMAD.SHL.U32 R76, R171, 0x8, RZ ;  /* 0x00000008ab4c7824 */ /* 0x000fe200078e00ff */
[----:B---3--:R-:W-:Y:S01]  /*4290*/  MOV R74, R11 ;  /* 0x0000000b004a7202 */ /* 0x008fe20000000f00 */
[----:B--2---:R-:W-:Y:S01]  /*42a0*/  IMAD.MOV.U32 R75, RZ, RZ, R82 ;  /* 0x000000ffff4b7224 */ /* 0x004fe200078e0052 */
[----:B------:R-:W-:Y:S03]  /*42b0*/  BSSY B3, `(.L_x_1606) ;  /* 0x0000031000037945 */ /* 0x000fe60003800000 */
[----:B------:R-:W-:-:S06]  /*42c0*/  IMAD.WIDE R74, R76, 0x2, R74 ;  /* 0x000000024c4a7825 */ /* 0x000fcc00078e024a */
        /* <DEDUP_REMOVED lines=9> */
[CC--:B------:R-:W-:Y:S01]  /*4360*/  FMUL.FTZ R77, R13.reuse, R72.reuse ;  /* 0x000000480d4d7220 */ /* 0x0c0fe20000410000 */
[----:B------:R-:W-:Y:S02]  /*4370*/  HADD2.F32 R78, -RZ, R196.H0_H0 ;  /* 0x200000c4ff4e7230 */ /* 0x000fe40000004100 */
[C---:B------:R-:W-:Y:S01]  /*4380*/  FMUL.FTZ R72, R76.reuse, R72 ;  /* 0x000000484c487220 */ /* 0x040fe20000410000 */
[----:B------:R-:W-:Y:S02]  /*4390*/  HADD2.F32 R80, -RZ, R210.H0_H0 ;  /* 0x200000d2ff507230 */ /* 0x000fe40000004100 */
[-C--:B------:R-:W-:Y:S01]  /*43a0*/  FFMA.FTZ R76, R76, R70.reuse, -R77 ;  /* 0x000000464c4c7223 */ /* 0x080fe2000001084d */
[----:B------:R-:W-:Y:S01]  /*43b0*/  FFMA.FTZ R72, R13, R70, R72 ;  /* 0x000000460d487223 */ /* 0x000fe20000010048 */
[----:B------:R-:W-:Y:S01]  /*43c0*/  SHF.R.U32.HI R13, RZ, 0x10, R73 ;  /* 0x00000010ff0d7819 */ /* 0x000fe20000011649 */
[----:B------:R-:W-:Y:S01]  /*43d0*/  IMAD.MOV.U32 R70, RZ, RZ, R15 ;  /* 0x000000ffff467224 */ /* 0x000fe200078e000f */
[----:B------:R-:W-:-:S02]  /*43e0*/  SHF.R.U32.HI R73, RZ, 0x10, R71 ;  /* 0x00000010ff497819 */ /* 0x000fc40000011647 */
[----:B------:R-:W-:Y:S01]  /*43f0*/  F2FP.F16.F32.PACK_AB R72, R72, R76 ;  /* 0x0000004c4848723e */ /* 0x000fe200000000ff */
[----:B------:R-:W-:Y:S02]  /*4400*/  HADD2.F32 R15, -RZ, R13.H0_H0 ;  /* 0x2000000dff0f7230 */ /* 0x000fe40000004100 */
[--C-:B------:R-:W-:Y:S02]  /*4410*/  HADD2.F32 R13, -RZ, R70.reuse.H1_H1 ;  /* 0x30000046ff0d7230 */ /* 0x100fe40000004100 */
[----:B------:R-:W-:Y:S02]  /*4420*/  HADD2.F32 R71, -RZ, R70.H0_H0 ;  /* 0x20000046ff477230 */ /* 0x000fe40000004100 */
[----:B------:R-:W-:Y:S02]  /*4430*/  HADD2.F32 R70, -RZ, R73.H0_H0 ;  /* 0x20000049ff467230 */ /* 0x000fe40000004100 */
[-C--:B------:R-:W-:Y:S01]  /*4440*/  FMUL.FTZ R77, R13, R15.reuse ;  /* 0x0000000f0d4d7220 */ /* 0x080fe20000410000 */
[----:B------:R-:W-:Y:S01]  /*4450*/  MOV R73, R14 ;  /* 0x0000000e00497202 */ /* 0x000fe20000000f00 */
[----:B------:R-:W-:-:S02]  /*4460*/  FMUL.FTZ R14, R71, R15 ;  /* 0x0000000f470e7220 */ /* 0x000fc40000410000 */
[-C--:B------:R-:W-:Y:S01]  /*4470*/  FFMA.FTZ R15, R71, R70.reuse, -R77 ;  /* 0x00000046470f7223 */ /* 0x080fe2000001084d */
[--C-:B------:R-:W-:Y:S02]  /*4480*/  HADD2.F32 R77, -RZ, R12.reuse.H1_H1 ;  /* 0x3000000cff4d7230 */ /* 0x100fe40000004100 */
[----:B------:R-:W-:Y:S01]  /*4490*/  FFMA.FTZ R13, R13, R70, R14 ;  /* 0x000000460d0d7223 */ /* 0x000fe2000001000e */
[----:B------:R-:W-:Y:S02]  /*44a0*/  HADD2.F32 R14, -RZ, R12.H0_H0 ;  /* 0x2000000cff0e7230 */ /* 0x000fe40000004100 */
[--C-:B------:R-:W-:Y:S02]  /*44b0*/  HADD2.F32 R70, -RZ, R73.reuse.H1_H1 ;  /* 0x30000049ff467230 */ /* 0x100fe40000004100 */
[-C--:B------:R-:W-:Y:S01]  /*44c0*/  FMUL.FTZ R12, R77, R79.reuse ;  /* 0x0000004f4d0c7220 */ /* 0x080fe20000410000 */
[----:B------:R-:W-:Y:S02]  /*44d0*/  HADD2.F32 R73, -RZ, R73.H0_H0 ;  /* 0x20000049ff497230 */ /* 0x000fe40000004100 */
[----:B------:R-:W-:Y:S01]  /*44e0*/  FMUL.FTZ R79, R14, R79 ;  /* 0x0000004f0e4f7220 */ /* 0x000fe20000410000 */
[----:B------:R-:W-:-:S02]  /*44f0*/  HADD2.F32 R71, -RZ, R196.H1_H1 ;  /* 0x300000c4ff477230 */ /* 0x000fc40000004100 */
[----:B------:R-:W-:Y:S01]  /*4500*/  FFMA.FTZ R14, R14, R78, -R12 ;  /* 0x0000004e0e0e7223 */ /* 0x000fe2000001080c */
[CC--:B------:R-:W-:Y:S01]  /*4510*/  FMUL.FTZ R12, R70.reuse, R80.reuse ;  /* 0x00000050460c7220 */ /* 0x0c0fe20000410000 */
[----:B------:R-:W-:Y:S01]  /*4520*/  FMUL.FTZ R80, R73, R80 ;  /* 0x0000005049507220 */ /* 0x000fe20000410000 */
[----:B------:R-:W-:Y:S01]  /*4530*/  FFMA.FTZ R79, R77, R78, R79 ;  /* 0x0000004e4d4f7223 */ /* 0x000fe2000001004f */
[----:B------:R-:W-:Y:S01]  /*4540*/  F2FP.F16.F32.PACK_AB R15, R13, R15 ;  /* 0x0000000f0d0f723e */ /* 0x000fe200000000ff */
[-C--:B------:R-:W-:Y:S01]  /*4550*/  FFMA.FTZ R12, R73, R71.reuse, -R12 ;  /* 0x00000047490c7223 */ /* 0x080fe2000001080c */
[----:B------:R-:W-:Y:S01]  /*4560*/  FFMA.FTZ R80, R70, R71, R80 ;  /* 0x0000004746507223 */ /* 0x000fe20000010050 */
[----:B------:R-:W-:Y:S01]  /*4570*/  IMAD.MOV.U32 R13, RZ, RZ, R72 ;  /* 0x000000ffff0d7224 */ /* 0x000fe200078e0048 */
[----:B------:R-:W-:-:S03]  /*4580*/  F2FP.F16.F32.PACK_AB R14, R79, R14 ;  /* 0x0000000e4f0e723e */ /* 0x000fc600000000ff */
[----:B------:R-:W-:Y:S02]  /*4590*/  F2FP.F16.F32.PACK_AB R80, R80, R12 ;  /* 0x0000000c5050723e */ /* 0x000fe400000000ff */
[----:B------:R-:W-:-:S03]  /*45a0*/  IMAD.MOV.U32 R12, RZ, RZ, R14 ;  /* 0x000000ffff0c7224 */ /* 0x000fc600078e000e */
[----:B------:R-:W-:-:S07]  /*45b0*/  IMAD.MOV.U32 R14, RZ, RZ, R80 ;  /* 0x000000ffff0e7224 */ /* 0x000fce00078e0050 */
.L_x_1607:
[----:B------:R-:W-:Y:S05]  /*45c0*/  BSYNC B3 ;  /* 0x0000000000037941 */ /* 0x000fea0003800000 */
.L_x_1606:
[----:B----4-:R0:W-:Y:S02]  /*45d0*/  ST.E.128 desc[UR60][R74.64], R12 ;  /* 0x0000000c4a007985 */ /* 0x0101e4000c101d3c */
.L_x_1605:
[----:B------:R-:W-:Y:S05]  /*45e0*/  BSYNC B2 ;  /* 0x0000000000027941 */ /* 0x000fea0003800000 */
.L_x_1604:
        /* <DEDUP_REMOVED lines=10> */
[----:B----4-:R-:W-:Y:S01]  /*4690*/  HADD2.F32 R73, -RZ, R15.H0_H0 ;  /* 0x2000000fff497230 */ /* 0x010fe20000004100 */
[----:B------:R-:W-:Y:S02]  /*46a0*/  SHF.R.U64 R68, R68, 0x10, R69 ;  /* 0x0000001044447819 */ /* 0x000fe40000001245 */
[----:B------:R-:W-:Y:S01]  /*46b0*/  SHF.R.U32.HI R66, RZ, 0x10, R67 ;  /* 0x00000010ff427819 */ /* 0x000fe20000011643 */
[----:B------:R-:W-:Y:S01]  /*46c0*/  HADD2.F32 R72, -RZ, R72.H0_H0 ;  /* 0x20000048ff487230 */ /* 0x000fe20000004100 */
[----:B------:R-:W-:Y:S01]  /*46d0*/  SHF.R.U32.HI R69, RZ, 0x10, R69 ;  /* 0x00000010ff457819 */ /* 0x000fe20000011645 */
[----:B------:R-:W-:Y:S01]  /*46e0*/  HADD2.F32 R75, -RZ, R68.H0_H0 ;  /* 0x20000044ff4b7230 */ /* 0x000fe20000004100 */
[----:B------:R-:W-:Y:S01]  /*46f0*/  MOV R67, R13 ;  /* 0x0000000d00437202 */ /* 0x000fe20000000f00 */
[----:B------:R-:W-:Y:S02]  /*4700*/  IMAD.MOV.U32 R13, RZ, RZ, R14 ;  /* 0x000000ffff0d7224 */ /* 0x000fe400078e000e */
[----:B------:R-:W-:-:S02]  /*4710*/  HADD2.F32 R14, -RZ, R69.H0_H0 ;  /* 0x20000045ff0e7230 */ /* 0x000fc40000004100 */
[--C-:B------:R-:W-:Y:S02]  /*4720*/  HADD2.F32 R69, -RZ, R67.reuse.H1_H1 ;  /* 0x30000043ff457230 */ /* 0x100fe40000004100 */
[----:B------:R-:W-:Y:S02]  /*4730*/  HADD2.F32 R74, -RZ, R67.H0_H0 ;  /* 0x20000043ff4a7230 */ /* 0x000fe40000004100 */
[----:B------:R-:W-:Y:S02]  /*4740*/  HADD2.F32 R68, -RZ, R15.H1_H1 ;  /* 0x3000000fff447230 */ /* 0x000fe40000004100 */
[-C--:B------:R-:W-:Y:S01]  /*4750*/  FMUL.FTZ R15, R69, R75.reuse ;  /* 0x0000004b450f7220 */ /* 0x080fe20000410000 */
[----:B------:R-:W-:Y:S02]  /*4760*/  HADD2.F32 R67, -RZ, R66.H0_H0 ;  /* 0x20000042ff437230 */ /* 0x000fe40000004100 */
[----:B------:R-:W-:Y:S01]  /*4770*/  FMUL.FTZ R76, R74, R75 ;  /* 0x0000004b4a4c7220 */ /* 0x000fe20000410000 */
[-C--:B------:R-:W-:Y:S01]  /*4780*/  FMUL.FTZ R75, R73, R14.reuse ;  /* 0x0000000e494b7220 */ /* 0x080fe20000410000 */
[----:B------:R-:W-:Y:S01]  /*4790*/  FMUL.FTZ R66, R68, R14 ;  /* 0x0000000e44427220 */ /* 0x000fe20000410000 */
[-C--:B------:R-:W-:Y:S01]  /*47a0*/  FFMA.FTZ R14, R74, R72.reuse, -R15 ;  /* 0x000000484a0e7223 */ /* 0x080fe2000001080f */
[----:B------:R-:W-:Y:S01]  /*47b0*/  FFMA.FTZ R15, R69, R72, R76 ;  /* 0x00000048450f7223 */ /* 0x000fe2000001004c */
[----:B------:R-:W-:-:S02]  /*47c0*/  HADD2.F32 R69, -RZ, R189.H0_H0 ;  /* 0x200000bdff457230 */ /* 0x000fc40000004100 */
[-C--:B------:R-:W-:Y:S01]  /*47d0*/  FFMA.FTZ R66, R73, R67.reuse, -R66 ;  /* 0x0000004349427223 */ /* 0x080fe20000010842 */
[--C-:B------:R-:W-:Y:S02]  /*47e0*/  HADD2.F32 R73, -RZ, R12.reuse.H1_H1 ;  /* 0x3000000cff497230 */ /* 0x100fe40000004100 */
[----:B------:R-:W-:Y:S01]  /*47f0*/  FFMA.FTZ R68, R68, R67, R75 ;  /* 0x0000004344447223 */ /* 0x000fe2000001004b */
[----:B------:R-:W-:Y:S01]  /*4800*/  HADD2.F32 R74, -RZ, R12.H0_H0 ;  /* 0x2000000cff4a7230 */ /* 0x000fe20000004100 */
[----:B------:R-:W-:Y:S01]  /*4810*/  F2FP.F16.F32.PACK_AB R14, R15, R14 ;  /* 0x0000000e0f0e723e */ /* 0x000fe200000000ff */
[----:B------:R-:W-:Y:S02]  /*4820*/  HADD2.F32 R67, -RZ, R159.H1_H1 ;  /* 0x3000009fff437230 */ /* 0x000fe40000004100 */
[--C-:B------:R-:W-:Y:S02]  /*4830*/  HADD2.F32 R12, -RZ, R13.reuse.H1_H1 ;  /* 0x3000000dff0c7230 */ /* 0x100fe40000004100 */
[----:B------:R-:W-:Y:S01]  /*4840*/  FMUL.FTZ R77, R74, R69 ;  /* 0x000000454a4d7220 */ /* 0x000fe20000410000 */
[----:B------:R-:W-:-:S02]  /*4850*/  HADD2.F32 R76, -RZ, R13.H0_H0 ;  /* 0x2000000dff4c7230 */ /* 0x000fc40000004100 */
[C---:B------:R-:W-:Y:S01]  /*4860*/  FMUL.FTZ R13, R73.reuse, R69 ;  /* 0x00000045490d7220 */ /* 0x040fe20000410000 */
[----:B------:R-:W-:Y:S02]  /*4870*/  HADD2.F32 R72, -RZ, R189.H1_H1 ;  /* 0x300000bdff487230 */ /* 0x000fe40000004100 */
        /* <DEDUP_REMOVED lines=8> */
[----:B------:R-:W-:-:S02]  /*4900*/  IMAD.MOV.U32 R15, RZ, RZ, R66 ;  /* 0x000000ffff0f7224 */ /* 0x000fc400078e0042 */
[----:B------:R-:W-:Y:S02]  /*4910*/  F2FP.F16.F32.PACK_AB R13, R77, R13 ;  /* 0x0000000d4d0d723e */ /* 0x000fe400000000ff */
[----:B------:R-:W-:-:S03]  /*4920*/  F2FP.F16.F32.PACK_AB R67, R67, R69 ;  /* 0x000000454343723e */ /* 0x000fc600000000ff */
[----:B------:R-:W-:Y:S02]  /*4930*/  IMAD.MOV.U32 R12, RZ, RZ, R13 ;  /* 0x000000ffff0c7224 */ /* 0x000fe400078e000d */
[----:B------:R-:W-:Y:S01]  /*4940*/  IMAD.MOV.U32 R13, RZ, RZ, R14 ;  /* 0x000000ffff0d7224 */ /* 0x000fe200078e000e */
[----:B------:R-:W-:-:S07]  /*4950*/  MOV R14, R67 ;  /* 0x00000043000e7202 */ /* 0x000fce0000000f00 */
.L_x_1611:
[----:B------:R-:W-:Y:S05]  /*4960*/  BSYNC B3 ;  /* 0x0000000000037941 */ /* 0x000fea0003800000 */
.L_x_1610:
[----:B----4-:R0:W-:Y:S02]  /*4970*/  ST.E.128 desc[UR60][R70.64], R12 ;  /* 0x0000000c46007985 */ /* 0x0101e4000c101d3c */
.L_x_1609:
[----:B------:R-:W-:Y:S05]  /*4980*/  BSYNC B2 ;  /* 0x0000000000027941 */ /* 0x000fea0003800000 */
.L_x_1608:
        /* <DEDUP_REMOVED lines=26> */
[----:B------:R-:W-:Y:S02]  /*4b30*/  HADD2.F32 R62, -RZ, R12.H1_H1 ;  /* 0x3000000cff3e7230 */ /* 0x000fe40000004100 */
[C---:B------:R-:W-:Y:S01]  /*4b40*/  FMUL.FTZ R65, R15.reuse, R65 ;  /* 0x000000410f417220 */ /* 0x040fe20000410000 */
[----:B------:R-:W-:Y:S01]  /*4b50*/  FFMA.FTZ R64, R15, R70, -R64 ;  /* 0x000000460f407223 */ /* 0x000fe20000010840 */
[----:B------:R-:W-:-:S02]  /*4b60*/  HADD2.F32 R15, -RZ, R158.H1_H1 ;  /* 0x3000009eff0f7230 */ /* 0x000fc40000004100 */
[----:B------:R-:W-:Y:S02]  /*4b70*/  HADD2.F32 R12, -RZ, R12.H0_H0 ;  /* 0x2000000cff0c7230 */ /* 0x000fe40000004100 */
[----:B------:R-:W-:Y:S01]  /*4b80*/  FFMA.FTZ R65, R69, R70, R65 ;  /* 0x0000004645417223 */ /* 0x000fe20000010041 */
[----:B------:R-:W-:Y:S02]  /*4b90*/  HADD2.F32 R158, -RZ, R158.H0_H0 ;  /* 0x2000009eff9e7230 */ /* 0x000fe40000004100 */
[-C--:B------:R-:W-:Y:S01]  /*4ba0*/  FMUL.FTZ R69, R62, R15.reuse ;  /* 0x0000000f3e457220 */ /* 0x080fe20000410000 */
[--C-:B------:R-:W-:Y:S02]  /*4bb0*/  HADD2.F32 R68, -RZ, R14.reuse.H1_H1 ;  /* 0x3000000eff447230 */ /* 0x100fe40000004100 */
[----:B------:R-:W-:Y:S01]  /*4bc0*/  FMUL.FTZ R70, R12, R15 ;  /* 0x0000000f0c467220 */ /* 0x000fe20000410000 */
[----:B------:R-:W-:Y:S01]  /*4bd0*/  HADD2.F32 R14, -RZ, R14.H0_H0 ;  /* 0x2000000eff0e7230 */ /* 0x000fe20000004100 */
[----:B------:R-:W-:Y:S01]  /*4be0*/  F2FP.F16.F32.PACK_AB R64, R65, R64 ;  /* 0x000000404140723e */ /* 0x000fe200000000ff */
[----:B------:R-:W-:-:S02]  /*4bf0*/  HADD2.F32 R13, -RZ, R157.H1_H1 ;  /* 0x3000009dff0d7230 */ /* 0x000fc40000004100 */
[-C--:B------:R-:W-:Y:S01]  /*4c00*/  FMUL.FTZ R15, R68, R158.reuse ;  /* 0x0000009e440f7220 */ /* 0x080fe20000410000 */
[----:B------:R-:W-:Y:S02]  /*4c10*/  HADD2.F32 R157, -RZ, R157.H0_H0 ;  /* 0x2000009dff9d7230 */ /* 0x000fe40000004100 */
        /* <DEDUP_REMOVED lines=8> */
[----:B------:R-:W-:-:S07]  /*4ca0*/  IMAD.MOV.U32 R15, RZ, RZ, R64 ;  /* 0x000000ffff0f7224 */ /* 0x000fce00078e0040 */
.L_x_1615:
[----:B------:R-:W-:Y:S05]  /*4cb0*/  BSYNC B3 ;  /* 0x0000000000037941 */ /* 0x000fea0003800000 */
.L_x_1614:
[----:B----4-:R0:W-:Y:S02]  /*4cc0*/  ST.E.128 desc[UR60][R66.64], R12 ;  /* 0x0000000c42007985 */ /* 0x0101e4000c101d3c */
.L_x_1613:
[----:B------:R-:W-:Y:S05]  /*4cd0*/  BSYNC B2 ;  /* 0x0000000000027941 */ /* 0x000fea0003800000 */
.L_x_1612:
        /* <DEDUP_REMOVED lines=51> */
.L_x_1617:
[----:B------:R-:W-:Y:S05]  /*5010*/  BSYNC B2 ;  /* 0x0000000000027941 */ /* 0x000fea0003800000 */
.L_x_1616:
[----:B----4-:R0:W-:Y:S02]  /*5020*/  ST.E.128 desc[UR60][R62.64], R12 ;  /* 0x0000000c3e007985 */ /* 0x0101e4000c101d3c */
.L_x_1595:
[----:B------:R-:W-:Y:S05]  /*5030*/  BSYNC B1 ;  /* 0x0000000000017941 */ /* 0x000fea0003800000 */
.L_x_1594:
[----:B------:R-:W-:-:S03]  /*5040*/  UMOV UR4, 0xffffffff ;  /* 0xffffffff00047882 */ /* 0x000fc60000000000 */
[----:B------:R-:W-:Y:S05]  /*5050*/  BRA.DIV UR4, `(.L_x_1618) ;  /* 0x0000024604587947 */ /* 0x000fea000b800000 */
[----:B-1----:R-:W1:Y:S04]  /*5060*/  SHFL.IDX PT, R115, R115, 0x1, 0x1c1f ;  /* 0x003c1f0073737f89 */ /* 0x002e6800000e0000 */
[----:B------:R-:W0:Y:S02]  /*5070*/  SHFL.IDX PT, R116, R116, 0x1, 0x1c1f ;  /* 0x003c1f0074747f89 */ /* 0x000e2400000e0000 */
.L_x_2013:
        /* <DEDUP_REMOVED lines=10> */
[--C-:B---3--:R-:W-:Y:S02]  /*5120*/  SHF.R.U64 R11, R56, 0x10, R57.reuse ;  /* 0x00000010380b7819 */ /* 0x108fe40000001239 */
[----:B------:R-:W-:Y:S02]  /*5130*/  SHF.R.U32.HI R62, RZ, 0x10, R57 ;  /* 0x00000010ff3e7819 */ /* 0x000fe40000011639 */
[--C-:B------:R-:W-:Y:S01]  /*5140*/  SHF.R.U64 R61, R54, 0x10, R55.reuse ;  /* 0x00000010363d7819 */ /* 0x100fe20000001237 */
[----:B----4-:R-:W-:Y:S01]  /*5150*/  IMAD.MOV.U32 R54, RZ, RZ, R12 ;  /* 0x000000ffff367224 */ /* 0x010fe200078e000c */
[----:B------:R-:W-:Y:S01]  /*5160*/  SHF.R.U32.HI R60, RZ, 0x10, R55 ;  /* 0x00000010ff3c7819 */ /* 0x000fe20000011637 */
[----:B------:R-:W-:Y:S02]  /*5170*/  HADD2.F32 R57, -RZ, R11.H0_H0 ;  /* 0x2000000bff397230 */ /* 0x000fe40000004100 */
[----:B------:R-:W-:Y:S02]  /*5180*/  HADD2.F32 R12, -RZ, R13.H1_H1 ;  /* 0x3000000dff0c7230 */ /* 0x000fe40000004100 */
[----:B------:R-:W-:-:S02]  /*5190*/  HADD2.F32 R62, -RZ, R62.H0_H0 ;  /* 0x2000003eff3e7230 */ /* 0x000fc40000004100 */
[----:B------:R-:W-:Y:S02]  /*51a0*/  HADD2.F32 R11, -RZ, R13.H0_H0 ;  /* 0x2000000dff0b7230 */ /* 0x000fe40000004100 */
[-C--:B------:R-:W-:Y:S01]  /*51b0*/  FMUL.FTZ R64, R12, R57.reuse ;  /* 0x000000390c407220 */ /* 0x080fe20000410000 */
[--C-:B------:R-:W-:Y:S02]  /*51c0*/  HADD2.F32 R55, -RZ, R15.reuse.H1_H1 ;  /* 0x3000000fff377230 */ /* 0x100fe40000004100 */
[----:B------:R-:W-:Y:S02]  /*51d0*/  HADD2.F32 R13, -RZ, R15.H0_H0 ;  /* 0x2000000fff0d7230 */ /* 0x000fe40000004100 */
[----:B------:R-:W-:Y:S01]  /*51e0*/  FMUL.FTZ R57, R11, R57 ;  /* 0x000000390b397220 */ /* 0x000fe20000410000 */
[----:B------:R-:W-:Y:S02]  /*51f0*/  HADD2.F32 R56, -RZ, R61.H0_H0 ;  /* 0x2000003dff387230 */ /* 0x000fe40000004100 */
[----:B------:R-:W-:Y:S01]  /*5200*/  FMUL.FTZ R66, R55, R62 ;  /* 0x0000003e37427220 */ /* 0x000fe20000410000 */
[----:B------:R-:W-:-:S02]  /*5210*/  HADD2.F32 R60, -RZ, R60.H0_H0 ;  /* 0x2000003cff3c7230 */ /* 0x000fc40000004100 */
[----:B------:R-:W-:Y:S01]  /*5220*/  FMUL.FTZ R62, R13, R62 ;  /* 0x0000003e0d3e7220 */ /* 0x000fe20000410000 */
[----:B------:R-:W-:Y:S02]  /*5230*/  HADD2.F32 R15, -RZ, R54.H1_H1 ;  /* 0x30000036ff0f7230 */ /* 0x000fe40000004100 */
[----:B------:R-:W-:Y:S01]  /*5240*/  FFMA.FTZ R12, R12, R56, R57 ;  /* 0x000000380c0c7223 */ /* 0x000fe20000010039 */
[----:B------:R-:W-:Y:S02]  /*5250*/  HADD2.F32 R57, -RZ, R154.H0_H0 ;  /* 0x2000009aff397230 */ /* 0x000fe40000004100 */
[----:B------:R-:W-:Y:S01]  /*5260*/  FFMA.FTZ R62, R55, R60, R62 ;  /* 0x0000003c373e7223 */ /* 0x000fe2000001003e */
[----:B------:R-:W-:Y:S02]  /*5270*/  HADD2.F32 R54, -RZ, R54.H0_H0 ;  /* 0x20000036ff367230 */ /* 0x000fe40000004100 */
[----:B------:R-:W-:Y:S01]  /*5280*/  FFMA.FTZ R11, R11, R56, -R64 ;  /* 0x000000380b0b7223 */ /* 0x000fe20000010840 */
[----:B------:R-:W-:-:S02]  /*5290*/  HADD2.F32 R154, -RZ, R154.H1_H1 ;  /* 0x3000009aff9a7230 */ /* 0x000fc40000004100 */
[----:B------:R-:W-:Y:S01]  /*52a0*/  FFMA.FTZ R13, R13, R60, -R66 ;  /* 0x0000003c0d0d7223 */ /* 0x000fe20000010842 */
[--C-:B------:R-:W-:Y:S02]  /*52b0*/  HADD2.F32 R55, -RZ, R14.reuse.H1_H1 ;  /* 0x3000000eff377230 */ /* 0x100fe40000004100 */
[-C--:B------:R-:W-:Y:S01]  /*52c0*/  FMUL.FTZ R61, R15, R57.reuse ;  /* 0x000000390f3d7220 */ /* 0x080fe20000410000 */
[----:B------:R-:W-:Y:S02]  /*52d0*/  HADD2.F32 R14, -RZ, R14.H0_H0 ;  /* 0x2000000eff0e7230 */ /* 0x000fe40000004100 */
[----:B------:R-:W-:Y:S01]  /*52e0*/  FMUL.FTZ R60, R54, R57 ;  /* 0x00000039363c7220 */ /* 0x000fe20000410000 */
[--C-:B------:R-:W-:Y:S02]  /*52f0*/  HADD2.F32 R56, -RZ, R153.reuse.H0_H0 ;  /* 0x20000099ff387230 */ /* 0x100fe40000004100 */
[----:B------:R-:W-:Y:S01]  /*5300*/  FMUL.FTZ R57, R55, R154 ;  /* 0x0000009a37397220 */ /* 0x000fe20000410000 */
[----:B------:R-:W-:-:S02]  /*5310*/  HADD2.F32 R153, -RZ, R153.H1_H1 ;  /* 0x30000099ff997230 */ /* 0x000fc40000004100 */
[----:B------:R-:W-:Y:S01]  /*5320*/  FMUL.FTZ R154, R14, R154 ;  /* 0x0000009a0e9a7220 */ /* 0x000fe20000410000 */
[----:B------:R-:W-:Y:S01]  /*5330*/  F2FP.F16.F32.PACK_AB R11, R12, R11 ;  /* 0x0000000b0c0b723e */ /* 0x000fe200000000ff */
[-C--:B------:R-:W-:Y:S01]  /*5340*/  FFMA.FTZ R61, R54, R56.reuse, -R61 ;  /* 0x00000038363d7223 */ /* 0x080fe2000001083d */
[----:B------:R-:W-:Y:S01]  /*5350*/  FFMA.FTZ R60, R15, R56, R60 ;  /* 0x000000380f3c7223 */ /* 0x000fe2000001003c */
[-C--:B------:R-:W-:Y:S01]  /*5360*/  FFMA.FTZ R57, R14, R153.reuse, -R57 ;  /* 0x000000990e397223 */ /* 0x080fe20000010839 */
[----:B------:R-:W-:Y:S01]  /*5370*/  FFMA.FTZ R154, R55, R153, R154 ;  /* 0x00000099379a7223 */ /* 0x000fe2000001009a */
[----:B------:R-:W-:Y:S01]  /*5380*/  F2FP.F16.F32.PACK_AB R15, R62, R13 ;  /* 0x0000000d3e0f723e */ /* 0x000fe200000000ff */
[----:B------:R-:W-:Y:S01]  /*5390*/  IMAD.MOV.U32 R13, RZ, RZ, R11 ;  /* 0x000000ffff0d7224 */ /* 0x000fe200078e000b */
[----:B------:R-:W-:Y:S02]  /*53a0*/  F2FP.F16.F32.PACK_AB R12, R60, R61 ;  /* 0x0000003d3c0c723e */ /* 0x000fe400000000ff */
[----:B------:R-:W-:-:S07]  /*53b0*/  F2FP.F16.F32.PACK_AB R14, R154, R57 ;  /* 0x000000399a0e723e */ /* 0x000fce00000000ff */
.L_x_1623:
[----:B------:R-:W-:Y:S05]  /*53c0*/  BSYNC B2 ;  /* 0x0000000000027941 */ /* 0x000fea0003800000 */
.L_x_1622:
[----:B----4-:R0:W-:Y:S02]  /*53d0*/  ST.E.128 desc[UR60][R58.64], R12 ;  /* 0x0000000c3a007985 */ /* 0x0101e4000c101d3c */
.L_x_1621:
[----:B------:R-:W-:Y:S05]  /*53e0*/  BSYNC B1 ;  /* 0x0000000000017941 */ /* 0x000fea0003800000 */
.L_x_1620:
[----:B------:R-:W-:Y:S01]  /*53f0*/  ISETP.NE.AND P4, PT, R21, RZ, PT ;  /* 0x000000ff1500720c */ /* 0x000fe20003f85270 */
[----:B------:R-:W-:-:S12]  /*5400*/  BSSY B1, `(.L_x_1624) ;  /* 0x0000034000017945 */ /* 0x000fd80003800000 */
[----:B------:R-:W-:Y:S05]  /*5410*/  @!P4 BRA `(.L_x_1625) ;  /* 0x0000000000c8c947 */ /* 0x000fea0003800000 */
[----:B0---4-:R0:W4:Y:S01]  /*5420*/  LDS.128 R12, [R32+0x2000] ;  /* 0x00200000200c7984 */ /* 0x0111220000000c00 */
[----:B------:R-:W-:Y:S01]  /*5430*/  ISETP.GE.AND P4, PT, R179, R124, PT ;  /* 0x0000007cb300720c */ /* 0x000fe20003f86270 */
[----:B------:R-:W-:Y:S01]  /*5440*/  IMAD.MOV.U32 R54, RZ, RZ, R116 ;  /* 0x000000ffff367224 */ /* 0x000fe200078e0074 */
[----:B---3--:R-:W-:Y:S01]  /*5450*/  SHF.L.U32 R11, R170, 0x3, RZ ;  /* 0x00000003aa0b7819 */ /* 0x008fe200000006ff */
[----:B-1----:R-:W-:Y:S01]  /*5460*/  IMAD.MOV.U32 R55, RZ, RZ, R115 ;  /* 0x000000ffff377224 */ /* 0x002fe200078e0073 */
        /* <DEDUP_REMOVED lines=43> */
.L_x_1627:
[----:B------:R-:W-:Y:S05]  /*5720*/  BSYNC B2 ;  /* 0x0000000000027941 */ /* 0x000fea0003800000 */
.L_x_1626:
[----:B----4-:R0:W-:Y:S02]  /*5730*/  ST.E.128 desc[UR60][R54.64], R12 ;  /* 0x0000000c36007985 */ /* 0x0101e4000c101d3c */
.L_x_1625:
[----:B------:R-:W-:Y:S05]  /*5740*/  BSYNC B1 ;  /* 0x0000000000017941 */ /* 0x000fea0003800000 */
.L_x_1624:
        /* <DEDUP_REMOVED lines=51> */
.L_x_1631:
[----:B------:R-:W-:Y:S05]  /*5a80*/  BSYNC B2 ;  /* 0x0000000000027941 */ /* 0x000fea0003800000 */
.L_x_1630:
[----:B----4-:R0:W-:Y:S02]  /*5a90*/  ST.E.128 desc[UR60][R50.64], R12 ;  /* 0x0000000c32007985 */ /* 0x0101e4000c101d3c */
.L_x_1629:
[----:B------:R-:W-:Y:S05]  /*5aa0*/  BSYNC B1 ;  /* 0x0000000000017941 */ /* 0x000fea0003800000 */
.L_x_1628:
        /* <DEDUP_REMOVED lines=49> */
.L_x_1635:
[----:B------:R-:W-:Y:S05]  /*5dc0*/  BSYNC B2 ;  /* 0x0000000000027941 */ /* 0x000fea0003800000 */
.L_x_1634:
[----:B----4-:R0:W-:Y:S02]  /*5dd0*/  ST.E.128 desc[UR60][R46.64], R12 ;  /* 0x0000000c2e007985 */ /* 0x0101e4000c101d3c */
.L_x_1633:
[----:B------:R-:W-:Y:S05]  /*5de0*/  BSYNC B1 ;  /* 0x0000000000017941 */ /* 0x000fea0003800000 */
.L_x_1632:
        /* <DEDUP_REMOVED lines=25> */
[----:B------:R-:W-:Y:S01]  /*5f80*/  FFMA.FTZ R41, R11, R38, R44 ;  /* 0x000000260b297223 */ /* 0x000fe2000001002c */
[----:B------:R-:W-:Y:S02]  /*5f90*/  HADD2.F32 R11, -RZ, R12.H1_H1 ;  /* 0x3000000cff0b7230 */ /* 0x000fe40000004100 */
[----:B------:R-:W-:Y:S01]  /*5fa0*/  FFMA.FTZ R45, R33, R40, R46 ;  /* 0x00000028212d7223 */ /* 0x000fe2000001002e */
[----:B------:R-:W-:Y:S01]  /*5fb0*/  FFMA.FTZ R48, R13, R38, -R48 ;  /* 0x000000260d307223 */ /* 0x000fe20000010830 */
[----:B------:R-:W-:-:S02]  /*5fc0*/  HADD2.F32 R33, -RZ, R128.H0_H0 ;  /* 0x20000080ff217230 */ /* 0x000fc40000004100 */
[----:B------:R-:W-:Y:S01]  /*5fd0*/  FFMA.FTZ R50, R15, R40, -R50 ;  /* 0x000000280f327223 */ /* 0x000fe20000010832 */
[----:B------:R-:W-:Y:S02]  /*5fe0*/  HADD2.F32 R12, -RZ, R12.H0_H0 ;  /* 0x2000000cff0c7230 */ /* 0x000fe40000004100 */
[----:B------:R-:W-:Y:S02]  /*5ff0*/  HADD2.F32 R128, -RZ, R128.H1_H1 ;  /* 0x30000080ff807230 */ /* 0x000fe40000004100 */
[-C--:B------:R-:W-:Y:S01]  /*6000*/  FMUL.FTZ R39, R11, R33.reuse ;  /* 0x000000210b277220 */ /* 0x080fe20000410000 */
[--C-:B------:R-:W-:Y:S02]  /*6010*/  HADD2.F32 R13, -RZ, R14.reuse.H1_H1 ;  /* 0x3000000eff0d7230 */ /* 0x100fe40000004100 */
[----:B------:R-:W-:Y:S01]  /*6020*/  FMUL.FTZ R38, R12, R33 ;  /* 0x000000210c267220 */ /* 0x000fe20000410000 */
[----:B------:R-:W-:Y:S02]  /*6030*/  HADD2.F32 R14, -RZ, R14.H0_H0 ;  /* 0x2000000eff0e7230 */ /* 0x000fe40000004100 */
        /* <DEDUP_REMOVED lines=10> */
[----:B------:R-:W-:Y:S02]  /*60e0*/  F2FP.F16.F32.PACK_AB R12, R38, R39 ;  /* 0x00000027260c723e */ /* 0x000fe400000000ff */
[----:B------:R-:W-:-:S07]  /*60f0*/  F2FP.F16.F32.PACK_AB R14, R128, R33 ;  /* 0x00000021800e723e */ /* 0x000fce00000000ff */
.L_x_1639:
[----:B------:R-:W-:Y:S05]  /*6100*/  BSYNC B2 ;  /* 0x0000000000027941 */ /* 0x000fea0003800000 */
.L_x_1638:
[----:B----4-:R0:W-:Y:S02]  /*6110*/  ST.E.128 desc[UR60][R42.64], R12 ;  /* 0x0000000c2a007985 */ /* 0x0101e4000c101d3c */
.L_x_1637:
[----:B------:R-:W-:Y:S05]  /*6120*/  BSYNC B1 ;  /* 0x0000000000017941 */ /* 0x000fea0003800000 */
.L_x_1636:
        /* <DEDUP_REMOVED lines=48> */
.L_x_1641:
[----:B------:R-:W-:Y:S05]  /*6430*/  BSYNC B1 ;  /* 0x0000000000017941 */ /* 0x000fea0003800000 */
.L_x_1640:
[----:B----4-:R0:W-:Y:S01]  /*6440*/  ST.E.128 desc[UR60][R38.64], R12 ;  /* 0x0000000c26007985 */ /* 0x0101e2000c101d3c */
[----:B------:R-:W-:Y:S05]  /*6450*/  BRA `(.L_x_1619) ;  /* 0x0000004000307947 */ /* 0x000fea0003800000 */
.L_x_1585:
        /* <DEDUP_REMOVED lines=47> */
.L_x_1643:
[----:B------:R-:W-:Y:S05]  /*6750*/  BSYNC B1 ;  /* 0x0000000000017941 */ /* 0x000fea0003800000 */
.L_x_1642:
        /* <DEDUP_REMOVED lines=47> */
.L_x_1645:
[----:B------:R-:W-:Y:S05]  /*6a50*/  BSYNC B1 ;  /* 0x0000000000017941 */ /* 0x000fea0003800000 */
.L_x_1644:
[----:B------:R-:W2:Y:S01]  /*6a60*/  LDL R11, [R1+0x30] ;  /* 0x00003000010b7983 */ /* 0x000ea20000100800 */
[----:B0-----:R-:W-:Y:S01]  /*6a70*/  IMAD.MOV.U32 R12, RZ, RZ, R33 ;  /* 0x000000ffff0c7224 */ /* 0x001fe200078e0021 */
[----:B------:R-:W-:Y:S02]  /*6a80*/  MOV R13, R38 ;  /* 0x00000026000d7202 */ /* 0x000fe40000000f00 */
[----:B------:R-:W-:Y:S02]  /*6a90*/  MOV R14, R42 ;  /* 0x0000002a000e7202 */ /* 0x000fe40000000f00 */
[----:B------:R-:W-:Y:S01]  /*6aa0*/  PRMT R223, R13, 0x7610, R223 ;  /* 0x000076100ddf7816 */ /* 0x000fe200000000df */
[----:B------:R-:W-:Y:S01]  /*6ab0*/  IMAD.MOV.U32 R13, RZ, RZ, R37 ;  /* 0x000000ffff0d7224 */ /* 0x000fe200078e0025 */
[----:B------:R-:W-:Y:S02]  /*6ac0*/  PRMT R228, R14, 0x7610, R228 ;  /* 0x000076100ee47816 */ /* 0x000fe400000000e4 */
[----:B------:R-:W-:-:S02]  /*6ad0*/  MOV R14, R46 ;  /* 0x0000002e000e7202 */ /* 0x000fc40000000f00 */
[----:B------:R-:W-:Y:S02]  /*6ae0*/  PRMT R204, R80, 0x5410, R81 ;  /* 0x0000541050cc7816 */ /* 0x000fe40000000051 */
[----:B------:R-:W-:Y:S02]  /*6af0*/  PRMT R211, R14, 0x7610, R211 ;  /* 0x000076100ed37816 */ /* 0x000fe400000000d3 */
[----:B------:R-:W-:-:S04]  /*6b00*/  MOV R14, R50 ;  /* 0x00000032000e7202 */ /* 0x000fc80000000f00 */
[----:B------:R-:W-:Y:S02]  /*6b10*/  PRMT R223, R223, 0x5410, R14 ;  /* 0x00005410dfdf7816 */ /* 0x000fe4000000000e */
[----:B------:R-:W-:Y:S02]  /*6b20*/  MOV R14, R54 ;  /* 0x00000036000e7202 */ /* 0x000fe40000000f00 */
[----:B--2---:R-:W-:Y:S01]  /*6b30*/  R2UR UR4, R11 ;  /* 0x000000000b0472ca */ /* 0x004fe200000e0000 */
[----:B------:R-:W-:-:S05]  /*6b40*/  IMAD.MOV.U32 R11, RZ, RZ, R32 ;  /* 0x000000ffff0b7224 */ /* 0x000fca00078e0020 */
[----:B------:R-:W-:Y:S01]  /*6b50*/  PRMT R210, R11, 0x5410, R12 ;  /* 0x000054100bd27816 */ /* 0x000fe2000000000c */
[----:B------:R-:W-:Y:S02]  /*6b60*/  IMAD.MOV.U32 R11, RZ, RZ, R39 ;  /* 0x000000ffff0b7224 */ /* 0x000fe400078e0027 */
[----:B------:R-:W-:-:S03]  /*6b70*/  IMAD.MOV.U32 R12, RZ, RZ, R36 ;  /* 0x000000ffff0c7224 */ /* 0x000fc600078e0024 */
[----:B------:R-:W-:Y:S01]  /*6b80*/  PRMT R227, R11, 0x5410, R13 ;  /* 0x000054100be37816 */ /* 0x000fe2000000000d */
[----:B------:R-:W-:Y:S01]  /*6b90*/  IMAD.MOV.U32 R13, RZ, RZ, R41 ;  /* 0x000000ffff0d7224 */ /* 0x000fe200078e0029 */
[----:B------:R-:W-:Y:S01]  /*6ba0*/  PRMT R226, R12, 0x7610, R226 ;  /* 0x000076100ce27816 */ /* 0x000fe200000000e2 */
[----:B------:R-:W-:Y:S01]  /*6bb0*/  IMAD.MOV.U32 R12, RZ, RZ, R40 ;  /* 0x000000ffff0c7224 */ /* 0x000fe200078e0028 */
[----:B------:R-:W-:Y:S01]  /*6bc0*/  UISETP.NE.AND UP0, UPT, UR4, 0x3, UPT ;  /* 0x000000030400788c */ /* 0x000fe2000bf05270 */
[----:B------:R-:W-:Y:S01]  /*6bd0*/  IMAD.MOV.U32 R11, RZ, RZ, R43 ;  /* 0x000000ffff0b7224 */ /* 0x000fe200078e002b */
[----:B------:R-:W-:Y:S01]  /*6be0*/  PRMT R157, R13, 0x7610, R157 ;  /* 0x000076100d9d7816 */ /* 0x000fe2000000009d */
[----:B------:R-:W-:Y:S01]  /*6bf0*/  IMAD.MOV.U32 R13, RZ, RZ, R45 ;  /* 0x000000ffff0d7224 */ /* 0x000fe200078e002d */
[----:B------:R-:W-:Y:S01]  /*6c00*/  PRMT R229, R12, 0x7610, R229 ;  /* 0x000076100ce57816 */ /* 0x000fe200000000e5 */
[----:B------:R-:W-:Y:S01]  /*6c10*/  IMAD.MOV.U32 R12, RZ, RZ, R44 ;  /* 0x000000ffff0c7224 */ /* 0x000fe200078e002c */
[----:B------:R-:W-:Y:S01]  /*6c20*/  PRMT R228, R228, 0x5410, R11 ;  /* 0x00005410e4e47816 */ /* 0x000fe2000000000b */
[----:B------:R-:W-:Y:S01]  /*6c30*/  IMAD.MOV.U32 R11, RZ, RZ, R47 ;  /* 0x000000ffff0b7224 */ /* 0x000fe200078e002f */
[----:B------:R-:W-:-:S02]  /*6c40*/  PLOP3.LUT P0, PT, PT, PT, UP0, 0x80, 0x0 ;  /* 0x000000000000781c */ /* 0x000fc40003f0f008 */
[----:B------:R-:W-:Y:S01]  /*6c50*/  PRMT R212, R12, 0x5410, R13 ;  /* 0x000054100cd47816 */ /* 0x000fe2000000000d */
[----:B------:R-:W-:Y:S01]  /*6c60*/  IMAD.MOV.U32 R12, RZ, RZ, R48 ;  /* 0x000000ffff0c7224 */ /* 0x000fe200078e0030 */
[----:B------:R-:W-:Y:S01]  /*6c70*/  PRMT R211, R211, 0x5410, R11 ;  /* 0x00005410d3d37816 */ /* 0x000fe2000000000b */
[----:B------:R-:W-:Y:S02]  /*6c80*/  IMAD.MOV.U32 R13, RZ, RZ, R49 ;  /* 0x000000ffff0d7224 */ /* 0x000fe400078e0031 */
[----:B------:R-:W-:Y:S01]  /*6c90*/  IMAD.MOV.U32 R11, RZ, RZ, R51 ;  /* 0x000000ffff0b7224 */ /* 0x000fe200078e0033 */
[----:B------:R-:W-:Y:S01]  /*6ca0*/  PRMT R226, R226, 0x5410, R12 ;  /* 0x00005410e2e27816 */ /* 0x000fe2000000000c */
[----:B------:R-:W-:Y:S01]  /*6cb0*/  IMAD.MOV.U32 R12, RZ, RZ, R53 ;  /* 0x000000ffff0c7224 */ /* 0x000fe200078e0035 */
[----:B------:R0:W-:Y:S02]  /*6cc0*/  STL.S16 [R1+0x38], R13 ;  /* 0x0000380d01007387 */ /* 0x0001e40000100600 */
[----:B------:R-:W-:-:S02]  /*6cd0*/  PRMT R229, R229, 0x5410, R11 ;  /* 0x00005410e5e57816 */ /* 0x000fc4000000000b */
[----:B------:R1:W-:Y:S01]  /*6ce0*/  STL.S16 [R1+0x3a], R14 ;  /* 0x00003a0e01007387 */ /* 0x0003e20000100600 */
[----:B-----5:R-:W-:Y:S02]  /*6cf0*/  MOV R11, R58 ;  /* 0x0000003a000b7202 */ /* 0x020fe40000000f00 */
[----:B------:R-:W-:Y:S01]  /*6d00*/  PRMT R156, R12, 0x7610, R156 ;  /* 0x000076100c9c7816 */ /* 0x000fe2000000009c */
[----:B------:R-:W-:Y:S01]  /*6d10*/  IMAD.MOV.U32 R12, RZ, RZ, R57 ;  /* 0x000000ffff0c7224 */ /* 0x000fe200078e0039 */
[----:B------:R-:W-:Y:S01]  /*6d20*/  PRMT R145, R11, 0x7610, R145 ;  /* 0x000076100b917816 */ /* 0x000fe20000000091 */
[----:B0-----:R-:W-:Y:S01]  /*6d30*/  IMAD.MOV.U32 R13, RZ, RZ, R55 ;  /* 0x000000ffff0d7224 */ /* 0x001fe200078e0037 */
[----:B------:R-:W-:Y:S01]  /*6d40*/  MOV R11, R62 ;  /* 0x0000003e000b7202 */ /* 0x000fe20000000f00 */
[----:B-1----:R-:W-:-:S03]  /*6d50*/  IMAD.MOV.U32 R14, RZ, RZ, R52 ;  /* 0x000000ffff0e7224 */ /* 0x002fc600078e0034 */
[----:B------:R0:W-:Y:S01]  /*6d60*/  STL.S16 [R1+0x3c], R13 ;  /* 0x00003c0d01007387 */ /* 0x0001e20000100600 */
[----:B------:R-:W-:Y:S02]  /*6d70*/  PRMT R149, R11, 0x7610, R149 ;  /* 0x000076100b957816 */ /* 0x000fe40000000095 */
[----:B------:R-:W-:Y:S01]  /*6d80*/  MOV R11, R66 ;  /* 0x00000042000b7202 */ /* 0x000fe20000000f00 */
[----:B------:R1:W-:Y:S03]  /*6d90*/  STL.S16 [R1+0x3e], R14 ;  /* 0x00003e0e01007387 */ /* 0x0003e60000100600 */
[----:B------:R-:W-:Y:S02]  /*6da0*/  PRMT R159, R11, 0x7610, R159 ;  /* 0x000076100b9f7816 */ /* 0x000fe4000000009f */
[----:B------:R-:W-:Y:S01]  /*6db0*/  MOV R11, R70 ;  /* 0x00000046000b7202 */ /* 0x000fe20000000f00 */
[----:B0-----:R-:W-:-:S03]  /*6dc0*/  IMAD.MOV.U32 R13, RZ, RZ, R56 ;  /* 0x000000ffff0d7224 */ /* 0x001fc600078e0038 */
[----:B------:R-:W-:Y:S01]  /*6dd0*/  PRMT R147, R11, 0x7610, R147 ;  /* 0x000076100b937816 */ /* 0x000fe20000000093 */
[----:B-1----:R-:W-:Y:S01]  /*6de0*/  IMAD.MOV.U32 R14, RZ, RZ, R59 ;  /* 0x000000ffff0e7224 */ /* 0x002fe200078e003b */
[----:B------:R-:W-:Y:S01]  /*6df0*/  PRMT R146, R13, 0x5410, R12 ;  /* 0x000054100d927816 */ /* 0x000fe2000000000c */
[----:B------:R-:W-:Y:S01]  /*6e00*/  IMAD.MOV.U32 R13, RZ, RZ, R60 ;  /* 0x000000ffff0d7224 */ /* 0x000fe200078e003c */
[----:B------:R-:W-:Y:S01]  /*6e10*/  MOV R11, R74 ;  /* 0x0000004a000b7202 */ /* 0x000fe20000000f00 */
[----:B------:R-:W-:Y:S01]  /*6e20*/  IMAD.MOV.U32 R12, RZ, RZ, R61 ;  /* 0x000000ffff0c7224 */ /* 0x000fe200078e003d */
[----:B------:R-:W-:Y:S01]  /*6e30*/  PRMT R145, R145, 0x5410, R14 ;  /* 0x0000541091917816 */ /* 0x000fe2000000000e */
[----:B------:R-:W-:Y:S01]  /*6e40*/  IMAD.MOV.U32 R14, RZ, RZ, R63 ;  /* 0x000000ffff0e7224 */ /* 0x000fe200078e003f */
[----:B------:R-:W-:Y:S01]  /*6e50*/  PRMT R151, R11, 0x7610, R151 ;  /* 0x000076100b977816 */ /* 0x000fe20000000097 */
[----:B------:R-:W-:Y:S01]  /*6e60*/  IMAD.MOV.U32 R11, RZ, RZ, R73 ;  /* 0x000000ffff0b7224 */ /* 0x000fe200078e0049 */
[----:B------:R-:W-:Y:S01]  /*6e70*/  PRMT R150, R13, 0x5410, R12 ;  /* 0x000054100d967816 */ /* 0x000fe2000000000c */
[----:B------:R-:W-:Y:S01]  /*6e80*/  IMAD.MOV.U32 R13, RZ, RZ, R64 ;  /* 0x000000ffff0d7224 */ /* 0x000fe200078e0040 */
[----:B------:R-:W-:Y:S01]  /*6e90*/  PRMT R149, R149, 0x5410, R14 ;  /* 0x0000541095957816 */ /* 0x000fe2000000000e */
[----:B------:R-:W-:-:S02]  /*6ea0*/  IMAD.MOV.U32 R12, RZ, RZ, R65 ;  /* 0x000000ffff0c7224 */ /* 0x000fc400078e0041 */
[----:B------:R-:W-:-:S03]  /*6eb0*/  IMAD.MOV.U32 R14, RZ, RZ, R67 ;  /* 0x000000ffff0e7224 */ /* 0x000fc600078e0043 */
[----:B------:R-:W-:Y:S01]  /*6ec0*/  PRMT R189, R13, 0x5410, R12 ;  /* 0x000054100dbd7816 */ /* 0x000fe2000000000c */
[----:B------:R-:W-:Y:S01]  /*6ed0*/  IMAD.MOV.U32 R13, RZ, RZ, R68 ;  /* 0x000000ffff0d7224 */ /* 0x000fe200078e0044 */
[----:B------:R-:W-:Y:S01]  /*6ee0*/  PRMT R159, R159, 0x5410, R14 ;  /* 0x000054109f9f7816 */ /* 0x000fe2000000000e */
[----:B------:R-:W-:Y:S02]  /*6ef0*/  IMAD.MOV.U32 R12, RZ, RZ, R69 ;  /* 0x000000ffff0c7224 */ /* 0x000fe400078e0045 */
[----:B------:R-:W-:-:S03]  /*6f00*/  IMAD.MOV.U32 R14, RZ, RZ, R71 ;  /* 0x000000ffff0e7224 */ /* 0x000fc600078e0047 */
        /* <DEDUP_REMOVED lines=8> */
[----:B------:R-:W-:Y:S02]  /*6f90*/  IMAD.MOV.U32 R12, RZ, RZ, R76 ;  /* 0x000000ffff0c7224 */ /* 0x000fe400078e004c */
[----:B------:R-:W-:Y:S01]  /*6fa0*/  IMAD.MOV.U32 R11, RZ, RZ, R77 ;  /* 0x000000ffff0b7224 */ /* 0x000fe200078e004d */
[----:B------:R-:W-:-:S04]  /*6fb0*/  PRMT R196, R14, 0x5410, R13 ;  /* 0x000054100ec47816 */ /* 0x000fc8000000000d */
[----:B------:R-:W-:Y:S01]  /*6fc0*/  PRMT R201, R12, 0x5410, R11 ;  /* 0x000054100cc97816 */ /* 0x000fe2000000000b */
[----:B------:R-:W-:Y:S06]  /*6fd0*/  @!P0 BRA `(.L_x_1646) ;  /* 0x0000000000048947 */ /* 0x000fec0003800000 */
[----:B------:R-:W-:Y:S01]  /*6fe0*/  BPT.TRAP 0x1 ;  /* 0x000000040000795c */ /* 0x000fe20000300000 */
.L_x_1646:
[----:B------:R-:W-:Y:S01]  /*6ff0*/  LEA R86, R19, R18, 0x3 ;  /* 0x0000001213567211 */ /* 0x000fe200078e18ff */
[----:B------:R-:W0:Y:S01]  /*7000*/  LDC R128, c[0x0][0x2f4] ;  /* 0x0000bd00ff807b82 */ /* 0x000e220000000800 */
[----:B------:R-:W-:Y:S01]  /*7010*/  SHF.L.U32 R87, R175, 0x1f, RZ ;  /* 0x0000001faf577819 */ /* 0x000fe200000006ff */
[----:B------:R-:W-:Y:S03]  /*7020*/  BSSY B1, `(.L_x_1647) ;  /* 0x0000003000017945 */ /* 0x000fe60003800000 */
[----:B------:R-:W1:Y:S02]  /*7030*/  SYNCS.PHASECHK.TRANS64.TRYWAIT P6, [R86+URZ+0x2a890], R87 ;  /* 0x02a89057560075a7 */ /* 0x000e6400080c017f */
[----:B-1----:R-:W-:Y:S05]  /*7040*/  @!P6 BRA `(.L_x_1648) ;  /* 0x0000022400a8e947 */ /* 0x002fea0003800000 */
.L_x_2014:
[----:B------:R-:W-:Y:S05]  /*7050*/  BSYNC B1 ;  /* 0x0000000000017941 */ /* 0x000fea0003800000 */
.L_x_1647:
[----:B------:R-:W-:Y:S01]  /*7060*/  UMOV UR4, 0xffffffff ;  /* 0xffffffff00047882 */ /* 0x000fe20000000000 */
[----:B0-----:R-:W-:Y:S02]  /*7070*/  IMAD.IADD R131, R128, 0x1, -R125 ;  /* 0x0000000180837824 */ /* 0x001fe400078e0a7d */
[----:B------:R-:W-:Y:S05]  /*7080*/  BRA.DIV UR4, `(.L_x_1649) ;  /* 0x0000022604ac7947 */ /* 0x000fea000b800000 */
[----:B------:R0:W2:Y:S04]  /*7090*/  SHFL.IDX PT, R121, R115, RZ, 0x1c1f ;  /* 0x001c1fff73797589 */ /* 0x0000a800000e0000 */
[----:B------:R0:W3:Y:S02]  /*70a0*/  SHFL.IDX PT, R11, R116, RZ, 0x1c1f ;  /* 0x001c1fff740b7589 */ /* 0x0000e400000e0000 */
.L_x_2018:
        /* <DEDUP_REMOVED lines=18> */
[----:B------:R-:W-:-:S04]  /*71d0*/  LOP3.LUT R12, R12, R185, RZ, 0x3c, !PT ;  /* 0x000000b90c0c7212 */ /* 0x000fc800078e3cff */
[----:B------:R-:W-:-:S05]  /*71e0*/  IADD3 R12, R13, R12, RZ ;  /* 0x0000000c0d0c7210 */ /* 0x000fca0007ffe0ff */
[C---:B------:R-:W-:Y:S02]  /*71f0*/  IMAD R80, R19.reuse, 0x4800, R12 ;  /* 0x0000480013507824 */ /* 0x040fe400078e020c */
[----:B------:R-:W-:Y:S02]  /*7200*/  IMAD R12, R19, 0x4800, R140 ;  /* 0x00004800130c7824 */ /* 0x000fe400078e028c */
[--C-:B------:R-:W-:Y:S02]  /*7210*/  IMAD R80, R80, 0x2, R18.reuse ;  /* 0x0000000250507824 */ /* 0x100fe400078e0212 */
[----:B------:R-:W-:-:S04]  /*7220*/  IMAD R12, R12, 0x2, R18 ;  /* 0x000000020c0c7824 */ /* 0x000fc800078e0212 */
[----:B------:R-:W3:Y:S04]  /*7230*/  LDS.128 R80, [R80+0x18400] ;  /* 0x0184000050507984 */ /* 0x000ee80000000c00 */
[----:B------:R-:W4:Y:S01]  /*7240*/  LDS.128 R12, [R12+0x18400] ;  /* 0x018400000c0c7984 */ /* 0x000f220000000c00 */
[----:B------:R-:W-:Y:S05]  /*7250*/  @P4 BRA `(.L_x_1655) ;  /* 0x0000000400704947 */ /* 0x000fea0003800000 */
[----:B---3--:R-:W-:Y:S01]  /*7260*/  IMAD.MOV.U32 R155, RZ, RZ, R81 ;  /* 0x000000ffff9b7224 */ /* 0x008fe200078e0051 */
[----:B----4-:R-:W-:Y:S01]  /*7270*/  MOV R154, R13 ;  /* 0x0000000d009a7202 */ /* 0x010fe20000000f00 */
[----:B------:R-:W-:Y:S02]  /*7280*/  HADD2.F32 R156, -RZ, R156.H0_H0 ;  /* 0x2000009cff9c7230 */ /* 0x000fe40000004100 */
[----:B------:R-:W-:Y:S02]  /*7290*/  HADD2.F32 R157, -RZ, R157.H0_H0 ;  /* 0x2000009dff9d7230 */ /* 0x000fe40000004100 */
[----:B------:R-:W-:Y:S02]  /*72a0*/  HADD2.F32 R13, -RZ, R155.H0_H0 ;  /* 0x2000009bff0d7230 */ /* 0x000fe40000004100 */
[----:B------:R-:W-:-:S03]  /*72b0*/  HADD2.F32 R158, -RZ, R154.H0_H0 ;  /* 0x2000009aff9e7230 */ /* 0x000fc60000004100 */
[CC--:B------:R-:W-:Y:S02]  /*72c0*/  FMUL.FTZ R81, R13.reuse, R156.reuse ;  /* 0x0000009c0d517220 */ /* 0x0c0fe40000410000 */
[C---:B------:R-:W-:Y:S02]  /*72d0*/  FMUL.FTZ R156, R158.reuse, R156 ;  /* 0x0000009c9e9c7220 */ /* 0x040fe40000410000 */
[-C--:B------:R-:W-:Y:S02]  /*72e0*/  FFMA.FTZ R81, R158, R157.reuse, -R81 ;  /* 0x0000009d9e517223 */ /* 0x080fe40000010851 */
[----:B------:R-:W3:Y:S01]  /*72f0*/  LDL.S16 R158, [R1+0x3c] ;  /* 0x00003c00019e7983 */ /* 0x000ee20000100600 */
[----:B------:R-:W-:Y:S01]  /*7300*/  FFMA.FTZ R13, R13, R157, R156 ;  /* 0x0000009d0d0d7223 */ /* 0x000fe2000001009c */
[----:B------:R-:W-:Y:S01]  /*7310*/  SHF.R.U32.HI R156, RZ, 0x10, R53 ;  /* 0x00000010ff9c7819 */ /* 0x000fe20000011635 */
[----:B------:R-:W-:Y:S01]  /*7320*/  HADD2.F32 R155, -RZ, R155.H1_H1 ;  /* 0x3000009bff9b7230 */ /* 0x000fe20000004100 */
[----:B------:R-:W-:-:S02]  /*7330*/  SHF.R.U64 R40, R40, 0x10, R41 ;  /* 0x0000001028287819 */ /* 0x000fc40000001229 */
[----:B------:R-:W-:Y:S01]  /*7340*/  SHF.R.U32.HI R41, RZ, 0x10, R41 ;  /* 0x00000010ff297819 */ /* 0x000fe20000011629 */
[----:B------:R-:W-:Y:S01]  /*7350*/  HADD2.F32 R156, -RZ, R156.H0_H0 ;  /* 0x2000009cff9c7230 */ /* 0x000fe20000004100 */
[----:B------:R-:W-:Y:S01]  /*7360*/  SHF.R.U64 R53, R52, 0x10, R53 ;  /* 0x0000001034357819 */ /* 0x000fe20000001235 */
[----:B------:R-:W-:Y:S02]  /*7370*/  HADD2.F32 R52, -RZ, R154.H1_H1 ;  /* 0x3000009aff347230 */ /* 0x000fe40000004100 */
[----:B------:R-:W-:Y:S02]  /*7380*/  HADD2.F32 R41, -RZ, R41.H0_H0 ;  /* 0x20000029ff297230 */ /* 0x000fe40000004100 */
[-C--:B------:R-:W-:Y:S01]  /*7390*/  FMUL.FTZ R154, R155, R156.reuse ;  /* 0x0000009c9b9a7220 */ /* 0x080fe20000410000 */
[----:B------:R-:W-:-:S03]  /*73a0*/  FMUL.FTZ R156, R52, R156 ;  /* 0x0000009c349c7220 */ /* 0x000fc60000410000 */
[-C--:B------:R-:W-:Y:S01]  /*73b0*/  FFMA.FTZ R52, R52, R41.reuse, -R154 ;  /* 0x0000002934347223 */ /* 0x080fe2000001089a */
[----:B------:R-:W-:Y:S02]  /*73c0*/  HADD2.F32 R154, -RZ, R83.H0_H0 ;  /* 0x20000053ff9a7230 */ /* 0x000fe40000004100 */
[----:B------:R-:W-:Y:S01]  /*73d0*/  FFMA.FTZ R41, R155, R41, R156 ;  /* 0x000000299b297223 */ /* 0x000fe2000001009c */
[----:B------:R-:W-:Y:S02]  /*73e0*/  HADD2.F32 R155, -RZ, R228.H1_H1 ;  /* 0x300000e4ff9b7230 */ /* 0x000fe40000004100 */
[----:B------:R-:W-:Y:S02]  /*73f0*/  HADD2.F32 R156, -RZ, R15.H0_H0 ;  /* 0x2000000fff9c7230 */ /* 0x000fe40000004100 */
[----:B---3--:R-:W-:-:S05]  /*7400*/  HADD2.F32 R157, -RZ, R158.H0_H0 ;  /* 0x2000009eff9d7230 */ /* 0x008fca0000004100 */
[----:B------:R-:W-:-:S04]  /*7410*/  FMUL.FTZ R158, R154, R157 ;  /* 0x0000009d9a9e7220 */ /* 0x000fc80000410000 */
[C---:B------:R-:W-:Y:S01]  /*7420*/  FFMA.FTZ R158, R156.reuse, R155, -R158 ;  /* 0x0000009b9c9e7223 */ /* 0x040fe2000001089e */
[----:B------:R-:W-:Y:S02]  /*7430*/  FMUL.FTZ R156, R156, R157 ;  /* 0x0000009d9c9c7220 */ /* 0x000fe40000410000 */
[----:B------:R-:W3:Y:S01]  /*7440*/  LDL.LU.S16 R157, [R1+0x3e] ;  /* 0x00003e00019d7983 */ /* 0x000ee20000300600 */
[--C-:B------:R-:W-:Y:S01]  /*7450*/  SHF.R.U64 R42, R42, 0x10, R43.reuse ;  /* 0x000000102a2a7819 */ /* 0x100fe2000000122b */
[----:B------:R-:W-:Y:S01]  /*7460*/  FFMA.FTZ R156, R154, R155, R156 ;  /* 0x0000009b9a9c7223 */ /* 0x000fe2000001009c */
[----:B------:R-:W-:Y:S01]  /*7470*/  SHF.R.U32.HI R154, RZ, 0x10, R43 ;  /* 0x00000010ff9a7819 */ /* 0x000fe2000001162b */
[----:B------:R-:W-:Y:S01]  /*7480*/  HADD2.F32 R15, -RZ, R15.H1_H1 ;  /* 0x3000000fff0f7230 */ /* 0x000fe20000004100 */
[--C-:B------:R-:W-:Y:S01]  /*7490*/  SHF.R.U64 R43, R54, 0x10, R55.reuse ;  /* 0x00000010362b7819 */ /* 0x100fe20000001237 */
[----:B------:R-:W-:Y:S01]  /*74a0*/  HADD2.F32 R54, -RZ, R83.H1_H1 ;  /* 0x30000053ff367230 */ /* 0x000fe20000004100 */
[----:B------:R-:W-:Y:S01]  /*74b0*/  SHF.R.U32.HI R55, RZ, 0x10, R55 ;  /* 0x00000010ff377819 */ /* 0x000fe20000011637 */
[----:B------:R-:W-:-:S04]  /*74c0*/  HADD2.F32 R154, -RZ, R154.H0_H0 ;  /* 0x2000009aff9a7230 */ /* 0x000fc80000004100 */
[----:B------:R-:W-:-:S05]  /*74d0*/  HADD2.F32 R55, -RZ, R55.H0_H0 ;  /* 0x20000037ff377230 */ /* 0x000fca0000004100 */
[----:B------:R-:W-:-:S04]  /*74e0*/  FMUL.FTZ R83, R54, R55 ;  /* 0x0000003736537220 */ /* 0x000fc80000410000 */
[C---:B------:R-:W-:Y:S01]  /*74f0*/  FFMA.FTZ R83, R15.reuse, R154, -R83 ;  /* 0x0000009a0f537223 */ /* 0x040fe20000010853 */
[----:B------:R-:W-:Y:S01]  /*7500*/  FMUL.FTZ R15, R15, R55 ;  /* 0x000000370f0f7220 */ /* 0x000fe20000410000 */
[----:B------:R-:W-:-:S03]  /*7510*/  HADD2.F32 R55, -RZ, R229.H0_H0 ;  /* 0x200000e5ff377230 */ /* 0x000fc60000004100 */
[----:B------:R-:W-:Y:S01]  /*7520*/  FFMA.FTZ R15, R54, R154, R15 ;  /* 0x0000009a360f7223 */ /* 0x000fe2000001000f */
[----:B------:R-:W-:Y:S02]  /*7530*/  HADD2.F32 R54, -RZ, R80.H0_H0 ;  /* 0x20000050ff367230 */ /* 0x000fe40000004100 */
[----:B------:R-:W-:Y:S02]  /*7540*/  HADD2.F32 R154, -RZ, R12.H0_H0 ;  /* 0x2000000cff9a7230 */ /* 0x000fe40000004100 */
[----:B---3--:R-:W-:-:S05]  /*7550*/  HADD2.F32 R157, -RZ, R157.H0_H0 ;  /* 0x2000009dff9d7230 */ /* 0x008fca0000004100 */
[-C--:B------:R-:W-:Y:S01]  /*7560*/  FMUL.FTZ R155, R54, R157.reuse ;  /* 0x0000009d369b7220 */ /* 0x080fe20000410000 */
[----:B------:R-:W-:-:S03]  /*7570*/  FMUL.FTZ R157, R154, R157 ;  /* 0x0000009d9a9d7220 */ /* 0x000fc60000410000 */
[-C--:B------:R-:W-:Y:S02]  /*7580*/  FFMA.FTZ R155, R154, R55.reuse, -R155 ;  /* 0x000000379a9b7223 */ /* 0x080fe4000001089b */
[----:B------:R-:W3:Y:S01]  /*7590*/  LDL.S16 R154, [R1+0x3a] ;  /* 0x00003a00019a7983 */ /* 0x000ee20000100600 */
[----:B------:R-:W-:Y:S02]  /*75a0*/  HADD2.F32 R53, -RZ, R53.H0_H0 ;  /* 0x20000035ff357230 */ /* 0x000fe40000004100 */
[----:B------:R-:W-:Y:S01]  /*75b0*/  FFMA.FTZ R157, R54, R55, R157 ;  /* 0x00000037369d7223 */ /* 0x000fe2000001009d */
[----:B------:R-:W-:Y:S01]  /*75c0*/  HADD2.F32 R80, -RZ, R80.H1_H1 ;  /* 0x30000050ff507230 */ /* 0x000fe20000004100 */
[----:B------:R-:W-:Y:S01]  /*75d0*/  F2FP.F16.F32.PACK_AB R83, R83, R158 ;  /* 0x0000009e5353723e */ /* 0x000fe200000000ff */
[----:B------:R-:W-:Y:S01]  /*75e0*/  HADD2.F32 R12, -RZ, R12.H1_H1 ;  /* 0x3000000cff0c7230 */ /* 0x000fe20000004100 */
[----:B------:R-:W-:Y:S01]  /*75f0*/  F2FP.F16.F32.PACK_AB R52, R52, R81 ;  /* 0x000000513434723e */ /* 0x000fe200000000ff */
[----:B------:R-:W-:-:S02]  /*7600*/  HADD2.F32 R40, -RZ, R40.H0_H0 ;  /* 0x20000028ff287230 */ /* 0x000fc40000004100 */
[-C--:B------:R-:W-:Y:S01]  /*7610*/  FMUL.FTZ R54, R80, R53.reuse ;  /* 0x0000003550367220 */ /* 0x080fe20000410000 */
[----:B------:R-:W-:Y:S02]  /*7620*/  HADD2.F32 R55, -RZ, R14.H0_H0 ;  /* 0x2000000eff377230 */ /* 0x000fe40000004100 */
[C---:B------:R-:W-:Y:S01]  /*7630*/  FMUL.FTZ R53, R12.reuse, R53 ;  /* 0x000000350c357220 */ /* 0x040fe20000410000 */
[----:B------:R-:W-:Y:S02]  /*7640*/  HADD2.F32 R43, -RZ, R43.H0_H0 ;  /* 0x2000002bff2b7230 */ /* 0x000fe40000004100 */
[-C--:B------:R-:W-:Y:S01]  /*7650*/  FFMA.FTZ R12, R12, R40.reuse, -R54 ;  /* 0x000000280c0c7223 */ /* 0x080fe20000010836 */
[----:B------:R-:W-:Y:S02]  /*7660*/  HADD2.F32 R54, -RZ, R228.H0_H0 ;  /* 0x200000e4ff367230 */ /* 0x000fe40000004100 */
[----:B------:R-:W-:Y:S01]  /*7670*/  FFMA.FTZ R40, R80, R40, R53 ;  /* 0x0000002850287223 */ /* 0x000fe20000010035 */
[--C-:B------:R-:W-:Y:S01]  /*7680*/  HADD2.F32 R53, -RZ, R82.reuse.H0_H0 ;  /* 0x20000052ff357230 */ /* 0x100fe20000004100 */
[----:B------:R-:W-:Y:S01]  /*7690*/  F2FP.F16.F32.PACK_AB R41, R41, R13 ;  /* 0x0000000d2929723e */ /* 0x000fe200000000ff */
[----:B------:R-:W-:Y:S01]  /*76a0*/  HADD2.F32 R82, -RZ, R82.H1_H1 ;  /* 0x30000052ff527230 */ /* 0x000fe20000004100 */
[----:B------:R-:W-:Y:S01]  /*76b0*/  F2FP.F16.F32.PACK_AB R156, R15, R156 ;  /* 0x0000009c0f9c723e */ /* 0x000fe200000000ff */
[----:B------:R-:W-:Y:S01]  /*76c0*/  HADD2.F32 R14, -RZ, R14.H1_H1 ;  /* 0x3000000eff0e7230 */ /* 0x000fe20000004100 */
[----:B------:R-:W-:Y:S01]  /*76d0*/  F2FP.F16.F32.PACK_AB R40, R40, R157 ;  /* 0x0000009d2828723e */ /* 0x000fe200000000ff */
[----:B------:R-:W-:Y:S01]  /*76e0*/  HADD2.F32 R42, -RZ, R42.H0_H0 ;  /* 0x2000002aff2a7230 */ /* 0x000fe20000004100 */
[----:B------:R-:W-:Y:S01]  /*76f0*/  F2FP.F16.F32.PACK_AB R12, R12, R155 ;  /* 0x0000009b0c0c723e */ /* 0x000fe200000000ff */
[----:B------:R-:W-:-:S02]  /*7700*/  IMAD.MOV.U32 R15, RZ, RZ, R83 ;  /* 0x000000ffff0f7224 */ /* 0x000fc400078e0053 */
[----:B------:R-:W-:Y:S02]  /*7710*/  IMAD.MOV.U32 R13, RZ, RZ, R52 ;  /* 0x000000ffff0d7224 */ /* 0x000fe400078e0034 */
[----:B------:R-:W-:Y:S02]  /*7720*/  IMAD.MOV.U32 R81, RZ, RZ, R41 ;  /* 0x000000ffff517224 */ /* 0x000fe400078e0029 */
[----:B------:R-:W-:Y:S02]  /*7730*/  IMAD.MOV.U32 R83, RZ, RZ, R156 ;  /* 0x000000ffff537224 */ /* 0x000fe400078e009c */
[----:B---3--:R-:W-:-:S05]  /*7740*/  HADD2.F32 R154, -RZ, R154.H0_H0 ;  /* 0x2000009aff9a7230 */ /* 0x008fca0000004100 */
        /* <DEDUP_REMOVED lines=13> */
.L_x_1655:
[----:B------:R-:W-:Y:S05]  /*7820*/  BSYNC B3 ;  /* 0x0000000000037941 */ /* 0x000fea0003800000 */
.L_x_1654:
[----:B------:R-:W-:-:S04]  /*7830*/  LEA R40, P4, R5, R11, 0x1 ;  /* 0x0000000b05287211 */ /* 0x000fc800078808ff */
[----:B--2---:R-:W-:Y:S02]  /*7840*/  LEA.HI.X R41, R5, R121, R112, 0x1, P4 ;  /* 0x0000007905297211 */ /* 0x004fe400020f0c70 */
[----:B------:R-:W-:-:S03]  /*7850*/  ISETP.GE.AND P4, PT, R153, R128, PT ;  /* 0x000000809900720c */ /* 0x000fc60003f86270 */
[----:B----4-:R2:W-:Y:S10]  /*7860*/  ST.E.128 desc[UR60][R40.64], R12 ;  /* 0x0000000c28007985 */ /* 0x0105f4000c101d3c */
[----:B--2---:R-:W-:-:S05]  /*7870*/  @!P4 IMAD.WIDE R12, R153, 0x2, R120 ;  /* 0x00000002990cc825 */ /* 0x004fca00078e0278 */
[----:B---3--:R3:W-:Y:S02]  /*7880*/  @!P4 ST.E.128 desc[UR60][R12.64], R80 ;  /* 0x000000500c00c985 */ /* 0x0087e4000c101d3c */
.L_x_1653:
[----:B------:R-:W-:Y:S05]  /*7890*/  BSYNC B2 ;  /* 0x0000000000027941 */ /* 0x000fea0003800000 */
.L_x_1652:
[----:B------:R-:W-:Y:S01]  /*78a0*/  ISETP.NE.AND P4, PT, R21, RZ, PT ;  /* 0x000000ff1500720c */ /* 0x000fe20003f85270 */
[----:B------:R-:W-:-:S12]  /*78b0*/  BSSY B2, `(.L_x_1656) ;  /* 0x0000079000027945 */ /* 0x000fd80003800000 */
[----:B------:R-:W-:Y:S05]  /*78c0*/  @!P4 BRA `(.L_x_1657) ;  /* 0x0000000400dcc947 */ /* 0x000fea0003800000 */
[----:B---3--:R-:W-:Y:S01]  /*78d0*/  SEL R12, R125, R131, !P2 ;  /* 0x000000837d0c7207 */ /* 0x008fe20005000000 */
[----:B------:R-:W-:Y:S01]  /*78e0*/  BSSY B3, `(.L_x_1658) ;  /* 0x0000072000037945 */ /* 0x000fe20003800000 */
[----:B------:R-:W-:Y:S02]  /*78f0*/  ISETP.GE.AND P6, PT, R168, R124, PT ;  /* 0x0000007ca800720c */ /* 0x000fe40003fc6270 */
[----:B------:R-:W-:Y:S02]  /*7900*/  SHF.R.S32.HI R13, RZ, 0x1f, R12 ;  /* 0x0000001fff0d7819 */ /* 0x000fe4000001140c */
[C---:B------:R-:W-:Y:S02]  /*7910*/  LEA R52, P4, R6.reuse, R11, 0x1 ;  /* 0x0000000b06347211 */ /* 0x040fe400078808ff */
[----:B------:R-:W-:Y:S02]  /*7920*/  LEA.HI R13, R13, R12, RZ, 0x4 ;  /* 0x0000000c0d0d7211 */ /* 0x000fe400078f20ff */
[----:B--2---:R-:W-:-:S02]  /*7930*/  LEA.HI.X R53, R6, R121, R111, 0x1, P4 ;  /* 0x0000007906357211 */ /* 0x004fc400020f0c6f */
[----:B------:R-:W-:-:S04]  /*7940*/  LEA.HI.SX32 R54, R13, R117, 0x1c ;  /* 0x000000750d367211 */ /* 0x000fc800078fe2ff */
[----:B------:R-:W-:-:S04]  /*7950*/  SHF.R.S32.HI R13, RZ, 0x1f, R54 ;  /* 0x0000001fff0d7819 */ /* 0x000fc80000011436 */
[----:B------:R-:W-:Y:S02]  /*7960*/  LEA.HI R13, R13, R54, RZ, 0x3 ;  /* 0x000000360d0d7211 */ /* 0x000fe400078f18ff */
[----:B------:R-:W-:Y:S02]  /*7970*/  SHF.L.U32 R54, R54, 0x3, RZ ;  /* 0x0000000336367819 */ /* 0x000fe400000006ff */
[----:B------:R-:W-:Y:S02]  /*7980*/  SHF.R.S32.HI R13, RZ, 0x3, R13 ;  /* 0x00000003ff0d7819 */ /* 0x000fe4000001140d */
[----:B------:R-:W-:Y:S02]  /*7990*/  LOP3.LUT R12, R184, 0x38, R54, 0xf8, !PT ;  /* 0x00000038b80c7812 */ /* 0x000fe400078ef836 */
[----:B------:R-:W-:Y:S01]  /*79a0*/  ISETP.GE.AND P4, PT, R54, R128, PT ;  /* 0x000000803600720c */ /* 0x000fe20003f86270 */
[----:B------:R-:W-:Y:S01]  /*79b0*/  IMAD R13, R13, 0x1800, R186 ;  /* 0x000018000d0d7824 */ /* 0x000fe200078e02ba */
[----:B------:R-:W-:-:S05]  /*79c0*/  LOP3.LUT R12, R12, R185, RZ, 0x3c, !PT ;  /* 0x000000b90c0c7212 */ /* 0x000fca00078e3cff */
[----:B------:R-:W-:Y:S02]  /*79d0*/  IMAD.IADD R13, R13, 0x1, R12 ;  /* 0x000000010d0d7824 */ /* 0x000fe400078e020c */
[C---:B------:R-:W-:Y:S02]  /*79e0*/  IMAD R12, R19.reuse, 0x4800, R139 ;  /* 0x00004800130c7824 */ /* 0x040fe400078e028b */
[----:B------:R-:W-:Y:S02]  /*79f0*/  IMAD R40, R19, 0x4800, R13 ;  /* 0x0000480013287824 */ /* 0x000fe400078e020d */
[--C-:B------:R-:W-:Y:S02]  /*7a00*/  IMAD R12, R12, 0x2, R18.reuse ;  /* 0x000000020c0c7824 */ /* 0x100fe400078e0212 */
[----:B------:R-:W-:-:S04]  /*7a10*/  IMAD R40, R40, 0x2, R18 ;  /* 0x0000000228287824 */ /* 0x000fc800078e0212 */
[----:B------:R-:W2:Y:S04]  /*7a20*/  LDS.128 R12, [R12+0x18400] ;  /* 0x018400000c0c7984 */ /* 0x000ea80000000c00 */
[----:B------:R-:W3:Y:S01]  /*7a30*/  LDS.128 R40, [R40+0x18400] ;  /* 0x0184000028287984 */ /* 0x000ee20000000c00 */
[----:B------:R-:W-:Y:S05]  /*7a40*/  @P6 BRA `(.L_x_1659) ;  /* 0x00000004006c6947 */ /* 0x000fea0003800000 */
[----:B------:R-:W4:Y:S01]  /*7a50*/  LDL.LU.S16 R55, [R1+0x38] ;  /* 0x0000380001377983 */ /* 0x000f220000300600 */
[----:B---3--:R-:W-:Y:S01]  /*7a60*/  MOV R81, R41 ;  /* 0x0000002900517202 */ /* 0x008fe20000000f00 */
[----:B--2---:R-:W-:Y:S01]  /*7a70*/  IMAD.MOV.U32 R41, RZ, RZ, R13 ;  /* 0x000000ffff297224 */ /* 0x004fe200078e000d */
[----:B------:R-:W-:Y:S01]  /*7a80*/  SHF.R.U64 R48, R48, 0x10, R49 ;  /* 0x0000001030307819 */ /* 0x000fe20000001231 */
[----:B------:R-:W-:Y:S01]  /*7a90*/  HADD2.F32 R13, -RZ, R227.H1_H1 ;  /* 0x300000e3ff0d7230 */ /* 0x000fe20000004100 */
[----:B------:R-:W-:Y:S01]  /*7aa0*/  SHF.R.U64 R36, R36, 0x10, R37 ;  /* 0x0000001024247819 */ /* 0x000fe20000001225 */
[----:B------:R-:W-:Y:S01]  /*7ab0*/  HADD2.F32 R153, -RZ, R229.H1_H1 ;  /* 0x300000e5ff997230 */ /* 0x000fe20000004100 */
[----:B------:R-:W-:Y:S01]  /*7ac0*/  SHF.R.U64 R50, R50, 0x10, R51 ;  /* 0x0000001032327819 */ /* 0x000fe20000001233 */
[--C-:B------:R-:W-:Y:S01]  /*7ad0*/  HADD2.F32 R80, -RZ, R41.reuse.H0_H0 ;  /* 0x20000029ff507230 */ /* 0x100fe20000004100 */
[----:B------:R-:W-:Y:S01]  /*7ae0*/  SHF.R.U64 R38, R38, 0x10, R39 ;  /* 0x0000001026267819 */ /* 0x000fe20000001227 */
[----:B------:R-:W-:-:S02]  /*7af0*/  HADD2.F32 R41, -RZ, R41.H1_H1 ;  /* 0x30000029ff297230 */ /* 0x000fc40000004100 */
[----:B------:R-:W-:Y:S02]  /*7b00*/  HADD2.F32 R155, -RZ, R226.H1_H1 ;  /* 0x300000e2ff9b7230 */ /* 0x000fe40000004100 */
[----:B------:R-:W-:Y:S02]  /*7b10*/  HADD2.F32 R48, -RZ, R48.H0_H0 ;  /* 0x20000030ff307230 */ /* 0x000fe40000004100 */
[----:B------:R-:W-:Y:S02]  /*7b20*/  HADD2.F32 R36, -RZ, R36.H0_H0 ;  /* 0x20000024ff247230 */ /* 0x000fe40000004100 */
[----:B------:R-:W-:Y:S02]  /*7b30*/  HADD2.F32 R50, -RZ, R50.H0_H0 ;  /* 0x20000032ff327230 */ /* 0x000fe40000004100 */
[----:B------:R-:W-:Y:S02]  /*7b40*/  HADD2.F32 R38, -RZ, R38.H0_H0 ;  /* 0x20000026ff267230 */ /* 0x000fe40000004100 */
[----:B----4-:R-:W-:-:S02]  /*7b50*/  HADD2.F32 R82, -RZ, R55.H0_H0 ;  /* 0x20000037ff527230 */ /* 0x010fc40000004100 */
[----:B------:R-:W-:-:S05]  /*7b60*/  HADD2.F32 R55, -RZ, R81.H0_H0 ;  /* 0x20000051ff377230 */ /* 0x000fca0000004100 */
[-C--:B------:R-:W-:Y:S01]  /*7b70*/  FMUL.FTZ R83, R55, R82.reuse ;  /* 0x0000005237537220 */ /* 0x080fe20000410000 */
[----:B------:R-:W-:-:S03]  /*7b80*/  FMUL.FTZ R82, R80, R82 ;  /* 0x0000005250527220 */ /* 0x000fc60000410000 */
[-C--:B------:R-:W-:Y:S01]  /*7b90*/  FFMA.FTZ R80, R80, R13.reuse, -R83 ;  /* 0x0000000d50507223 */ /* 0x080fe20000010853 */
[----:B------:R-:W-:Y:S01]  /*7ba0*/  FFMA.FTZ R55, R55, R13, R82 ;  /* 0x0000000d37377223 */ /* 0x000fe20000010052 */
[----:B------:R-:W-:Y:S01]  /*7bb0*/  SHF.R.U32.HI R82, RZ, 0x10, R49 ;  /* 0x00000010ff527819 */ /* 0x000fe20000011631 */
[----:B------:R-:W-:Y:S01]  /*7bc0*/  HADD2.F32 R13, -RZ, R81.H1_H1 ;  /* 0x30000051ff0d7230 */ /* 0x000fe20000004100 */
[----:B------:R-:W-:Y:S01]  /*7bd0*/  SHF.R.U32.HI R81, RZ, 0x10, R37 ;  /* 0x00000010ff517819 */ /* 0x000fe20000011625 */
[----:B------:R-:W-:Y:S02]  /*7be0*/  HADD2.F32 R49, -RZ, R226.H0_H0 ;  /* 0x200000e2ff317230 */ /* 0x000fe40000004100 */
[----:B------:R-:W-:Y:S02]  /*7bf0*/  HADD2.F32 R82, -RZ, R82.H0_H0 ;  /* 0x20000052ff527230 */ /* 0x000fe40000004100 */
[----:B------:R-:W-:Y:S02]  /*7c00*/  HADD2.F32 R81, -RZ, R81.H0_H0 ;  /* 0x20000051ff517230 */ /* 0x000fe40000004100 */
[----:B------:R-:W-:-:S02]  /*7c10*/  HADD2.F32 R37, -RZ, R14.H0_H0 ;  /* 0x2000000eff257230 */ /* 0x000fc40000004100 */
[-C--:B------:R-:W-:Y:S01]  /*7c20*/  FMUL.FTZ R83, R13, R82.reuse ;  /* 0x000000520d537220 */ /* 0x080fe20000410000 */
[C---:B------:R-:W-:Y:S01]  /*7c30*/  FMUL.FTZ R82, R41.reuse, R82 ;  /* 0x0000005229527220 */ /* 0x040fe20000410000 */
[----:B------:R-:W-:Y:S02]  /*7c40*/  HADD2.F32 R14, -RZ, R14.H1_H1 ;  /* 0x3000000eff0e7230 */ /* 0x000fe40000004100 */
[-C--:B------:R-:W-:Y:S01]  /*7c50*/  FFMA.FTZ R41, R41, R81.reuse, -R83 ;  /* 0x0000005129297223 */ /* 0x080fe20000010853 */
[----:B------:R-:W-:Y:S01]  /*7c60*/  FFMA.FTZ R13, R13, R81, R82 ;  /* 0x000000510d0d7223 */ /* 0x000fe20000010052 */
[----:B------:R-:W-:Y:S02]  /*7c70*/  IMAD.MOV.U32 R81, RZ, RZ, R43 ;  /* 0x000000ffff517224 */ /* 0x000fe400078e002b */
[----:B------:R-:W-:Y:S01]  /*7c80*/  HADD2.F32 R43, -RZ, R15.H0_H0 ;  /* 0x2000000fff2b7230 */ /* 0x000fe20000004100 */
[----:B------:R-:W-:Y:S01]  /*7c90*/  F2FP.F16.F32.PACK_AB R41, R41, R80 ;  /* 0x000000502929723e */ /* 0x000fe200000000ff */
[----:B------:R-:W-:Y:S01]  /*7ca0*/  HADD2.F32 R83, -RZ, R227.H0_H0 ;  /* 0x200000e3ff537230 */ /* 0x000fe20000004100 */
[----:B------:R-:W-:Y:S01]  /*7cb0*/  F2FP.F16.F32.PACK_AB R55, R13, R55 ;  /* 0x000000370d37723e */ /* 0x000fe200000000ff */
[--C-:B------:R-:W-:Y:S01]  /*7cc0*/  HADD2.F32 R82, -RZ, R81.reuse.H0_H0 ;  /* 0x20000051ff527230 */ /* 0x100fe20000004100 */
[----:B------:R-:W-:Y:S01]  /*7cd0*/  MOV R13, R41 ;  /* 0x00000029000d7202 */ /* 0x000fe20000000f00 */
[----:B------:R-:W-:-:S02]  /*7ce0*/  HADD2.F32 R81, -RZ, R81.H1_H1 ;  /* 0x30000051ff517230 */ /* 0x000fc40000004100 */
[----:B------:R-:W-:Y:S02]  /*7cf0*/  HADD2.F32 R15, -RZ, R15.H1_H1 ;  /* 0x3000000fff0f7230 */ /* 0x000fe40000004100 */
[CC--:B------:R-:W-:Y:S01]  /*7d00*/  FMUL.FTZ R154, R82.reuse, R153.reuse ;  /* 0x00000099529a7220 */ /* 0x0c0fe20000410000 */
[C---:B------:R-:W-:Y:S01]  /*7d10*/  FMUL.FTZ R153, R43.reuse, R153 ;  /* 0x000000992b997220 */ /* 0x040fe20000410000 */
[----:B------:R-:W-:Y:S02]  /*7d20*/  IMAD.MOV.U32 R41, RZ, RZ, R55 ;  /* 0x000000ffff297224 */ /* 0x000fe400078e0037 */
[-C--:B------:R-:W-:Y:S01]  /*7d30*/  FFMA.FTZ R43, R43, R83.reuse, -R154 ;  /* 0x000000532b2b7223 */ /* 0x080fe2000001089a */
[----:B------:R-:W-:Y:S01]  /*7d40*/  FFMA.FTZ R153, R82, R83, R153 ;  /* 0x0000005352997223 */ /* 0x000fe20000010099 */
[----:B------:R-:W-:Y:S02]  /*7d50*/  SHF.R.U32.HI R82, RZ, 0x10, R51 ;  /* 0x00000010ff527819 */ /* 0x000fe40000011633 */
[----:B------:R-:W-:-:S03]  /*7d60*/  SHF.R.U32.HI R83, RZ, 0x10, R39 ;  /* 0x00000010ff537819 */ /* 0x000fc60000011627 */
[----:B------:R-:W-:Y:S02]  /*7d70*/  HADD2.F32 R82, -RZ, R82.H0_H0 ;  /* 0x20000052ff527230 */ /* 0x000fe40000004100 */
[----:B------:R-:W-:-:S03]  /*7d80*/  HADD2.F32 R83, -RZ, R83.H0_H0 ;  /* 0x20000053ff537230 */ /* 0x000fc60000004100 */
        /* <DEDUP_REMOVED lines=10> */
[C---:B------:R-:W-:Y:S01]  /*7e30*/  FMUL.FTZ R155, R81.reuse, R155 ;  /* 0x0000009b519b7220 */ /* 0x040fe20000410000 */
[----:B------:R-:W-:Y:S01]  /*7e40*/  F2FP.F16.F32.PACK_AB R82, R82, R153 ;  /* 0x000000995252723e */ /* 0x000fe200000000ff */
[----:B------:R-:W-:-:S02]  /*7e50*/  FFMA.FTZ R83, R81, R49, -R83 ;  /* 0x0000003151537223 */ /* 0x000fc40000010853 */
[----:B------:R-:W-:Y:S01]  /*7e60*/  FFMA.FTZ R155, R15, R49, R155 ;  /* 0x000000310f9b7223 */ /* 0x000fe2000001009b */
[-C--:B------:R-:W-:Y:S01]  /*7e70*/  FMUL.FTZ R15, R40, R48.reuse ;  /* 0x00000030280f7220 */ /* 0x080fe20000410000 */
[C---:B------:R-:W-:Y:S01]  /*7e80*/  FMUL.FTZ R48, R12.reuse, R48 ;  /* 0x000000300c307220 */ /* 0x040fe20000410000 */
[--C-:B------:R-:W-:Y:S02]  /*7e90*/  HADD2.F32 R49, -RZ, R223.reuse.H1_H1 ;  /* 0x300000dfff317230 */ /* 0x100fe40000004100 */
[-C--:B------:R-:W-:Y:S01]  /*7ea0*/  FFMA.FTZ R15, R12, R36.reuse, -R15 ;  /* 0x000000240c0f7223 */ /* 0x080fe2000001080f */
[--C-:B------:R-:W-:Y:S02]  /*7eb0*/  HADD2.F32 R12, -RZ, R42.reuse.H0_H0 ;  /* 0x2000002aff0c7230 */ /* 0x100fe40000004100 */
[----:B------:R-:W-:Y:S01]  /*7ec0*/  FFMA.FTZ R48, R40, R36, R48 ;  /* 0x0000002428307223 */ /* 0x000fe20000010030 */
[----:B------:R-:W-:Y:S02]  /*7ed0*/  HADD2.F32 R36, -RZ, R223.H0_H0 ;  /* 0x200000dfff247230 */ /* 0x000fe40000004100 */
[----:B------:R-:W-:-:S02]  /*7ee0*/  HADD2.F32 R42, -RZ, R42.H1_H1 ;  /* 0x3000002aff2a7230 */ /* 0x000fc40000004100 */
[CC--:B------:R-:W-:Y:S01]  /*7ef0*/  FMUL.FTZ R40, R12.reuse, R49.reuse ;  /* 0x000000310c287220 */ /* 0x0c0fe20000410000 */
[----:B------:R-:W-:Y:S01]  /*7f00*/  FMUL.FTZ R49, R37, R49 ;  /* 0x0000003125317220 */ /* 0x000fe20000410000 */
[----:B------:R-:W-:Y:S02]  /*7f10*/  F2FP.F16.F32.PACK_AB R15, R15, R83 ;  /* 0x000000530f0f723e */ /* 0x000fe400000000ff */
[-C--:B------:R-:W-:Y:S01]  /*7f20*/  FFMA.FTZ R40, R37, R36.reuse, -R40 ;  /* 0x0000002425287223 */ /* 0x080fe20000010828 */
[----:B------:R-:W-:Y:S01]  /*7f30*/  FFMA.FTZ R49, R12, R36, R49 ;  /* 0x000000240c317223 */ /* 0x000fe20000010031 */
[-C--:B------:R-:W-:Y:S01]  /*7f40*/  FMUL.FTZ R12, R42, R50.reuse ;  /* 0x000000322a0c7220 */ /* 0x080fe20000410000 */
[----:B------:R-:W-:Y:S01]  /*7f50*/  FMUL.FTZ R50, R14, R50 ;  /* 0x000000320e327220 */ /* 0x000fe20000410000 */
[----:B------:R-:W-:Y:S02]  /*7f60*/  F2FP.F16.F32.PACK_AB R48, R48, R155 ;  /* 0x0000009b3030723e */ /* 0x000fe400000000ff */
[-C--:B------:R-:W-:Y:S01]  /*7f70*/  FFMA.FTZ R12, R14, R38.reuse, -R12 ;  /* 0x000000260e0c7223 */ /* 0x080fe2000001080c */
[----:B------:R-:W-:-:S04]  /*7f80*/  FFMA.FTZ R50, R42, R38, R50 ;  /* 0x000000262a327223 */ /* 0x000fc80000010032 */
[----:B------:R-:W-:Y:S01]  /*7f90*/  F2FP.F16.F32.PACK_AB R14, R12, R40 ;  /* 0x000000280c0e723e */ /* 0x000fe200000000ff */
[----:B------:R-:W-:Y:S01]  /*7fa0*/  IMAD.MOV.U32 R12, RZ, RZ, R15 ;  /* 0x000000ffff0c7224 */ /* 0x000fe200078e000f */
[----:B------:R-:W-:Y:S01]  /*7fb0*/  F2FP.F16.F32.PACK_AB R49, R50, R49 ;  /* 0x000000313231723e */ /* 0x000fe200000000ff */
[----:B------:R-:W-:Y:S02]  /*7fc0*/  IMAD.MOV.U32 R15, RZ, RZ, R43 ;  /* 0x000000ffff0f7224 */ /* 0x000fe400078e002b */
[----:B------:R-:W-:Y:S01]  /*7fd0*/  IMAD.MOV.U32 R40, RZ, RZ, R48 ;  /* 0x000000ffff287224 */ /* 0x000fe200078e0030 */
[----:B------:R-:W-:Y:S01]  /*7fe0*/  MOV R42, R49 ;  /* 0x00000031002a7202 */ /* 0x000fe20000000f00 */
[----:B------:R-:W-:-:S07]  /*7ff0*/  IMAD.MOV.U32 R43, RZ, RZ, R82 ;  /* 0x000000ffff2b7224 */ /* 0x000fce00078e0052 */
.L_x_1659:
[----:B------:R-:W-:Y:S05]  /*8000*/  BSYNC B3 ;  /* 0x0000000000037941 */ /* 0x000fea0003800000 */
.L_x_1658:
[----:B------:R-:W-:Y:S01]  /*8010*/  @!P4 IMAD.WIDE R36, R54, 0x2, R120 ;  /* 0x000000023624c825 */ /* 0x000fe200078e0278 */
[----:B--2---:R4:W-:Y:S04]  /*8020*/  ST.E.128 desc[UR60][R52.64], R12 ;  /* 0x0000000c34007985 */ /* 0x0049e8000c101d3c */
[----:B---3--:R4:W-:Y:S02]  /*8030*/  @!P4 ST.E.128 desc[UR60][R36.64], R40 ;  /* 0x000000282400c985 */ /* 0x0089e4000c101d3c */
.L_x_1657:
[----:B------:R-:W-:Y:S05]  /*8040*/  BSYNC B2 ;  /* 0x0000000000027941 */ /* 0x000fea0003800000 */
.L_x_1656:
        /* <DEDUP_REMOVED lines=21> */
[----:B------:R-:W-:Y:S01]  /*81a0*/  @!P4 IMAD.WIDE R120, R12, 0x2, R120 ;  /* 0x000000020c78c825 */ /* 0x000fe200078e0278 */
[----:B------:R-:W-:-:S03]  /*81b0*/  LEA R13, R13, R18, 0x1 ;  /* 0x000000120d0d7211 */ /* 0x000fc600078e08ff */
[----:B------:R-:W-:-:S03]  /*81c0*/  IMAD R36, R36, 0x2, R18 ;  /* 0x0000000224247824 */ /* 0x000fc600078e0212 */
[----:B------:R-:W2:Y:S04]  /*81d0*/  LDS.128 R12, [R13+0x18400] ;  /* 0x018400000d0c7984 */ /* 0x000ea80000000c00 */
[----:B------:R-:W3:Y:S01]  /*81e0*/  LDS.128 R36, [R36+0x18400] ;  /* 0x0184000024247984 */ /* 0x000ee20000000c00 */
[----:B------:R-:W-:Y:S05]  /*81f0*/  @P6 BRA `(.L_x_1661) ;  /* 0x0000000400486947 */ /* 0x000fea0003800000 */
[----:B------:R-:W-:Y:S01]  /*8200*/  SHF.R.U64 R11, R32, 0x10, R33 ;  /* 0x00000010200b7819 */ /* 0x000fe20000001221 */
[--C-:B---3--:R-:W-:Y:S01]  /*8210*/  HADD2.F32 R48, -RZ, R37.reuse.H1_H1 ;  /* 0x30000025ff307230 */ /* 0x108fe20000004100 */
[----:B------:R-:W-:Y:S01]  /*8220*/  SHF.R.U64 R42, R46, 0x10, R47 ;  /* 0x000000102e2a7819 */ /* 0x000fe2000000122f */
[--C-:B------:R-:W-:Y:S01]  /*8230*/  HADD2.F32 R43, -RZ, R210.reuse.H1_H1 ;  /* 0x300000d2ff2b7230 */ /* 0x100fe20000004100 */
[----:B------:R-:W-:Y:S01]  /*8240*/  SHF.R.U64 R32, R44, 0x10, R45 ;  /* 0x000000102c207819 */ /* 0x000fe2000000122d */
[----:B------:R-:W-:Y:S01]  /*8250*/  HADD2.F32 R210, -RZ, R210.H0_H0 ;  /* 0x200000d2ffd27230 */ /* 0x000fe20000004100 */
[----:B------:R-:W-:Y:S01]  /*8260*/  SHF.R.U32.HI R46, RZ, 0x10, R47 ;  /* 0x00000010ff2e7819 */ /* 0x000fe2000001162f */
[----:B------:R-:W-:Y:S01]  /*8270*/  HADD2.F32 R47, -RZ, R37.H0_H0 ;  /* 0x20000025ff2f7230 */ /* 0x000fe20000004100 */
[----:B------:R-:W-:Y:S01]  /*8280*/  SHF.R.U32.HI R33, RZ, 0x10, R33 ;  /* 0x00000010ff217819 */ /* 0x000fe20000011621 */
[----:B--2---:R-:W-:Y:S01]  /*8290*/  HADD2.F32 R37, -RZ, R13.H0_H0 ;  /* 0x2000000dff257230 */ /* 0x004fe20000004100 */
[----:B------:R-:W-:Y:S01]  /*82a0*/  SHF.R.U32.HI R44, RZ, 0x10, R45 ;  /* 0x00000010ff2c7819 */ /* 0x000fe2000001162d */
[----:B------:R-:W-:Y:S01]  /*82b0*/  HADD2.F32 R45, -RZ, R212.H1_H1 ;  /* 0x300000d4ff2d7230 */ /* 0x000fe20000004100 */
[--C-:B------:R-:W-:Y:S01]  /*82c0*/  SHF.R.U64 R34, R34, 0x10, R35.reuse ;  /* 0x0000001022227819 */ /* 0x100fe20000001223 */
[----:B------:R-:W-:Y:S01]  /*82d0*/  HADD2.F32 R49, -RZ, R33.H0_H0 ;  /* 0x20000021ff317230 */ /* 0x000fe20000004100 */
[----:B------:R-:W-:Y:S01]  /*82e0*/  SHF.R.U32.HI R35, RZ, 0x10, R35 ;  /* 0x00000010ff237819 */ /* 0x000fe20000011623 */
[----:B------:R-:W-:-:S02]  /*82f0*/  HADD2.F32 R44, -RZ, R44.H0_H0 ;  /* 0x2000002cff2c7230 */ /* 0x000fc40000004100 */
[-C--:B------:R-:W-:Y:S01]  /*8300*/  FMUL.FTZ R33, R47, R45.reuse ;  /* 0x0000002d2f217220 */ /* 0x080fe20000410000 */
[----:B------:R-:W-:Y:S02]  /*8310*/  HADD2.F32 R13, -RZ, R13.H1_H1 ;  /* 0x3000000dff0d7230 */ /* 0x000fe40000004100 */
        /* <DEDUP_REMOVED lines=10> */
[----:B------:R-:W-:Y:S02]  /*83c0*/  HADD2.F32 R37, -RZ, R211.H1_H1 ;  /* 0x300000d3ff257230 */ /* 0x000fe40000004100 */
[----:B------:R-:W-:Y:S02]  /*83d0*/  HADD2.F32 R39, -RZ, R15.H0_H0 ;  /* 0x2000000fff277230 */ /* 0x000fe40000004100 */
[----:B------:R-:W-:Y:S02]  /*83e0*/  HADD2.F32 R48, -RZ, R35.H0_H0 ;  /* 0x20000023ff307230 */ /* 0x000fe40000004100 */
[----:B------:R-:W-:Y:S01]  /*83f0*/  FMUL.FTZ R35, R43, R37 ;  /* 0x000000252b237220 */ /* 0x000fe20000410000 */
[----:B------:R-:W-:-:S02]  /*8400*/  HADD2.F32 R15, -RZ, R15.H1_H1 ;  /* 0x3000000fff0f7230 */ /* 0x000fc40000004100 */
[----:B------:R-:W-:Y:S01]  /*8410*/  FMUL.FTZ R49, R39, R37 ;  /* 0x0000002527317220 */ /* 0x000fe20000410000 */
[-C--:B------:R-:W-:Y:S01]  /*8420*/  FMUL.FTZ R37, R47, R46.reuse ;  /* 0x0000002e2f257220 */ /* 0x080fe20000410000 */
[----:B------:R-:W-:Y:S02]  /*8430*/  HADD2.F32 R13, -RZ, R204.H1_H1 ;  /* 0x300000ccff0d7230 */ /* 0x000fe40000004100 */
[C---:B------:R-:W-:Y:S01]  /*8440*/  FMUL.FTZ R46, R15.reuse, R46 ;  /* 0x0000002e0f2e7220 */ /* 0x040fe20000410000 */
[----:B------:R-:W-:Y:S01]  /*8450*/  FFMA.FTZ R37, R15, R48, -R37 ;  /* 0x000000300f257223 */ /* 0x000fe20000010825 */
[----:B------:R-:W-:Y:S02]  /*8460*/  HADD2.F32 R212, -RZ, R212.H0_H0 ;  /* 0x200000d4ffd47230 */ /* 0x000fe40000004100 */
[-C--:B------:R-:W-:Y:S01]  /*8470*/  FFMA.FTZ R35, R39, R13.reuse, -R35 ;  /* 0x0000000d27237223 */ /* 0x080fe20000010823 */
[----:B------:R-:W-:Y:S02]  /*8480*/  HADD2.F32 R15, -RZ, R36.H0_H0 ;  /* 0x20000024ff0f7230 */ /* 0x000fe40000004100 */
[----:B------:R-:W-:Y:S01]  /*8490*/  FFMA.FTZ R49, R43, R13, R49 ;  /* 0x0000000d2b317223 */ /* 0x000fe20000010031 */
[----:B------:R-:W-:-:S02]  /*84a0*/  HADD2.F32 R32, -RZ, R32.H0_H0 ;  /* 0x20000020ff207230 */ /* 0x000fc40000004100 */
[----:B------:R-:W-:Y:S01]  /*84b0*/  FFMA.FTZ R46, R47, R48, R46 ;  /* 0x000000302f2e7223 */ /* 0x000fe2000001002e */
[----:B------:R-:W-:Y:S01]  /*84c0*/  HADD2.F32 R36, -RZ, R36.H1_H1 ;  /* 0x30000024ff247230 */ /* 0x000fe20000004100 */
[----:B------:R-:W-:Y:S01]  /*84d0*/  F2FP.F16.F32.PACK_AB R35, R37, R35 ;  /* 0x000000232523723e */ /* 0x000fe200000000ff */
[--C-:B------:R-:W-:Y:S01]  /*84e0*/  HADD2.F32 R13, -RZ, R12.reuse.H0_H0 ;  /* 0x2000000cff0d7230 */ /* 0x100fe20000004100 */
[----:B------:R-:W-:Y:S01]  /*84f0*/  F2FP.F16.F32.PACK_AB R37, R44, R50 ;  /* 0x000000322c25723e */ /* 0x000fe200000000ff */
[----:B------:R-:W-:Y:S02]  /*8500*/  HADD2.F32 R39, -RZ, R11.H0_H0 ;  /* 0x2000000bff277230 */ /* 0x000fe40000004100 */
[----:B------:R-:W-:Y:S01]  /*8510*/  FMUL.FTZ R11, R15, R212 ;  /* 0x000000d40f0b7220 */ /* 0x000fe20000410000 */
[----:B------:R-:W-:Y:S02]  /*8520*/  HADD2.F32 R12, -RZ, R12.H1_H1 ;  /* 0x3000000cff0c7230 */ /* 0x000fe40000004100 */
[----:B------:R-:W-:Y:S01]  /*8530*/  FMUL.FTZ R43, R36, R32 ;  /* 0x00000020242b7220 */ /* 0x000fe20000410000 */
[C---:B------:R-:W-:Y:S01]  /*8540*/  FMUL.FTZ R212, R13.reuse, R212 ;  /* 0x000000d40dd47220 */ /* 0x040fe20000410000 */
[----:B------:R-:W-:Y:S01]  /*8550*/  FFMA.FTZ R11, R13, R210, -R11 ;  /* 0x000000d20d0b7223 */ /* 0x000fe2000001080b */
[----:B------:R-:W-:-:S02]  /*8560*/  HADD2.F32 R13, -RZ, R38.H0_H0 ;  /* 0x20000026ff0d7230 */ /* 0x000fc40000004100 */
[C---:B------:R-:W-:Y:S01]  /*8570*/  FMUL.FTZ R32, R12.reuse, R32 ;  /* 0x000000200c207220 */ /* 0x040fe20000410000 */
[-C--:B------:R-:W-:Y:S01]  /*8580*/  FFMA.FTZ R43, R12, R39.reuse, -R43 ;  /* 0x000000270c2b7223 */ /* 0x080fe2000001082b */
[----:B------:R-:W-:Y:S02]  /*8590*/  HADD2.F32 R211, -RZ, R211.H0_H0 ;  /* 0x200000d3ffd37230 */ /* 0x000fe40000004100 */
[----:B------:R-:W-:Y:S01]  /*85a0*/  FFMA.FTZ R212, R15, R210, R212 ;  /* 0x000000d20fd47223 */ /* 0x000fe200000100d4 */
[----:B------:R-:W-:Y:S02]  /*85b0*/  HADD2.F32 R42, -RZ, R42.H0_H0 ;  /* 0x2000002aff2a7230 */ /* 0x000fe40000004100 */
[----:B------:R-:W-:Y:S01]  /*85c0*/  FFMA.FTZ R32, R36, R39, R32 ;  /* 0x0000002724207223 */ /* 0x000fe20000010020 */
[----:B------:R-:W-:Y:S02]  /*85d0*/  HADD2.F32 R12, -RZ, R14.H0_H0 ;  /* 0x2000000eff0c7230 */ /* 0x000fe40000004100 */
[----:B------:R-:W-:Y:S01]  /*85e0*/  FMUL.FTZ R15, R13, R211 ;  /* 0x000000d30d0f7220 */ /* 0x000fe20000410000 */
[----:B------:R-:W-:Y:S01]  /*85f0*/  HADD2.F32 R38, -RZ, R38.H1_H1 ;  /* 0x30000026ff267230 */ /* 0x000fe20000004100 */
[----:B------:R-:W-:Y:S01]  /*8600*/  F2FP.F16.F32.PACK_AB R39, R46, R49 ;  /* 0x000000312e27723e */ /* 0x000fe200000000ff */
[----:B------:R-:W-:-:S02]  /*8610*/  HADD2.F32 R14, -RZ, R14.H1_H1 ;  /* 0x3000000eff0e7230 */ /* 0x000fc40000004100 */
[----:B------:R-:W-:Y:S01]  /*8620*/  FMUL.FTZ R211, R12, R211 ;  /* 0x000000d30cd37220 */ /* 0x000fe20000410000 */
[----:B------:R-:W-:Y:S02]  /*8630*/  HADD2.F32 R204, -RZ, R204.H0_H0 ;  /* 0x200000ccffcc7230 */ /* 0x000fe40000004100 */
        /* <DEDUP_REMOVED lines=8> */
[----:B------:R-:W-:-:S02]  /*86c0*/  F2FP.F16.F32.PACK_AB R13, R45, R33 ;  /* 0x000000212d0d723e */ /* 0x000fc400000000ff */
[----:B------:R-:W-:Y:S02]  /*86d0*/  F2FP.F16.F32.PACK_AB R12, R43, R11 ;  /* 0x0000000b2b0c723e */ /* 0x000fe400000000ff */
[----:B------:R-:W-:Y:S01]  /*86e0*/  F2FP.F16.F32.PACK_AB R14, R36, R15 ;  /* 0x0000000f240e723e */ /* 0x000fe200000000ff */
[----:B------:R-:W-:Y:S01]  /*86f0*/  IMAD.MOV.U32 R36, RZ, RZ, R32 ;  /* 0x000000ffff247224 */ /* 0x000fe200078e0020 */
[----:B------:R-:W-:Y:S01]  /*8700*/  F2FP.F16.F32.PACK_AB R38, R42, R211 ;  /* 0x000000d32a26723e */ /* 0x000fe200000000ff */
[----:B------:R-:W-:-:S07]  /*8710*/  IMAD.MOV.U32 R15, RZ, RZ, R35 ;  /* 0x000000ffff0f7224 */ /* 0x000fce00078e0023 */
.L_x_1661:
[----:B------:R-:W-:Y:S05]  /*8720*/  BSYNC B2 ;  /* 0x0000000000027941 */ /* 0x000fea0003800000 */
.L_x_1660:
[----:B--2---:R2:W-:Y:S04]  /*8730*/  ST.E.128 desc[UR60][R40.64], R12 ;  /* 0x0000000c28007985 */ /* 0x0045e8000c101d3c */
[----:B---3--:R2:W-:Y:S02]  /*8740*/  @!P4 ST.E.128 desc[UR60][R120.64], R36 ;  /* 0x000000247800c985 */ /* 0x0085e4000c101d3c */
.L_x_1651:
[----:B------:R-:W-:Y:S05]  /*8750*/  BSYNC B1 ;  /* 0x0000000000017941 */ /* 0x000fea0003800000 */
.L_x_1650:
[----:B------:R-:W-:-:S03]  /*8760*/  UMOV UR4, 0xffffffff ;  /* 0xffffffff00047882 */ /* 0x000fc60000000000 */
[----:B------:R-:W-:Y:S05]  /*8770*/  BRA.DIV UR4, `(.L_x_1662) ;  /* 0x00000212043c7947 */ /* 0x000fea000b800000 */
[----:B0-----:R-:W0:Y:S04]  /*8780*/  SHFL.IDX PT, R115, R115, 0x1, 0x1c1f ;  /* 0x003c1f0073737f89 */ /* 0x001e2800000e0000 */
[----:B------:R-:W0:Y:S02]  /*8790*/  SHFL.IDX PT, R116, R116, 0x1, 0x1c1f ;  /* 0x003c1f0074747f89 */ /* 0x000e2400000e0000 */
.L_x_2022:
[----:B------:R-:W-:Y:S05]  /*87a0*/  @P5 BRA `(.L_x_1619) ;  /* 0x0000001c005c5947 */ /* 0x000fea0003800000 */
[----:B------:R-:W-:Y:S01]  /*87b0*/  ISETP.NE.AND P4, PT, R8, RZ, PT ;  /* 0x000000ff0800720c */ /* 0x000fe20003f85270 */
[----:B------:R-:W-:Y:S01]  /*87c0*/  BSSY B1, `(.L_x_1663) ;  /* 0x0000072000017945 */ /* 0x000fe20003800000 */
[----:B0-2-4-:R-:W-:Y:S01]  /*87d0*/  MOV R36, R116 ;  /* 0x0000007400247202 */ /* 0x015fe20000000f00 */
[----:B------:R-:W-:-:S10]  /*87e0*/  IMAD.MOV.U32 R37, RZ, RZ, R115 ;  /* 0x000000ffff257224 */ /* 0x000fd400078e0073 */
[----:B------:R-:W-:Y:S05]  /*87f0*/  @!P4 BRA `(.L_x_1664) ;  /* 0x0000000400b8c947 */ /* 0x000fea0003800000 */
[----:B---3--:R-:W-:Y:S01]  /*8800*/  SEL R11, R125, R131, !P3 ;  /* 0x000000837d0b7207 */ /* 0x008fe20005800000 */
[----:B------:R-:W-:Y:S01]  /*8810*/  BSSY B2, `(.L_x_1665) ;  /* 0x000006a000027945 */ /* 0x000fe20003800000 */
[C---:B------:R-:W-:Y:S02]  /*8820*/  LEA R38, P5, R5.reuse, R116, 0x1 ;  /* 0x0000007405267211 */ /* 0x040fe400078a08ff */
[----:B------:R-:W-:Y:S02]  /*8830*/  SHF.R.S32.HI R12, RZ, 0x1f, R11 ;  /* 0x0000001fff0c7819 */ /* 0x000fe4000001140b */
        /* <DEDUP_REMOVED lines=11> */
[----:B------:R-:W-:-:S04]  /*88f0*/  IMAD R12, R13, 0x1800, R188 ;  /* 0x000018000d0c7824 */ /* 0x000fc800078e02bc */
[----:B------:R-:W-:Y:S02]  /*8900*/  IMAD.IADD R12, R12, 0x1, R11 ;  /* 0x000000010c0c7824 */ /* 0x000fe400078e020b */
[C---:B------:R-:W-:Y:S02]  /*8910*/  IMAD R11, R19.reuse, 0x4800, R138 ;  /* 0x00004800130b7824 */ /* 0x040fe400078e028a */
[----:B------:R-:W-:-:S03]  /*8920*/  IMAD R13, R19, 0x4800, R12 ;  /* 0x00004800130d7824 */ /* 0x000fc600078e020c */
[----:B------:R-:W-:Y:S01]  /*8930*/  LEA R11, R11, R18, 0x1 ;  /* 0x000000120b0b7211 */ /* 0x000fe200078e08ff */
[----:B------:R-:W-:Y:S02]  /*8940*/  IMAD R32, R13, 0x2, R18 ;  /* 0x000000020d207824 */ /* 0x000fe400078e0212 */
[----:B------:R-:W-:Y:S02]  /*8950*/  @!P4 IMAD.WIDE R40, R41, 0x2, R36 ;  /* 0x000000022928c825 */ /* 0x000fe400078e0224 */
[----:B------:R0:W2:Y:S04]  /*8960*/  LDS.128 R12, [R11+0x18400] ;  /* 0x018400000b0c7984 */ /* 0x0000a80000000c00 */
[----:B------:R-:W3:Y:S01]  /*8970*/  LDS.128 R32, [R32+0x18400] ;  /* 0x0184000020207984 */ /* 0x000ee20000000c00 */
[----:B------:R-:W-:Y:S05]  /*8980*/  @P5 BRA `(.L_x_1666) ;  /* 0x0000000400485947 */ /* 0x000fea0003800000 */
[--C-:B------:R-:W-:Y:S01]  /*8990*/  SHF.R.U64 R42, R76, 0x10, R77.reuse ;  /* 0x000000104c2a7819 */ /* 0x100fe2000000124d */
[----:B------:R-:W-:Y:S01]  /*89a0*/  HADD2.F32 R49, -RZ, R201.H1_H1 ;  /* 0x300000c9ff317230 */ /* 0x000fe20000004100 */
[----:B------:R-:W-:Y:S01]  /*89b0*/  SHF.R.U32.HI R76, RZ, 0x10, R77 ;  /* 0x00000010ff4c7819 */ /* 0x000fe2000001164d */
[--C-:B---3--:R-:W-:Y:S01]  /*89c0*/  HADD2.F32 R46, -RZ, R33.reuse.H0_H0 ;  /* 0x20000021ff2e7230 */ /* 0x108fe20000004100 */
[--C-:B0-----:R-:W-:Y:S01]  /*89d0*/  SHF.R.U64 R11, R64, 0x10, R65.reuse ;  /* 0x00000010400b7819 */ /* 0x101fe20000001241 */
[----:B------:R-:W-:Y:S01]  /*89e0*/  HADD2.F32 R48, -RZ, R33.H1_H1 ;  /* 0x30000021ff307230 */ /* 0x000fe20000004100 */
[----:B------:R-:W-:Y:S01]  /*89f0*/  SHF.R.U32.HI R64, RZ, 0x10, R65 ;  /* 0x00000010ff407819 */ /* 0x000fe20000011641 */
[--C-:B--2---:R-:W-:Y:S01]  /*8a00*/  HADD2.F32 R52, -RZ, R13.reuse.H0_H0 ;  /* 0x2000000dff347230 */ /* 0x104fe20000004100 */
[--C-:B------:R-:W-:Y:S01]  /*8a10*/  SHF.R.U64 R44, R78, 0x10, R79.reuse ;  /* 0x000000104e2c7819 */ /* 0x100fe2000000124f */
[----:B------:R-:W-:Y:S01]  /*8a20*/  HADD2.F32 R33, -RZ, R76.H0_H0 ;  /* 0x2000004cff217230 */ /* 0x000fe20000004100 */
[----:B------:R-:W-:Y:S01]  /*8a30*/  SHF.R.U32.HI R78, RZ, 0x10, R79 ;  /* 0x00000010ff4e7819 */ /* 0x000fe2000001164f */
[----:B------:R-:W-:-:S02]  /*8a40*/  HADD2.F32 R50, -RZ, R13.H1_H1 ;  /* 0x3000000dff327230 */ /* 0x000fc40000004100 */
[-C--:B------:R-:W-:Y:S01]  /*8a50*/  FMUL.FTZ R13, R46, R49.reuse ;  /* 0x000000312e0d7220 */ /* 0x080fe20000410000 */
[----:B------:R-:W-:Y:S02]  /*8a60*/  HADD2.F32 R45, -RZ, R189.H1_H1 ;  /* 0x300000bdff2d7230 */ /* 0x000fe40000004100 */
[----:B------:R-:W-:Y:S01]  /*8a70*/  FMUL.FTZ R49, R52, R49 ;  /* 0x0000003134317220 */ /* 0x000fe20000410000 */
[----:B------:R-:W-:Y:S02]  /*8a80*/  HADD2.F32 R47, -RZ, R64.H0_H0 ;  /* 0x20000040ff2f7230 */ /* 0x000fe40000004100 */
[-C--:B------:R-:W-:Y:S01]  /*8a90*/  FMUL.FTZ R51, R48, R33.reuse ;  /* 0x0000002130337220 */ /* 0x080fe20000410000 */
[----:B------:R-:W-:Y:S01]  /*8aa0*/  FMUL.FTZ R53, R50, R33 ;  /* 0x0000002132357220 */ /* 0x000fe20000410000 */
[----:B------:R-:W-:Y:S01]  /*8ab0*/  SHF.R.U64 R43, R66, 0x10, R67 ;  /* 0x00000010422b7819 */ /* 0x000fe20000001243 */
[-C--:B------:R-:W-:Y:S01]  /*8ac0*/  FFMA.FTZ R33, R46, R45.reuse, R49 ;  /* 0x0000002d2e217223 */ /* 0x080fe20000010031 */
[----:B------:R-:W-:Y:S01]  /*8ad0*/  SHF.R.U32.HI R66, RZ, 0x10, R67 ;  /* 0x00000010ff427819 */ /* 0x000fe20000011643 */
[----:B------:R-:W-:Y:S01]  /*8ae0*/  FFMA.FTZ R13, R52, R45, -R13 ;  /* 0x0000002d340d7223 */ /* 0x000fe2000001080d */
[----:B------:R-:W-:Y:S01]  /*8af0*/  FFMA.FTZ R46, R50, R47, -R51 ;  /* 0x0000002f322e7223 */ /* 0x000fe20000010833 */
[----:B------:R-:W-:-:S02]  /*8b00*/  HADD2.F32 R49, -RZ, R196.H1_H1 ;  /* 0x300000c4ff317230 */ /* 0x000fc40000004100 */
[----:B------:R-:W-:Y:S01]  /*8b10*/  FFMA.FTZ R48, R48, R47, R53 ;  /* 0x0000002f30307223 */ /* 0x000fe20000010035 */
[----:B------:R-:W-:Y:S02]  /*8b20*/  HADD2.F32 R54, -RZ, R15.H0_H0 ;  /* 0x2000000fff367230 */ /* 0x000fe40000004100 */
[--C-:B------:R-:W-:Y:S01]  /*8b30*/  HADD2.F32 R50, -RZ, R35.reuse.H0_H0 ;  /* 0x20000023ff327230 */ /* 0x100fe20000004100 */
[----:B------:R-:W-:Y:S01]  /*8b40*/  F2FP.F16.F32.PACK_AB R13, R46, R13 ;  /* 0x0000000d2e0d723e */ /* 0x000fe200000000ff */
[----:B------:R-:W-:Y:S02]  /*8b50*/  HADD2.F32 R52, -RZ, R35.H1_H1 ;  /* 0x30000023ff347230 */ /* 0x000fe40000004100 */
[----:B------:R-:W-:Y:S01]  /*8b60*/  FMUL.FTZ R35, R54, R49 ;  /* 0x0000003136237220 */ /* 0x000fe20000410000 */
[----:B------:R-:W-:Y:S01]  /*8b70*/  HADD2.F32 R78, -RZ, R78.H0_H0 ;  /* 0x2000004eff4e7230 */ /* 0x000fe20000004100 */
[----:B------:R-:W-:Y:S01]  /*8b80*/  F2FP.F16.F32.PACK_AB R33, R48, R33 ;  /* 0x000000213021723e */ /* 0x000fe200000000ff */
[----:B------:R-:W-:-:S02]  /*8b90*/  HADD2.F32 R45, -RZ, R159.H1_H1 ;  /* 0x3000009fff2d7230 */ /* 0x000fc40000004100 */
[----:B------:R-:W-:Y:S02]  /*8ba0*/  HADD2.F32 R47, -RZ, R15.H1_H1 ;  /* 0x3000000fff2f7230 */ /* 0x000fe40000004100 */
[----:B------:R-:W-:Y:S01]  /*8bb0*/  FMUL.FTZ R15, R50, R49 ;  /* 0x00000031320f7220 */ /* 0x000fe20000410000 */
[----:B------:R-:W-:Y:S02]  /*8bc0*/  HADD2.F32 R66, -RZ, R66.H0_H0 ;  /* 0x20000042ff427230 */ /* 0x000fe40000004100 */
[-C--:B------:R-:W-:Y:S01]  /*8bd0*/  FMUL.FTZ R64, R52, R78.reuse ;  /* 0x0000004e34407220 */ /* 0x080fe20000410000 */
[-C--:B------:R-:W-:Y:S01]  /*8be0*/  FFMA.FTZ R35, R50, R45.reuse, R35 ;  /* 0x0000002d32237223 */ /* 0x080fe20000010023 */
[C---:B------:R-:W-:Y:S01]  /*8bf0*/  FMUL.FTZ R49, R47.reuse, R78 ;  /* 0x0000004e2f317220 */ /* 0x040fe20000410000 */
[----:B------:R-:W-:Y:S01]  /*8c00*/  FFMA.FTZ R15, R54, R45, -R15 ;  /* 0x0000002d360f7223 */ /* 0x000fe2000001080f */
[----:B------:R-:W-:Y:S01]  /*8c10*/  FFMA.FTZ R50, R47, R66, -R64 ;  /* 0x000000422f327223 */ /* 0x000fe20000010840 */
[----:B------:R-:W-:-:S02]  /*8c20*/  HADD2.F32 R51, -RZ, R42.H0_H0 ;  /* 0x2000002aff337230 */ /* 0x000fc40000004100 */
[----:B------:R-:W-:Y:S01]  /*8c30*/  FFMA.FTZ R52, R52, R66, R49 ;  /* 0x0000004234347223 */ /* 0x000fe20000010031 */
[----:B------:R-:W-:Y:S02]  /*8c40*/  HADD2.F32 R201, -RZ, R201.H0_H0 ;  /* 0x200000c9ffc97230 */ /* 0x000fe40000004100 */
[----:B------:R-:W-:Y:S01]  /*8c50*/  HADD2.F32 R45, -RZ, R32.H0_H0 ;  /* 0x20000020ff2d7230 */ /* 0x000fe20000004100 */
[----:B------:R-:W-:Y:S01]  /*8c60*/  F2FP.F16.F32.PACK_AB R15, R50, R15 ;  /* 0x0000000f320f723e */ /* 0x000fe200000000ff */
[----:B------:R-:W-:Y:S01]  /*8c70*/  HADD2.F32 R42, -RZ, R12.H0_H0 ;  /* 0x2000000cff2a7230 */ /* 0x000fe20000004100 */
[----:B------:R-:W-:Y:S01]  /*8c80*/  F2FP.F16.F32.PACK_AB R35, R52, R35 ;  /* 0x000000233423723e */ /* 0x000fe200000000ff */
[----:B------:R-:W-:Y:S02]  /*8c90*/  HADD2.F32 R47, -RZ, R32.H1_H1 ;  /* 0x30000020ff2f7230 */ /* 0x000fe40000004100 */
[----:B------:R-:W-:Y:S02]  /*8ca0*/  HADD2.F32 R32, -RZ, R12.H1_H1 ;  /* 0x3000000cff207230 */ /* 0x000fe40000004100 */
[----:B------:R-:W-:Y:S01]  /*8cb0*/  FMUL.FTZ R12, R42, R201 ;  /* 0x000000c92a0c7220 */ /* 0x000fe20000410000 */
[----:B------:R-:W-:-:S02]  /*8cc0*/  HADD2.F32 R189, -RZ, R189.H0_H0 ;  /* 0x200000bdffbd7230 */ /* 0x000fc40000004100 */
[-C--:B------:R-:W-:Y:S01]  /*8cd0*/  FMUL.FTZ R53, R47, R51.reuse ;  /* 0x000000332f357220 */ /* 0x080fe20000410000 */
[----:B------:R-:W-:Y:S02]  /*8ce0*/  HADD2.F32 R49, -RZ, R11.H0_H0 ;  /* 0x2000000bff317230 */ /* 0x000fe40000004100 */
[C---:B------:R-:W-:Y:S01]  /*8cf0*/  FMUL.FTZ R54, R32.reuse, R51 ;  /* 0x0000003320367220 */ /* 0x040fe20000410000 */
[C---:B------:R-:W-:Y:S01]  /*8d00*/  FMUL.FTZ R11, R45.reuse, R201 ;  /* 0x000000c92d0b7220 */ /* 0x040fe20000410000 */
[----:B------:R-:W-:Y:S01]  /*8d10*/  FFMA.FTZ R12, R45, R189, R12 ;  /* 0x000000bd2d0c7223 */ /* 0x000fe2000001000c */
[----:B------:R-:W-:Y:S02]  /*8d20*/  HADD2.F32 R159, -RZ, R159.H0_H0 ;  /* 0x2000009fff9f7230 */ /* 0x000fe40000004100 */
[-C--:B------:R-:W-:Y:S01]  /*8d30*/  FFMA.FTZ R32, R32, R49.reuse, -R53 ;  /* 0x0000003120207223 */ /* 0x080fe20000010835 */
[----:B------:R-:W-:Y:S01]  /*8d40*/  FFMA.FTZ R45, R47, R49, R54 ;  /* 0x000000312f2d7223 */ /* 0x000fe20000010036 */
[----:B------:R-:W-:-:S02]  /*8d50*/  HADD2.F32 R49, -RZ, R44.H0_H0 ;  /* 0x2000002cff317230 */ /* 0x000fc40000004100 */
[----:B------:R-:W-:Y:S01]  /*8d60*/  FFMA.FTZ R11, R42, R189, -R11 ;  /* 0x000000bd2a0b7223 */ /* 0x000fe2000001080b */
[----:B------:R-:W-:Y:S02]  /*8d70*/  HADD2.F32 R44, -RZ, R34.H0_H0 ;  /* 0x20000022ff2c7230 */ /* 0x000fe40000004100 */
[----:B------:R-:W-:Y:S02]  /*8d80*/  HADD2.F32 R47, -RZ, R196.H0_H0 ;  /* 0x200000c4ff2f7230 */ /* 0x000fe40000004100 */
[----:B------:R-:W-:Y:S01]  /*8d90*/  HADD2.F32 R42, -RZ, R14.H0_H0 ;  /* 0x2000000eff2a7230 */ /* 0x000fe20000004100 */
[----:B------:R-:W-:Y:S01]  /*8da0*/  F2FP.F16.F32.PACK_AB R32, R32, R11 ;  /* 0x0000000b2020723e */ /* 0x000fe200000000ff */
[----:B------:R-:W-:Y:S02]  /*8db0*/  HADD2.F32 R34, -RZ, R34.H1_H1 ;  /* 0x30000022ff227230 */ /* 0x000fe40000004100 */
[----:B------:R-:W-:Y:S01]  /*8dc0*/  FMUL.FTZ R51, R44, R47 ;  /* 0x0000002f2c337220 */ /* 0x000fe20000410000 */
[----:B------:R-:W-:-:S02]  /*8dd0*/  HADD2.F32 R14, -RZ, R14.H1_H1 ;  /* 0x3000000eff0e7230 */ /* 0x000fc40000004100 */
[----:B------:R-:W-:Y:S01]  /*8de0*/  FMUL.FTZ R47, R42, R47 ;  /* 0x0000002f2a2f7220 */ /* 0x000fe20000410000 */
[----:B------:R-:W-:Y:S02]  /*8df0*/  HADD2.F32 R43, -RZ, R43.H0_H0 ;  /* 0x2000002bff2b7230 */ /* 0x000fe40000004100 */
[----:B------:R-:W-:Y:S01]  /*8e00*/  FMUL.FTZ R53, R34, R49 ;  /* 0x0000003122357220 */ /* 0x000fe20000410000 */
[----:B------:R-:W-:Y:S01]  /*8e10*/  FFMA.FTZ R51, R42, R159, -R51 ;  /* 0x0000009f2a337223 */ /* 0x000fe20000010833 */
[----:B------:R-:W-:Y:S01]  /*8e20*/  FMUL.FTZ R49, R14, R49 ;  /* 0x000000310e317220 */ /* 0x000fe20000410000 */
[----:B------:R-:W-:Y:S01]  /*8e30*/  FFMA.FTZ R47, R44, R159, R47 ;  /* 0x0000009f2c2f7223 */ /* 0x000fe2000001002f */
[-C--:B------:R-:W-:Y:S01]  /*8e40*/  FFMA.FTZ R14, R14, R43.reuse, -R53 ;  /* 0x0000002b0e0e7223 */ /* 0x080fe20000010835 */
[----:B------:R-:W-:Y:S01]  /*8e50*/  F2FP.F16.F32.PACK_AB R42, R45, R12 ;  /* 0x0000000c2d2a723e */ /* 0x000fe200000000ff */
[----:B------:R-:W-:Y:S01]  /*8e60*/  FFMA.FTZ R34, R34, R43, R49 ;  /* 0x0000002b22227223 */ /* 0x000fe20000010031 */
[----:B------:R-:W-:-:S02]  /*8e70*/  IMAD.MOV.U32 R12, RZ, RZ, R32 ;  /* 0x000000ffff0c7224 */ /* 0x000fc400078e0020 */
[----:B------:R-:W-:Y:S01]  /*8e80*/  F2FP.F16.F32.PACK_AB R14, R14, R51 ;  /* 0x000000330e0e723e */ /* 0x000fe200000000ff */
[----:B------:R-:W-:Y:S01]  /*8e90*/  IMAD.MOV.U32 R32, RZ, RZ, R42 ;  /* 0x000000ffff207224 */ /* 0x000fe200078e002a */
[----:B------:R-:W-:-:S07]  /*8ea0*/  F2FP.F16.F32.PACK_AB R34, R34, R47 ;  /* 0x0000002f2222723e */ /* 0x000fce00000000ff */
.L_x_1666:
[----:B------:R-:W-:Y:S05]  /*8eb0*/  BSYNC B2 ;  /* 0x0000000000027941 */ /* 0x000fea0003800000 */
.L_x_1665:
[----:B--2---:R2:W-:Y:S04]  /*8ec0*/  ST.E.128 desc[UR60][R38.64], R12 ;  /* 0x0000000c26007985 */ /* 0x0045e8000c101d3c */
[----:B---3--:R2:W-:Y:S02]  /*8ed0*/  @!P4 ST.E.128 desc[UR60][R40.64], R32 ;  /* 0x000000202800c985 */ /* 0x0085e4000c101d3c */
.L_x_1664:
[----:B------:R-:W-:Y:S05]  /*8ee0*/  BSYNC B1 ;  /* 0x0000000000017941 */ /* 0x000fea0003800000 */
.L_x_1663:
[----:B------:R-:W-:Y:S01]  /*8ef0*/  ISETP.NE.AND P4, PT, R21, RZ, PT ;  /* 0x000000ff1500720c */ /* 0x000fe20003f85270 */
[----:B------:R-:W-:-:S12]  /*8f00*/  BSSY B1, `(.L_x_1667) ;  /* 0x0000073000017945 */ /* 0x000fd80003800000 */
[----:B------:R-:W-:Y:S05]  /*8f10*/  @!P4 BRA `(.L_x_1668) ;  /* 0x0000000400c4c947 */ /* 0x000fea0003800000 */
[----:B0--3--:R-:W-:Y:S01]  /*8f20*/  SEL R11, R125, R131, !P2 ;  /* 0x000000837d0b7207 */ /* 0x009fe20005000000 */
[----:B------:R-:W-:Y:S01]  /*8f30*/  BSSY B2, `(.L_x_1669) ;  /* 0x000006d000027945 */ /* 0x000fe20003800000 */
[C---:B--2---:R-:W-:Y:S02]  /*8f40*/  LEA R38, P5, R6.reuse, R116, 0x1 ;  /* 0x0000007406267211 */ /* 0x044fe400078a08ff */
[----:B------:R-:W-:Y:S02]  /*8f50*/  SHF.R.S32.HI R12, RZ, 0x1f, R11 ;  /* 0x0000001fff0c7819 */ /* 0x000fe4000001140b */
[----:B------:R-:W-:Y:S02]  /*8f60*/  LEA.HI.X R39, R6, R115, R111, 0x1, P5 ;  /* 0x0000007306277211 */ /* 0x000fe400028f0c6f */
[----:B------:R-:W-:Y:S02]  /*8f70*/  LEA.HI R12, R12, R11, RZ, 0x4 ;  /* 0x0000000b0c0c7211 */ /* 0x000fe400078f20ff */
[----:B------:R-:W-:-:S02]  /*8f80*/  ISETP.GE.AND P5, PT, R168, R124, PT ;  /* 0x0000007ca800720c */ /* 0x000fc40003fa6270 */
[----:B------:R-:W-:-:S04]  /*8f90*/  LEA.HI.SX32 R12, R12, R117, 0x1c ;  /* 0x000000750c0c7211 */ /* 0x000fc800078fe2ff */
[----:B------:R-:W-:Y:S02]  /*8fa0*/  SHF.R.S32.HI R11, RZ, 0x1f, R12 ;  /* 0x0000001fff0b7819 */ /* 0x000fe4000001140c */
[----:B------:R-:W-:Y:S02]  /*8fb0*/  SHF.L.U32 R41, R12, 0x3, RZ ;  /* 0x000000030c297819 */ /* 0x000fe400000006ff */
[----:B------:R-:W-:Y:S02]  /*8fc0*/  LEA.HI R11, R11, R12, RZ, 0x3 ;  /* 0x0000000c0b0b7211 */ /* 0x000fe400078f18ff */
[----:B------:R-:W-:Y:S02]  /*8fd0*/  ISETP.GE.AND P4, PT, R41, R128, PT ;  /* 0x000000802900720c */ /* 0x000fe40003f86270 */
[----:B------:R-:W-:Y:S02]  /*8fe0*/  SHF.R.S32.HI R13, RZ, 0x3, R11 ;  /* 0x00000003ff0d7819 */ /* 0x000fe4000001140b */
[----:B------:R-:W-:-:S03]  /*8ff0*/  LOP3.LUT R11, R181, 0x38, R41, 0xf8, !PT ;  /* 0x00000038b50b7812 */ /* 0x000fc600078ef829 */
[----:B------:R-:W-:Y:S01]  /*9000*/  IMAD R12, R13, 0x1800, R188 ;  /* 0x000018000d0c7824 */ /* 0x000fe200078e02bc */
[----:B------:R-:W-:-:S05]  /*9010*/  LOP3.LUT R11, R11, R218, RZ, 0x3c, !PT ;  /* 0x000000da0b0b7212 */ /* 0x000fca00078e3cff */
[----:B------:R-:W-:Y:S02]  /*9020*/  IMAD.IADD R12, R12, 0x1, R11 ;  /* 0x000000010c0c7824 */ /* 0x000fe400078e020b */
[C---:B------:R-:W-:Y:S02]  /*9030*/  IMAD R11, R19.reuse, 0x4800, R136 ;  /* 0x00004800130b7824 */ /* 0x040fe400078e0288 */
[----:B------:R-:W-:Y:S02]  /*9040*/  IMAD R13, R19, 0x4800, R12 ;  /* 0x00004800130d7824 */ /* 0x000fe400078e020c */
[--C-:B------:R-:W-:Y:S02]  /*9050*/  IMAD R11, R11, 0x2, R18.reuse ;  /* 0x000000020b0b7824 */ /* 0x100fe400078e0212 */
[----:B------:R-:W-:Y:S02]  /*9060*/  IMAD R32, R13, 0x2, R18 ;  /* 0x000000020d207824 */ /* 0x000fe400078e0212 */
[----:B------:R-:W-:Y:S01]  /*9070*/  @!P4 IMAD.WIDE R40, R41, 0x2, R36 ;  /* 0x000000022928c825 */ /* 0x000fe200078e0224 */
[----:B------:R0:W2:Y:S04]  /*9080*/  LDS.128 R12, [R11+0x18400] ;  /* 0x018400000b0c7984 */ /* 0x0000a80000000c00 */
[----:B------:R-:W3:Y:S01]  /*9090*/  LDS.128 R32, [R32+0x18400] ;  /* 0x0184000020207984 */ /* 0x000ee20000000c00 */
[----:B------:R-:W-:Y:S05]  /*90a0*/  @P5 BRA `(.L_x_1670) ;  /* 0x0000000400545947 */ /* 0x000fea0003800000 */
[----:B---3--:R-:W-:Y:S01]  /*90b0*/  MOV R45, R33 ;  /* 0x00000021002d7202 */ /* 0x008fe20000000f00 */
[----:B------:R-:W-:Y:S01]  /*90c0*/  IMAD.MOV.U32 R47, RZ, RZ, R35 ;  /* 0x000000ffff2f7224 */ /* 0x000fe200078e0023 */
[----:B------:R-:W-:Y:S01]  /*90d0*/  SHF.R.U32.HI R51, RZ, 0x10, R73 ;  /* 0x00000010ff337819 */ /* 0x000fe20000011649 */
[----:B--2---:R-:W-:Y:S01]  /*90e0*/  IMAD.MOV.U32 R33, RZ, RZ, R15 ;  /* 0x000000ffff217224 */ /* 0x004fe200078e000f */
[----:B------:R-:W-:Y:S01]  /*90f0*/  SHF.R.U32.HI R49, RZ, 0x10, R61 ;  /* 0x00000010ff317819 */ /* 0x000fe2000001163d */
[----:B------:R-:W-:Y:S01]  /*9100*/  HADD2.F32 R50, -RZ, R152.H1_H1 ;  /* 0x30000098ff327230 */ /* 0x000fe20000004100 */
[--C-:B------:R-:W-:Y:S01]  /*9110*/  SHF.R.U64 R44, R74, 0x10, R75.reuse ;  /* 0x000000104a2c7819 */ /* 0x100fe2000000124b */
[----:B------:R-:W-:Y:S01]  /*9120*/  HADD2.F32 R35, -RZ, R45.H0_H0 ;  /* 0x2000002dff237230 */ /* 0x000fe20000004100 */
[----:B------:R-:W-:Y:S01]  /*9130*/  SHF.R.U32.HI R74, RZ, 0x10, R75 ;  /* 0x00000010ff4a7819 */ /* 0x000fe2000001164b */
[----:B------:R-:W-:Y:S01]  /*9140*/  HADD2.F32 R15, -RZ, R13.H0_H0 ;  /* 0x2000000dff0f7230 */ /* 0x000fe20000004100 */
[----:B------:R-:W-:Y:S01]  /*9150*/  SHF.R.U64 R42, R62, 0x10, R63 ;  /* 0x000000103e2a7819 */ /* 0x000fe2000000123f */
[----:B------:R-:W-:-:S02]  /*9160*/  HADD2.F32 R51, -RZ, R51.H0_H0 ;  /* 0x20000033ff337230 */ /* 0x000fc40000004100 */
[-C--:B------:R-:W-:Y:S01]  /*9170*/  FMUL.FTZ R52, R35, R50.reuse ;  /* 0x0000003223347220 */ /* 0x080fe20000410000 */
[----:B------:R-:W-:Y:S02]  /*9180*/  HADD2.F32 R46, -RZ, R13.H1_H1 ;  /* 0x3000000dff2e7230 */ /* 0x000fe40000004100 */
[C---:B------:R-:W-:Y:S01]  /*9190*/  FMUL.FTZ R50, R15.reuse, R50 ;  /* 0x000000320f327220 */ /* 0x040fe20000410000 */
[----:B------:R-:W-:Y:S01]  /*91a0*/  HADD2.F32 R48, -RZ, R150.H1_H1 ;  /* 0x30000096ff307230 */ /* 0x000fe20000004100 */
[----:B------:R-:W-:Y:S01]  /*91b0*/  SHF.R.U32.HI R62, RZ, 0x10, R63 ;  /* 0x00000010ff3e7819 */ /* 0x000fe2000001163f */
[----:B------:R-:W-:Y:S02]  /*91c0*/  HADD2.F32 R45, -RZ, R45.H1_H1 ;  /* 0x3000002dff2d7230 */ /* 0x000fe40000004100 */
[-C--:B------:R-:W-:Y:S01]  /*91d0*/  FMUL.FTZ R54, R46, R51.reuse ;  /* 0x000000332e367220 */ /* 0x080fe20000410000 */
[----:B------:R-:W-:Y:S02]  /*91e0*/  HADD2.F32 R49, -RZ, R49.H0_H0 ;  /* 0x20000031ff317230 */ /* 0x000fe40000004100 */
[-C--:B------:R-:W-:Y:S01]  /*91f0*/  FFMA.FTZ R13, R15, R48.reuse, -R52 ;  /* 0x000000300f0d7223 */ /* 0x080fe20000010834 */
[----:B------:R-:W-:Y:S01]  /*9200*/  FFMA.FTZ R15, R35, R48, R50 ;  /* 0x00000030230f7223 */ /* 0x000fe20000010032 */
[----:B------:R-:W-:Y:S01]  /*9210*/  FMUL.FTZ R53, R45, R51 ;  /* 0x000000332d357220 */ /* 0x000fe20000410000 */
[----:B------:R-:W-:-:S02]  /*9220*/  HADD2.F32 R35, -RZ, R33.H0_H0 ;  /* 0x20000021ff237230 */ /* 0x000fc40000004100 */
[-C--:B------:R-:W-:Y:S01]  /*9230*/  FFMA.FTZ R48, R45, R49.reuse, R54 ;  /* 0x000000312d307223 */ /* 0x080fe20000010036 */
[----:B------:R-:W-:Y:S01]  /*9240*/  HADD2.F32 R54, -RZ, R151.H1_H1 ;  /* 0x30000097ff367230 */ /* 0x000fe20000004100 */
[----:B0-----:R-:W-:Y:S01]  /*9250*/  SHF.R.U64 R11, R60, 0x10, R61 ;  /* 0x000000103c0b7819 */ /* 0x001fe2000000123d */
[--C-:B------:R-:W-:Y:S02]  /*9260*/  HADD2.F32 R45, -RZ, R47.reuse.H0_H0 ;  /* 0x2000002fff2d7230 */ /* 0x100fe40000004100 */
[----:B------:R-:W-:Y:S01]  /*9270*/  FFMA.FTZ R46, R46, R49, -R53 ;  /* 0x000000312e2e7223 */ /* 0x000fe20000010835 */
[----:B------:R-:W-:Y:S01]  /*9280*/  HADD2.F32 R47, -RZ, R47.H1_H1 ;  /* 0x3000002fff2f7230 */ /* 0x000fe20000004100 */
[----:B------:R-:W-:Y:S01]  /*9290*/  SHF.R.U64 R43, R72, 0x10, R73 ;  /* 0x00000010482b7819 */ /* 0x000fe20000001249 */
[----:B------:R-:W-:Y:S02]  /*92a0*/  HADD2.F32 R74, -RZ, R74.H0_H0 ;  /* 0x2000004aff4a7230 */ /* 0x000fe40000004100 */
[----:B------:R-:W-:Y:S01]  /*92b0*/  FMUL.FTZ R60, R45, R54 ;  /* 0x000000362d3c7220 */ /* 0x000fe20000410000 */
[----:B------:R-:W-:-:S02]  /*92c0*/  HADD2.F32 R50, -RZ, R33.H1_H1 ;  /* 0x30000021ff327230 */ /* 0x000fc40000004100 */
[----:B------:R-:W-:Y:S01]  /*92d0*/  FMUL.FTZ R54, R35, R54 ;  /* 0x0000003623367220 */ /* 0x000fe20000410000 */
[----:B------:R-:W-:Y:S02]  /*92e0*/  HADD2.F32 R52, -RZ, R149.H1_H1 ;  /* 0x30000095ff347230 */ /* 0x000fe40000004100 */
[-C--:B------:R-:W-:Y:S01]  /*92f0*/  FMUL.FTZ R49, R47, R74.reuse ;  /* 0x0000004a2f317220 */ /* 0x080fe20000410000 */
[----:B------:R-:W-:Y:S02]  /*9300*/  HADD2.F32 R62, -RZ, R62.H0_H0 ;  /* 0x2000003eff3e7230 */ /* 0x000fe40000004100 */
[----:B------:R-:W-:Y:S01]  /*9310*/  FMUL.FTZ R74, R50, R74 ;  /* 0x0000004a324a7220 */ /* 0x000fe20000410000 */
[----:B------:R-:W-:Y:S02]  /*9320*/  HADD2.F32 R152, -RZ, R152.H0_H0 ;  /* 0x20000098ff987230 */ /* 0x000fe40000004100 */
[-C--:B------:R-:W-:Y:S01]  /*9330*/  FFMA.FTZ R33, R35, R52.reuse, -R60 ;  /* 0x0000003423217223 */ /* 0x080fe2000001083c */
[----:B------:R-:W-:Y:S01]  /*9340*/  FFMA.FTZ R35, R45, R52, R54 ;  /* 0x000000342d237223 */ /* 0x000fe20000010036 */
[----:B------:R-:W-:Y:S01]  /*9350*/  FFMA.FTZ R52, R47, R62, R74 ;  /* 0x0000003e2f347223 */ /* 0x000fe2000001004a */
[----:B------:R-:W-:-:S02]  /*9360*/  HADD2.F32 R47, -RZ, R43.H0_H0 ;  /* 0x2000002bff2f7230 */ /* 0x000fc40000004100 */
[----:B------:R-:W-:Y:S01]  /*9370*/  FFMA.FTZ R50, R50, R62, -R49 ;  /* 0x0000003e32327223 */ /* 0x000fe20000010831 */
[----:B------:R-:W-:Y:S01]  /*9380*/  HADD2.F32 R45, -RZ, R32.H0_H0 ;  /* 0x20000020ff2d7230 */ /* 0x000fe20000004100 */
[----:B------:R-:W-:Y:S01]  /*9390*/  F2FP.F16.F32.PACK_AB R13, R46, R13 ;  /* 0x0000000d2e0d723e */ /* 0x000fe200000000ff */
[----:B------:R-:W-:Y:S01]  /*93a0*/  HADD2.F32 R43, -RZ, R12.H0_H0 ;  /* 0x2000000cff2b7230 */ /* 0x000fe20000004100 */
[----:B------:R-:W-:Y:S01]  /*93b0*/  F2FP.F16.F32.PACK_AB R35, R52, R35 ;  /* 0x000000233423723e */ /* 0x000fe200000000ff */
[----:B------:R-:W-:Y:S02]  /*93c0*/  HADD2.F32 R32, -RZ, R32.H1_H1 ;  /* 0x30000020ff207230 */ /* 0x000fe40000004100 */
[-C--:B------:R-:W-:Y:S01]  /*93d0*/  FMUL.FTZ R54, R45, R152.reuse ;  /* 0x000000982d367220 */ /* 0x080fe20000410000 */
[----:B------:R-:W-:Y:S02]  /*93e0*/  HADD2.F32 R12, -RZ, R12.H1_H1 ;  /* 0x3000000cff0c7230 */ /* 0x000fe40000004100 */
[----:B------:R-:W-:Y:S01]  /*93f0*/  FMUL.FTZ R152, R43, R152 ;  /* 0x000000982b987220 */ /* 0x000fe20000410000 */
        /* <DEDUP_REMOVED lines=8> */
[----:B------:R-:W-:Y:S01]  /*9480*/  FFMA.FTZ R47, R32, R11, R47 ;  /* 0x0000000b202f7223 */ /* 0x000fe2000001002f */
[----:B------:R-:W-:-:S02]  /*9490*/  HADD2.F32 R45, -RZ, R44.H0_H0 ;  /* 0x2000002cff2d7230 */ /* 0x000fc40000004100 */
[----:B------:R-:W-:Y:S01]  /*94a0*/  FFMA.FTZ R54, R43, R150, -R54 ;  /* 0x000000962b367223 */ /* 0x000fe20000010836 */
[----:B------:R-:W-:Y:S02]  /*94b0*/  HADD2.F32 R11, -RZ, R14.H0_H0 ;  /* 0x2000000eff0b7230 */ /* 0x000fe40000004100 */
[-C--:B------:R-:W-:Y:S01]  /*94c0*/  FMUL.FTZ R32, R12, R151.reuse ;  /* 0x000000970c207220 */ /* 0x080fe20000410000 */
[----:B------:R-:W-:Y:S01]  /*94d0*/  HADD2.F32 R34, -RZ, R34.H1_H1 ;  /* 0x30000022ff227230 */ /* 0x000fe20000004100 */
[----:B------:R-:W-:Y:S01]  /*94e0*/  F2FP.F16.F32.PACK_AB R152, R47, R152 ;  /* 0x000000982f98723e */ /* 0x000fe200000000ff */
[----:B------:R-:W-:Y:S02]  /*94f0*/  HADD2.F32 R14, -RZ, R14.H1_H1 ;  /* 0x3000000eff0e7230 */ /* 0x000fe40000004100 */
[----:B------:R-:W-:Y:S01]  /*9500*/  FMUL.FTZ R151, R11, R151 ;  /* 0x000000970b977220 */ /* 0x000fe20000410000 */
[----:B------:R-:W-:Y:S02]  /*9510*/  HADD2.F32 R149, -RZ, R149.H0_H0 ;  /* 0x20000095ff957230 */ /* 0x000fe40000004100 */
[----:B------:R-:W-:Y:S01]  /*9520*/  FMUL.FTZ R51, R34, R45 ;  /* 0x0000002d22337220 */ /* 0x000fe20000410000 */
[----:B------:R-:W-:-:S02]  /*9530*/  HADD2.F32 R43, -RZ, R42.H0_H0 ;  /* 0x2000002aff2b7230 */ /* 0x000fc40000004100 */
[----:B------:R-:W-:Y:S01]  /*9540*/  FMUL.FTZ R45, R14, R45 ;  /* 0x0000002d0e2d7220 */ /* 0x000fe20000410000 */
[----:B------:R-:W-:Y:S01]  /*9550*/  F2FP.F16.F32.PACK_AB R50, R50, R33 ;  /* 0x000000213232723e */ /* 0x000fe200000000ff */
[-C--:B------:R-:W-:Y:S01]  /*9560*/  FFMA.FTZ R32, R11, R149.reuse, -R32 ;  /* 0x000000950b207223 */ /* 0x080fe20000010820 */
[----:B------:R-:W-:Y:S01]  /*9570*/  FFMA.FTZ R151, R12, R149, R151 ;  /* 0x000000950c977223 */ /* 0x000fe20000010097 */
[-C--:B------:R-:W-:Y:S01]  /*9580*/  FFMA.FTZ R51, R14, R43.reuse, -R51 ;  /* 0x0000002b0e337223 */ /* 0x080fe20000010833 */
[----:B------:R-:W-:Y:S01]  /*9590*/  FFMA.FTZ R34, R34, R43, R45 ;  /* 0x0000002b22227223 */ /* 0x000fe2000001002d */
[----:B------:R-:W-:Y:S02]  /*95a0*/  F2FP.F16.F32.PACK_AB R33, R48, R15 ;  /* 0x0000000f3021723e */ /* 0x000fe400000000ff */
[----:B------:R-:W-:Y:S02]  /*95b0*/  F2FP.F16.F32.PACK_AB R12, R49, R54 ;  /* 0x00000036310c723e */ /* 0x000fe400000000ff */
[----:B------:R-:W-:Y:S01]  /*95c0*/  F2FP.F16.F32.PACK_AB R14, R51, R32 ;  /* 0x00000020330e723e */ /* 0x000fe200000000ff */
[----:B------:R-:W-:Y:S01]  /*95d0*/  IMAD.MOV.U32 R32, RZ, RZ, R152 ;  /* 0x000000ffff207224 */ /* 0x000fe200078e0098 */
[----:B------:R-:W-:-:S02]  /*95e0*/  F2FP.F16.F32.PACK_AB R34, R34, R151 ;  /* 0x000000972222723e */ /* 0x000fc400000000ff */
[----:B------:R-:W-:-:S07]  /*95f0*/  MOV R15, R50 ;  /* 0x00000032000f7202 */ /* 0x000fce0000000f00 */
.L_x_1670:
[----:B------:R-:W-:Y:S05]  /*9600*/  BSYNC B2 ;  /* 0x0000000000027941 */ /* 0x000fea0003800000 */
.L_x_1669:
[----:B--2---:R4:W-:Y:S04]  /*9610*/  ST.E.128 desc[UR60][R38.64], R12 ;  /* 0x0000000c26007985 */ /* 0x0049e8000c101d3c */
[----:B---3--:R4:W-:Y:S02]  /*9620*/  @!P4 ST.E.128 desc[UR60][R40.64], R32 ;  /* 0x000000202800c985 */ /* 0x0089e4000c101d3c */
.L_x_1668:
[----:B------:R-:W-:Y:S05]  /*9630*/  BSYNC B1 ;  /* 0x0000000000017941 */ /* 0x000fea0003800000 */
.L_x_1667:
        /* <DEDUP_REMOVED lines=11> */
[----:B0-----:R-:W-:-:S03]  /*96f0*/  IMAD.SHL.U32 R11, R131, 0x8, RZ ;  /* 0x00000008830b7824 */ /* 0x001fc600078e00ff */
[----:B------:R-:W-:Y:S02]  /*9700*/  LEA.HI R12, R12, R131, RZ, 0x3 ;  /* 0x000000830c0c7211 */ /* 0x000fe400078f18ff */
[----:B------:R-:W-:Y:S02]  /*9710*/  LOP3.LUT R13, R181, 0x38, R11, 0xf8, !PT ;  /* 0x00000038b50d7812 */ /* 0x000fe400078ef80b */
[----:B------:R-:W-:Y:S02]  /*9720*/  SHF.R.S32.HI R15, RZ, 0x3, R12 ;  /* 0x00000003ff0f7819 */ /* 0x000fe4000001140c */
[----:B------:R-:W-:-:S03]  /*9730*/  LOP3.LUT R13, R13, R218, RZ, 0x3c, !PT ;  /* 0x000000da0d0d7212 */ /* 0x000fc600078e3cff */
[----:B------:R-:W-:-:S04]  /*9740*/  IMAD R12, R15, 0x1800, R188 ;  /* 0x000018000f0c7824 */ /* 0x000fc800078e02bc */
[----:B------:R-:W-:Y:S02]  /*9750*/  IMAD.IADD R12, R12, 0x1, R13 ;  /* 0x000000010c0c7824 */ /* 0x000fe400078e020d */
[C---:B------:R-:W-:Y:S02]  /*9760*/  IMAD R13, R19.reuse, 0x4800, R135 ;  /* 0x00004800130d7824 */ /* 0x040fe400078e0287 */
[----:B------:R-:W-:Y:S02]  /*9770*/  IMAD R15, R19, 0x4800, R12 ;  /* 0x00004800130f7824 */ /* 0x000fe400078e020c */
[----:B------:R-:W-:-:S03]  /*9780*/  IMAD R13, R13, 0x2, R18 ;  /* 0x000000020d0d7824 */ /* 0x000fc600078e0212 */
[----:B------:R-:W-:-:S03]  /*9790*/  LEA R32, R15, R18, 0x1 ;  /* 0x000000120f207211 */ /* 0x000fc600078e08ff */
[----:B------:R-:W0:Y:S04]  /*97a0*/  LDS.128 R12, [R13+0x18400] ;  /* 0x018400000d0c7984 */ /* 0x000e280000000c00 */
[----:B------:R-:W2:Y:S01]  /*97b0*/  LDS.128 R32, [R32+0x18400] ;  /* 0x0184000020207984 */ /* 0x000ea20000000c00 */
[----:B------:R-:W-:Y:S05]  /*97c0*/  @P5 BRA `(.L_x_1672) ;  /* 0x00000004005c5947 */ /* 0x000fea0003800000 */
[----:B0-----:R-:W-:Y:S01]  /*97d0*/  IMAD.MOV.U32 R44, RZ, RZ, R12 ;  /* 0x000000ffff2c7224 */ /* 0x001fe200078e000c */
[----:B------:R-:W-:Y:S01]  /*97e0*/  SHF.R.U32.HI R50, RZ, 0x10, R69 ;  /* 0x00000010ff327819 */ /* 0x000fe20000011645 */
[----:B--2---:R-:W-:Y:S01]  /*97f0*/  IMAD.MOV.U32 R12, RZ, RZ, R33 ;  /* 0x000000ffff0c7224 */ /* 0x004fe200078e0021 */
[----:B------:R-:W-:Y:S01]  /*9800*/  SHF.R.U32.HI R48, RZ, 0x10, R57 ;  /* 0x00000010ff307819 */ /* 0x000fe20000011639 */
[----:B------:R-:W-:Y:S01]  /*9810*/  IMAD.MOV.U32 R45, RZ, RZ, R32 ;  /* 0x000000ffff2d7224 */ /* 0x000fe200078e0020 */
[----:B------:R-:W-:Y:S01]  /*9820*/  MOV R33, R15 ;  /* 0x0000000f00217202 */ /* 0x000fe20000000f00 */
[----:B------:R-:W-:Y:S01]  /*9830*/  IMAD.MOV.U32 R46, RZ, RZ, R35 ;  /* 0x000000ffff2e7224 */ /* 0x000fe200078e0023 */
[----:B------:R-:W-:Y:S01]  /*9840*/  SHF.R.U32.HI R51, RZ, 0x10, R71 ;  /* 0x00000010ff337819 */ /* 0x000fe20000011647 */
[----:B------:R-:W-:Y:S01]  /*9850*/  HADD2.F32 R49, -RZ, R148.H1_H1 ;  /* 0x30000094ff317230 */ /* 0x000fe20000004100 */
[--C-:B------:R-:W-:Y:S01]  /*9860*/  SHF.R.U64 R40, R58, 0x10, R59.reuse ;  /* 0x000000103a287819 */ /* 0x100fe2000000123b */
[--C-:B------:R-:W-:Y:S01]  /*9870*/  HADD2.F32 R32, -RZ, R12.reuse.H0_H0 ;  /* 0x2000000cff207230 */ /* 0x100fe20000004100 */
[----:B------:R-:W-:Y:S01]  /*9880*/  SHF.R.U32.HI R58, RZ, 0x10, R59 ;  /* 0x00000010ff3a7819 */ /* 0x000fe2000001163b */
[----:B------:R-:W-:Y:S01]  /*9890*/  HADD2.F32 R35, -RZ, R12.H1_H1 ;  /* 0x3000000cff237230 */ /* 0x000fe20000004100 */
[----:B------:R-:W-:Y:S01]  /*98a0*/  SHF.R.U64 R43, R68, 0x10, R69 ;  /* 0x00000010442b7819 */ /* 0x000fe20000001245 */
        /* <DEDUP_REMOVED lines=17> */
[----:B------:R-:W-:Y:S02]  /*99c0*/  HADD2.F32 R46, -RZ, R46.H1_H1 ;  /* 0x3000002eff2e7230 */ /* 0x000fe40000004100 */
[----:B------:R-:W-:Y:S02]  /*99d0*/  HADD2.F32 R51, -RZ, R51.H0_H0 ;  /* 0x20000033ff337230 */ /* 0x000fe40000004100 */
[----:B------:R-:W-:Y:S01]  /*99e0*/  FMUL.FTZ R52, R47, R50 ;  /* 0x000000322f347220 */ /* 0x000fe20000410000 */
[----:B------:R-:W-:Y:S01]  /*99f0*/  HADD2.F32 R35, -RZ, R33.H0_H0 ;  /* 0x20000021ff237230 */ /* 0x000fe20000004100 */
[----:B------:R-:W-:Y:S01]  /*9a00*/  F2FP.F16.F32.PACK_AB R15, R15, R12 ;  /* 0x0000000c0f0f723e */ /* 0x000fe200000000ff */
[----:B------:R-:W-:-:S02]  /*9a10*/  HADD2.F32 R48, -RZ, R145.H1_H1 ;  /* 0x30000091ff307230 */ /* 0x000fc40000004100 */
[-C--:B------:R-:W-:Y:S01]  /*9a20*/  FMUL.FTZ R54, R46, R51.reuse ;  /* 0x000000332e367220 */ /* 0x080fe20000410000 */
[----:B------:R-:W-:Y:S02]  /*9a30*/  HADD2.F32 R33, -RZ, R33.H1_H1 ;  /* 0x30000021ff217230 */ /* 0x000fe40000004100 */
[C---:B------:R-:W-:Y:S01]  /*9a40*/  FMUL.FTZ R50, R35.reuse, R50 ;  /* 0x0000003223327220 */ /* 0x040fe20000410000 */
        /* <DEDUP_REMOVED lines=8> */
[----:B------:R-:W-:Y:S02]  /*9ad0*/  HADD2.F32 R43, -RZ, R43.H0_H0 ;  /* 0x2000002bff2b7230 */ /* 0x000fe40000004100 */
[----:B------:R-:W-:Y:S01]  /*9ae0*/  FMUL.FTZ R46, R35, R148 ;  /* 0x00000094232e7220 */ /* 0x000fe20000410000 */
[----:B------:R-:W-:Y:S02]  /*9af0*/  HADD2.F32 R45, -RZ, R45.H1_H1 ;  /* 0x3000002dff2d7230 */ /* 0x000fe40000004100 */
[----:B------:R-:W-:Y:S01]  /*9b00*/  FFMA.FTZ R50, R47, R48, R50 ;  /* 0x000000302f327223 */ /* 0x000fe20000010032 */
[----:B------:R-:W-:-:S02]  /*9b10*/  HADD2.F32 R146, -RZ, R146.H0_H0 ;  /* 0x20000092ff927230 */ /* 0x000fc40000004100 */
[----:B------:R-:W-:Y:S01]  /*9b20*/  FMUL.FTZ R148, R33, R148 ;  /* 0x0000009421947220 */ /* 0x000fe20000410000 */
[----:B------:R-:W-:Y:S02]  /*9b30*/  HADD2.F32 R44, -RZ, R44.H1_H1 ;  /* 0x3000002cff2c7230 */ /* 0x000fe40000004100 */
[-C--:B------:R-:W-:Y:S01]  /*9b40*/  FMUL.FTZ R47, R45, R43.reuse ;  /* 0x0000002b2d2f7220 */ /* 0x080fe20000410000 */
[----:B------:R-:W-:Y:S02]  /*9b50*/  HADD2.F32 R42, -RZ, R42.H0_H0 ;  /* 0x2000002aff2a7230 */ /* 0x000fe40000004100 */
[-C--:B------:R-:W-:Y:S01]  /*9b60*/  FFMA.FTZ R148, R35, R146.reuse, R148 ;  /* 0x0000009223947223 */ /* 0x080fe20000010094 */
[----:B------:R-:W-:Y:S01]  /*9b70*/  FFMA.FTZ R46, R33, R146, -R46 ;  /* 0x00000092212e7223 */ /* 0x000fe2000001082e */
[C---:B------:R-:W-:Y:S01]  /*9b80*/  FMUL.FTZ R48, R44.reuse, R43 ;  /* 0x0000002b2c307220 */ /* 0x040fe20000410000 */
[----:B------:R-:W-:Y:S02]  /*9b90*/  HADD2.F32 R35, -RZ, R34.H0_H0 ;  /* 0x20000022ff237230 */ /* 0x000fe40000004100 */
[----:B------:R-:W-:Y:S01]  /*9ba0*/  FFMA.FTZ R47, R44, R42, -R47 ;  /* 0x0000002a2c2f7223 */ /* 0x000fe2000001082f */
[----:B------:R-:W-:-:S02]  /*9bb0*/  HADD2.F32 R44, -RZ, R147.H0_H0 ;  /* 0x20000093ff2c7230 */ /* 0x000fc40000004100 */
[----:B------:R-:W-:Y:S01]  /*9bc0*/  FFMA.FTZ R45, R45, R42, R48 ;  /* 0x0000002a2d2d7223 */ /* 0x000fe20000010030 */
[----:B------:R-:W-:Y:S01]  /*9bd0*/  HADD2.F32 R43, -RZ, R41.H0_H0 ;  /* 0x20000029ff2b7230 */ /* 0x000fe20000004100 */
[----:B------:R-:W-:Y:S01]  /*9be0*/  F2FP.F16.F32.PACK_AB R51, R51, R52 ;  /* 0x000000343333723e */ /* 0x000fe200000000ff */
[----:B------:R-:W-:Y:S01]  /*9bf0*/  HADD2.F32 R33, -RZ, R14.H0_H0 ;  /* 0x2000000eff217230 */ /* 0x000fe20000004100 */
[----:B------:R-:W-:Y:S01]  /*9c00*/  F2FP.F16.F32.PACK_AB R12, R47, R46 ;  /* 0x0000002e2f0c723e */ /* 0x000fe200000000ff */
[----:B------:R-:W-:Y:S02]  /*9c10*/  HADD2.F32 R34, -RZ, R34.H1_H1 ;  /* 0x30000022ff227230 */ /* 0x000fe40000004100 */
[----:B------:R-:W-:Y:S02]  /*9c20*/  HADD2.F32 R14, -RZ, R14.H1_H1 ;  /* 0x3000000eff0e7230 */ /* 0x000fe40000004100 */
[----:B------:R-:W-:Y:S02]  /*9c30*/  HADD2.F32 R41, -RZ, R40.H0_H0 ;  /* 0x20000028ff297230 */ /* 0x000fe40000004100 */
[----:B------:R-:W-:Y:S01]  /*9c40*/  FMUL.FTZ R40, R35, R44 ;  /* 0x0000002c23287220 */ /* 0x000fe20000410000 */
[----:B------:R-:W-:-:S02]  /*9c50*/  HADD2.F32 R42, -RZ, R145.H0_H0 ;  /* 0x20000091ff2a7230 */ /* 0x000fc40000004100 */
[-C--:B------:R-:W-:Y:S01]  /*9c60*/  FMUL.FTZ R49, R34, R43.reuse ;  /* 0x0000002b22317220 */ /* 0x080fe20000410000 */
[C---:B------:R-:W-:Y:S01]  /*9c70*/  FMUL.FTZ R44, R33.reuse, R44 ;  /* 0x0000002c212c7220 */ /* 0x040fe20000410000 */
[C---:B------:R-:W-:Y:S01]  /*9c80*/  FMUL.FTZ R43, R14.reuse, R43 ;  /* 0x0000002b0e2b7220 */ /* 0x040fe20000410000 */
[-C--:B------:R-:W-:Y:S02]  /*9c90*/  FFMA.FTZ R40, R33, R42.reuse, -R40 ;  /* 0x0000002a21287223 */ /* 0x080fe40000010828 */
[----:B------:R-:W-:Y:S01]  /*9ca0*/  FFMA.FTZ R44, R35, R42, R44 ;  /* 0x0000002a232c7223 */ /* 0x000fe2000001002c */
[-C--:B------:R-:W-:Y:S01]  /*9cb0*/  FFMA.FTZ R49, R14, R41.reuse, -R49 ;  /* 0x000000290e317223 */ /* 0x080fe20000010831 */
[----:B------:R-:W-:Y:S01]  /*9cc0*/  FFMA.FTZ R43, R34, R41, R43 ;  /* 0x00000029222b7223 */ /* 0x000fe2000001002b */
[----:B------:R-:W-:Y:S01]  /*9cd0*/  F2FP.F16.F32.PACK_AB R33, R32, R13 ;  /* 0x0000000d2021723e */ /* 0x000fe200000000ff */
[----:B------:R-:W-:Y:S01]  /*9ce0*/  IMAD.MOV.U32 R13, RZ, RZ, R15 ;  /* 0x000000ffff0d7224 */ /* 0x000fe200078e000f */
[----:B------:R-:W-:Y:S01]  /*9cf0*/  F2FP.F16.F32.PACK_AB R35, R53, R50 ;  /* 0x000000323523723e */ /* 0x000fe200000000ff */
[----:B------:R-:W-:Y:S01]  /*9d00*/  IMAD.MOV.U32 R15, RZ, RZ, R51 ;  /* 0x000000ffff0f7224 */ /* 0x000fe200078e0033 */
[----:B------:R-:W-:-:S02]  /*9d10*/  F2FP.F16.F32.PACK_AB R32, R45, R148 ;  /* 0x000000942d20723e */ /* 0x000fc400000000ff */
[----:B------:R-:W-:Y:S02]  /*9d20*/  F2FP.F16.F32.PACK_AB R14, R49, R40 ;  /* 0x00000028310e723e */ /* 0x000fe400000000ff */
[----:B------:R-:W-:-:S07]  /*9d30*/  F2FP.F16.F32.PACK_AB R34, R43, R44 ;  /* 0x0000002c2b22723e */ /* 0x000fce00000000ff */
.L_x_1672:
[----:B------:R-:W-:Y:S05]  /*9d40*/  BSYNC B1 ;  /* 0x0000000000017941 */ /* 0x000fea0003800000 */
.L_x_1671:
[----:B0-----:R0:W-:Y:S01]  /*9d50*/  ST.E.128 desc[UR60][R38.64], R12 ;  /* 0x0000000c26007985 */ /* 0x0011e2000c101d3c */
[----:B------:R-:W-:-:S13]  /*9d60*/  ISETP.GE.AND P4, PT, R11, R128, PT ;  /* 0x000000800b00720c */ /* 0x000fda0003f86270 */
[----:B------:R-:W-:Y:S05]  /*9d70*/  @P4 BRA `(.L_x_1619) ;  /* 0x0000000400e84947 */ /* 0x000fea0003800000 */
[----:B------:R-:W-:-:S05]  /*9d80*/  IMAD.WIDE R36, R11, 0x2, R36 ;  /* 0x000000020b247825 */ /* 0x000fca00078e0224 */
[----:B--2---:R2:W-:Y:S01]  /*9d90*/  ST.E.128 desc[UR60][R36.64], R32 ;  /* 0x0000002024007985 */ /* 0x0045e2000c101d3c */
[----:B------:R-:W-:Y:S05]  /*9da0*/  BRA `(.L_x_1619) ;  /* 0x0000000400dc7947 */ /* 0x000fea0003800000 */
.L_x_1584:
[----:B------:R-:W2:Y:S02]  /*9db0*/  LDL R11, [R1+0x30] ;  /* 0x00003000010b7983 */ /* 0x000ea40000100800 */
[----:B--2---:R-:W-:-:S13]  /*9dc0*/  R2UR UR4, R11 ;  /* 0x000000000b0472ca */ /* 0x004fda00000e0000 */
[----:B------:R-:W-:-:S06]  /*9dd0*/  UISETP.NE.AND UP0, UPT, UR4, 0x3, UPT ;  /* 0x000000030400788c */ /* 0x000fcc000bf05270 */
[----:B------:R-:W-:-:S13]  /*9de0*/  PLOP3.LUT P0, PT, PT, PT, UP0, 0x80, 0x0 ;  /* 0x000000000000781c */ /* 0x000fda0003f0f008 */
[----:B------:R-:W-:Y:S05]  /*9df0*/  @!P0 BRA `(.L_x_1673) ;  /* 0x0000000000048947 */ /* 0x000fea0003800000 */
[----:B------:R-:W-:Y:S01]  /*9e00*/  BPT.TRAP 0x1 ;  /* 0x000000040000795c */ /* 0x000fe20000300000 */
.L_x_1673:
[----:B------:R-:W-:Y:S01]  /*9e10*/  LEA R86, R19, R18, 0x3 ;  /* 0x0000001213567211 */ /* 0x000fe200078e18ff */
[----:B------:R-:W-:Y:S01]  /*9e20*/  BSSY B1, `(.L_x_1674) ;  /* 0x0000005000017945 */ /* 0x000fe20003800000 */
[----:B------:R-:W-:Y:S02]  /*9e30*/  SHF.L.U32 R87, R175, 0x1f, RZ ;  /* 0x0000001faf577819 */ /* 0x000fe400000006ff */
[----:B------:R-:W-:Y:S02]  /*9e40*/  SHF.R.S32.HI R31, RZ, 0x1f, R29 ;  /* 0x0000001fff1f7819 */ /* 0x000fe4000001141d */
[----:B------:R-:W0:Y:S02]  /*9e50*/  SYNCS.PHASECHK.TRANS64.TRYWAIT P4, [R86+URZ+0x2a890], R87 ;  /* 0x02a89057560075a7 */ /* 0x000e24000808017f */
[----:B0-----:R-:W-:Y:S05]  /*9e60*/  @!P4 BRA `(.L_x_1675) ;  /* 0x000001f800ccc947 */ /* 0x001fea0003800000 */
.L_x_2023:
[----:B------:R-:W-:Y:S05]  /*9e70*/  BSYNC B1 ;  /* 0x0000000000017941 */ /* 0x000fea0003800000 */
.L_x_1674:
        /* <DEDUP_REMOVED lines=12> */
[----:B------:R-:W-:Y:S01]  /*9f40*/  ULDC.64 UR4, c[0x0][0x308] ;  /* 0x0000c20000047ab9 */ /* 0x000fe20000000a00 */
[----:B------:R-:W-:-:S02]  /*9f50*/  IADD3 R40, -R174, R85, RZ ;  /* 0x00000055ae287210 */ /* 0x000fc40007ffe1ff */
[----:B------:R-:W-:Y:S02]  /*9f60*/  IMAD R11, R0, UR4, RZ ;  /* 0x00000004000b7c24 */ /* 0x000fe4000f8e02ff */
[----:B------:R-:W-:Y:S02]  /*9f70*/  IMAD.IADD R13, R13, 0x1, R15 ;  /* 0x000000010d0d7824 */ /* 0x000fe400078e020f */
        /* <DEDUP_REMOVED lines=11> */
.L_x_2027:
        /* <DEDUP_REMOVED lines=8> */
[----:B------:R-:W-:Y:S01]  /*a0b0*/  @!P5 IMAD.SHL.U32 R11, R170, 0x8, RZ ;  /* 0x00000008aa0bd824 */ /* 0x000fe200078e00ff */
        /* <DEDUP_REMOVED lines=28> */
.L_x_1678:
[----:B------:R-:W-:Y:S05]  /*a280*/  BSYNC B1 ;  /* 0x0000000000017941 */ /* 0x000fea0003800000 */
.L_x_1677:
[----:B------:R-:W-:-:S03]  /*a290*/  UMOV UR4, 0xffffffff ;  /* 0xffffffff00047882 */ /* 0x000fc60000000000 */
[----:B------:R-:W-:Y:S05]  /*a2a0*/  BRA.DIV UR4, `(.L_x_1679) ;  /* 0x000001fa041c7947 */ /* 0x000fea000b800000 */
[----:B--2---:R2:W0:Y:S04]  /*a2b0*/  SHFL.IDX PT, R36, R39, 0x1, 0x1c1f ;  /* 0x003c1f0027247f89 */ /* 0x00442800000e0000 */
[----:B---3--:R2:W3:Y:S02]  /*a2c0*/  SHFL.IDX PT, R37, R38, 0x1, 0x1c1f ;  /* 0x003c1f0026257f89 */ /* 0x0084e400000e0000 */
.L_x_2031:
        /* <DEDUP_REMOVED lines=8> */
[----:B------:R-:W-:Y:S01]  /*a350*/  @!P5 IMAD.SHL.U32 R11, R170, 0x8, RZ ;  /* 0x00000008aa0bd824 */ /* 0x000fe200078e00ff */
[----:B----4-:R0:W-:Y:S01]  /*a360*/  @!P4 ST.E.128 desc[UR60][R34.64], R12 ;  /* 0x0000000c2200c985 */ /* 0x0101e2000c101d3c */
[----:B------:R-:W-:-:S03]  /*a370*/  ISETP.GE.AND P4, PT, R169, UR4, PT ;  /* 0x00000004a9007c0c */ /* 0x000fc6000bf86270 */
[----:B------:R-:W3:Y:S01]  /*a380*/  @!P5 LDS.128 R12, [R32+0x2000] ;  /* 0x00200000200cd984 */ /* 0x000ee20000000c00 */
[----:B0-----:R-:W-:Y:S01]  /*a390*/  @!P5 MOV R34, R37 ;  /* 0x000000250022d202 */ /* 0x001fe20000000f00 */
[----:B------:R-:W-:-:S04]  /*a3a0*/  @!P5 IMAD.MOV.U32 R35, RZ, RZ, R36 ;  /* 0x000000ffff23d224 */ /* 0x000fc800078e0024 */
[----:B------:R-:W-:-:S04]  /*a3b0*/  @!P5 IMAD.WIDE R34, R11, 0x2, R34 ;  /* 0x000000020b22d825 */ /* 0x000fc800078e0222 */
[----:B------:R-:W-:Y:S01]  /*a3c0*/  @!P4 IMAD.SHL.U32 R11, R171, 0x8, RZ ;  /* 0x00000008ab0bc824 */ /* 0x000fe200078e00ff */
[----:B---3--:R0:W-:Y:S01]  /*a3d0*/  @!P5 ST.E.128 desc[UR60][R34.64], R12 ;  /* 0x0000000c2200d985 */ /* 0x0081e2000c101d3c */
[----:B------:R-:W-:-:S03]  /*a3e0*/  ISETP.GE.AND P5, PT, R23, UR4, PT ;  /* 0x0000000417007c0c */ /* 0x000fc6000bfa6270 */
[----:B------:R-:W3:Y:S01]  /*a3f0*/  @!P4 LDS.128 R12, [R33+0x5000] ;  /* 0x00500000210cc984 */ /* 0x000ee20000000c00 */
[----:B0-----:R-:W-:Y:S01]  /*a400*/  @!P4 MOV R35, R36 ;  /* 0x000000240023c202 */ /* 0x001fe20000000f00 */
[----:B------:R-:W-:-:S04]  /*a410*/  @!P4 IMAD.MOV.U32 R34, RZ, RZ, R37 ;  /* 0x000000ffff22c224 */ /* 0x000fc800078e0025 */
        /* <DEDUP_REMOVED lines=16> */
.L_x_1619:
[----:B------:R-:W-:Y:S05]  /*a520*/  BSYNC B0 ;  /* 0x0000000000007941 */ /* 0x000fea0003800000 */
.L_x_1583:
        /* <DEDUP_REMOVED lines=12> */
[----:B------:R-:W-:-:S05]  /*a5f0*/  @!P4 VIADD R11, R86, 0x2a8a0 ;  /* 0x0002a8a0560bc836 */ /* 0x000fca0000000000 */
[----:B------:R-:W-:-:S04]  /*a600*/  @!P4 PRMT R11, RZ, 0x654, R11 ;  /* 0x00000654ff0bc816 */ /* 0x000fc8000000000b */
[----:B------:R0:W-:Y:S01]  /*a610*/  @!P4 SYNCS.ARRIVE.TRANS64.RED.A1T0 RZ, [R11+URZ], RZ ;  /* 0x000000ff0bffc9a7 */ /* 0x0001e2000810043f */
[----:B------:R-:W-:Y:S05]  /*a620*/  @!P0 BRA `(.L_x_1681) ;  /* 0x0000000000048947 */ /* 0x000fea0003800000 */
[----:B------:R-:W-:Y:S01]  /*a630*/  BPT.TRAP 0x1 ;  /* 0x000000040000795c */ /* 0x000fe20000300000 */
.L_x_1681:
[----:B------:R-:W-:Y:S05]  /*a640*/  BSYNC B0 ;  /* 0x0000000000007941 */ /* 0x000fea0003800000 */
.L_x_1680:
[----:B------:R-:W3:Y:S01]  /*a650*/  SYNCS.PHASECHK.TRANS64.TRYWAIT P0, [R86+URZ+0x2a8b0], R87 ;  /* 0x02a8b057560075a7 */ /* 0x000ee2000800017f */
[----:B------:R-:W-:Y:S04]  /*a660*/  BSSY B0, `(.L_x_1682) ;  /* 0x0000002000007945 */ /* 0x000fe80003800000 */
[----:B---3--:R-:W-:Y:S05]  /*a670*/  @!P0 BRA `(.L_x_1683) ;  /* 0x000001f400748947 */ /* 0x008fea0003800000 */
.L_x_2032:
[----:B------:R-:W-:Y:S05]  /*a680*/  BSYNC B0 ;  /* 0x0000000000007941 */ /* 0x000fea0003800000 */
.L_x_1682:
[----:B------:R-:W-:Y:S01]  /*a690*/  ULDC.64 UR4, c[0x0][0x328] ;  /* 0x0000ca0000047ab9 */ /* 0x000fe20000000a00 */
[----:B------:R-:W-:Y:S01]  /*a6a0*/  IADD3 R85, -R174, R85, RZ ;  /* 0x00000055ae557210 */ /* 0x000fe20007ffe1ff */
[----:B--2-4-:R-:W-:Y:S01]  /*a6b0*/  IMAD R14, R31, UR4, RZ ;  /* 0x000000041f0e7c24 */ /* 0x014fe2000f8e02ff */
[----:B------:R-:W-:Y:S01]  /*a6c0*/  BSSY B0, `(.L_x_1684) ;  /* 0x000002d000007945 */ /* 0x000fe20003800000 */
[----:B------:R-:W-:Y:S01]  /*a6d0*/  IMAD.WIDE.U32 R12, R29, UR4, RZ ;  /* 0x000000041d0c7c25 */ /* 0x000fe2000f8e00ff */
[----:B------:R-:W-:-:S03]  /*a6e0*/  ISETP.GE.AND P0, PT, R85, 0x1, PT ;  /* 0x000000015500780c */ /* 0x000fc60003f06270 */
[----:B------:R-:W-:Y:S01]  /*a6f0*/  IMAD R29, R29, UR5, R14 ;  /* 0x000000051d1d7c24 */ /* 0x000fe2000f8e020e */
[----:B------:R-:W-:Y:S01]  /*a700*/  ULDC.64 UR4, c[0x0][0x338] ;  /* 0x0000ce0000047ab9 */ /* 0x000fe20000000a00 */
[----:B------:R-:W-:Y:S02]  /*a710*/  IMAD R14, R19, 0x3000, R3 ;  /* 0x00003000130e7824 */ /* 0x000fe400078e0203 */
[----:B0-----:R-:W-:Y:S02]  /*a720*/  IMAD R11, R84, UR4, RZ ;  /* 0x00000004540b7c24 */ /* 0x001fe4000f8e02ff */
[----:B------:R-:W-:Y:S02]  /*a730*/  IMAD.IADD R13, R13, 0x1, R29 ;  /* 0x000000010d0d7824 */ /* 0x000fe400078e021d */
[C---:B------:R-:W-:Y:S02]  /*a740*/  IMAD R11, R28.reuse, UR5, R11 ;  /* 0x000000051c0b7c24 */ /* 0x040fe4000f8e020b */
        /* <DEDUP_REMOVED lines=9> */
[----:B------:R-:W-:Y:S02]  /*a7e0*/  IMAD.IADD R28, R127, 0x1, R14 ;  /* 0x000000017f1c7824 */ /* 0x000fe400078e020e */
[----:B------:R-:W-:Y:S01]  /*a7f0*/  IMAD R34, R14, 0x2, R119 ;  /* 0x000000020e227824 */ /* 0x000fe200078e0277 */
[----:B------:R-:W-:Y:S02]  /*a800*/  LEA.HI.X R11, R12, UR5, R11, 0x1, P5 ;  /* 0x000000050c0b7c11 */ /* 0x000fe4000a8f0c0b */
[----:B------:R-:W-:Y:S02]  /*a810*/  LEA R35, R28, R119, 0x1 ;  /* 0x000000771c237211 */ /* 0x000fe400078e08ff */
        /* <DEDUP_REMOVED lines=8> */
[----:B------:R-:W-:Y:S01]  /*a8a0*/  @P0 IMAD.SHL.U32 R37, R170, 0x8, RZ ;  /* 0x00000008aa250824 */ /* 0x000fe200078e00ff */
[----:B-----5:R2:W-:Y:S01]  /*a8b0*/  @P5 ST.E.128 desc[UR60][R32.64], R12 ;  /* 0x0000000c20005985 */ /* 0x0205e2000c101d3c */
[----:B------:R-:W-:-:S03]  /*a8c0*/  ISETP.NE.AND P5, PT, R10, RZ, PT ;  /* 0x000000ff0a00720c */ /* 0x000fc60003fa5270 */
[----:B------:R-:W4:Y:S01]  /*a8d0*/  @P0 LDS.128 R12, [R35] ;  /* 0x00000000230c0984 */ /* 0x000f220000000c00 */
[----:B--2---:R-:W-:-:S09]  /*a8e0*/  @P0 IMAD.WIDE R32, R37, 0x2, R28 ;  /* 0x0000000225200825 */ /* 0x004fd200078e021c */
[----:B------:R-:W-:Y:S01]  /*a8f0*/  @P5 IMAD.SHL.U32 R37, R171, 0x8, RZ ;  /* 0x00000008ab255824 */ /* 0x000fe200078e00ff */
[----:B----4-:R2:W-:Y:S01]  /*a900*/  @P0 ST.E.128 desc[UR60][R32.64], R12 ;  /* 0x0000000c20000985 */ /* 0x0105e2000c101d3c */
[----:B------:R-:W-:-:S03]  /*a910*/  ISETP.NE.AND P0, PT, R20, RZ, PT ;  /* 0x000000ff1400720c */ /* 0x000fc60003f05270 */
[----:B------:R-:W4:Y:S01]  /*a920*/  @P5 LDS.128 R12, [R34+0x3000] ;  /* 0x00300000220c5984 */ /* 0x000f220000000c00 */
[----:B--2---:R-:W-:-:S05]  /*a930*/  @P5 IMAD.WIDE R32, R37, 0x2, R28 ;  /* 0x0000000225205825 */ /* 0x004fca00078e021c */
[----:B----4-:R-:W-:Y:S04]  /*a940*/  @P5 ST.E.128 desc[UR60][R32.64], R12 ;  /* 0x0000000c20005985 */ /* 0x010fe8000c101d3c */
[C---:B------:R-:W-:Y:S01]  /*a950*/  @P0 LEA R28, P5, R23.reuse, R28, 0x1 ;  /* 0x0000001c171c0211 */ /* 0x040fe200078a08ff */
[----:B------:R-:W2:Y:S03]  /*a960*/  @P0 LDS.128 R12, [R35+0x3000] ;  /* 0x00300000230c0984 */ /* 0x000ea60000000c00 */
[----:B------:R-:W-:-:S05]  /*a970*/  @P0 LEA.HI.X R29, R23, R29, R173, 0x1, P5 ;  /* 0x0000001d171d0211 */ /* 0x000fca00028f0cad */
[----:B--2---:R2:W-:Y:S04]  /*a980*/  @P0 ST.E.128 desc[UR60][R28.64], R12 ;  /* 0x0000000c1c000985 */ /* 0x0045e8000c101d3c */
.L_x_1685:
[----:B------:R-:W-:Y:S05]  /*a990*/  BSYNC B0 ;  /* 0x0000000000007941 */ /* 0x000fea0003800000 */
.L_x_1684:
[----:B------:R-:W-:Y:S01]  /*a9a0*/  ISETP.GE.AND P0, PT, R85, 0x41, PT ;  /* 0x000000415500780c */ /* 0x000fe20003f06270 */
[----:B--2-4-:R2:W4:Y:S01]  /*a9b0*/  SHFL.IDX PT, R29, R11, 0x1, 0x1c1f ;  /* 0x003c1f000b1d7f89 */ /* 0x01452200000e0000 */
[----:B------:R-:W-:Y:S03]  /*a9c0*/  BSSY B0, `(.L_x_1686) ;  /* 0x0000017000007945 */ /* 0x000fe60003800000 */
[----:B------:R2:W0:Y:S08]  /*a9d0*/  SHFL.IDX PT, R28, R31, 0x1, 0x1c1f ;  /* 0x003c1f001f1c7f89 */ /* 0x00043000000e0000 */
[----:B--2---:R-:W-:Y:S05]  /*a9e0*/  @!P0 BRA `(.L_x_1687) ;  /* 0x0000000000508947 */ /* 0x004fea0003800000 */
[----:B------:R-:W-:-:S13]  /*a9f0*/  ISETP.NE.AND P5, PT, R4, RZ, PT ;  /* 0x000000ff0400720c */ /* 0x000fda0003fa5270 */
[----:B------:R-:W2:Y:S01]  /*aa00*/  @P5 LDS.128 R12, [R34+0x2000] ;  /* 0x00200000220c5984 */ /* 0x000ea20000000c00 */
[----:B0-----:R-:W-:-:S04]  /*aa10*/  @P5 LEA R32, P0, R16, R28, 0x1 ;  /* 0x0000001c10205211 */ /* 0x001fc800078008ff */
[----:B----4-:R-:W-:Y:S02]  /*aa20*/  @P5 LEA.HI.X R33, R16, R29, R17, 0x1, P0 ;  /* 0x0000001d10215211 */ /* 0x010fe400000f0c11 */
[----:B------:R-:W-:-:S13]  /*aa30*/  ISETP.NE.AND P0, PT, R9, RZ, PT ;  /* 0x000000ff0900720c */ /* 0x000fda0003f05270 */
[----:B------:R-:W-:Y:S01]  /*aa40*/  @P0 IMAD.SHL.U32 R11, R170, 0x8, RZ ;  /* 0x00000008aa0b0824 */ /* 0x000fe200078e00ff */
[----:B--2---:R0:W-:Y:S01]  /*aa50*/  @P5 ST.E.128 desc[UR60][R32.64], R12 ;  /* 0x0000000c20005985 */ /* 0x0041e2000c101d3c */
[----:B------:R-:W-:-:S03]  /*aa60*/  ISETP.NE.AND P5, PT, R10, RZ, PT ;  /* 0x000000ff0a00720c */ /* 0x000fc60003fa5270 */
[----:B------:R-:W2:Y:S01]  /*aa70*/  @P0 LDS.128 R12, [R35+0x2000] ;  /* 0x00200000230c0984 */ /* 0x000ea20000000c00 */
[----:B0-----:R-:W-:-:S09]  /*aa80*/  @P0 IMAD.WIDE R32, R11, 0x2, R28 ;  /* 0x000000020b200825 */ /* 0x001fd200078e021c */
[----:B------:R-:W-:Y:S01]  /*aa90*/  @P5 SHF.L.U32 R11, R171, 0x3, RZ ;  /* 0x00000003ab0b5819 */ /* 0x000fe200000006ff */
[----:B--2---:R0:W-:Y:S01]  /*aaa0*/  @P0 ST.E.128 desc[UR60][R32.64], R12 ;  /* 0x0000000c20000985 */ /* 0x0041e2000c101d3c */
[----:B------:R-:W-:-:S03]  /*aab0*/  ISETP.NE.AND P0, PT, R20, RZ, PT ;  /* 0x000000ff1400720c */ /* 0x000fc60003f05270 */
[----:B------:R-:W2:Y:S01]  /*aac0*/  @P5 LDS.128 R12, [R34+0x5000] ;  /* 0x00500000220c5984 */ /* 0x000ea20000000c00 */
[----:B0-----:R-:W-:-:S05]  /*aad0*/  @P5 IMAD.WIDE R32, R11, 0x2, R28 ;  /* 0x000000020b205825 */ /* 0x001fca00078e021c */
[----:B--2---:R-:W-:Y:S04]  /*aae0*/  @P5 ST.E.128 desc[UR60][R32.64], R12 ;  /* 0x0000000c20005985 */ /* 0x004fe8000c101d3c */
[C---:B------:R-:W-:Y:S01]  /*aaf0*/  @P0 LEA R28, P5, R23.reuse, R28, 0x1 ;  /* 0x0000001c171c0211 */ /* 0x040fe200078a08ff */
[----:B------:R-:W0:Y:S03]  /*ab00*/  @P0 LDS.128 R12, [R35+0x5000] ;  /* 0x00500000230c0984 */ /* 0x000e260000000c00 */
[----:B------:R-:W-:-:S05]  /*ab10*/  @P0 LEA.HI.X R29, R23, R29, R173, 0x1, P5 ;  /* 0x0000001d171d0211 */ /* 0x000fca00028f0cad */
[----:B0-----:R2:W-:Y:S04]  /*ab20*/  @P0 ST.E.128 desc[UR60][R28.64], R12 ;  /* 0x0000000c1c000985 */ /* 0x0015e8000c101d3c */
.L_x_1687:
[----:B------:R-:W-:Y:S05]  /*ab30*/  BSYNC B0 ;  /* 0x0000000000007941 */ /* 0x000fea0003800000 */
.L_x_1686:
[----:B------:R-:W-:Y:S01]  /*ab40*/  @!PT LDS RZ, [RZ] ;  /* 0x00000000fffff984 */ /* 0x000fe20000000800 */
[----:B------:R-:W-:Y:S01]  /*ab50*/  @!PT LDS RZ, [RZ] ;  /* 0x00000000fffff984 */ /* 0x000fe20000000800 */
[----:B------:R-:W-:Y:S01]  /*ab60*/  @!PT LDS RZ, [RZ] ;  /* 0x00000000fffff984 */ /* 0x000fe20000000800 */
[----:B------:R-:W-:Y:S01]  /*ab70*/  @!PT LDS RZ, [RZ] ;  /* 0x00000000fffff984 */ /* 0x000fe20000000800 */
[----:B------:R5:W-:Y:S06]  /*ab80*/  MEMBAR.ALL.CTA ;  /* 0x0000000000007992 */ /* 0x000bec0000008000 */
[----:B-----5:R-:W5:Y:S01]  /*ab90*/  FENCE.VIEW.ASYNC.S ;  /* 0x00000000000073c6 */ /* 0x020f620000000000 */
[----:B-1-3--:R-:W-:Y:S01]  /*aba0*/  @!P4 VIADD R86, R86, 0x2a8c0 ;  /* 0x0002a8c05656c836 */ /* 0x00afe20000000000 */
[----:B-----5:R1:W-:Y:S01]  /*abb0*/  BAR.SYNC.DEFER_BLOCKING R144, 0x80 ;  /* 0x000200900000751d */ /* 0x0203e20000010000 */
[----:B------:R-:W-:Y:S01]  /*abc0*/  ISETP.NE.AND P5, PT, R123, RZ, PT ;  /* 0x000000ff7b00720c */ /* 0x000fe20003fa5270 */
[----:B------:R-:W-:-:S02]  /*abd0*/  VIADD R19, R19, 0x1 ;  /* 0x0000000113137836 */ /* 0x000fc40000000000 */
[----:B------:R-:W-:Y:S02]  /*abe0*/  @!P4 PRMT R86, RZ, 0x654, R86 ;  /* 0x00000654ff56c816 */ /* 0x000fe40000000056 */
[----:B------:R-:W-:Y:S02]  /*abf0*/  PLOP3.LUT P0, PT, PT, PT, PT, 0x8, 0x0 ;  /* 0x000000000000781c */ /* 0x000fe40003f0e170 */
[----:B------:R1:W-:Y:S01]  /*ac00*/  @!P4 SYNCS.ARRIVE.TRANS64.RED.A1T0 RZ, [R86+URZ], RZ ;  /* 0x000000ff56ffc9a7 */ /* 0x0003e2000810043f */
[----:B------:R-:W-:-:S04]  /*ac10*/  ISETP.NE.AND P4, PT, R19, 0x2, PT ;  /* 0x000000021300780c */ /* 0x000fc80003f85270 */
[----:B--2---:R-:W-:Y:S02]  /*ac20*/  SEL R12, RZ, 0x1, P4 ;  /* 0x00000001ff0c7807 */ /* 0x004fe40002000000 */
[----:B------:R-:W-:Y:S02]  /*ac30*/  SEL R19, R19, RZ, P4 ;  /* 0x000000ff13137207 */ /* 0x000fe40002000000 */
[----:B------:R-:W-:Y:S01]  /*ac40*/  LOP3.LUT R175, R175, R12, RZ, 0x3c, !PT ;  /* 0x0000000cafaf7212 */ /* 0x000fe200078e3cff */
[----:B-1----:R-:W-:Y:S06]  /*ac50*/  @P5 BRA `(.L_x_1688) ;  /* 0xffffff7c00345947 */ /* 0x002fec000383ffff */
.L_x_1578:
[----:B------:R-:W1:Y:S01]  /*ac60*/  LDC R0, c[0x0][0x448] ;  /* 0x00011200ff007b82 */ /* 0x000e620000000800 */
[----:B------:R-:W-:Y:S01]  /*ac70*/  IADD3 R5, R167, 0x1, -R166 ;  /* 0x00000001a7057810 */ /* 0x000fe20007ffe8a6 */
[----:B------:R-:W-:Y:S06]  /*ac80*/  BSSY B0, `(.L_x_1689) ;  /* 0x000000d000007945 */ /* 0x000fec0003800000 */
[----:B------:R-:W2:Y:S01]  /*ac90*/  LDC.64 R6, c[0x0][0x9e0] ;  /* 0x00027800ff067b82 */ /* 0x000ea20000000a00 */
[----:B-1----:R-:W-:Y:S01]  /*aca0*/  ISETP.NE.AND P1, PT, R0, 0x1, PT ;  /* 0x000000010000780c */ /* 0x002fe20003f25270 */
[----:B------:R-:W-:Y:S01]  /*acb0*/  VIADD R0, R187, 0x7f ;  /* 0x0000007fbb007836 */ /* 0x000fe20000000000 */
[----:B--2---:R-:W-:-:S11]  /*acc0*/  ISETP.GE.AND P2, PT, R7, 0x1, PT ;  /* 0x000000010700780c */ /* 0x004fd60003f46270 */
[----:B------:R-:W1:Y:S08]  /*acd0*/  @P1 LDC R3, c[0x0][0x44c] ;  /* 0x00011300ff031b82 */ /* 0x000e700000000800 */
[----:B------:R-:W2:Y:S01]  /*ace0*/  @P1 LDC R2, c[0x0][0x450] ;  /* 0x00011400ff021b82 */ /* 0x000ea20000000800 */
[----:B-1----:R-:W-:-:S05]  /*acf0*/  @P1 IMAD.HI.U32 R3, R0, R3, RZ ;  /* 0x0000000300031227 */ /* 0x002fca00078e00ff */
[----:B--2---:R-:W-:-:S04]  /*ad00*/  @P1 SHF.R.U32.HI R0, RZ, R2, R3 ;  /* 0x00000002ff001219 */ /* 0x004fc80000011603 */
[----:B------:R-:W-:Y:S01]  /*ad10*/  IADD3 R3, R5, R0, RZ ;  /* 0x0000000005037210 */ /* 0x000fe20007ffe0ff */
[----:B------:R-:W-:Y:S06]  /*ad20*/  @P0 BRA `(.L_x_1690) ;  /* 0x0000000000080947 */ /* 0x000fec0003800000 */
[----:B------:R-:W1:Y:S02]  /*ad30*/  FENCE.VIEW.ASYNC.G ;  /* 0x00000000000073c6 */ /* 0x000e640000000100 */
[----:B-1----:R-:W-:Y:S06]  /*ad40*/  BAR.ARV 0xc, 0x180 ;  /* 0x0306000000007b1d */ /* 0x002fec0000002000 */
.L_x_1690:
[----:B------:R-:W-:Y:S05]  /*ad50*/  BSYNC B0 ;  /* 0x0000000000007941 */ /* 0x000fea0003800000 */
.L_x_1689:
[----:B------:R-:W-:Y:S01]  /*ad60*/  IMAD.IADD R0, R3, 0x1, R6 ;  /* 0x0000000103007824 */ /* 0x000fe200078e0206 */
[----:B------:R-:W-:Y:S06]  /*ad70*/  @!P2 BRA `(.L_x_1691) ;  /* 0x000000000048a947 */ /* 0x000fec0003800000 */
[C---:B------:R-:W-:Y:S01]  /*ad80*/  ISETP.GT.AND P0, PT, R3.reuse, RZ, PT ;  /* 0x000000ff0300720c */ /* 0x040fe20003f04270 */
[----:B------:R-:W-:Y:S01]  /*ad90*/  BSSY B0, `(.L_x_1692) ;  /* 0x000000e000007945 */ /* 0x000fe20003800000 */
[----:B------:R-:W-:-:S11]  /*ada0*/  VIADD R2, R3, 0xffffffff ;  /* 0xffffffff03027836 */ /* 0x000fd60000000000 */
[----:B------:R-:W-:Y:S05]  /*adb0*/  @P0 BRA `(.L_x_1693) ;  /* 0x00000000001c0947 */ /* 0x000fea0003800000 */
[----:B------:R-:W-:Y:S01]  /*adc0*/  ISETP.NE.AND P0, PT, R7, 0x1, PT ;  /* 0x000000010700780c */ /* 0x000fe20003f05270 */
[----:B------:R-:W-:-:S12]  /*add0*/  IMAD.MOV R3, RZ, RZ, -R3 ;  /* 0x000000ffff037224 */ /* 0x000fd800078e0a03 */
[----:B------:R-:W1:Y:S02]  /*ade0*/  @P0 LDC.64 R4, c[0x0][0x9e8] ;  /* 0x00027a00ff040b82 */ /* 0x000e640000000a00 */
[----:B-1----:R-:W-:-:S05]  /*adf0*/  @P0 IMAD.HI.U32 R2, R3, R4, RZ ;  /* 0x0000000403020227 */ /* 0x002fca00078e00ff */
[----:B------:R-:W-:-:S04]  /*ae00*/  @P0 SHF.R.U32.HI R3, RZ, R5, R2 ;  /* 0x00000005ff030219 */ /* 0x000fc80000011602 */
[----:B------:R-:W-:Y:S01]  /*ae10*/  LOP3.LUT R2, RZ, R3, RZ, 0x33, !PT ;  /* 0x00000003ff027212 */ /* 0x000fe200078e33ff */
[----:B------:R-:W-:Y:S06]  /*ae20*/  BRA `(.L_x_1694) ;  /* 0x0000000000107947 */ /* 0x000fec0003800000 */
.L_x_1693:
[----:B------:R-:W-:-:S13]  /*ae30*/  ISETP.NE.AND P0, PT, R7, 0x1, PT ;  /* 0x000000010700780c */ /* 0x000fda0003f05270 */
[----:B------:R-:W1:Y:S02]  /*ae40*/  @P0 LDC.64 R4, c[0x0][0x9e8] ;  /* 0x00027a00ff040b82 */ /* 0x000e640000000a00 */
[----:B-1----:R-:W-:-:S05]  /*ae50*/  @P0 IMAD.HI.U32 R4, R2, R4, RZ ;  /* 0x0000000402040227 */ /* 0x002fca00078e00ff */
[----:B------:R-:W-:-:S07]  /*ae60*/  @P0 SHF.R.U32.HI R2, RZ, R5, R4 ;  /* 0x00000005ff020219 */ /* 0x000fce0000011604 */
.L_x_1694:
[----:B------:R-:W-:Y:S05]  /*ae70*/  BSYNC B0 ;  /* 0x0000000000007941 */ /* 0x000fea0003800000 */
.L_x_1692:
[----:B------:R-:W-:-:S05]  /*ae80*/  IMAD R3, R2, R7, R7 ;  /* 0x0000000702037224 */ /* 0x000fca00078e0207 */
[----:B------:R-:W-:-:S07]  /*ae90*/  VIMNMX R0, R0, R3, PT ;  /* 0x0000000300007248 */ /* 0x000fce0003fe0100 */
.L_x_1691:
[----:B------:R-:W1:Y:S01]  /*aea0*/  @P1 LDC R2, c[0x0][0x44c] ;  /* 0x00011300ff021b82 */ /* 0x000e620000000800 */
[----:B------:R-:W-:Y:S01]  /*aeb0*/  IADD3 R0, R0, 0x5f, RZ ;  /* 0x0000005f00007810 */ /* 0x000fe20007ffe0ff */
[----:B------:R-:W-:Y:S01]  /*aec0*/  IMAD.MOV.U32 R5, RZ, RZ, R187 ;  /* 0x000000ffff057224 */ /* 0x000fe200078e00bb */
[----:B------:R-:W-:-:S03]  /*aed0*/  ULDC UR4, c[0x0][0x9dc] ;  /* 0x0002770000047ab9 */ /* 0x000fc60000000800 */
[----:B------:R-:W-:Y:S02]  /*aee0*/  IMAD.HI R0, R0, 0x2aaaaaab, RZ ;  /* 0x2aaaaaab00007827 */ /* 0x000fe400078e02ff */
[----:B------:R-:W2:Y:S03]  /*aef0*/  @P1 LDC R9, c[0x0][0x450] ;  /* 0x00011400ff091b82 */ /* 0x000ea60000000800 */
[----:B------:R-:W-:Y:S01]  /*af00*/  SHF.R.U32.HI R3, RZ, 0x1f, R0 ;  /* 0x0000001fff037819 */ /* 0x000fe20000011600 */
[----:B-1----:R-:W-:-:S05]  /*af10*/  @P1 IMAD.HI.U32 R2, R187, R2, RZ ;  /* 0x00000002bb021227 */ /* 0x002fca00078e00ff */
[----:B--2---:R-:W-:Y:S02]  /*af20*/  @P1 SHF.R.U32.HI R5, RZ, R9, R2 ;  /* 0x00000009ff051219 */ /* 0x004fe40000011602 */
[----:B------:R-:W-:-:S03]  /*af30*/  LEA.HI.SX32 R2, R0, R3, 0x1c ;  /* 0x0000000300027211 */ /* 0x000fc600078fe2ff */
[----:B------:R-:W-:Y:S01]  /*af40*/  IMAD.IADD R0, R142, 0x1, R5 ;  /* 0x000000018e007824 */ /* 0x000fe200078e0205 */
[----:B------:R-:W-:-:S03]  /*af50*/  VIMNMX R2, R143, R2, PT ;  /* 0x000000028f027248 */ /* 0x000fc60003fe0100 */
[----:B------:R-:W-:Y:S01]  /*af60*/  VIADD R3, R0, -UR4 ;  /* 0x8000000400037c36 */ /* 0x000fe20008000000 */
[----:B------:R-:W-:Y:S06]  /*af70*/  @!P2 BRA `(.L_x_1695) ;  /* 0x000000000044a947 */ /* 0x000fec0003800000 */
        /* <DEDUP_REMOVED lines=10> */
.L_x_1697:
[----:B------:R-:W-:-:S13]  /*b020*/  ISETP.NE.AND P0, PT, R7, 0x1, PT ;  /* 0x000000010700780c */ /* 0x000fda0003f05270 */
[----:B------:R-:W1:Y:S02]  /*b030*/  @P0 LDC.64 R4, c[0x0][0x9e8] ;  /* 0x00027a00ff040b82 */ /* 0x000e640000000a00 */
[----:B-1----:R-:W-:-:S05]  /*b040*/  @P0 IMAD.HI.U32 R4, R0, R4, RZ ;  /* 0x0000000400040227 */ /* 0x002fca00078e00ff */
[----:B------:R-:W-:-:S07]  /*b050*/  @P0 SHF.R.U32.HI R0, RZ, R5, R4 ;  /* 0x00000005ff000219 */ /* 0x000fce0000011604 */
.L_x_1698:
[----:B------:R-:W-:Y:S05]  /*b060*/  BSYNC B0 ;  /* 0x0000000000007941 */ /* 0x000fea0003800000 */
.L_x_1696:
[----:B------:R-:W-:-:S05]  /*b070*/  IMAD R0, R0, R7, RZ ;  /* 0x0000000700007224 */ /* 0x000fca00078e02ff */
[----:B------:R-:W-:-:S07]  /*b080*/  VIMNMX R3, R3, R0, !PT ;  /* 0x0000000003037248 */ /* 0x000fce0007fe0100 */
.L_x_1695:
[----:B------:R-:W-:Y:S01]  /*b090*/  IMAD.HI R3, R3, 0x2aaaaaab, RZ ;  /* 0x2aaaaaab03037827 */ /* 0x000fe200078e02ff */
[----:B------:R-:W-:Y:S02]  /*b0a0*/  PLOP3.LUT P0, PT, PT, PT, PT, 0x80, 0x0 ;  /* 0x000000000000781c */ /* 0x000fe40003f0f070 */
[----:B------:R-:W-:Y:S02]  /*b0b0*/  CS2R R20, SRZ ;  /* 0x0000000000147805 */ /* 0x000fe4000001ff00 */
[----:B------:R-:W-:Y:S02]  /*b0c0*/  CS2R R86, SRZ ;  /* 0x0000000000567805 */ /* 0x000fe4000001ff00 */
[----:B------:R-:W-:Y:S02]  /*b0d0*/  CS2R R84, SRZ ;  /* 0x0000000000547805 */ /* 0x000fe4000001ff00 */
[----:B------:R-:W-:Y:S02]  /*b0e0*/  SHF.R.U32.HI R0, RZ, 0x1f, R3 ;  /* 0x0000001fff007819 */ /* 0x000fe40000011603 */
[----:B------:R-:W-:-:S02]  /*b0f0*/  CS2R R82, SRZ ;  /* 0x0000000000527805 */ /* 0x000fc4000001ff00 */
[----:B------:R-:W-:Y:S02]  /*b100*/  CS2R R80, SRZ ;  /* 0x0000000000507805 */ /* 0x000fe4000001ff00 */
[----:B------:R-:W-:Y:S02]  /*b110*/  CS2R R42, SRZ ;  /* 0x00000000002a7805 */ /* 0x000fe4000001ff00 */
[----:B------:R-:W-:Y:S02]  /*b120*/  LEA.HI.SX32 R189, R3, R0, 0x1c ;  /* 0x0000000003bd7211 */ /* 0x000fe400078fe2ff */
[----:B------:R-:W-:Y:S02]  /*b130*/  CS2R R38, SRZ ;  /* 0x0000000000267805 */ /* 0x000fe4000001ff00 */
[----:B------:R-:W-:Y:S02]  /*b140*/  MOV R0, RZ ;  /* 0x000000ff00007202 */ /* 0x000fe40000000f00 */
[----:B------:R-:W-:-:S02]  /*b150*/  CS2R R76, SRZ ;  /* 0x00000000004c7805 */ /* 0x000fc4000001ff00 */
[----:B------:R-:W-:Y:S02]  /*b160*/  VIMNMX R189, RZ, R189, !PT ;  /* 0x000000bdffbd7248 */ /* 0x000fe40007fe0100 */
[----:B------:R-:W-:Y:S02]  /*b170*/  CS2R R36, SRZ ;  /* 0x0000000000247805 */ /* 0x000fe4000001ff00 */
[----:B------:R-:W-:Y:S02]  /*b180*/  CS2R R72, SRZ ;  /* 0x0000000000487805 */ /* 0x000fe4000001ff00 */
[----:B------:R-:W-:Y:S02]  /*b190*/  CS2R R46, SRZ ;  /* 0x00000000002e7805 */ /* 0x000fe4000001ff00 */
[----:B------:R-:W-:Y:S02]  /*b1a0*/  ISETP.GT.AND P1, PT, R2, R189, PT ;  /* 0x000000bd0200720c */ /* 0x000fe40003f24270 */
        /* <DEDUP_REMOVED lines=18> */
[----:B------:R-:W-:Y:S01]  /*b2d0*/  IMAD.MOV.U32 R97, RZ, RZ, RZ ;  /* 0x000000ffff617224 */ /* 0x000fe200078e00ff */
[----:B------:R-:W-:Y:S01]  /*b2e0*/  CS2R R6, SRZ ;  /* 0x0000000000067805 */ /* 0x000fe2000001ff00 */
[----:B------:R-:W-:Y:S01]  /*b2f0*/  IMAD.MOV.U32 R26, RZ, RZ, RZ ;  /* 0x000000ffff1a7224 */ /* 0x000fe200078e00ff */
[----:B------:R-:W-:Y:S01]  /*b300*/  MOV R99, RZ ;  /* 0x000000ff00637202 */ /* 0x000fe20000000f00 */
[----:B------:R-:W-:-:S02]  /*b310*/  IMAD.MOV.U32 R32, RZ, RZ, RZ ;  /* 0x000000ffff207224 */ /* 0x000fc400078e00ff */
[----:B------:R-:W-:Y:S01]  /*b320*/  IMAD.MOV.U32 R24, RZ, RZ, RZ ;  /* 0x000000ffff187224 */ /* 0x000fe200078e00ff */
[----:B------:R-:W-:Y:S06]  /*b330*/  @!P1 BRA `(.L_x_1699) ;  /* 0x0000014c00149947 */ /* 0x000fec0003800000 */
[----:B------:R-:W2:Y:S04]  /*b340*/  LDL R4, [R1+0x34] ;  /* 0x0000340001047983 */ /* 0x000ea80000100800 */
[----:B------:R-:W1:Y:S02]  /*b350*/  SHFL.IDX PT, R0, R220, RZ, 0x1f ;  /* 0x00001fffdc007589 */ /* 0x000e6400000e0000 */
[----:B-1----:R-:W-:-:S04]  /*b360*/  LEA.HI R3, R0, R0, RZ, 0x1 ;  /* 0x0000000000037211 */ /* 0x002fc800078f08ff */
[----:B------:R-:W-:-:S05]  /*b370*/  LOP3.LUT R3, R3, 0x1e, RZ, 0xc0, !PT ;  /* 0x0000001e03037812 */ /* 0x000fca00078ec0ff */
[----:B------:R-:W-:Y:S01]  /*b380*/  IMAD.IADD R3, R0, 0x1, -R3 ;  /* 0x0000000100037824 */ /* 0x000fe200078e0a03 */
        /* <DEDUP_REMOVED lines=11> */
[----:B------:R1:W2:Y:S01]  /*b440*/  LDC.64 R14, c[0x4][R0] ;  /* 0x01000000000e7b82 */ /* 0x0002a20000000a00 */
[----:B------:R-:W-:Y:S01]  /*b450*/  MOV R5, UR5 ;  /* 0x0000000500057c02 */ /* 0x000fe20008000f00 */
[----:B------:R-:W-:Y:S01]  /*b460*/  ULDC.64 UR4, c[0x4][0x30] ;  /* 0x01000c0000047ab9 */ /* 0x000fe20000000a00 */
[----:B------:R-:W-:Y:S01]  /*b470*/  IMAD.U32 R6, RZ, RZ, UR6 ;  /* 0x00000006ff067e24 */ /* 0x000fe2000f8e00ff */
[----:B0-----:R-:W-:Y:S01]  /*b480*/  MOV R11, UR5 ;  /* 0x00000005000b7c02 */ /* 0x001fe20008000f00 */
[----:B------:R-:W-:Y:S02]  /*b490*/  IMAD.U32 R7, RZ, RZ, UR7 ;  /* 0x00000007ff077e24 */ /* 0x000fe4000f8e00ff */
[----:B------:R-:W-:-:S02]  /*b4a0*/  IMAD.U32 R10, RZ, RZ, UR4 ;  /* 0x00000004ff0a7e24 */ /* 0x000fc4000f8e00ff */
[----:B------:R-:W-:Y:S02]  /*b4b0*/  IMAD.MOV.U32 R8, RZ, RZ, 0x70 ;  /* 0x00000070ff087424 */ /* 0x000fe400078e00ff */
[----:B------:R-:W-:Y:S02]  /*b4c0*/  IMAD.MOV.U32 R12, RZ, RZ, 0x1 ;  /* 0x00000001ff0c7424 */ /* 0x000fe400078e00ff */
[----:B-1----:R-:W-:-:S07]  /*b4d0*/  IMAD.MOV.U32 R13, RZ, RZ, RZ ;  /* 0x000000ffff0d7224 */ /* 0x002fce00078e00ff */
[----:B------:R-:W-:-:S07]  /*b4e0*/  LEPC R20, `(.L_x_1700) ;  /* 0x000000001014794e */ /* 0x000fce0000000000 */
[----:B--2-45:R-:W-:Y:S05]  /*b4f0*/  CALL.ABS.NOINC R14 ;  /* 0x000000000e007343 */ /* 0x034fea0003c00000 */
.L_x_1700:
[----:B------:R-:W-:Y:S02]  /*b500*/  ULDC UR4, c[0x0][0x3f4] ;  /* 0x0000fd0000047ab9 */ /* 0x000fe40000000800 */
[----:B------:R-:W-:-:S13]  /*b510*/  ISETP.LT.AND P0, PT, RZ, UR4, PT ;  /* 0x00000004ff007c0c */ /* 0x000fda000bf01270 */
[----:B------:R-:W-:Y:S05]  /*b520*/  @P0 BRA `(.L_x_1701) ;  /* 0x00000000003c0947 */ /* 0x000fea0003800000 */
[----:B------:R-:W-:-:S04]  /*b530*/  LEA.HI R0, R198, R198, RZ, 0x1 ;  /* 0x000000c6c6007211 */ /* 0x000fc800078f08ff */
[----:B------:R-:W-:-:S04]  /*b540*/  LOP3.LUT R3, R0, 0xfffffffe, RZ, 0xc0, !PT ;  /* 0xfffffffe00037812 */ /* 0x000fc800078ec0ff */
[----:B------:R-:W-:-:S04]  /*b550*/  IADD3 R3, R198, -R3, RZ ;  /* 0x80000003c6037210 */ /* 0x000fc80007ffe0ff */
[----:B------:R-:W-:-:S04]  /*b560*/  SHF.L.U32 R3, R3, 0x1f, RZ ;  /* 0x0000001f03037819 */ /* 0x000fc800000006ff */
[----:B------:R1:W2:Y:S03]  /*b570*/  SYNCS.PHASECHK.TRANS64.TRYWAIT P0, [R18+URZ+0x2a800], R3 ;  /* 0x02a80003120075a7 */ /* 0x0002a6000800017f */
[----:B--2---:R-:W-:Y:S05]  /*b580*/  @!P0 NANOSLEEP.SYNCS 0x989680 ;  /* 0x009896800000895d */ /* 0x004fea0003900000 */
[----:B------:R-:W2:Y:S01]  /*b590*/  @!P0 SYNCS.PHASECHK.TRANS64 P0, [R18+URZ+0x2a800], R3 ;  /* 0x02a80003120085a7 */ /* 0x000ea2000800007f */
[----:B------:R-:W-:Y:S04]  /*b5a0*/  BSSY B0, `(.L_x_1702) ;  /* 0x0000006000007945 */ /* 0x000fe80003800000 */
[----:B--2---:R-:W-:Y:S05]  /*b5b0*/  @P0 BRA `(.L_x_1703) ;  /* 0x0000000000100947 */ /* 0x004fea0003800000 */
.L_x_1704:
[----:B--2---:R2:W3:Y:S02]  /*b5c0*/  SYNCS.PHASECHK.TRANS64.TRYWAIT P0, [R18+URZ+0x2a800], R3 ;  /* 0x02a80003120075a7 */ /* 0x0044e4000800017f */
[----:B---3--:R-:W-:Y:S05]  /*b5d0*/  @!P0 NANOSLEEP.SYNCS 0x989680 ;  /* 0x009896800000895d */ /* 0x008fea0003900000 */
[----:B------:R-:W3:Y:S02]  /*b5e0*/  @!P0 SYNCS.PHASECHK.TRANS64 P0, [R18+URZ+0x2a800], R3 ;  /* 0x02a80003120085a7 */ /* 0x000ee4000800007f */
[----:B---3--:R-:W-:Y:S05]  /*b5f0*/  @!P0 BRA `(.L_x_1704) ;  /* 0xfffffffc00f08947 */ /* 0x008fea000383ffff */
.L_x_1703:
[----:B------:R-:W-:Y:S05]  /*b600*/  BSYNC B0 ;  /* 0x0000000000007941 */ /* 0x000fea0003800000 */
.L_x_1702:
[----:B------:R-:W-:Y:S05]  /*b610*/  BRA `(.L_x_1705) ;  /* 0x0000006c001c7947 */ /* 0x000fea0003800000 */
.L_x_1701:
[----:B------:R-:W2:Y:S01]  /*b620*/  LDL R0, [R1+0x34] ;  /* 0x0000340001007983 */ /* 0x000ea20000100800 */
[----:B------:R-:W-:Y:S02]  /*b630*/  ULDC.64 UR6, c[0x0][0x408] ;  /* 0x0001020000067ab9 */ /* 0x000fe40000000a00 */
[----:B-----5:R-:W-:Y:S01]  /*b640*/  IMAD.WIDE.U32 R24, R141, UR6, RZ ;  /* 0x000000068d187c25 */ /* 0x020fe2000f8e00ff */
[----:B--2---:R-:W-:Y:S02]  /*b650*/  R2UR UR4, R0 ;  /* 0x00000000000472ca */ /* 0x004fe400000e0000 */
[----:B------:R-:W-:-:S11]  /*b660*/  SHF.R.S32.HI R0, RZ, 0x1f, R141 ;  /* 0x0000001fff007819 */ /* 0x000fd6000001148d */
[----:B------:R-:W-:-:S03]  /*b670*/  ULOP3.LUT UP0, URZ, UR4, 0x3ff, URZ, 0xc0, !UPT ;  /* 0x000003ff043f7892 */ /* 0x000fc6000f80c03f */
[----:B------:R-:W-:Y:S02]  /*b680*/  ULDC.64 UR4, c[0x0][0x3f8] ;  /* 0x0000fe0000047ab9 */ /* 0x000fe40000000a00 */
[C---:B------:R-:W-:Y:S01]  /*b690*/  IMAD R4, R0.reuse, UR4, RZ ;  /* 0x0000000400047c24 */ /* 0x040fe2000f8e02ff */
[----:B------:R-:W-:Y:S01]  /*b6a0*/  PLOP3.LUT P0, PT, PT, PT, UP0, 0x80, 0x0 ;  /* 0x000000000000781c */ /* 0x000fe20003f0f008 */
[----:B------:R-:W-:Y:S02]  /*b6b0*/  IMAD R0, R0, UR6, RZ ;  /* 0x0000000600007c24 */ /* 0x000fe4000f8e02ff */
[----:B------:R-:W-:-:S04]  /*b6c0*/  IMAD.WIDE.U32 R26, R141, UR4, RZ ;  /* 0x000000048d1a7c25 */ /* 0x000fc8000f8e00ff */
[C---:B----4-:R-:W-:Y:S02]  /*b6d0*/  IMAD R29, R141.reuse, UR5, R4 ;  /* 0x000000058d1d7c24 */ /* 0x050fe4000f8e0204 */
[----:B0-----:R-:W-:Y:S02]  /*b6e0*/  IMAD R31, R141, UR7, R0 ;  /* 0x000000078d1f7c24 */ /* 0x001fe4000f8e0200 */
[----:B------:R-:W-:Y:S02]  /*b6f0*/  IMAD.IADD R29, R29, 0x1, R27 ;  /* 0x000000011d1d7824 */ /* 0x000fe400078e021b */
[----:B------:R-:W-:Y:S01]  /*b700*/  IMAD.IADD R31, R31, 0x1, R25 ;  /* 0x000000011f1f7824 */ /* 0x000fe200078e0219 */
[----:B------:R-:W-:Y:S06]  /*b710*/  @!P0 BRA `(.L_x_1706) ;  /* 0x0000000000408947 */ /* 0x000fec0003800000 */
        /* <DEDUP_REMOVED lines=16> */
.L_x_1706:
[----:B------:R-:W-:Y:S01]  /*b820*/  ULDC.U8 UR4, c[0x0][0x410] ;  /* 0x0001040000047ab9 */ /* 0x000fe20000000000 */
[----:B------:R-:W-:Y:S01]  /*b830*/  BSSY B0, `(.L_x_1707) ;  /* 0x000069d000007945 */ /* 0x000fe20003800000 */
[----:B------:R-:W-:Y:S02]  /*b840*/  ISETP.NE.AND P0, PT, RZ, UR4, PT ;  /* 0x00000004ff007c0c */ /* 0x000fe4000bf05270 */
[----:B------:R-:W-:-:S11]  /*b850*/  IADD3 R10, R174, R187, RZ ;  /* 0x000000bbae0a7210 */ /* 0x000fd60007ffe0ff */
[----:B------:R-:W-:Y:S05]  /*b860*/  @!P0 BRA `(.L_x_1708) ;  /* 0x0000003400648947 */ /* 0x000fea0003800000 */
[----:B------:R-:W0:Y:S01]  /*b870*/  LDC R63, c[0x0][0x448] ;  /* 0x00011200ff3f7b82 */ /* 0x000e220000000800 */
[----:B------:R-:W-:Y:S01]  /*b880*/  IMAD R3, R199, 0x40, R10 ;  /* 0x00000040c7037824 */ /* 0x000fe200078e020a */
[----:B------:R-:W-:Y:S01]  /*b890*/  ULDC.64 UR4, c[0x0][0x3f8] ;  /* 0x0000fe0000047ab9 */ /* 0x000fe20000000a00 */
[----:B------:R-:W-:Y:S01]  /*b8a0*/  ULDC.64 UR6, c[0x0][0x408] ;  /* 0x0001020000067ab9 */ /* 0x000fe20000000a00 */
[----:B------:R-:W-:Y:S01]  /*b8b0*/  MOV R12, R24 ;  /* 0x00000018000c7202 */ /* 0x000fe20000000f00 */
[----:B------:R-:W-:Y:S02]  /*b8c0*/  IMAD.MOV.U32 R8, RZ, RZ, R26 ;  /* 0x000000ffff087224 */ /* 0x000fe400078e001a */
[----:B------:R-:W-:Y:S02]  /*b8d0*/  IMAD.MOV.U32 R9, RZ, RZ, R29 ;  /* 0x000000ffff097224 */ /* 0x000fe400078e001d */
[----:B------:R-:W-:Y:S01]  /*b8e0*/  IMAD.MOV.U32 R13, RZ, RZ, R31 ;  /* 0x000000ffff0d7224 */ /* 0x000fe200078e001f */
[----:B0-----:R-:W-:-:S13]  /*b8f0*/  ISETP.NE.AND P0, PT, R63, 0x1, PT ;  /* 0x000000013f00780c */ /* 0x001fda0003f05270 */
[----:B------:R-:W0:Y:S08]  /*b900*/  @P0 LDC R0, c[0x0][0x44c] ;  /* 0x00011300ff000b82 */ /* 0x000e300000000800 */
[----:B------:R-:W1:Y:S01]  /*b910*/  @P0 LDC R5, c[0x0][0x450] ;  /* 0x00011400ff050b82 */ /* 0x000e620000000800 */
[----:B0-----:R-:W-:-:S05]  /*b920*/  @P0 IMAD.HI.U32 R0, R3, R0, RZ ;  /* 0x0000000003000227 */ /* 0x001fca00078e00ff */
[----:B-1----:R-:W-:-:S04]  /*b930*/  @P0 SHF.R.U32.HI R3, RZ, R5, R0 ;  /* 0x00000005ff030219 */ /* 0x002fc80000011600 */
[----:B------:R-:W-:Y:S01]  /*b940*/  SHF.R.S32.HI R0, RZ, 0x1f, R3 ;  /* 0x0000001fff007819 */ /* 0x000fe20000011403 */
[----:B------:R-:W-:-:S04]  /*b950*/  IMAD.WIDE.U32 R8, R3, UR4, R8 ;  /* 0x0000000403087c25 */ /* 0x000fc8000f8e0008 */
[C---:B------:R-:W-:Y:S02]  /*b960*/  IMAD R4, R0.reuse, UR4, RZ ;  /* 0x0000000400047c24 */ /* 0x040fe4000f8e02ff */
[----:B------:R-:W-:Y:S02]  /*b970*/  IMAD R0, R0, UR6, RZ ;  /* 0x0000000600007c24 */ /* 0x000fe4000f8e02ff */
[C---:B------:R-:W-:Y:S01]  /*b980*/  IMAD R7, R3.reuse, UR5, R4 ;  /* 0x0000000503077c24 */ /* 0x040fe2000f8e0204 */
[----:B------:R-:W-:Y:S01]  /*b990*/  ULDC.64 UR4, c[0x0][0x3e8] ;  /* 0x0000fa0000047ab9 */ /* 0x000fe20000000a00 */
[C---:B------:R-:W-:Y:S01]  /*b9a0*/  IMAD.WIDE.U32 R12, R3.reuse, UR6, R12 ;  /* 0x00000006030c7c25 */ /* 0x040fe2000f8e000c */
[----:B------:R-:W-:Y:S01]  /*b9b0*/  LEA R6, P0, R8, UR4, 0x1 ;  /* 0x0000000408067c11 */ /* 0x000fe2000f8008ff */
[----:B------:R-:W-:Y:S02]  /*b9c0*/  UMOV UR4, 0xffffffff ;  /* 0xffffffff00047882 */ /* 0x000fe40000000000 */
[----:B------:R-:W-:Y:S01]  /*b9d0*/  IMAD R3, R3, UR7, R0 ;  /* 0x0000000703037c24 */ /* 0x000fe2000f8e0200 */
[----:B------:R-:W-:Y:S01]  /*b9e0*/  ULDC.64 UR6, c[0x0][0x400] ;  /* 0x0001000000067ab9 */ /* 0x000fe20000000a00 */
[----:B------:R-:W-:Y:S01]  /*b9f0*/  IMAD.IADD R7, R9, 0x1, R7 ;  /* 0x0000000109077824 */ /* 0x000fe200078e0207 */
[----:B------:R-:W-:Y:S01]  /*ba00*/  LEA R4, P1, R12, UR6, 0x1 ;  /* 0x000000060c047c11 */ /* 0x000fe2000f8208ff */
[----:B------:R-:W-:-:S03]  /*ba10*/  IMAD.IADD R3, R13, 0x1, R3 ;  /* 0x000000010d037824 */ /* 0x000fc600078e0203 */
[----:B------:R-:W-:Y:S02]  /*ba20*/  LEA.HI.X R7, R8, UR5, R7, 0x1, P0 ;  /* 0x0000000508077c11 */ /* 0x000fe400080f0c07 */
[----:B------:R-:W-:Y:S01]  /*ba30*/  LEA.HI.X R8, R12, UR7, R3, 0x1, P1 ;  /* 0x000000070c087c11 */ /* 0x000fe200088f0c03 */
[----:B------:R-:W-:Y:S06]  /*ba40*/  BRA.DIV UR4, `(.L_x_1709) ;  /* 0x000001e204947947 */ /* 0x000fec000b800000 */
[----:B------:R0:W1:Y:S04]  /*ba50*/  SHFL.IDX PT, R3, R7, RZ, 0x1c1f ;  /* 0x001c1fff07037589 */ /* 0x00006800000e0000 */
[----:B------:R0:W2:Y:S04]  /*ba60*/  SHFL.IDX PT, R0, R6, RZ, 0x1c1f ;  /* 0x001c1fff06007589 */ /* 0x0000a800000e0000 */
[----:B------:R0:W3:Y:S04]  /*ba70*/  SHFL.IDX PT, R5, R8, RZ, 0x1c1f ;  /* 0x001c1fff08057589 */ /* 0x0000e800000e0000 */
[----:B------:R0:W4:Y:S02]  /*ba80*/  SHFL.IDX PT, R14, R4, RZ, 0x1c1f ;  /* 0x001c1fff040e7589 */ /* 0x00012400000e0000 */
.L_x_2038:
[----:B------:R-:W-:Y:S01]  /*ba90*/  IMAD R63, R166, R63, RZ ;  /* 0x0000003fa63f7224 */ /* 0x000fe200078e02ff */
[----:B------:R-:W-:Y:S01]  /*baa0*/  BSSY B1, `(.L_x_1710) ;  /* 0x0000051000017945 */ /* 0x000fe20003800000 */
[----:B------:R-:W-:Y:S02]  /*bab0*/  CS2R R60, SRZ ;  /* 0x00000000003c7805 */ /* 0x000fe4000001ff00 */
[----:B------:R-:W-:Y:S02]  /*bac0*/  CS2R R56, SRZ ;  /* 0x0000000000387805 */ /* 0x000fe4000001ff00 */
[----:B------:R-:W-:Y:S02]  /*bad0*/  CS2R R50, SRZ ;  /* 0x0000000000327805 */ /* 0x000fe4000001ff00 */
[----:B------:R-:W-:Y:S02]  /*bae0*/  ISETP.GE.AND P0, PT, R10, R63, PT ;  /* 0x0000003f0a00720c */ /* 0x000fe40003f06270 */
        /* <DEDUP_REMOVED lines=10> */
[----:B------:R-:W-:Y:S01]  /*bb90*/  ULDC UR4, c[0x0][0x3f4] ;  /* 0x0000fd0000047ab9 */ /* 0x000fe20000000800 */
[----:B------:R-:W-:Y:S02]  /*bba0*/  CS2R R58, SRZ ;  /* 0x00000000003a7805 */ /* 0x000fe4000001ff00 */
[----:B------:R-:W-:Y:S02]  /*bbb0*/  ISETP.GE.AND P3, PT, R179, UR4, PT ;  /* 0x00000004b3007c0c */ /* 0x000fe4000bf66270 */
[----:B------:R-:W-:Y:S02]  /*bbc0*/  CS2R R60, SRZ ;  /* 0x00000000003c7805 */ /* 0x000fe4000001ff00 */
[----:B------:R-:W-:Y:S02]  /*bbd0*/  ISETP.GE.AND P2, PT, R177, UR4, PT ;  /* 0x00000004b1007c0c */ /* 0x000fe4000bf46270 */
[----:B------:R-:W-:Y:S02]  /*bbe0*/  ISETP.GE.AND P1, PT, R178, UR4, PT ;  /* 0x00000004b2007c0c */ /* 0x000fe4000bf26270 */
[----:B------:R-:W-:-:S02]  /*bbf0*/  ISETP.GE.AND P0, PT, R176, UR4, PT ;  /* 0x00000004b0007c0c */ /* 0x000fc4000bf06270 */
[----:B------:R-:W-:-:S03]  /*bc00*/  ISETP.GE.AND P4, PT, R164, UR4, PT ;  /* 0x00000004a4007c0c */ /* 0x000fc6000bf86270 */
[C---:B------:R-:W-:Y:S02]  /*bc10*/  @!P3 SHF.L.U32 R31, R179.reuse, 0x1, RZ ;  /* 0x00000001b31fb819 */ /* 0x040fe400000006ff */
[----:B------:R-:W-:Y:S02]  /*bc20*/  @!P3 SHF.L.U64.HI R12, R179, 0x1, R207 ;  /* 0x00000001b30cb819 */ /* 0x000fe400000102cf */
[C---:B------:R-:W-:Y:S01]  /*bc30*/  @!P2 IMAD.SHL.U32 R33, R177.reuse, 0x2, RZ ;  /* 0x00000002b121a824 */ /* 0x040fe200078e00ff */
[-C--:B--2---:R-:W-:Y:S01]  /*bc40*/  @!P3 IADD3 R28, P6, R0, R31.reuse, RZ ;  /* 0x0000001f001cb210 */ /* 0x084fe20007fde0ff */
[----:B------:R-:W-:Y:S01]  /*bc50*/  @!P1 IMAD.SHL.U32 R35, R178, 0x2, RZ ;  /* 0x00000002b2239824 */ /* 0x000fe200078e00ff */
[----:B------:R-:W-:Y:S02]  /*bc60*/  @!P2 SHF.L.U64.HI R24, R177, 0x1, R206 ;  /* 0x00000001b118a819 */ /* 0x000fe400000102ce */
[----:B----4-:R-:W-:Y:S01]  /*bc70*/  @!P3 IADD3 R30, P5, R14, R31, RZ ;  /* 0x0000001f0e1eb210 */ /* 0x010fe20007fbe0ff */
[----:B-1----:R-:W-:Y:S01]  /*bc80*/  @!P3 IMAD.X R29, R3, 0x1, R12, P6 ;  /* 0x00000001031db824 */ /* 0x002fe200030e060c */
[----:B------:R-:W-:Y:S01]  /*bc90*/  @!P2 IADD3 R20, P6, R0, R33, RZ ;  /* 0x000000210014a210 */ /* 0x000fe20007fde0ff */
[----:B------:R-:W-:Y:S01]  /*bca0*/  @!P4 IMAD.MOV.U32 R25, RZ, RZ, R3 ;  /* 0x000000ffff19c224 */ /* 0x000fe200078e0003 */
[----:B---3--:R-:W-:-:S02]  /*bcb0*/  @!P3 IADD3.X R31, R5, R12, RZ, P5, !PT ;  /* 0x0000000c051fb210 */ /* 0x008fc40002ffe4ff */
[----:B------:R-:W-:Y:S01]  /*bcc0*/  @!P2 IADD3 R32, P5, R14, R33, RZ ;  /* 0x000000210e20a210 */ /* 0x000fe20007fbe0ff */
[--C-:B------:R-:W-:Y:S01]  /*bcd0*/  @!P2 IMAD.X R21, R3, 0x1, R24.reuse, P6 ;  /* 0x000000010315a824 */ /* 0x100fe200030e0618 */
[----:B------:R-:W-:Y:S02]  /*bce0*/  @!P1 SHF.L.U64.HI R26, R178, 0x1, R205 ;  /* 0x00000001b21a9819 */ /* 0x000fe400000102cd */
[-C--:B------:R-:W-:Y:S01]  /*bcf0*/  @!P1 IADD3 R12, P6, R0, R35.reuse, RZ ;  /* 0x00000023000c9210 */ /* 0x080fe20007fde0ff */
[----:B------:R-:W-:Y:S01]  /*bd00*/  @!P2 IMAD.X R33, R5, 0x1, R24, P5 ;  /* 0x000000010521a824 */ /* 0x000fe200028e0618 */
[----:B------:R-:W-:Y:S01]  /*bd10*/  ISETP.GE.AND P5, PT, R180, UR4, PT ;  /* 0x00000004b4007c0c */ /* 0x000fe2000bfa6270 */
[----:B------:R-:W-:Y:S01]  /*bd20*/  @!P4 IMAD.MOV.U32 R24, RZ, RZ, R0 ;  /* 0x000000ffff18c224 */ /* 0x000fe200078e0000 */
[----:B------:R-:W-:Y:S01]  /*bd30*/  @!P0 SHF.L.U32 R65, R176, 0x1, RZ ;  /* 0x00000001b0418819 */ /* 0x000fe200000006ff */
[----:B------:R-:W-:Y:S01]  /*bd40*/  @!P1 IMAD.X R13, R3, 0x1, R26, P6 ;  /* 0x00000001030d9824 */ /* 0x000fe200030e061a */
[----:B------:R-:W-:Y:S01]  /*bd50*/  @!P1 IADD3 R34, P6, R14, R35, RZ ;  /* 0x000000230e229210 */ /* 0x000fe20007fde0ff */
[----:B------:R-:W-:Y:S01]  /*bd60*/  @!P4 IMAD.WIDE R24, R164, 0x2, R24 ;  /* 0x00000002a418c825 */ /* 0x000fe200078e0218 */
[----:B------:R-:W-:-:S02]  /*bd70*/  @!P0 SHF.L.U64.HI R38, R176, 0x1, R203 ;  /* 0x00000001b0268819 */ /* 0x000fc400000102cb */
[----:B------:R-:W-:Y:S01]  /*bd80*/  @!P4 MOV R15, R5 ;  /* 0x00000005000fc202 */ /* 0x000fe20000000f00 */
[----:B------:R-:W-:Y:S01]  /*bd90*/  @!P1 IMAD.X R35, R5, 0x1, R26, P6 ;  /* 0x0000000105239824 */ /* 0x000fe200030e061a */
[----:B------:R-:W-:Y:S01]  /*bda0*/  @!P0 IADD3 R40, P6, R0, R65, RZ ;  /* 0x0000004100288210 */ /* 0x000fe20007fde0ff */
[----:B------:R1:W5:Y:S01]  /*bdb0*/  @!P4 LD.E.64 R58, desc[UR60][R24.64] ;  /* 0x0000003c183ac980 */ /* 0x000362000c101b00 */
[----:B------:R-:W-:-:S04]  /*bdc0*/  @!P4 IMAD.WIDE R26, R164, 0x2, R14 ;  /* 0x00000002a41ac825 */ /* 0x000fc800078e020e */
[----:B------:R-:W-:Y:S01]  /*bdd0*/  @!P0 IMAD.X R41, R3, 0x1, R38, P6 ;  /* 0x0000000103298824 */ /* 0x000fe200030e0626 */
[----:B------:R-:W-:Y:S01]  /*bde0*/  @!P0 IADD3 R64, P6, R14, R65, RZ ;  /* 0x000000410e408210 */ /* 0x000fe20007fde0ff */
[C---:B------:R-:W-:Y:S01]  /*bdf0*/  @!P5 IMAD.SHL.U32 R15, R180.reuse, 0x2, RZ ;  /* 0x00000002b40fd824 */ /* 0x040fe200078e00ff */
[----:B------:R1:W5:Y:S01]  /*be00*/  @!P4 LD.E.64 R60, desc[UR60][R26.64] ;  /* 0x0000003c1a3cc980 */ /* 0x000362000c101b00 */
[----:B------:R-:W-:Y:S02]  /*be10*/  @!P5 SHF.L.U64.HI R36, R180, 0x1, R202 ;  /* 0x00000001b424d819 */ /* 0x000fe400000102ca */
[----:B------:R-:W-:Y:S01]  /*be20*/  @!P0 IMAD.X R65, R5, 0x1, R38, P6 ;  /* 0x0000000105418824 */ /* 0x000fe200030e0626 */
[-C--:B------:R-:W-:Y:S02]  /*be30*/  @!P5 IADD3 R14, P6, R14, R15.reuse, RZ ;  /* 0x0000000f0e0ed210 */ /* 0x080fe40007fde0ff */
[----:B------:R-:W-:Y:S02]  /*be40*/  @!P5 IADD3 R66, P4, R0, R15, RZ ;  /* 0x0000000f0042d210 */ /* 0x000fe40007f9e0ff */
[----:B------:R-:W-:-:S02]  /*be50*/  CS2R R54, SRZ ;  /* 0x0000000000367805 */ /* 0x000fc4000001ff00 */
[----:B------:R-:W-:Y:S01]  /*be60*/  CS2R R56, SRZ ;  /* 0x0000000000387805 */ /* 0x000fe2000001ff00 */
[----:B------:R-:W-:Y:S01]  /*be70*/  @!P5 IMAD.X R15, R5, 0x1, R36, P6 ;  /* 0x00000001050fd824 */ /* 0x000fe200030e0624 */
[----:B------:R-:W-:Y:S02]  /*be80*/  @!P5 IADD3.X R67, R3, R36, RZ, P4, !PT ;  /* 0x000000240343d210 */ /* 0x000fe400027fe4ff */
        /* <DEDUP_REMOVED lines=8> */
[----:B------:R1:W5:Y:S04]  /*bf10*/  @!P3 LD.E.64 R54, desc[UR60][R28.64] ;  /* 0x0000003c1c36b980 */ /* 0x000368000c101b00 */
        /* <DEDUP_REMOVED lines=8> */
[----:B------:R1:W5:Y:S02]  /*bfa0*/  @!P5 LD.E.64 R38, desc[UR60][R14.64] ;  /* 0x0000003c0e26d980 */ /* 0x000364000c101b00 */
.L_x_1711:
[----:B------:R-:W-:Y:S05]  /*bfb0*/  BSYNC B1 ;  /* 0x0000000000017941 */ /* 0x000fea0003800000 */
.L_x_1710:
[----:B--2--5:R-:W-:Y:S01]  /*bfc0*/  IMAD.MOV.U32 R0, RZ, RZ, R60 ;  /* 0x000000ffff007224 */ /* 0x024fe200078e003c */
[----:B---3--:R-:W-:Y:S01]  /*bfd0*/  MOV R5, R56 ;  /* 0x0000003800057202 */ /* 0x008fe20000000f00 */
[----:B-1----:R-:W-:Y:S01]  /*bfe0*/  IMAD.MOV.U32 R3, RZ, RZ, R61 ;  /* 0x000000ffff037224 */ /* 0x002fe200078e003d */
[----:B------:R-:W-:Y:S01]  /*bff0*/  UMOV UR4, 0xffffffff ;  /* 0xffffffff00047882 */ /* 0x000fe20000000000 */
[----:B------:R-:W-:Y:S01]  /*c000*/  IMAD.MOV.U32 R9, RZ, RZ, R57 ;  /* 0x000000ffff097224 */ /* 0x000fe200078e0039 */
[----:B------:R-:W-:Y:S01]  /*c010*/  PRMT R88, R0, 0x7610, R88 ;  /* 0x0000761000587816 */ /* 0x000fe20000000058 */
[----:B------:R-:W-:Y:S01]  /*c020*/  IMAD.MOV.U32 R0, RZ, RZ, R50 ;  /* 0x000000ffff007224 */ /* 0x000fe200078e0032 */
[----:B------:R-:W-:Y:S01]  /*c030*/  PRMT R87, R87, 0x5410, R3 ;  /* 0x0000541057577816 */ /* 0x000fe20000000003 */
[----:B------:R-:W-:Y:S01]  /*c040*/  IMAD.MOV.U32 R3, RZ, RZ, R51 ;  /* 0x000000ffff037224 */ /* 0x000fe200078e0033 */
[----:B------:R-:W-:Y:S01]  /*c050*/  PRMT R85, R5, 0x5410, R9 ;  /* 0x0000541005557816 */ /* 0x000fe20000000009 */
[----:B------:R-:W-:Y:S01]  /*c060*/  IMAD.MOV.U32 R9, RZ, RZ, R47 ;  /* 0x000000ffff097224 */ /* 0x000fe200078e002f */
[----:B------:R-:W-:-:S02]  /*c070*/  MOV R5, R46 ;  /* 0x0000002e00057202 */ /* 0x000fc40000000f00 */
[----:B------:R-:W-:Y:S02]  /*c080*/  CS2R R30, SRZ ;  /* 0x00000000001e7805 */ /* 0x000fe4000001ff00 */
        /* <DEDUP_REMOVED lines=23> */
[----:B------:R-:W-:Y:S01]  /*c200*/  MOV R5, R36 ;  /* 0x0000002400057202 */ /* 0x000fe20000000f00 */
[----:B------:R-:W-:-:S03]  /*c210*/  IMAD.MOV.U32 R9, RZ, RZ, R37 ;  /* 0x000000ffff097224 */ /* 0x000fc600078e0025 */
[----:B------:R-:W-:Y:S02]  /*c220*/  PRMT R79, R3, 0x5410, R0 ;  /* 0x00005410034f7816 */ /* 0x000fe40000000000 */
[----:B------:R-:W-:Y:S01]  /*c230*/  PRMT R78, R5, 0x5410, R9 ;  /* 0x00005410054e7816 */ /* 0x000fe20000000009 */
[----:B------:R-:W-:Y:S06]  /*c240*/  BRA.DIV UR4, `(.L_x_1712) ;  /* 0x000001de04047947 */ /* 0x000fec000b800000 */
[----:B------:R1:W2:Y:S04]  /*c250*/  SHFL.IDX PT, R3, R7, 0x1, 0x1c1f ;  /* 0x003c1f0007037f89 */ /* 0x0002a800000e0000 */
[----:B------:R1:W3:Y:S04]  /*c260*/  SHFL.IDX PT, R0, R6, 0x1, 0x1c1f ;  /* 0x003c1f0006007f89 */ /* 0x0002e800000e0000 */
[----:B------:R1:W1:Y:S04]  /*c270*/  SHFL.IDX PT, R5, R8, 0x1, 0x1c1f ;  /* 0x003c1f0008057f89 */ /* 0x00026800000e0000 */
[----:B0-----:R-:W0:Y:S02]  /*c280*/  SHFL.IDX PT, R4, R4, 0x1, 0x1c1f ;  /* 0x003c1f0004047f89 */ /* 0x001e2400000e0000 */
.L_x_2044:
[----:B------:R-:W-:Y:S01]  /*c290*/  VIADD R10, R10, 0x40 ;  /* 0x000000400a0a7836 */ /* 0x000fe20000000000 */
[----:B-1----:R-:W-:Y:S01]  /*c2a0*/  LOP3.LUT R6, R184, 0x18, R16, 0xf8, !PT ;  /* 0x00000018b8067812 */ /* 0x002fe200078ef810 */
[----:B------:R-:W-:Y:S01]  /*c2b0*/  BSSY B1, `(.L_x_1713) ;  /* 0x0000053000017945 */ /* 0x000fe20003800000 */
[----:B------:R-:W-:Y:S02]  /*c2c0*/  LOP3.LUT P0, RZ, R208, 0x4, RZ, 0xc0, !PT ;  /* 0x00000004d0ff7812 */ /* 0x000fe4000780c0ff */
[----:B------:R-:W-:Y:S02]  /*c2d0*/  CS2R R32, SRZ ;  /* 0x0000000000207805 */ /* 0x000fe4000001ff00 */
[----:B------:R-:W-:Y:S02]  /*c2e0*/  ISETP.GE.AND P1, PT, R10, R63, PT ;  /* 0x0000003f0a00720c */ /* 0x000fe40003f26270 */
[----:B------:R-:W-:Y:S02]  /*c2f0*/  CS2R R26, SRZ ;  /* 0x00000000001a7805 */ /* 0x000fe4000001ff00 */
[----:B------:R-:W-:-:S02]  /*c300*/  LOP3.LUT R7, R6, R185, RZ, 0x3c, !PT ;  /* 0x000000b906077212 */ /* 0x000fc400078e3cff */
[----:B------:R-:W-:Y:S02]  /*c310*/  CS2R R20, SRZ ;  /* 0x0000000000147805 */ /* 0x000fe4000001ff00 */
[----:B------:R-:W-:Y:S02]  /*c320*/  CS2R R12, SRZ ;  /* 0x00000000000c7805 */ /* 0x000fe4000001ff00 */
[----:B------:R-:W-:Y:S02]  /*c330*/  CS2R R8, SRZ ;  /* 0x0000000000087805 */ /* 0x000fe4000001ff00 */
[----:B------:R-:W-:Y:S01]  /*c340*/  CS2R R40, SRZ ;  /* 0x0000000000287805 */ /* 0x000fe2000001ff00 */
[----:B------:R-:W-:Y:S01]  /*c350*/  IMAD.IADD R7, R186, 0x1, R7 ;  /* 0x00000001ba077824 */ /* 0x000fe200078e0207 */
[----:B------:R-:W-:Y:S02]  /*c360*/  CS2R R34, SRZ ;  /* 0x0000000000227805 */ /* 0x000fe4000001ff00 */
[----:B------:R-:W-:-:S02]  /*c370*/  CS2R R28, SRZ ;  /* 0x00000000001c7805 */ /* 0x000fc4000001ff00 */
[----:B------:R-:W-:Y:S02]  /*c380*/  CS2R R24, SRZ ;  /* 0x0000000000187805 */ /* 0x000fe4000001ff00 */
[----:B----4-:R-:W-:Y:S02]  /*c390*/  CS2R R14, SRZ ;  /* 0x00000000000e7805 */ /* 0x010fe4000001ff00 */
[----:B------:R-:W-:Y:S02]  /*c3a0*/  LEA R62, R7, R18, 0x1 ;  /* 0x00000012073e7211 */ /* 0x000fe400078e08ff */
        /* <DEDUP_REMOVED lines=8> */
[----:B------:R-:W-:-:S05]  /*c430*/  ISETP.GE.AND P1, PT, R176, UR4, PT ;  /* 0x00000004b0007c0c */ /* 0x000fca000bf26270 */
[C---:B------:R-:W-:Y:S01]  /*c440*/  @!P4 IMAD.SHL.U32 R9, R179.reuse, 0x2, RZ ;  /* 0x00000002b309c824 */ /* 0x040fe200078e00ff */
[----:B------:R-:W-:-:S03]  /*c450*/  @!P4 SHF.L.U64.HI R6, R179, 0x1, R207 ;  /* 0x00000001b306c819 */ /* 0x000fc600000102cf */
[C---:B------:R-:W-:Y:S01]  /*c460*/  @!P3 IMAD.SHL.U32 R73, R177.reuse, 0x2, RZ ;  /* 0x00000002b149b824 */ /* 0x040fe200078e00ff */
[----:B------:R-:W-:Y:S01]  /*c470*/  @!P3 SHF.L.U64.HI R12, R177, 0x1, R206 ;  /* 0x00000001b10cb819 */ /* 0x000fe200000102ce */
[----:B------:R-:W-:Y:S01]  /*c480*/  @!P2 IMAD.SHL.U32 R67, R178, 0x2, RZ ;  /* 0x00000002b243a824 */ /* 0x000fe200078e00ff */
[-C--:B---3--:R-:W-:Y:S01]  /*c490*/  @!P4 IADD3 R10, P5, R0, R9.reuse, RZ ;  /* 0x00000009000ac210 */ /* 0x088fe20007fbe0ff */
[----:B------:R-:W-:Y:S01]  /*c4a0*/  @!P1 IMAD.SHL.U32 R7, R176, 0x2, RZ ;  /* 0x00000002b0079824 */ /* 0x000fe200078e00ff */
[----:B0-----:R-:W-:Y:S02]  /*c4b0*/  @!P4 IADD3 R8, P6, R4, R9, RZ ;  /* 0x000000090408c210 */ /* 0x001fe40007fde0ff */
[----:B--2---:R-:W-:Y:S02]  /*c4c0*/  @!P4 IADD3.X R11, R3, R6, RZ, P5, !PT ;  /* 0x00000006030bc210 */ /* 0x004fe40002ffe4ff */
[----:B------:R-:W-:Y:S01]  /*c4d0*/  @!P3 IADD3 R76, P5, R0, R73, RZ ;  /* 0x00000049004cb210 */ /* 0x000fe20007fbe0ff */
[----:B------:R-:W-:Y:S01]  /*c4e0*/  @!P4 IMAD.X R9, R5, 0x1, R6, P6 ;  /* 0x000000010509c824 */ /* 0x000fe200030e0606 */
[----:B------:R-:W-:-:S02]  /*c4f0*/  @!P2 SHF.L.U64.HI R14, R178, 0x1, R205 ;  /* 0x00000001b20ea819 */ /* 0x000fc400000102cd */
[----:B------:R-:W-:Y:S01]  /*c500*/  @!P3 IADD3 R72, P6, R4, R73, RZ ;  /* 0x000000490448b210 */ /* 0x000fe20007fde0ff */
[----:B------:R-:W-:Y:S01]  /*c510*/  @!P3 IMAD.X R77, R3, 0x1, R12, P5 ;  /* 0x00000001034db824 */ /* 0x000fe200028e060c */
[-C--:B------:R-:W-:Y:S02]  /*c520*/  @!P2 IADD3 R70, P5, R0, R67.reuse, RZ ;  /* 0x000000430046a210 */ /* 0x080fe40007fbe0ff */
[----:B------:R-:W-:Y:S02]  /*c530*/  @!P3 IADD3.X R73, R5, R12, RZ, P6, !PT ;  /* 0x0000000c0549b210 */ /* 0x000fe400037fe4ff */
[----:B------:R-:W-:Y:S01]  /*c540*/  @!P1 SHF.L.U64.HI R20, R176, 0x1, R203 ;  /* 0x00000001b0149819 */ /* 0x000fe200000102cb */
[----:B------:R-:W-:Y:S01]  /*c550*/  @!P2 IMAD.X R71, R3, 0x1, R14, P5 ;  /* 0x000000010347a824 */ /* 0x000fe200028e060e */
[----:B------:R-:W-:Y:S02]  /*c560*/  @!P2 IADD3 R66, P6, R4, R67, RZ ;  /* 0x000000430442a210 */ /* 0x000fe40007fde0ff */
[----:B------:R-:W-:-:S03]  /*c570*/  @!P1 IADD3 R64, P5, R0, R7, RZ ;  /* 0x0000000700409210 */ /* 0x000fc60007fbe0ff */
[----:B------:R-:W-:Y:S01]  /*c580*/  @!P2 IMAD.X R67, R5, 0x1, R14, P6 ;  /* 0x000000010543a824 */ /* 0x000fe200030e060e */
[----:B------:R-:W-:Y:S01]  /*c590*/  ISETP.GE.AND P6, PT, R164, UR4, PT ;  /* 0x00000004a4007c0c */ /* 0x000fe2000bfc6270 */
[----:B------:R-:W-:Y:S01]  /*c5a0*/  @!P1 IMAD.X R65, R3, 0x1, R20, P5 ;  /* 0x0000000103419824 */ /* 0x000fe200028e0614 */
[----:B------:R-:W-:-:S04]  /*c5b0*/  @!P1 IADD3 R6, P5, R4, R7, RZ ;  /* 0x0000000704069210 */ /* 0x000fc80007fbe0ff */
[----:B------:R-:W-:Y:S02]  /*c5c0*/  @!P1 IADD3.X R7, R5, R20, RZ, P5, !PT ;  /* 0x0000001405079210 */ /* 0x000fe40002ffe4ff */
[----:B------:R-:W-:-:S05]  /*c5d0*/  ISETP.GE.AND P5, PT, R180, UR4, PT ;  /* 0x00000004b4007c0c */ /* 0x000fca000bfa6270 */
[----:B------:R-:W-:Y:S02]  /*c5e0*/  @!P6 IMAD.MOV.U32 R12, RZ, RZ, R0 ;  /* 0x000000ffff0ce224 */ /* 0x000fe400078e0000 */
[----:B------:R-:W-:Y:S02]  /*c5f0*/  @!P6 IMAD.MOV.U32 R13, RZ, RZ, R3 ;  /* 0x000000ffff0de224 */ /* 0x000fe400078e0003 */
[----:B------:R-:W-:-:S04]  /*c600*/  @!P6 IMAD.WIDE R14, R164, 0x2, R4 ;  /* 0x00000002a40ee825 */ /* 0x000fc800078e0204 */
[----:B------:R-:W-:Y:S01]  /*c610*/  @!P6 IMAD.WIDE R12, R164, 0x2, R12 ;  /* 0x00000002a40ce825 */ /* 0x000fe200078e020c */
[----:B------:R0:W5:Y:S03]  /*c620*/  @!P6 LD.E.64 R30, desc[UR60][R14.64] ;  /* 0x0000003c0e1ee980 */ /* 0x000166000c101b00 */
[C---:B------:R-:W-:Y:S01]  /*c630*/  @!P5 IMAD.SHL.U32 R21, R180.reuse, 0x2, RZ ;  /* 0x00000002b415d824 */ /* 0x040fe200078e00ff */
[----:B------:R1:W5:Y:S01]  /*c640*/  @!P6 LD.E.64 R40, desc[UR60][R12.64] ;  /* 0x0000003c0c28e980 */ /* 0x000362000c101b00 */
[----:B------:R-:W-:-:S03]  /*c650*/  @!P5 SHF.L.U64.HI R20, R180, 0x1, R202 ;  /* 0x00000001b414d819 */ /* 0x000fc600000102ca */
[-C--:B------:R-:W-:Y:S02]  /*c660*/  @!P5 IADD3 R74, P6, R0, R21.reuse, RZ ;  /* 0x00000015004ad210 */ /* 0x080fe40007fde0ff */
[----:B------:R-:W-:Y:S02]  /*c670*/  CS2R R34, SRZ ;  /* 0x0000000000227805 */ /* 0x000fe4000001ff00 */
[----:B------:R-:W-:Y:S02]  /*c680*/  CS2R R32, SRZ ;  /* 0x0000000000207805 */ /* 0x000fe4000001ff00 */
[----:B------:R-:W-:Y:S02]  /*c690*/  @!P5 IADD3.X R75, R3, R20, RZ, P6, !PT ;  /* 0x00000014034bd210 */ /* 0x000fe400037fe4ff */
[----:B------:R-:W-:Y:S01]  /*c6a0*/  @!P5 IADD3 R4, P6, R4, R21, RZ ;  /* 0x000000150404d210 */ /* 0x000fe20007fde0ff */
[----:B------:R2:W5:Y:S01]  /*c6b0*/  @!P4 LD.E.64 R34, desc[UR60][R10.64] ;  /* 0x0000003c0a22c980 */ /* 0x000562000c101b00 */
[----:B------:R-:W-:-:S02]  /*c6c0*/  CS2R R28, SRZ ;  /* 0x00000000001c7805 */ /* 0x000fc4000001ff00 */
[----:B------:R-:W-:Y:S02]  /*c6d0*/  CS2R R26, SRZ ;  /* 0x00000000001a7805 */ /* 0x000fe4000001ff00 */
[----:B------:R-:W-:Y:S01]  /*c6e0*/  CS2R R24, SRZ ;  /* 0x0000000000187805 */ /* 0x000fe2000001ff00 */
[----:B------:R-:W-:Y:S01]  /*c6f0*/  @!P5 IMAD.X R5, R5, 0x1, R20, P6 ;  /* 0x000000010505d824 */ /* 0x000fe200030e0614 */
[----:B------:R3:W5:Y:S01]  /*c700*/  @!P4 LD.E.64 R32, desc[UR60][R8.64] ;  /* 0x0000003c0820c980 */ /* 0x000762000c101b00 */
[----:B------:R-:W-:Y:S02]  /*c710*/  CS2R R20, SRZ ;  /* 0x0000000000147805 */ /* 0x000fe4000001ff00 */
[----:B0-----:R-:W-:Y:S02]  /*c720*/  CS2R R14, SRZ ;  /* 0x00000000000e7805 */ /* 0x001fe4000001ff00 */
[----:B-1----:R-:W-:Y:S01]  /*c730*/  CS2R R12, SRZ ;  /* 0x00000000000c7805 */ /* 0x002fe2000001ff00 */
[----:B------:R1:W5:Y:S01]  /*c740*/  @!P3 LD.E.64 R28, desc[UR60][R76.64] ;  /* 0x0000003c4c1cb980 */ /* 0x000362000c101b00 */
[----:B--2---:R-:W-:-:S03]  /*c750*/  CS2R R10, SRZ ;  /* 0x00000000000a7805 */ /* 0x004fc6000001ff00 */
[----:B------:R1:W5:Y:S01]  /*c760*/  @!P3 LD.E.64 R26, desc[UR60][R72.64] ;  /* 0x0000003c481ab980 */ /* 0x000362000c101b00 */
[----:B---3--:R-:W-:-:S03]  /*c770*/  CS2R R8, SRZ ;  /* 0x0000000000087805 */ /* 0x008fc6000001ff00 */
[----:B------:R1:W5:Y:S04]  /*c780*/  @!P2 LD.E.64 R24, desc[UR60][R70.64] ;  /* 0x0000003c4618a980 */ /* 0x000368000c101b00 */
[----:B------:R1:W5:Y:S04]  /*c790*/  @!P2 LD.E.64 R20, desc[UR60][R66.64] ;  /* 0x0000003c4214a980 */ /* 0x000368000c101b00 */
[----:B------:R1:W5:Y:S04]  /*c7a0*/  @!P1 LD.E.64 R14, desc[UR60][R64.64] ;  /* 0x0000003c400e9980 */ /* 0x000368000c101b00 */
[----:B------:R1:W5:Y:S04]  /*c7b0*/  @!P1 LD.E.64 R12, desc[UR60][R6.64] ;  /* 0x0000003c060c9980 */ /* 0x000368000c101b00 */
[----:B------:R1:W5:Y:S04]  /*c7c0*/  @!P5 LD.E.64 R10, desc[UR60][R74.64] ;  /* 0x0000003c4a0ad980 */ /* 0x000368000c101b00 */
[----:B------:R1:W5:Y:S02]  /*c7d0*/  @!P5 LD.E.64 R8, desc[UR60][R4.64] ;  /* 0x0000003c0408d980 */ /* 0x000364000c101b00 */
.L_x_1714:
[----:B------:R-:W-:Y:S05]  /*c7e0*/  BSYNC B1 ;  /* 0x0000000000017941 */ /* 0x000fea0003800000 */
.L_x_1713:
[----:B--2---:R-:W-:Y:S01]  /*c7f0*/  LEA.HI R3, R198, R198, RZ, 0x1 ;  /* 0x000000c6c6037211 */ /* 0x004fe200078f08ff */
[C---:B-1----:R-:W-:Y:S01]  /*c800*/  VIADD R5, R62.reuse, 0xc400 ;  /* 0x0000c4003e057836 */ /* 0x042fe20000000000 */
[----:B-----5:R-:W-:Y:S01]  /*c810*/  MOV R6, R33 ;  /* 0x0000002100067202 */ /* 0x020fe20000000f00 */
[----:B---3--:R-:W-:Y:S01]  /*c820*/  VIADD R0, R62, 0xc440 ;  /* 0x0000c4403e007836 */ /* 0x008fe20000000000 */
[----:B------:R-:W-:Y:S01]  /*c830*/  LOP3.LUT R3, R3, 0xfffffffe, RZ, 0xc0, !PT ;  /* 0xfffffffe03037812 */ /* 0x000fe200078ec0ff */
[----:B------:R-:W-:Y:S01]  /*c840*/  @P0 VIADD R0, R5, 0xffffffc0 ;  /* 0xffffffc005000836 */ /* 0x000fe20000000000 */
[----:B0-----:R-:W-:Y:S01]  /*c850*/  MOV R4, R30 ;  /* 0x0000001e00047202 */ /* 0x001fe20000000f00 */
[----:B------:R-:W-:Y:S01]  /*c860*/  IMAD.MOV.U32 R5, RZ, RZ, R32 ;  /* 0x000000ffff057224 */ /* 0x000fe200078e0020 */
[----:B------:R-:W-:Y:S01]  /*c870*/  MOV R7, R20 ;  /* 0x0000001400077202 */ /* 0x000fe20000000f00 */
[----:B------:R-:W-:Y:S01]  /*c880*/  IMAD.IADD R3, R198, 0x1, -R3 ;  /* 0x00000001c6037824 */ /* 0x000fe200078e0a03 */
[----:B------:R-:W-:Y:S01]  /*c890*/  PRMT R75, R4, 0x7610, R75 ;  /* 0x00007610044b7816 */ /* 0x000fe2000000004b */
[----:B------:R-:W-:Y:S01]  /*c8a0*/  IMAD.MOV.U32 R4, RZ, RZ, R31 ;  /* 0x000000ffff047224 */ /* 0x000fe200078e001f */
[----:B------:R-:W-:Y:S01]  /*c8b0*/  PRMT R73, R5, 0x5410, R6 ;  /* 0x0000541005497816 */ /* 0x000fe20000000006 */
[----:B------:R-:W-:Y:S01]  /*c8c0*/  IMAD.MOV.U32 R6, RZ, RZ, R27 ;  /* 0x000000ffff067224 */ /* 0x000fe200078e001b */
[----:B------:R-:W-:Y:S01]  /*c8d0*/  SHF.L.U32 R5, R3, 0x1f, RZ ;  /* 0x0000001f03057819 */ /* 0x000fe200000006ff */
[----:B------:R-:W-:Y:S01]  /*c8e0*/  IMAD.MOV.U32 R3, RZ, RZ, R21 ;  /* 0x000000ffff037224 */ /* 0x000fe200078e0015 */
[----:B------:R-:W-:Y:S01]  /*c8f0*/  PRMT R75, R75, 0x5410, R4 ;  /* 0x000054104b4b7816 */ /* 0x000fe20000000004 */
[----:B------:R-:W-:Y:S01]  /*c900*/  IMAD.MOV.U32 R4, RZ, RZ, R26 ;  /* 0x000000ffff047224 */ /* 0x000fe200078e001a */
[----:B------:R-:W0:Y:S01]  /*c910*/  SYNCS.PHASECHK.TRANS64.TRYWAIT P0, [R18+URZ+0x2a800], R5 ;  /* 0x02a80005120075a7 */ /* 0x000e22000800017f */
[----:B------:R-:W-:Y:S01]  /*c920*/  PRMT R66, R7, 0x7610, R66 ;  /* 0x0000761007427816 */ /* 0x000fe20000000042 */
[----:B------:R-:W-:Y:S01]  /*c930*/  BSSY B1, `(.L_x_1715) ;  /* 0x000001f000017945 */ /* 0x000fe20003800000 */
[----:B------:R-:W-:-:S02]  /*c940*/  MOV R7, R8 ;  /* 0x0000000800077202 */ /* 0x000fc40000000f00 */
[----:B------:R-:W-:Y:S01]  /*c950*/  PRMT R70, R4, 0x5410, R6 ;  /* 0x0000541004467816 */ /* 0x000fe20000000006 */
[----:B------:R-:W-:Y:S01]  /*c960*/  IMAD.MOV.U32 R4, RZ, RZ, R12 ;  /* 0x000000ffff047224 */ /* 0x000fe200078e000c */
        /* <DEDUP_REMOVED lines=9> */
[----:B------:R-:W-:Y:S01]  /*ca00*/  VIADDMNMX R72, R63, -R187, 0x80, PT ;  /* 0x000000803f487446 */ /* 0x000fe200038009bb */
[----:B------:R-:W-:Y:S01]  /*ca10*/  IMAD.MOV.U32 R63, RZ, RZ, R15 ;  /* 0x000000ffff3f7224 */ /* 0x000fe200078e000f */
[----:B------:R-:W-:Y:S01]  /*ca20*/  PRMT R76, R6, 0x5410, R7 ;  /* 0x00005410064c7816 */ /* 0x000fe20000000007 */
[----:B------:R-:W-:Y:S01]  /*ca30*/  IMAD.MOV.U32 R6, RZ, RZ, R28 ;  /* 0x000000ffff067224 */ /* 0x000fe200078e001c */
[----:B------:R-:W-:Y:S01]  /*ca40*/  PRMT R3, R3, 0x5410, R4 ;  /* 0x0000541003037816 */ /* 0x000fe20000000004 */
[----:B------:R-:W-:Y:S01]  /*ca50*/  IMAD.MOV.U32 R7, RZ, RZ, R29 ;  /* 0x000000ffff077224 */ /* 0x000fe200078e001d */
[----:B------:R-:W-:Y:S01]  /*ca60*/  ISETP.GE.AND P1, PT, R174, R72, PT ;  /* 0x00000048ae00720c */ /* 0x000fe20003f26270 */
[----:B------:R-:W-:-:S03]  /*ca70*/  IMAD.MOV.U32 R4, RZ, RZ, R35 ;  /* 0x000000ffff047224 */ /* 0x000fc600078e0023 */
[----:B------:R-:W-:Y:S01]  /*ca80*/  PRMT R71, R6, 0x5410, R7 ;  /* 0x0000541006477816 */ /* 0x000fe20000000007 */
[----:B------:R-:W-:Y:S01]  /*ca90*/  IMAD.MOV.U32 R6, RZ, RZ, R25 ;  /* 0x000000ffff067224 */ /* 0x000fe200078e0019 */
[----:B------:R-:W-:Y:S01]  /*caa0*/  PRMT R74, R74, 0x5410, R4 ;  /* 0x000054104a4a7816 */ /* 0x000fe20000000004 */
[----:B------:R-:W-:Y:S01]  /*cab0*/  IMAD.MOV.U32 R7, RZ, RZ, R14 ;  /* 0x000000ffff077224 */ /* 0x000fe200078e000e */
[----:B------:R-:W-:-:S04]  /*cac0*/  MOV R4, R24 ;  /* 0x0000001800047202 */ /* 0x000fc80000000f00 */
[----:B------:R-:W-:Y:S01]  /*cad0*/  PRMT R67, R4, 0x5410, R6 ;  /* 0x0000541004437816 */ /* 0x000fe20000000006 */
[----:B------:R-:W-:Y:S01]  /*cae0*/  IMAD.MOV.U32 R6, RZ, RZ, R11 ;  /* 0x000000ffff067224 */ /* 0x000fe200078e000b */
[----:B------:R-:W-:Y:S02]  /*caf0*/  PRMT R65, R7, 0x5410, R63 ;  /* 0x0000541007417816 */ /* 0x000fe4000000003f */
[----:B------:R-:W-:Y:S01]  /*cb00*/  MOV R4, R10 ;  /* 0x0000000a00047202 */ /* 0x000fe20000000f00 */
[----:B0-----:R-:W-:Y:S06]  /*cb10*/  @!P0 BRA `(.L_x_1716) ;  /* 0x000001d400448947 */ /* 0x001fec0003800000 */
.L_x_2045:
[----:B------:R-:W-:Y:S05]  /*cb20*/  BSYNC B1 ;  /* 0x0000000000017941 */ /* 0x000fea0003800000 */
.L_x_1715:
[----:B------:R-:W-:Y:S01]  /*cb30*/  BSSY B1, `(.L_x_1717) ;  /* 0x0000116000017945 */ /* 0x000fe20003800000 */
[----:B------:R-:W-:-:S03]  /*cb40*/  PRMT R63, R4, 0x5410, R6 ;  /* 0x00005410043f7816 */ /* 0x000fc60000000006 */
[----:B------:R-:W-:Y:S05]  /*cb50*/  @P1 BRA `(.L_x_1718) ;  /* 0x00000010004c1947 */ /* 0x000fea0003800000 */
[----:B0-----:R-:W0:Y:S01]  /*cb60*/  LDC R5, c[0x0][0x3f4] ;  /* 0x0000fd00ff057b82 */ /* 0x001e220000000800 */
        /* <DEDUP_REMOVED lines=9> */
[----:B------:R-:W-:Y:S01]  /*cc00*/  SHF.R.U64 R94, R58, 0x10, R59 ;  /* 0x000000103a5e7819 */ /* 0x000fe2000000123b */
[--C-:B------:R-:W-:Y:S01]  /*cc10*/  HADD2.F32 R77, -RZ, R88.reuse.H1_H1 ;  /* 0x30000058ff4d7230 */ /* 0x100fe20000004100 */
[----:B------:R-:W-:Y:S01]  /*cc20*/  SHF.R.U32.HI R90, RZ, 0x10, R61 ;  /* 0x00000010ff5a7819 */ /* 0x000fe2000001163d */
[----:B------:R-:W-:Y:S01]  /*cc30*/  HADD2.F32 R89, -RZ, R88.H0_H0 ;  /* 0x20000058ff597230 */ /* 0x000fe20000004100 */
[----:B------:R-:W-:Y:S02]  /*cc40*/  SHF.R.U32.HI R58, RZ, 0x10, R59 ;  /* 0x00000010ff3a7819 */ /* 0x000fe4000001163b */
[----:B------:R-:W-:Y:S01]  /*cc50*/  SHF.R.U64 R93, R60, 0x10, R61 ;  /* 0x000000103c5d7819 */ /* 0x000fe2000000123d */
[----:B------:R-:W-:Y:S02]  /*cc60*/  HADD2.F32 R90, -RZ, R90.H0_H0 ;  /* 0x2000005aff5a7230 */ /* 0x000fe40000004100 */
[----:B------:R-:W-:-:S02]  /*cc70*/  HADD2.F32 R88, -RZ, R58.H0_H0 ;  /* 0x2000003aff587230 */ /* 0x000fc40000004100 */
[--C-:B0-----:R-:W-:Y:S02]  /*cc80*/  HADD2.F32 R61, -RZ, R7.reuse.H1_H1 ;  /* 0x30000007ff3d7230 */ /* 0x101fe40000004100 */
[----:B------:R-:W-:Y:S02]  /*cc90*/  HADD2.F32 R60, -RZ, R7.H0_H0 ;  /* 0x20000007ff3c7230 */ /* 0x000fe40000004100 */
[--C-:B------:R-:W-:Y:S02]  /*cca0*/  HADD2.F32 R7, -RZ, R4.reuse.H0_H0 ;  /* 0x20000004ff077230 */ /* 0x100fe40000004100 */
[C---:B------:R-:W-:Y:S01]  /*ccb0*/  FMUL.FTZ R91, R61.reuse, R90 ;  /* 0x0000005a3d5b7220 */ /* 0x040fe20000410000 */
[----:B------:R-:W-:Y:S01]  /*ccc0*/  FMUL.FTZ R61, R61, R88 ;  /* 0x000000583d3d7220 */ /* 0x000fe20000410000 */
[----:B------:R-:W-:Y:S02]  /*ccd0*/  HADD2.F32 R4, -RZ, R4.H1_H1 ;  /* 0x30000004ff047230 */ /* 0x000fe40000004100 */
[----:B------:R-:W-:-:S02]  /*cce0*/  HADD2.F32 R58, -RZ, R6.H0_H0 ;  /* 0x20000006ff3a7230 */ /* 0x000fc40000004100 */
[C---:B------:R-:W-:Y:S01]  /*ccf0*/  FFMA.FTZ R90, R60.reuse, R90, R61 ;  /* 0x0000005a3c5a7223 */ /* 0x040fe2000001003d */
[----:B------:R-:W-:Y:S02]  /*cd00*/  HADD2.F32 R59, -RZ, R6.H1_H1 ;  /* 0x30000006ff3b7230 */ /* 0x000fe40000004100 */
[----:B------:R-:W-:Y:S01]  /*cd10*/  FFMA.FTZ R91, R60, R88, -R91 ;  /* 0x000000583c5b7223 */ /* 0x000fe2000001085b */
[----:B------:R-:W-:Y:S02]  /*cd20*/  HADD2.F32 R61, -RZ, R87.H1_H1 ;  /* 0x30000057ff3d7230 */ /* 0x000fe40000004100 */
[C---:B------:R-:W-:Y:S01]  /*cd30*/  FMUL.FTZ R92, R4.reuse, R89 ;  /* 0x00000059045c7220 */ /* 0x040fe20000410000 */
[----:B------:R-:W-:Y:S02]  /*cd40*/  HADD2.F32 R6, -RZ, R5.H0_H0 ;  /* 0x20000005ff067230 */ /* 0x000fe40000004100 */
[----:B------:R-:W-:Y:S01]  /*cd50*/  FMUL.FTZ R88, R4, R77 ;  /* 0x0000004d04587220 */ /* 0x000fe20000410000 */
[----:B------:R-:W-:-:S02]  /*cd60*/  HADD2.F32 R87, -RZ, R87.H0_H0 ;  /* 0x20000057ff577230 */ /* 0x000fc40000004100 */
[C---:B------:R-:W-:Y:S01]  /*cd70*/  FFMA.FTZ R92, R7.reuse, R77, -R92 ;  /* 0x0000004d075c7223 */ /* 0x040fe2000001085c */
[----:B------:R-:W-:Y:S02]  /*cd80*/  HADD2.F32 R5, -RZ, R5.H1_H1 ;  /* 0x30000005ff057230 */ /* 0x000fe40000004100 */
[----:B------:R-:W-:Y:S01]  /*cd90*/  FFMA.FTZ R89, R7, R89, R88 ;  /* 0x0000005907597223 */ /* 0x000fe20000010058 */
[----:B------:R-:W-:Y:S02]  /*cda0*/  HADD2.F32 R60, -RZ, R93.H0_H0 ;  /* 0x2000005dff3c7230 */ /* 0x000fe40000004100 */
[C---:B------:R-:W-:Y:S01]  /*cdb0*/  FMUL.FTZ R77, R59.reuse, R61 ;  /* 0x0000003d3b4d7220 */ /* 0x040fe20000410000 */
[----:B------:R-:W-:Y:S02]  /*cdc0*/  HADD2.F32 R4, -RZ, R94.H0_H0 ;  /* 0x2000005eff047230 */ /* 0x000fe40000004100 */
[-C--:B------:R-:W-:Y:S01]  /*cdd0*/  FMUL.FTZ R88, R59, R87.reuse ;  /* 0x000000573b587220 */ /* 0x080fe20000410000 */
[C---:B------:R-:W-:Y:S01]  /*cde0*/  FMUL.FTZ R7, R5.reuse, R60 ;  /* 0x0000003c05077220 */ /* 0x040fe20000410000 */
[C---:B------:R-:W-:Y:S01]  /*cdf0*/  FFMA.FTZ R77, R58.reuse, R87, -R77 ;  /* 0x000000573a4d7223 */ /* 0x040fe2000001084d */
[-C--:B------:R-:W-:Y:S01]  /*ce00*/  FMUL.FTZ R59, R5, R4.reuse ;  /* 0x00000004053b7220 */ /* 0x080fe20000410000 */
[----:B------:R-:W-:Y:S01]  /*ce10*/  FFMA.FTZ R88, R58, R61, R88 ;  /* 0x0000003d3a587223 */ /* 0x000fe20000010058 */
[----:B------:R-:W-:Y:S01]  /*ce20*/  FFMA.FTZ R5, R6, R4, -R7 ;  /* 0x0000000406057223 */ /* 0x000fe20000010807 */
[----:B------:R-:W-:Y:S01]  /*ce30*/  F2FP.F16.F32.PACK_AB R7, R90, R91 ;  /* 0x0000005b5a07723e */ /* 0x000fe200000000ff */
[----:B------:R-:W-:Y:S01]  /*ce40*/  FFMA.FTZ R60, R6, R60, R59 ;  /* 0x0000003c063c7223 */ /* 0x000fe2000001003b */
[----:B------:R-:W-:-:S02]  /*ce50*/  F2FP.F16.F32.PACK_AB R4, R89, R92 ;  /* 0x0000005c5904723e */ /* 0x000fc400000000ff */
[----:B------:R-:W-:Y:S02]  /*ce60*/  F2FP.F16.F32.PACK_AB R6, R88, R77 ;  /* 0x0000004d5806723e */ /* 0x000fe400000000ff */
[----:B------:R-:W-:-:S05]  /*ce70*/  F2FP.F16.F32.PACK_AB R5, R60, R5 ;  /* 0x000000053c05723e */ /* 0x000fca00000000ff */
[----:B------:R0:W-:Y:S02]  /*ce80*/  STS.128 [R62+0xc400], R4 ;  /* 0x00c400043e007388 */ /* 0x0001e40000000c00 */
.L_x_1720:
[----:B------:R-:W-:Y:S05]  /*ce90*/  BSYNC B2 ;  /* 0x0000000000027941 */ /* 0x000fea0003800000 */
.L_x_1719:
[----:B------:R-:W-:Y:S04]  /*cea0*/  BSSY B2, `(.L_x_1721) ;  /* 0x000002c000027945 */ /* 0x000fe80003800000 */
[----:B------:R-:W-:Y:S05]  /*ceb0*/  @P1 BRA `(.L_x_1722) ;  /* 0x0000000000a81947 */ /* 0x000fea0003800000 */
[----:B0-----:R-:W0:Y:S01]  /*cec0*/  LDS.128 R4, [R0] ;  /* 0x0000000000047984 */ /* 0x001e220000000c00 */
[----:B------:R-:W-:Y:S01]  /*ced0*/  SHF.R.U32.HI R59, RZ, 0x10, R55 ;  /* 0x00000010ff3b7819 */ /* 0x000fe20000011637 */
[----:B------:R-:W-:Y:S01]  /*cee0*/  HADD2.F32 R58, -RZ, R86.H0_H0 ;  /* 0x20000056ff3a7230 */ /* 0x000fe20000004100 */
[--C-:B------:R-:W-:Y:S01]  /*cef0*/  SHF.R.U32.HI R61, RZ, 0x10, R57.reuse ;  /* 0x00000010ff3d7819 */ /* 0x100fe20000011639 */
[----:B------:R-:W-:Y:S01]  /*cf00*/  HADD2.F32 R60, -RZ, R85.H0_H0 ;  /* 0x20000055ff3c7230 */ /* 0x000fe20000004100 */
[----:B------:R-:W-:Y:S01]  /*cf10*/  SHF.R.U64 R87, R56, 0x10, R57 ;  /* 0x0000001038577819 */ /* 0x000fe20000001239 */
[----:B------:R-:W-:Y:S01]  /*cf20*/  HADD2.F32 R59, -RZ, R59.H0_H0 ;  /* 0x2000003bff3b7230 */ /* 0x000fe20000004100 */
[----:B------:R-:W-:Y:S01]  /*cf30*/  SHF.R.U64 R89, R54, 0x10, R55 ;  /* 0x0000001036597819 */ /* 0x000fe20000001237 */
[----:B------:R-:W-:Y:S02]  /*cf40*/  HADD2.F32 R61, -RZ, R61.H0_H0 ;  /* 0x2000003dff3d7230 */ /* 0x000fe40000004100 */
[----:B------:R-:W-:-:S02]  /*cf50*/  HADD2.F32 R85, -RZ, R85.H1_H1 ;  /* 0x30000055ff557230 */ /* 0x000fc40000004100 */
[----:B------:R-:W-:Y:S02]  /*cf60*/  HADD2.F32 R86, -RZ, R86.H1_H1 ;  /* 0x30000056ff567230 */ /* 0x000fe40000004100 */
[--C-:B0-----:R-:W-:Y:S02]  /*cf70*/  HADD2.F32 R57, -RZ, R7.reuse.H1_H1 ;  /* 0x30000007ff397230 */ /* 0x101fe40000004100 */
[----:B------:R-:W-:Y:S02]  /*cf80*/  HADD2.F32 R56, -RZ, R7.H0_H0 ;  /* 0x20000007ff387230 */ /* 0x000fe40000004100 */
[--C-:B------:R-:W-:Y:S02]  /*cf90*/  HADD2.F32 R7, -RZ, R4.reuse.H0_H0 ;  /* 0x20000004ff077230 */ /* 0x100fe40000004100 */
[C---:B------:R-:W-:Y:S01]  /*cfa0*/  FMUL.FTZ R90, R57.reuse, R59 ;  /* 0x0000003b395a7220 */ /* 0x040fe20000410000 */
[----:B------:R-:W-:Y:S02]  /*cfb0*/  HADD2.F32 R4, -RZ, R4.H1_H1 ;  /* 0x30000004ff047230 */ /* 0x000fe40000004100 */
[----:B------:R-:W-:Y:S01]  /*cfc0*/  FMUL.FTZ R77, R57, R61 ;  /* 0x0000003d394d7220 */ /* 0x000fe20000410000 */
[----:B------:R-:W-:-:S02]  /*cfd0*/  HADD2.F32 R54, -RZ, R6.H0_H0 ;  /* 0x20000006ff367230 */ /* 0x000fc40000004100 */
[----:B------:R-:W-:Y:S01]  /*cfe0*/  FFMA.FTZ R92, R56, R61, R90 ;  /* 0x0000003d385c7223 */ /* 0x000fe2000001005a */
[----:B------:R-:W-:Y:S02]  /*cff0*/  HADD2.F32 R55, -RZ, R6.H1_H1 ;  /* 0x30000006ff377230 */ /* 0x000fe40000004100 */
[----:B------:R-:W-:Y:S01]  /*d000*/  FMUL.FTZ R88, R4, R60 ;  /* 0x0000003c04587220 */ /* 0x000fe20000410000 */
[--C-:B------:R-:W-:Y:S02]  /*d010*/  HADD2.F32 R6, -RZ, R5.reuse.H0_H0 ;  /* 0x20000005ff067230 */ /* 0x100fe40000004100 */
[----:B------:R-:W-:Y:S01]  /*d020*/  FFMA.FTZ R77, R56, R59, -R77 ;  /* 0x0000003b384d7223 */ /* 0x000fe2000001084d */
[-C--:B------:R-:W-:Y:S01]  /*d030*/  FMUL.FTZ R90, R4, R58.reuse ;  /* 0x0000003a045a7220 */ /* 0x080fe20000410000 */
[----:B------:R-:W-:Y:S02]  /*d040*/  HADD2.F32 R5, -RZ, R5.H1_H1 ;  /* 0x30000005ff057230 */ /* 0x000fe40000004100 */
[----:B------:R-:W-:Y:S01]  /*d050*/  FFMA.FTZ R88, R7, R58, -R88 ;  /* 0x0000003a07587223 */ /* 0x000fe20000010858 */
[----:B------:R-:W-:-:S02]  /*d060*/  HADD2.F32 R56, -RZ, R87.H0_H0 ;  /* 0x20000057ff387230 */ /* 0x000fc40000004100 */
[----:B------:R-:W-:Y:S01]  /*d070*/  FFMA.FTZ R57, R7, R60, R90 ;  /* 0x0000003c07397223 */ /* 0x000fe2000001005a */
[----:B------:R-:W-:Y:S02]  /*d080*/  HADD2.F32 R4, -RZ, R89.H0_H0 ;  /* 0x20000059ff047230 */ /* 0x000fe40000004100 */
[CC--:B------:R-:W-:Y:S01]  /*d090*/  FMUL.FTZ R59, R55.reuse, R85.reuse ;  /* 0x00000055373b7220 */ /* 0x0c0fe20000410000 */
[----:B------:R-:W-:Y:S01]  /*d0a0*/  FMUL.FTZ R58, R55, R86 ;  /* 0x00000056373a7220 */ /* 0x000fe20000410000 */
[C---:B------:R-:W-:Y:S01]  /*d0b0*/  FMUL.FTZ R7, R5.reuse, R56 ;  /* 0x0000003805077220 */ /* 0x040fe20000410000 */
[----:B------:R-:W-:Y:S01]  /*d0c0*/  FMUL.FTZ R55, R5, R4 ;  /* 0x0000000405377220 */ /* 0x000fe20000410000 */
[C---:B------:R-:W-:Y:S01]  /*d0d0*/  FFMA.FTZ R59, R54.reuse, R86, -R59 ;  /* 0x00000056363b7223 */ /* 0x040fe2000001083b */
[----:B------:R-:W-:Y:S01]  /*d0e0*/  FFMA.FTZ R58, R54, R85, R58 ;  /* 0x00000055363a7223 */ /* 0x000fe2000001003a */
[C---:B------:R-:W-:Y:S01]  /*d0f0*/  FFMA.FTZ R5, R6.reuse, R4, -R7 ;  /* 0x0000000406057223 */ /* 0x040fe20000010807 */
[----:B------:R-:W-:Y:S01]  /*d100*/  FFMA.FTZ R56, R6, R56, R55 ;  /* 0x0000003806387223 */ /* 0x000fe20000010037 */
[----:B------:R-:W-:-:S02]  /*d110*/  F2FP.F16.F32.PACK_AB R7, R92, R77 ;  /* 0x0000004d5c07723e */ /* 0x000fc400000000ff */
[----:B------:R-:W-:Y:S02]  /*d120*/  F2FP.F16.F32.PACK_AB R6, R58, R59 ;  /* 0x0000003b3a06723e */ /* 0x000fe400000000ff */
[----:B------:R-:W-:Y:S02]  /*d130*/  F2FP.F16.F32.PACK_AB R4, R57, R88 ;  /* 0x000000583904723e */ /* 0x000fe400000000ff */
[----:B------:R-:W-:-:S05]  /*d140*/  F2FP.F16.F32.PACK_AB R5, R56, R5 ;  /* 0x000000053805723e */ /* 0x000fca00000000ff */
[----:B------:R1:W-:Y:S02]  /*d150*/  STS.128 [R0], R4 ;  /* 0x0000000400007388 */ /* 0x0003e40000000c00 */
.L_x_1722:
[----:B------:R-:W-:Y:S05]  /*d160*/  BSYNC B2 ;  /* 0x0000000000027941 */ /* 0x000fea0003800000 */
.L_x_1721:
[----:B------:R-:W-:Y:S04]  /*d170*/  BSSY B2, `(.L_x_1723) ;  /* 0x000002c000027945 */ /* 0x000fe80003800000 */
[----:B------:R-:W-:Y:S05]  /*d180*/  @P2 BRA `(.L_x_1724) ;  /* 0x0000000000a82947 */ /* 0x000fea0003800000 */
[----:B01----:R-:W0:Y:S01]  /*d190*/  LDS.128 R4, [R62+0x10400] ;  /* 0x010400003e047984 */ /* 0x003e220000000c00 */
[----:B------:R-:W-:Y:S01]  /*d1a0*/  SHF.R.U32.HI R55, RZ, 0x10, R53 ;  /* 0x00000010ff377819 */ /* 0x000fe20000011635 */
[----:B------:R-:W-:Y:S01]  /*d1b0*/  HADD2.F32 R54, -RZ, R84.H0_H0 ;  /* 0x20000054ff367230 */ /* 0x000fe20000004100 */
[----:B------:R-:W-:Y:S01]  /*d1c0*/  SHF.R.U32.HI R57, RZ, 0x10, R51 ;  /* 0x00000010ff397819 */ /* 0x000fe20000011633 */
        /* <DEDUP_REMOVED lines=37> */
[----:B------:R2:W-:Y:S02]  /*d420*/  STS.128 [R62+0x10400], R4 ;  /* 0x010400043e007388 */ /* 0x0005e40000000c00 */
.L_x_1724:
[----:B------:R-:W-:Y:S05]  /*d430*/  BSYNC B2 ;  /* 0x0000000000027941 */ /* 0x000fea0003800000 */
.L_x_1723:
[----:B------:R-:W-:Y:S04]  /*d440*/  BSSY B2, `(.L_x_1725) ;  /* 0x000002c000027945 */ /* 0x000fe80003800000 */
[----:B------:R-:W-:Y:S05]  /*d450*/  @P3 BRA `(.L_x_1726) ;  /* 0x0000000000a83947 */ /* 0x000fea0003800000 */
[----:B012---:R-:W0:Y:S01]  /*d460*/  LDS.128 R4, [R0+0x4000] ;  /* 0x0040000000047984 */ /* 0x007e220000000c00 */
[----:B------:R-:W-:Y:S01]  /*d470*/  SHF.R.U32.HI R51, RZ, 0x10, R49 ;  /* 0x00000010ff337819 */ /* 0x000fe20000011631 */
[----:B------:R-:W-:Y:S01]  /*d480*/  HADD2.F32 R50, -RZ, R81.H1_H1 ;  /* 0x30000051ff327230 */ /* 0x000fe20000004100 */
[----:B------:R-:W-:Y:S01]  /*d490*/  SHF.R.U32.HI R53, RZ, 0x10, R47 ;  /* 0x00000010ff357819 */ /* 0x000fe2000001162f */
[--C-:B------:R-:W-:Y:S01]  /*d4a0*/  HADD2.F32 R52, -RZ, R82.reuse.H1_H1 ;  /* 0x30000052ff347230 */ /* 0x100fe20000004100 */
[----:B------:R-:W-:Y:S01]  /*d4b0*/  SHF.R.U64 R59, R48, 0x10, R49 ;  /* 0x00000010303b7819 */ /* 0x000fe20000001231 */
[----:B------:R-:W-:Y:S01]  /*d4c0*/  HADD2.F32 R51, -RZ, R51.H0_H0 ;  /* 0x20000033ff337230 */ /* 0x000fe20000004100 */
[----:B------:R-:W-:Y:S01]  /*d4d0*/  SHF.R.U64 R57, R46, 0x10, R47 ;  /* 0x000000102e397819 */ /* 0x000fe2000000122f */
[----:B------:R-:W-:Y:S02]  /*d4e0*/  HADD2.F32 R53, -RZ, R53.H0_H0 ;  /* 0x20000035ff357230 */ /* 0x000fe40000004100 */
[----:B------:R-:W-:-:S02]  /*d4f0*/  HADD2.F32 R82, -RZ, R82.H0_H0 ;  /* 0x20000052ff527230 */ /* 0x000fc40000004100 */
[----:B------:R-:W-:Y:S02]  /*d500*/  HADD2.F32 R81, -RZ, R81.H0_H0 ;  /* 0x20000051ff517230 */ /* 0x000fe40000004100 */
        /* <DEDUP_REMOVED lines=18> */
[C---:B------:R-:W-:Y:S01]  /*d630*/  FMUL.FTZ R51, R47.reuse, R82 ;  /* 0x000000522f337220 */ /* 0x040fe20000410000 */
[-C--:B------:R-:W-:Y:S01]  /*d640*/  FMUL.FTZ R53, R47, R81.reuse ;  /* 0x000000512f357220 */ /* 0x080fe20000410000 */
        /* <DEDUP_REMOVED lines=11> */
.L_x_1726:
[----:B------:R-:W-:Y:S05]  /*d700*/  BSYNC B2 ;  /* 0x0000000000027941 */ /* 0x000fea0003800000 */
.L_x_1725:
[----:B------:R-:W-:Y:S04]  /*d710*/  BSSY B2, `(.L_x_1727) ;  /* 0x000002c000027945 */ /* 0x000fe80003800000 */
[----:B------:R-:W-:Y:S05]  /*d720*/  @P4 BRA `(.L_x_1728) ;  /* 0x0000000000a84947 */ /* 0x000fea0003800000 */
[----:B0123--:R-:W0:Y:S01]  /*d730*/  LDS.128 R4, [R62+0x14400] ;  /* 0x014400003e047984 */ /* 0x00fe220000000c00 */
        /* <DEDUP_REMOVED lines=41> */
.L_x_1728:
[----:B------:R-:W-:Y:S05]  /*d9d0*/  BSYNC B2 ;  /* 0x0000000000027941 */ /* 0x000fea0003800000 */
.L_x_1727:
[----:B------:R-:W-:Y:S05]  /*d9e0*/  @P5 BRA `(.L_x_1718) ;  /* 0x0000000000a85947 */ /* 0x000fea0003800000 */
[----:B01234-:R-:W0:Y:S01]  /*d9f0*/  LDS.128 R4, [R0+0x8000] ;  /* 0x0080000000047984 */ /* 0x01fe220000000c00 */
        /* <DEDUP_REMOVED lines=41> */
.L_x_1718:
[----:B------:R-:W-:Y:S05]  /*dc90*/  BSYNC B1 ;  /* 0x0000000000017941 */ /* 0x000fea0003800000 */
.L_x_1717:
        /* <DEDUP_REMOVED lines=12> */
[--C-:B------:R-:W-:Y:S01]  /*dd60*/  SHF.R.U64 R47, R40, 0x10, R41.reuse ;  /* 0x00000010282f7819 */ /* 0x100fe20000001229 */
[----:B------:R-:W-:Y:S01]  /*dd70*/  HADD2.F32 R38, -RZ, R76.H0_H0 ;  /* 0x2000004cff267230 */ /* 0x000fe20000004100 */
[----:B------:R-:W-:Y:S01]  /*dd80*/  SHF.R.U32.HI R39, RZ, 0x10, R41 ;  /* 0x00000010ff277819 */ /* 0x000fe20000011629 */
[--C-:B------:R-:W-:Y:S01]  /*dd90*/  HADD2.F32 R40, -RZ, R75.reuse.H0_H0 ;  /* 0x2000004bff287230 */ /* 0x100fe20000004100 */
[--C-:B------:R-:W-:Y:S01]  /*dda0*/  SHF.R.U32.HI R41, RZ, 0x10, R31.reuse ;  /* 0x00000010ff297819 */ /* 0x100fe2000001161f */
[----:B------:R-:W-:Y:S01]  /*ddb0*/  HADD2.F32 R75, -RZ, R75.H1_H1 ;  /* 0x3000004bff4b7230 */ /* 0x000fe20000004100 */
[----:B------:R-:W-:Y:S01]  /*ddc0*/  SHF.R.U64 R45, R30, 0x10, R31 ;  /* 0x000000101e2d7819 */ /* 0x000fe2000000121f */
[----:B------:R-:W-:Y:S02]  /*ddd0*/  HADD2.F32 R39, -RZ, R39.H0_H0 ;  /* 0x20000027ff277230 */ /* 0x000fe40000004100 */
[----:B------:R-:W-:-:S02]  /*dde0*/  HADD2.F32 R41, -RZ, R41.H0_H0 ;  /* 0x20000029ff297230 */ /* 0x000fc40000004100 */
        /* <DEDUP_REMOVED lines=32> */
.L_x_1731:
[----:B------:R-:W-:Y:S05]  /*dff0*/  BSYNC B1 ;  /* 0x0000000000017941 */ /* 0x000fea0003800000 */
.L_x_1730:
[----:B------:R-:W-:Y:S04]  /*e000*/  BSSY B1, `(.L_x_1732) ;  /* 0x000002c000017945 */ /* 0x000fe80003800000 */
[----:B------:R-:W-:Y:S05]  /*e010*/  @P1 BRA `(.L_x_1733) ;  /* 0x0000000000a81947 */ /* 0x000fea0003800000 */
[----:B0-----:R-:W0:Y:S01]  /*e020*/  LDS.128 R4, [R0+0x2000] ;  /* 0x0020000000047984 */ /* 0x001e220000000c00 */
        /* <DEDUP_REMOVED lines=41> */
.L_x_1733:
[----:B------:R-:W-:Y:S05]  /*e2c0*/  BSYNC B1 ;  /* 0x0000000000017941 */ /* 0x000fea0003800000 */
.L_x_1732:
[----:B------:R-:W-:Y:S04]  /*e2d0*/  BSSY B1, `(.L_x_1734) ;  /* 0x000002c000017945 */ /* 0x000fe80003800000 */
[----:B------:R-:W-:Y:S05]  /*e2e0*/  @P2 BRA `(.L_x_1735) ;  /* 0x0000000000a82947 */ /* 0x000fea0003800000 */
[----:B01----:R-:W0:Y:S01]  /*e2f0*/  LDS.128 R4, [R62+0x12400] ;  /* 0x012400003e047984 */ /* 0x003e220000000c00 */
[----:B------:R-:W-:Y:S01]  /*e300*/  SHF.R.U32.HI R31, RZ, 0x10, R29 ;  /* 0x00000010ff1f7819 */ /* 0x000fe2000001161d */
[----:B------:R-:W-:Y:S01]  /*e310*/  HADD2.F32 R30, -RZ, R71.H0_H0 ;  /* 0x20000047ff1e7230 */ /* 0x000fe20000004100 */
[----:B------:R-:W-:Y:S01]  /*e320*/  SHF.R.U32.HI R33, RZ, 0x10, R27 ;  /* 0x00000010ff217819 */ /* 0x000fe2000001161b */
[--C-:B------:R-:W-:Y:S01]  /*e330*/  HADD2.F32 R32, -RZ, R70.reuse.H0_H0 ;  /* 0x20000046ff207230 */ /* 0x100fe20000004100 */
        /* <DEDUP_REMOVED lines=37> */
.L_x_1735:
[----:B------:R-:W-:Y:S05]  /*e590*/  BSYNC B1 ;  /* 0x0000000000017941 */ /* 0x000fea0003800000 */
.L_x_1734:
[----:B------:R-:W-:Y:S04]  /*e5a0*/  BSSY B1, `(.L_x_1736) ;  /* 0x000002c000017945 */ /* 0x000fe80003800000 */
[----:B------:R-:W-:Y:S05]  /*e5b0*/  @P3 BRA `(.L_x_1737) ;  /* 0x0000000000a83947 */ /* 0x000fea0003800000 */
[----:B012---:R-:W0:Y:S01]  /*e5c0*/  LDS.128 R4, [R0+0x6000] ;  /* 0x0060000000047984 */ /* 0x007e220000000c00 */
        /* <DEDUP_REMOVED lines=41> */
.L_x_1737:
[----:B------:R-:W-:Y:S05]  /*e860*/  BSYNC B1 ;  /* 0x0000000000017941 */ /* 0x000fea0003800000 */
.L_x_1736:
[----:B------:R-:W-:Y:S04]  /*e870*/  BSSY B1, `(.L_x_1738) ;  /* 0x000002c000017945 */ /* 0x000fe80003800000 */
[----:B------:R-:W-:Y:S05]  /*e880*/  @P4 BRA `(.L_x_1739) ;  /* 0x0000000000a84947 */ /* 0x000fea0003800000 */
[----:B0123--:R-:W0:Y:S01]  /*e890*/  LDS.128 R4, [R62+0x16400] ;  /* 0x016400003e047984 */ /* 0x00fe220000000c00 */
        /* <DEDUP_REMOVED lines=41> */
.L_x_1739:
[----:B------:R-:W-:Y:S05]  /*eb30*/  BSYNC B1 ;  /* 0x0000000000017941 */ /* 0x000fea0003800000 */
.L_x_1738:
[----:B------:R-:W-:Y:S05]  /*eb40*/  @P5 BRA `(.L_x_1729) ;  /* 0x0000003400ac5947 */ /* 0x000fea0003800000 */
[----:B01234-:R-:W0:Y:S01]  /*eb50*/  LDS.128 R4, [R0+0xa000] ;  /* 0x00a0000000047984 */ /* 0x01fe220000000c00 */
        /* <DEDUP_REMOVED lines=9> */
[--C-:B0-----:R-:W-:Y:S02]  /*ebf0*/  HADD2.F32 R11, -RZ, R7.reuse.H1_H1 ;  /* 0x30000007ff0b7230 */ /* 0x101fe40000004100 */
[----:B------:R-:W-:Y:S02]  /*ec00*/  HADD2.F32 R10, -RZ, R7.H0_H0 ;  /* 0x20000007ff0a7230 */ /* 0x000fe40000004100 */
[--C-:B------:R-:W-:Y:S02]  /*ec10*/  HADD2.F32 R7, -RZ, R4.reuse.H0_H0 ;  /* 0x20000004ff077230 */ /* 0x100fe40000004100 */
[C---:B------:R-:W-:Y:S01]  /*ec20*/  FMUL.FTZ R21, R11.reuse, R15 ;  /* 0x0000000f0b157220 */ /* 0x040fe20000410000 */
[----:B------:R-:W-:Y:S02]  /*ec30*/  HADD2.F32 R4, -RZ, R4.H1_H1 ;  /* 0x30000004ff047230 */ /* 0x000fe40000004100 */
[----:B------:R-:W-:Y:S01]  /*ec40*/  FMUL.FTZ R24, R11, R13 ;  /* 0x0000000d0b187220 */ /* 0x000fe20000410000 */
[----:B------:R-:W-:-:S02]  /*ec50*/  HADD2.F32 R8, -RZ, R6.H0_H0 ;  /* 0x20000006ff087230 */ /* 0x000fc40000004100 */
[C---:B------:R-:W-:Y:S01]  /*ec60*/  FFMA.FTZ R21, R10.reuse, R13, -R21 ;  /* 0x0000000d0a157223 */ /* 0x040fe20000010815 */
[----:B------:R-:W-:Y:S02]  /*ec70*/  HADD2.F32 R9, -RZ, R6.H1_H1 ;  /* 0x30000006ff097230 */ /* 0x000fe40000004100 */
[----:B------:R-:W-:Y:S01]  /*ec80*/  FFMA.FTZ R26, R10, R15, R24 ;  /* 0x0000000f0a1a7223 */ /* 0x000fe20000010018 */
[----:B------:R-:W-:Y:S02]  /*ec90*/  HADD2.F32 R6, -RZ, R5.H0_H0 ;  /* 0x20000005ff067230 */ /* 0x000fe40000004100 */
[C---:B------:R-:W-:Y:S01]  /*eca0*/  FMUL.FTZ R20, R4.reuse, R14 ;  /* 0x0000000e04147220 */ /* 0x040fe20000410000 */
[----:B------:R-:W-:Y:S01]  /*ecb0*/  FMUL.FTZ R24, R4, R12 ;  /* 0x0000000c04187220 */ /* 0x000fe20000410000 */
[----:B------:R-:W-:Y:S02]  /*ecc0*/  HADD2.F32 R10, -RZ, R3.H1_H1 ;  /* 0x30000003ff0a7230 */ /* 0x000fe40000004100 */
[----:B------:R-:W-:Y:S01]  /*ecd0*/  FMUL.FTZ R15, R9, R63 ;  /* 0x0000003f090f7220 */ /* 0x000fe20000410000 */
[----:B------:R-:W-:-:S02]  /*ece0*/  HADD2.F32 R5, -RZ, R5.H1_H1 ;  /* 0x30000005ff057230 */ /* 0x000fc40000004100 */
[C---:B------:R-:W-:Y:S01]  /*ecf0*/  FFMA.FTZ R20, R7.reuse, R12, -R20 ;  /* 0x0000000c07147223 */ /* 0x040fe20000010814 */
[----:B------:R-:W-:Y:S02]  /*ed00*/  HADD2.F32 R4, -RZ, R25.H0_H0 ;  /* 0x20000019ff047230 */ /* 0x000fe40000004100 */
[----:B------:R-:W-:Y:S01]  /*ed10*/  FFMA.FTZ R11, R7, R14, R24 ;  /* 0x0000000e070b7223 */ /* 0x000fe20000010018 */
[----:B------:R-:W-:Y:S02]  /*ed20*/  HADD2.F32 R3, -RZ, R27.H0_H0 ;  /* 0x2000001bff037230 */ /* 0x000fe40000004100 */
[-C--:B------:R-:W-:Y:S01]  /*ed30*/  FMUL.FTZ R13, R9, R10.reuse ;  /* 0x0000000a090d7220 */ /* 0x080fe20000410000 */
[C---:B------:R-:W-:Y:S01]  /*ed40*/  FFMA.FTZ R10, R8.reuse, R10, R15 ;  /* 0x0000000a080a7223 */ /* 0x040fe2000001000f */
[C---:B------:R-:W-:Y:S01]  /*ed50*/  FMUL.FTZ R7, R5.reuse, R4 ;  /* 0x0000000405077220 */ /* 0x040fe20000410000 */
[----:B------:R-:W-:Y:S01]  /*ed60*/  FMUL.FTZ R9, R5, R3 ;  /* 0x0000000305097220 */ /* 0x000fe20000410000 */
[----:B------:R-:W-:-:S02]  /*ed70*/  FFMA.FTZ R13, R8, R63, -R13 ;  /* 0x0000003f080d7223 */ /* 0x000fc4000001080d */
[----:B------:R-:W-:Y:S01]  /*ed80*/  FFMA.FTZ R5, R6, R3, -R7 ;  /* 0x0000000306057223 */ /* 0x000fe20000010807 */
[----:B------:R-:W-:Y:S01]  /*ed90*/  F2FP.F16.F32.PACK_AB R7, R26, R21 ;  /* 0x000000151a07723e */ /* 0x000fe200000000ff */
[----:B------:R-:W-:Y:S01]  /*eda0*/  FFMA.FTZ R8, R6, R4, R9 ;  /* 0x0000000406087223 */ /* 0x000fe20000010009 */
[----:B------:R-:W-:Y:S02]  /*edb0*/  F2FP.F16.F32.PACK_AB R4, R11, R20 ;  /* 0x000000140b04723e */ /* 0x000fe400000000ff */
[----:B------:R-:W-:Y:S02]  /*edc0*/  F2FP.F16.F32.PACK_AB R6, R10, R13 ;  /* 0x0000000d0a06723e */ /* 0x000fe400000000ff */
[----:B------:R-:W-:-:S05]  /*edd0*/  F2FP.F16.F32.PACK_AB R5, R8, R5 ;  /* 0x000000050805723e */ /* 0x000fca00000000ff */
[----:B------:R0:W-:Y:S01]  /*ede0*/  STS.128 [R0+0xa000], R4 ;  /* 0x00a0000400007388 */ /* 0x0001e20000000c00 */
[----:B------:R-:W-:Y:S05]  /*edf0*/  BRA `(.L_x_1729) ;  /* 0x0000003400007947 */ /* 0x000fea0003800000 */
.L_x_1708:
[----:B------:R-:W0:Y:S01]  /*ee00*/  LDC R25, c[0x0][0x448] ;  /* 0x00011200ff197b82 */ /* 0x000e220000000800 */
[----:B------:R-:W-:Y:S01]  /*ee10*/  IMAD R3, R199, 0x40, R10 ;  /* 0x00000040c7037824 */ /* 0x000fe200078e020a */
[----:B------:R-:W-:Y:S01]  /*ee20*/  ULDC.64 UR4, c[0x0][0x3f8] ;  /* 0x0000fe0000047ab9 */ /* 0x000fe20000000a00 */
[----:B------:R-:W-:Y:S01]  /*ee30*/  ULDC.64 UR6, c[0x0][0x408] ;  /* 0x0001020000067ab9 */ /* 0x000fe20000000a00 */
[----:B------:R-:W-:Y:S02]  /*ee40*/  IMAD.MOV.U32 R4, RZ, RZ, R26 ;  /* 0x000000ffff047224 */ /* 0x000fe400078e001a */
[----:B------:R-:W-:Y:S02]  /*ee50*/  IMAD.MOV.U32 R8, RZ, RZ, R24 ;  /* 0x000000ffff087224 */ /* 0x000fe400078e0018 */
[----:B------:R-:W-:Y:S01]  /*ee60*/  IMAD.MOV.U32 R9, RZ, RZ, R31 ;  /* 0x000000ffff097224 */ /* 0x000fe200078e001f */
[----:B0-----:R-:W-:-:S13]  /*ee70*/  ISETP.NE.AND P0, PT, R25, 0x1, PT ;  /* 0x000000011900780c */ /* 0x001fda0003f05270 */
[----:B------:R-:W0:Y:S08]  /*ee80*/  @P0 LDC R0, c[0x0][0x44c] ;  /* 0x00011300ff000b82 */ /* 0x000e300000000800 */
[----:B------:R-:W1:Y:S01]  /*ee90*/  @P0 LDC R5, c[0x0][0x450] ;  /* 0x00011400ff050b82 */ /* 0x000e620000000800 */
[----:B0-----:R-:W-:-:S05]  /*eea0*/  @P0 IMAD.HI.U32 R0, R3, R0, RZ ;  /* 0x0000000003000227 */ /* 0x001fca00078e00ff */
[----:B-1----:R-:W-:Y:S02]  /*eeb0*/  @P0 SHF.R.U32.HI R3, RZ, R5, R0 ;  /* 0x00000005ff030219 */ /* 0x002fe40000011600 */
[----:B------:R-:W-:Y:S02]  /*eec0*/  MOV R5, R29 ;  /* 0x0000001d00057202 */ /* 0x000fe40000000f00 */
[----:B------:R-:W-:Y:S01]  /*eed0*/  SHF.R.S32.HI R0, RZ, 0x1f, R3 ;  /* 0x0000001fff007819 */ /* 0x000fe20000011403 */
[----:B------:R-:W-:-:S04]  /*eee0*/  IMAD.WIDE.U32 R8, R3, UR6, R8 ;  /* 0x0000000603087c25 */ /* 0x000fc8000f8e0008 */
[C---:B------:R-:W-:Y:S02]  /*eef0*/  IMAD R6, R0.reuse, UR4, RZ ;  /* 0x0000000400067c24 */ /* 0x040fe4000f8e02ff */
[----:B------:R-:W-:Y:S02]  /*ef00*/  IMAD R0, R0, UR6, RZ ;  /* 0x0000000600007c24 */ /* 0x000fe4000f8e02ff */
[----:B------:R-:W-:-:S04]  /*ef10*/  IMAD.WIDE.U32 R4, R3, UR4, R4 ;  /* 0x0000000403047c25 */ /* 0x000fc8000f8e0004 */
[C---:B------:R-:W-:Y:S01]  /*ef20*/  IMAD R7, R3.reuse, UR5, R6 ;  /* 0x0000000503077c24 */ /* 0x040fe2000f8e0206 */
[----:B------:R-:W-:Y:S01]  /*ef30*/  ULDC.64 UR4, c[0x0][0x3e8] ;  /* 0x0000fa0000047ab9 */ /* 0x000fe20000000a00 */
[----:B------:R-:W-:Y:S01]  /*ef40*/  IMAD R21, R3, UR7, R0 ;  /* 0x0000000703157c24 */ /* 0x000fe2000f8e0200 */
[----:B------:R-:W-:Y:S01]  /*ef50*/  ULDC.64 UR6, c[0x0][0x400] ;  /* 0x0001000000067ab9 */ /* 0x000fe20000000a00 */
[----:B------:R-:W-:Y:S01]  /*ef60*/  IMAD.IADD R7, R5, 0x1, R7 ;  /* 0x0000000105077824 */ /* 0x000fe200078e0207 */
[----:B------:R-:W-:Y:S01]  /*ef70*/  LEA R6, P0, R4, UR4, 0x1 ;  /* 0x0000000404067c11 */ /* 0x000fe2000f8008ff */
[----:B------:R-:W-:Y:S01]  /*ef80*/  UMOV UR4, 0xffffffff ;  /* 0xffffffff00047882 */ /* 0x000fe20000000000 */
[----:B------:R-:W-:Y:S02]  /*ef90*/  LEA R20, P1, R8, UR6, 0x1 ;  /* 0x0000000608147c11 */ /* 0x000fe4000f8208ff */
[----:B------:R-:W-:Y:S02]  /*efa0*/  IADD3 R21, R9, R21, RZ ;  /* 0x0000001509157210 */ /* 0x000fe40007ffe0ff */
[----:B------:R-:W-:-:S02]  /*efb0*/  LEA.HI.X R7, R4, UR5, R7, 0x1, P0 ;  /* 0x0000000504077c11 */ /* 0x000fc400080f0c07 */
[----:B------:R-:W-:Y:S01]  /*efc0*/  LEA.HI.X R21, R8, UR7, R21, 0x1, P1 ;  /* 0x0000000708157c11 */ /* 0x000fe200088f0c15 */
[----:B------:R-:W-:Y:S06]  /*efd0*/  BRA.DIV UR4, `(.L_x_1740) ;  /* 0x000001b204287947 */ /* 0x000fec000b800000 */
[----:B------:R0:W1:Y:S04]  /*efe0*/  SHFL.IDX PT, R3, R7, RZ, 0x1c1f ;  /* 0x001c1fff07037589 */ /* 0x00006800000e0000 */
[----:B------:R0:W2:Y:S04]  /*eff0*/  SHFL.IDX PT, R0, R6, RZ, 0x1c1f ;  /* 0x001c1fff06007589 */ /* 0x0000a800000e0000 */
[----:B------:R0:W3:Y:S04]  /*f000*/  SHFL.IDX PT, R5, R21, RZ, 0x1c1f ;  /* 0x001c1fff15057589 */ /* 0x0000e800000e0000 */
[----:B------:R0:W4:Y:S02]  /*f010*/  SHFL.IDX PT, R14, R20, RZ, 0x1c1f ;  /* 0x001c1fff140e7589 */ /* 0x00012400000e0000 */
.L_x_2051:
        /* <DEDUP_REMOVED lines=17> */
[----:B--2---:R-:W-:Y:S01]  /*f130*/  IMAD.MOV.U32 R12, RZ, RZ, R0 ;  /* 0x000000ffff0c7224 */ /* 0x004fe200078e0000 */
[----:B------:R-:W-:Y:S01]  /*f140*/  ISETP.GE.AND P2, PT, R16, UR4, PT ;  /* 0x0000000410007c0c */ /* 0x000fe2000bf46270 */
[----:B-1----:R-:W-:Y:S01]  /*f150*/  IMAD.MOV.U32 R13, RZ, RZ, R3 ;  /* 0x000000ffff0d7224 */ /* 0x002fe200078e0003 */
[----:B------:R-:W-:Y:S01]  /*f160*/  ISETP.GE.AND P3, PT, R168, UR4, PT ;  /* 0x00000004a8007c0c */ /* 0x000fe2000bf66270 */
[----:B----4-:R-:W-:Y:S01]  /*f170*/  IMAD.MOV.U32 R24, RZ, RZ, R14 ;  /* 0x000000ffff187224 */ /* 0x010fe200078e000e */
[----:B------:R-:W-:Y:S01]  /*f180*/  ISETP.GE.AND P4, PT, R169, UR4, PT ;  /* 0x00000004a9007c0c */ /* 0x000fe2000bf86270 */
[----:B---3--:R-:W-:Y:S01]  /*f190*/  IMAD.MOV.U32 R25, RZ, RZ, R5 ;  /* 0x000000ffff197224 */ /* 0x008fe200078e0005 */
[----:B------:R-:W-:Y:S02]  /*f1a0*/  CS2R R28, SRZ ;  /* 0x00000000001c7805 */ /* 0x000fe4000001ff00 */
[----:B------:R-:W-:-:S02]  /*f1b0*/  CS2R R30, SRZ ;  /* 0x00000000001e7805 */ /* 0x000fc4000001ff00 */
[----:B------:R-:W-:Y:S02]  /*f1c0*/  CS2R R40, SRZ ;  /* 0x0000000000287805 */ /* 0x000fe4000001ff00 */
[----:B------:R-:W-:Y:S02]  /*f1d0*/  CS2R R42, SRZ ;  /* 0x00000000002a7805 */ /* 0x000fe4000001ff00 */
[----:B------:R-:W-:Y:S01]  /*f1e0*/  CS2R R26, SRZ ;  /* 0x00000000001a7805 */ /* 0x000fe2000001ff00 */
[----:B------:R-:W-:Y:S01]  /*f1f0*/  @!P2 IMAD.SHL.U32 R9, R16, 0x2, RZ ;  /* 0x000000021009a824 */ /* 0x000fe200078e00ff */
[----:B------:R-:W-:Y:S01]  /*f200*/  @!P3 SHF.L.U32 R11, R170, 0x3, RZ ;  /* 0x00000003aa0bb819 */ /* 0x000fe200000006ff */
[----:B------:R-:W-:-:S03]  /*f210*/  @!P4 IMAD.SHL.U32 R49, R171, 0x8, RZ ;  /* 0x00000008ab31c824 */ /* 0x000fc600078e00ff */
[-C--:B------:R-:W-:Y:S02]  /*f220*/  @!P2 IADD3 R50, P0, R0, R9.reuse, RZ ;  /* 0x000000090032a210 */ /* 0x080fe40007f1e0ff */
[----:B------:R-:W-:Y:S01]  /*f230*/  @!P2 IADD3 R4, P1, R14, R9, RZ ;  /* 0x000000090e04a210 */ /* 0x000fe20007f3e0ff */
[----:B------:R-:W-:Y:S01]  /*f240*/  @!P3 IMAD.WIDE R8, R11, 0x2, R12 ;  /* 0x000000020b08b825 */ /* 0x000fe200078e020c */
[----:B------:R-:W-:Y:S02]  /*f250*/  @!P2 SHF.L.U64.HI R0, R16, 0x1, R17 ;  /* 0x000000011000a819 */ /* 0x000fe40000010211 */
[----:B------:R-:W-:Y:S01]  /*f260*/  CS2R R36, SRZ ;  /* 0x0000000000247805 */ /* 0x000fe2000001ff00 */
[----:B------:R-:W-:Y:S01]  /*f270*/  @!P4 IMAD.WIDE R14, R49, 0x2, R12 ;  /* 0x00000002310ec825 */ /* 0x000fe200078e020c */
[----:B------:R-:W-:Y:S02]  /*f280*/  CS2R R38, SRZ ;  /* 0x0000000000267805 */ /* 0x000fe4000001ff00 */
[----:B------:R-:W-:-:S02]  /*f290*/  CS2R R32, SRZ ;  /* 0x0000000000207805 */ /* 0x000fc4000001ff00 */
[----:B------:R-:W-:Y:S01]  /*f2a0*/  CS2R R34, SRZ ;  /* 0x0000000000227805 */ /* 0x000fe2000001ff00 */
[--C-:B------:R-:W-:Y:S01]  /*f2b0*/  @!P3 IMAD.WIDE R12, R11, 0x2, R24.reuse ;  /* 0x000000020b0cb825 */ /* 0x100fe200078e0218 */
[----:B------:R-:W-:Y:S02]  /*f2c0*/  CS2R R44, SRZ ;  /* 0x00000000002c7805 */ /* 0x000fe4000001ff00 */
[----:B------:R-:W-:Y:S02]  /*f2d0*/  CS2R R46, SRZ ;  /* 0x00000000002e7805 */ /* 0x000fe4000001ff00 */
[----:B------:R-:W-:Y:S01]  /*f2e0*/  @!P2 IADD3.X R51, R3, R0, RZ, P0, !PT ;  /* 0x000000000333a210 */ /* 0x000fe200007fe4ff */
[----:B------:R-:W-:Y:S01]  /*f2f0*/  @!P4 IMAD.WIDE R48, R49, 0x2, R24 ;  /* 0x000000023130c825 */ /* 0x000fe200078e0218 */
[----:B------:R-:W-:Y:S01]  /*f300*/  CS2R R24, SRZ ;  /* 0x0000000000187805 */ /* 0x000fe2000001ff00 */
[----:B------:R1:W5:Y:S02]  /*f310*/  @!P3 LD.E.128 R28, desc[UR60][R8.64] ;  /* 0x0000003c081cb980 */ /* 0x000364000c101d00 */
[----:B------:R-:W-:-:S02]  /*f320*/  @!P2 IMAD.X R5, R5, 0x1, R0, P1 ;  /* 0x000000010505a824 */ /* 0x000fc400008e0600 */
[----:B------:R1:W5:Y:S04]  /*f330*/  @!P3 LD.E.128 R40, desc[UR60][R12.64] ;  /* 0x0000003c0c28b980 */ /* 0x000368000c101d00 */
[----:B------:R1:W5:Y:S04]  /*f340*/  @!P4 LD.E.128 R24, desc[UR60][R14.64] ;  /* 0x0000003c0e18c980 */ /* 0x000368000c101d00 */
[----:B------:R1:W5:Y:S04]  /*f350*/  @!P4 LD.E.128 R36, desc[UR60][R48.64] ;  /* 0x0000003c3024c980 */ /* 0x000368000c101d00 */
[----:B------:R1:W5:Y:S04]  /*f360*/  @!P2 LD.E.128 R32, desc[UR60][R50.64] ;  /* 0x0000003c3220a980 */ /* 0x000368000c101d00 */
[----:B------:R1:W5:Y:S02]  /*f370*/  @!P2 LD.E.128 R44, desc[UR60][R4.64] ;  /* 0x0000003c042ca980 */ /* 0x000364000c101d00 */
.L_x_1742:
[----:B------:R-:W-:Y:S05]  /*f380*/  BSYNC B1 ;  /* 0x0000000000017941 */ /* 0x000fea0003800000 */
.L_x_1741:
[----:B-1-3-5:R-:W-:Y:S01]  /*f390*/  IMAD.MOV.U32 R5, RZ, RZ, R47 ;  /* 0x000000ffff057224 */ /* 0x02afe200078e002f */
[----:B------:R-:W-:Y:S01]  /*f3a0*/  MOV R4, R46 ;  /* 0x0000002e00047202 */ /* 0x000fe20000000f00 */
[----:B--2---:R-:W-:Y:S01]  /*f3b0*/  IMAD.MOV.U32 R0, RZ, RZ, R44 ;  /* 0x000000ffff007224 */ /* 0x004fe200078e002c */
        /* <DEDUP_REMOVED lines=8> */
[----:B------:R-:W-:-:S02]  /*f440*/  PRMT R88, R88, 0x5410, R4 ;  /* 0x0000541058587816 */ /* 0x000fc40000000004 */
        /* <DEDUP_REMOVED lines=27> */
[----:B------:R-:W-:Y:S02]  /*f600*/  PRMT R77, R4, 0x5410, R5 ;  /* 0x00005410044d7816 */ /* 0x000fe40000000005 */
[----:B------:R-:W-:Y:S02]  /*f610*/  CS2R R4, SRZ ;  /* 0x0000000000047805 */ /* 0x000fe4000001ff00 */
[----:B------:R-:W-:Y:S01]  /*f620*/  PRMT R76, R0, 0x5410, R3 ;  /* 0x00005410004c7816 */ /* 0x000fe20000000003 */
[----:B------:R-:W-:Y:S06]  /*f630*/  BRA.DIV UR4, `(.L_x_1743) ;  /* 0x000001ae04007947 */ /* 0x000fec000b800000 */
[----:B------:R1:W2:Y:S04]  /*f640*/  SHFL.IDX PT, R3, R7, 0x1, 0x1c1f ;  /* 0x003c1f0007037f89 */ /* 0x0002a800000e0000 */
[----:B------:R1:W3:Y:S04]  /*f650*/  SHFL.IDX PT, R0, R6, 0x1, 0x1c1f ;  /* 0x003c1f0006007f89 */ /* 0x0002e800000e0000 */
[----:B0-----:R-:W0:Y:S04]  /*f660*/  SHFL.IDX PT, R21, R21, 0x1, 0x1c1f ;  /* 0x003c1f0015157f89 */ /* 0x001e2800000e0000 */
[----:B-1----:R-:W0:Y:S02]  /*f670*/  SHFL.IDX PT, R20, R20, 0x1, 0x1c1f ;  /* 0x003c1f0014147f89 */ /* 0x002e2400000e0000 */
.L_x_2057:
[----:B------:R-:W-:Y:S01]  /*f680*/  VIADD R11, R10, 0x40 ;  /* 0x000000400a0b7836 */ /* 0x000fe20000000000 */
[----:B------:R-:W-:Y:S01]  /*f690*/  BSSY B1, `(.L_x_1744) ;  /* 0x0000032000017945 */ /* 0x000fe20003800000 */
[----:B------:R-:W-:Y:S02]  /*f6a0*/  CS2R R6, SRZ ;  /* 0x0000000000067805 */ /* 0x000fe4000001ff00 */
[----:B------:R-:W-:Y:S02]  /*f6b0*/  CS2R R8, SRZ ;  /* 0x0000000000087805 */ /* 0x000fe4000001ff00 */
[----:B------:R-:W-:Y:S02]  /*f6c0*/  CS2R R12, SRZ ;  /* 0x00000000000c7805 */ /* 0x000fe4000001ff00 */
[----:B------:R-:W-:Y:S02]  /*f6d0*/  ISETP.GE.AND P0, PT, R11, R86, PT ;  /* 0x000000560b00720c */ /* 0x000fe40003f06270 */
[----:B------:R-:W-:-:S02]  /*f6e0*/  CS2R R10, SRZ ;  /* 0x00000000000a7805 */ /* 0x000fc4000001ff00 */
[----:B----4-:R-:W-:Y:S02]  /*f6f0*/  CS2R R14, SRZ ;  /* 0x00000000000e7805 */ /* 0x010fe4000001ff00 */
[----:B------:R-:W-:Y:S02]  /*f700*/  CS2R R48, SRZ ;  /* 0x0000000000307805 */ /* 0x000fe4000001ff00 */
[----:B------:R-:W-:Y:S02]  /*f710*/  CS2R R50, SRZ ;  /* 0x0000000000327805 */ /* 0x000fe4000001ff00 */
[----:B------:R-:W-:Y:S02]  /*f720*/  CS2R R52, SRZ ;  /* 0x0000000000347805 */ /* 0x000fe4000001ff00 */
[----:B------:R-:W-:Y:S02]  /*f730*/  CS2R R54, SRZ ;  /* 0x0000000000367805 */ /* 0x000fe4000001ff00 */
[----:B------:R-:W-:-:S02]  /*f740*/  CS2R R56, SRZ ;  /* 0x0000000000387805 */ /* 0x000fc4000001ff00 */
[----:B------:R-:W-:Y:S01]  /*f750*/  CS2R R58, SRZ ;  /* 0x00000000003a7805 */ /* 0x000fe2000001ff00 */
[----:B------:R-:W-:Y:S06]  /*f760*/  @P0 BRA `(.L_x_1745) ;  /* 0x0000000000900947 */ /* 0x000fec0003800000 */
[----:B------:R-:W-:Y:S01]  /*f770*/  ULDC UR4, c[0x0][0x3f4] ;  /* 0x0000fd0000047ab9 */ /* 0x000fe20000000800 */
[----:B---3--:R-:W-:Y:S01]  /*f780*/  MOV R4, R0 ;  /* 0x0000000000047202 */ /* 0x008fe20000000f00 */
[----:B--2---:R-:W-:Y:S01]  /*f790*/  IMAD.MOV.U32 R5, RZ, RZ, R3 ;  /* 0x000000ffff057224 */ /* 0x004fe200078e0003 */
[----:B------:R-:W-:Y:S02]  /*f7a0*/  ISETP.GE.AND P2, PT, R16, UR4, PT ;  /* 0x0000000410007c0c */ /* 0x000fe4000bf46270 */
[----:B------:R-:W-:Y:S02]  /*f7b0*/  CS2R R52, SRZ ;  /* 0x0000000000347805 */ /* 0x000fe4000001ff00 */
[----:B------:R-:W-:Y:S02]  /*f7c0*/  ISETP.GE.AND P3, PT, R168, UR4, PT ;  /* 0x00000004a8007c0c */ /* 0x000fe4000bf66270 */
[----:B------:R-:W-:Y:S02]  /*f7d0*/  CS2R R54, SRZ ;  /* 0x0000000000367805 */ /* 0x000fe4000001ff00 */
[----:B------:R-:W-:-:S02]  /*f7e0*/  ISETP.GE.AND P4, PT, R169, UR4, PT ;  /* 0x00000004a9007c0c */ /* 0x000fc4000bf86270 */
[----:B------:R-:W-:Y:S02]  /*f7f0*/  CS2R R8, SRZ ;  /* 0x0000000000087805 */ /* 0x000fe4000001ff00 */
[----:B------:R-:W-:Y:S02]  /*f800*/  CS2R R10, SRZ ;  /* 0x00000000000a7805 */ /* 0x000fe4000001ff00 */
[----:B------:R-:W-:Y:S02]  /*f810*/  CS2R R56, SRZ ;  /* 0x0000000000387805 */ /* 0x000fe4000001ff00 */
[----:B------:R-:W-:Y:S01]  /*f820*/  CS2R R58, SRZ ;  /* 0x00000000003a7805 */ /* 0x000fe2000001ff00 */
[----:B------:R-:W-:Y:S02]  /*f830*/  @!P2 IMAD.SHL.U32 R63, R16, 0x2, RZ ;  /* 0x00000002103fa824 */ /* 0x000fe400078e00ff */
[----:B------:R-:W-:Y:S02]  /*f840*/  @!P3 IMAD.SHL.U32 R73, R170, 0x8, RZ ;  /* 0x00000008aa49b824 */ /* 0x000fe400078e00ff */
[----:B------:R-:W-:Y:S01]  /*f850*/  @!P4 IMAD.SHL.U32 R65, R171, 0x8, RZ ;  /* 0x00000008ab41c824 */ /* 0x000fe200078e00ff */
[-C--:B------:R-:W-:Y:S01]  /*f860*/  @!P2 IADD3 R60, P0, R0, R63.reuse, RZ ;  /* 0x0000003f003ca210 */ /* 0x080fe20007f1e0ff */
[----:B------:R-:W-:Y:S01]  /*f870*/  @!P3 IMAD.WIDE R66, R73, 0x2, R4 ;  /* 0x000000024942b825 */ /* 0x000fe200078e0204 */
[----:B0-----:R-:W-:-:S02]  /*f880*/  @!P2 IADD3 R62, P1, R20, R63, RZ ;  /* 0x0000003f143ea210 */ /* 0x001fc40007f3e0ff */
[----:B------:R-:W-:Y:S01]  /*f890*/  @!P2 SHF.L.U64.HI R0, R16, 0x1, R17 ;  /* 0x000000011000a819 */ /* 0x000fe20000010211 */
[----:B------:R-:W-:Y:S01]  /*f8a0*/  @!P4 IMAD.WIDE R70, R65, 0x2, R4 ;  /* 0x000000024146c825 */ /* 0x000fe200078e0204 */
[----:B------:R-:W-:Y:S02]  /*f8b0*/  CS2R R12, SRZ ;  /* 0x00000000000c7805 */ /* 0x000fe4000001ff00 */
[----:B------:R-:W-:Y:S02]  /*f8c0*/  CS2R R14, SRZ ;  /* 0x00000000000e7805 */ /* 0x000fe4000001ff00 */
[----:B------:R-:W-:Y:S02]  /*f8d0*/  CS2R R48, SRZ ;  /* 0x0000000000307805 */ /* 0x000fe4000001ff00 */
[----:B------:R-:W-:Y:S02]  /*f8e0*/  CS2R R50, SRZ ;  /* 0x0000000000327805 */ /* 0x000fe4000001ff00 */
[----:B------:R-:W-:-:S02]  /*f8f0*/  CS2R R4, SRZ ;  /* 0x0000000000047805 */ /* 0x000fc4000001ff00 */
[----:B------:R-:W-:Y:S01]  /*f900*/  CS2R R6, SRZ ;  /* 0x0000000000067805 */ /* 0x000fe2000001ff00 */
[--C-:B------:R-:W-:Y:S01]  /*f910*/  @!P3 IMAD.WIDE R72, R73, 0x2, R20.reuse ;  /* 0x000000024948b825 */ /* 0x100fe200078e0214 */
[----:B------:R-:W-:Y:S01]  /*f920*/  @!P2 IADD3.X R61, R3, R0, RZ, P0, !PT ;  /* 0x00000000033da210 */ /* 0x000fe200007fe4ff */
[----:B------:R1:W5:Y:S02]  /*f930*/  @!P3 LD.E.128 R52, desc[UR60][R66.64] ;  /* 0x0000003c4234b980 */ /* 0x000364000c101d00 */
[----:B------:R-:W-:Y:S02]  /*f940*/  @!P4 IMAD.WIDE R64, R65, 0x2, R20 ;  /* 0x000000024140c825 */ /* 0x000fe400078e0214 */
[----:B------:R1:W5:Y:S02]  /*f950*/  @!P3 LD.E.128 R8, desc[UR60][R72.64] ;  /* 0x0000003c4808b980 */ /* 0x000364000c101d00 */
[----:B------:R-:W-:Y:S02]  /*f960*/  @!P2 IMAD.X R63, R21, 0x1, R0, P1 ;  /* 0x00000001153fa824 */ /* 0x000fe400008e0600 */
[----:B------:R1:W5:Y:S04]  /*f970*/  @!P4 LD.E.128 R56, desc[UR60][R70.64] ;  /* 0x0000003c4638c980 */ /* 0x000368000c101d00 */
[----:B------:R1:W5:Y:S04]  /*f980*/  @!P4 LD.E.128 R12, desc[UR60][R64.64] ;  /* 0x0000003c400cc980 */ /* 0x000368000c101d00 */
[----:B------:R1:W5:Y:S04]  /*f990*/  @!P2 LD.E.128 R48, desc[UR60][R60.64] ;  /* 0x0000003c3c30a980 */ /* 0x000368000c101d00 */
[----:B------:R1:W5:Y:S02]  /*f9a0*/  @!P2 LD.E.128 R4, desc[UR60][R62.64] ;  /* 0x0000003c3e04a980 */ /* 0x000364000c101d00 */
.L_x_1745:
[----:B------:R-:W-:Y:S05]  /*f9b0*/  BSYNC B1 ;  /* 0x0000000000017941 */ /* 0x000fea0003800000 */
.L_x_1744:
[----:B--2--5:R-:W-:Y:S01]  /*f9c0*/  IMAD.MOV.U32 R3, RZ, RZ, R4 ;  /* 0x000000ffff037224 */ /* 0x024fe200078e0004 */
[----:B---3--:R-:W-:Y:S01]  /*f9d0*/  LEA.HI R0, R198, R198, RZ, 0x1 ;  /* 0x000000c6c6007211 */ /* 0x008fe200078f08ff */
[----:B0-----:R-:W-:Y:S01]  /*f9e0*/  IMAD.MOV.U32 R20, RZ, RZ, R5 ;  /* 0x000000ffff147224 */ /* 0x001fe200078e0005 */
[----:B------:R-:W-:Y:S01]  /*f9f0*/  MOV R21, R6 ;  /* 0x0000000600157202 */ /* 0x000fe20000000f00 */
[----:B-1----:R-:W-:Y:S01]  /*fa00*/  IMAD.MOV.U32 R60, RZ, RZ, R7 ;  /* 0x000000ffff3c7224 */ /* 0x002fe200078e0007 */
[----:B------:R-:W-:Y:S01]  /*fa10*/  MOV R61, R49 ;  /* 0x00000031003d7202 */ /* 0x000fe20000000f00 */
[----:B------:R-:W-:Y:S01]  /*fa20*/  IMAD.MOV.U32 R62, RZ, RZ, R50 ;  /* 0x000000ffff3e7224 */ /* 0x000fe200078e0032 */
[----:B------:R-:W-:Y:S01]  /*fa30*/  PRMT R78, R3, 0x5410, R20 ;  /* 0x00005410034e7816 */ /* 0x000fe20000000014 */
[----:B------:R-:W-:Y:S01]  /*fa40*/  BSSY B1, `(.L_x_1746) ;  /* 0x0000027000017945 */ /* 0x000fe20003800000 */
[----:B------:R-:W-:Y:S01]  /*fa50*/  LOP3.LUT R3, R0, 0xfffffffe, RZ, 0xc0, !PT ;  /* 0xfffffffe00037812 */ /* 0x000fe200078ec0ff */
[----:B------:R-:W-:Y:S01]  /*fa60*/  IMAD.MOV.U32 R0, RZ, RZ, R8 ;  /* 0x000000ffff007224 */ /* 0x000fe200078e0008 */
[----:B------:R-:W-:Y:S01]  /*fa70*/  PRMT R79, R21, 0x5410, R60 ;  /* 0x00005410154f7816 */ /* 0x000fe2000000003c */
[----:B------:R-:W-:Y:S01]  /*fa80*/  IMAD.MOV.U32 R60, RZ, RZ, R10 ;  /* 0x000000ffff3c7224 */ /* 0x000fe200078e000a */
[----:B------:R-:W-:Y:S01]  /*fa90*/  MOV R20, R9 ;  /* 0x0000000900147202 */ /* 0x000fe20000000f00 */
[----:B------:R-:W-:Y:S01]  /*faa0*/  IMAD.IADD R3, R198, 0x1, -R3 ;  /* 0x00000001c6037824 */ /* 0x000fe200078e0a03 */
[----:B------:R-:W-:-:S02]  /*fab0*/  PRMT R81, R62, 0x7610, R81 ;  /* 0x000076103e517816 */ /* 0x000fc40000000051 */
[----:B------:R-:W-:Y:S01]  /*fac0*/  PRMT R69, R0, 0x5410, R20 ;  /* 0x0000541000457816 */ /* 0x000fe20000000014 */
[----:B------:R-:W-:Y:S01]  /*fad0*/  IMAD.MOV.U32 R0, RZ, RZ, R11 ;  /* 0x000000ffff007224 */ /* 0x000fe200078e000b */
[----:B------:R-:W-:Y:S01]  /*fae0*/  SHF.L.U32 R21, R3, 0x1f, RZ ;  /* 0x0000001f03157819 */ /* 0x000fe200000006ff */
[----:B------:R-:W-:Y:S01]  /*faf0*/  IMAD.MOV.U32 R3, RZ, RZ, R12 ;  /* 0x000000ffff037224 */ /* 0x000fe200078e000c */
[----:B------:R-:W-:Y:S01]  /*fb00*/  PRMT R70, R60, 0x7610, R70 ;  /* 0x000076103c467816 */ /* 0x000fe20000000046 */
[----:B------:R-:W-:Y:S01]  /*fb10*/  IMAD.MOV.U32 R60, RZ, RZ, R14 ;  /* 0x000000ffff3c7224 */ /* 0x000fe200078e000e */
[----:B------:R-:W0:Y:S01]  /*fb20*/  SYNCS.PHASECHK.TRANS64.TRYWAIT P0, [R18+URZ+0x2a800], R21 ;  /* 0x02a80015120075a7 */ /* 0x000e22000800017f */
[----:B------:R-:W-:Y:S02]  /*fb30*/  MOV R20, R13 ;  /* 0x0000000d00147202 */ /* 0x000fe40000000f00 */
[----:B------:R-:W-:Y:S02]  /*fb40*/  PRMT R70, R70, 0x5410, R0 ;  /* 0x0000541046467816 */ /* 0x000fe40000000000 */
        /* <DEDUP_REMOVED lines=15> */
[----:B------:R-:W-:-:S03]  /*fc40*/  IMAD.MOV.U32 R61, RZ, RZ, R56 ;  /* 0x000000ffff3d7224 */ /* 0x000fc600078e0038 */
[----:B------:R-:W-:Y:S01]  /*fc50*/  PRMT R72, R20, 0x5410, R60 ;  /* 0x0000541014487816 */ /* 0x000fe2000000003c */
[----:B------:R-:W-:Y:S01]  /*fc60*/  IMAD.MOV.U32 R60, RZ, RZ, R58 ;  /* 0x000000ffff3c7224 */ /* 0x000fe200078e003a */
[----:B------:R-:W-:Y:S01]  /*fc70*/  PRMT R20, R61, 0x5410, R62 ;  /* 0x000054103d147816 */ /* 0x000fe2000000003e */
[----:B------:R-:W-:Y:S01]  /*fc80*/  IMAD.MOV.U32 R61, RZ, RZ, R59 ;  /* 0x000000ffff3d7224 */ /* 0x000fe200078e003b */
[----:B------:R-:W-:Y:S01]  /*fc90*/  ISETP.GE.AND P1, PT, R174, R73, PT ;  /* 0x00000049ae00720c */ /* 0x000fe20003f26270 */
[----:B0-----:R-:W-:-:S12]  /*fca0*/  @!P0 BRA `(.L_x_1747) ;  /* 0x000001a400d88947 */ /* 0x001fd80003800000 */
.L_x_2058:
[----:B------:R-:W-:Y:S05]  /*fcb0*/  BSYNC B1 ;  /* 0x0000000000017941 */ /* 0x000fea0003800000 */
.L_x_1746:
[----:B------:R-:W-:Y:S01]  /*fcc0*/  BSSY B1, `(.L_x_1748) ;  /* 0x000012c000017945 */ /* 0x000fe20003800000 */
[----:B0-----:R-:W-:-:S03]  /*fcd0*/  PRMT R21, R60, 0x5410, R61 ;  /* 0x000054103c157816 */ /* 0x001fc6000000003d */
[----:B------:R-:W-:Y:S05]  /*fce0*/  @P1 BRA `(.L_x_1749) ;  /* 0x0000001000a41947 */ /* 0x000fea0003800000 */
[----:B------:R-:W0:Y:S01]  /*fcf0*/  LDC R86, c[0x0][0x3f4] ;  /* 0x0000fd00ff567b82 */ /* 0x000e220000000800 */
[----:B------:R-:W-:Y:S01]  /*fd00*/  BSSY B2, `(.L_x_1750) ;  /* 0x0000067000027945 */ /* 0x000fe20003800000 */
[-C--:B0-----:R-:W-:Y:S02]  /*fd10*/  ISETP.GE.AND P0, PT, R16, R86.reuse, PT ;  /* 0x000000561000720c */ /* 0x081fe40003f06270 */
[-C--:B------:R-:W-:Y:S02]  /*fd20*/  ISETP.GE.AND P1, PT, R168, R86.reuse, PT ;  /* 0x00000056a800720c */ /* 0x080fe40003f26270 */
[----:B------:R-:W-:-:S09]  /*fd30*/  ISETP.GE.AND P2, PT, R169, R86, PT ;  /* 0x00000056a900720c */ /* 0x000fd20003f46270 */
[----:B------:R-:W-:Y:S05]  /*fd40*/  @P0 BRA `(.L_x_1751) ;  /* 0x0000000400880947 */ /* 0x000fea0003800000 */
[----:B------:R-:W-:Y:S01]  /*fd50*/  LEA.HI R62, R86, R199, RZ, 0x1d ;  /* 0x000000c7563e7211 */ /* 0x000fe200078fe8ff */
[--C-:B------:R-:W-:Y:S01]  /*fd60*/  HADD2.F32 R101, -RZ, R90.reuse.H0_H0 ;  /* 0x2000005aff657230 */ /* 0x100fe20000004100 */
[----:B------:R-:W-:Y:S01]  /*fd70*/  LOP3.LUT R60, R184, 0x38, R16, 0xf8, !PT ;  /* 0x00000038b83c7812 */ /* 0x000fe200078ef810 */
[----:B------:R-:W-:Y:S01]  /*fd80*/  HADD2.F32 R100, -RZ, R90.H1_H1 ;  /* 0x3000005aff647230 */ /* 0x000fe20000004100 */
[----:B------:R-:W-:Y:S01]  /*fd90*/  SHF.R.S32.HI R65, RZ, 0x1f, R62 ;  /* 0x0000001fff417819 */ /* 0x000fe2000001143e */
[----:B------:R-:W-:Y:S01]  /*fda0*/  IMAD.SHL.U32 R63, R62, 0x8, RZ ;  /* 0x000000083e3f7824 */ /* 0x000fe200078e00ff */
[----:B------:R-:W-:Y:S02]  /*fdb0*/  LOP3.LUT R61, R60, R185, RZ, 0x3c, !PT ;  /* 0x000000b93c3d7212 */ /* 0x000fe400078e3cff */
[----:B------:R-:W-:Y:S02]  /*fdc0*/  LEA.HI R65, R65, R62, RZ, 0x3 ;  /* 0x0000003e41417211 */ /* 0x000fe400078f18ff */
[----:B------:R-:W-:-:S02]  /*fdd0*/  LOP3.LUT R60, R184, 0x38, R63, 0xf8, !PT ;  /* 0x00000038b83c7812 */ /* 0x000fc400078ef83f */
[----:B------:R-:W-:Y:S01]  /*fde0*/  IADD3 R61, R186, R61, RZ ;  /* 0x0000003dba3d7210 */ /* 0x000fe20007ffe0ff */
[----:B------:R-:W-:Y:S01]  /*fdf0*/  IMAD.SHL.U32 R65, R65, 0x400, RZ ;  /* 0x0000040041417824 */ /* 0x000fe200078e00ff */
[----:B------:R-:W-:Y:S02]  /*fe00*/  LOP3.LUT R64, R60, R185, RZ, 0x3c, !PT ;  /* 0x000000b93c407212 */ /* 0x000fe400078e3cff */
[----:B------:R-:W-:Y:S01]  /*fe10*/  SHF.R.U32.HI R102, RZ, 0x10, R33 ;  /* 0x00000010ff667819 */ /* 0x000fe20000011621 */
[----:B------:R-:W-:Y:S01]  /*fe20*/  IMAD R91, R61, 0x2, R18 ;  /* 0x000000023d5b7824 */ /* 0x000fe200078e0212 */
[----:B------:R-:W-:Y:S02]  /*fe30*/  LOP3.LUT R65, R65, 0x7fffe000, RZ, 0xc0, !PT ;  /* 0x7fffe00041417812 */ /* 0x000fe400078ec0ff */
[----:B------:R-:W-:Y:S02]  /*fe40*/  SHF.R.U32.HI R103, RZ, 0x10, R45 ;  /* 0x00000010ff677819 */ /* 0x000fe4000001162d */
[----:B------:R-:W-:Y:S01]  /*fe50*/  IADD3 R65, R64, R65, R186 ;  /* 0x0000004140417210 */ /* 0x000fe20007ffe0ba */
[----:B------:R-:W0:Y:S01]  /*fe60*/  LDS.128 R60, [R91+0xc400] ;  /* 0x00c400005b3c7984 */ /* 0x000e220000000c00 */
[----:B------:R-:W-:Y:S01]  /*fe70*/  SHF.R.U64 R32, R32, 0x10, R33 ;  /* 0x0000001020207819 */ /* 0x000fe20000001221 */
[----:B------:R-:W-:Y:S01]  /*fe80*/  HADD2.F32 R103, -RZ, R103.H0_H0 ;  /* 0x20000067ff677230 */ /* 0x000fe20000004100 */
[----:B------:R-:W-:Y:S01]  /*fe90*/  SHF.R.U64 R44, R44, 0x10, R45 ;  /* 0x000000102c2c7819 */ /* 0x000fe2000000122d */
[----:B------:R-:W-:Y:S01]  /*fea0*/  IMAD R92, R65, 0x2, R18 ;  /* 0x00000002415c7824 */ /* 0x000fe200078e0212 */
[----:B------:R-:W-:-:S02]  /*feb0*/  SHF.R.U64 R33, R34, 0x10, R35 ;  /* 0x0000001022217819 */ /* 0x000fc40000001223 */
[--C-:B------:R-:W-:Y:S02]  /*fec0*/  SHF.R.U64 R34, R46, 0x10, R47.reuse ;  /* 0x000000102e227819 */ /* 0x100fe4000000122f */
[----:B------:R-:W1:Y:S01]  /*fed0*/  LDS.128 R64, [R92+0xc400] ;  /* 0x00c400005c407984 */ /* 0x000e620000000c00 */
[----:B------:R-:W-:Y:S01]  /*fee0*/  SHF.R.U32.HI R46, RZ, 0x10, R47 ;  /* 0x00000010ff2e7819 */ /* 0x000fe2000001162f */
[----:B------:R-:W-:Y:S01]  /*fef0*/  HADD2.F32 R33, -RZ, R33.H0_H0 ;  /* 0x20000021ff217230 */ /* 0x000fe20000004100 */
[----:B------:R-:W-:Y:S01]  /*ff00*/  SHF.R.U32.HI R35, RZ, 0x10, R35 ;  /* 0x00000010ff237819 */ /* 0x000fe20000011623 */
[--C-:B0-----:R-:W-:Y:S02]  /*ff10*/  HADD2.F32 R94, -RZ, R61.reuse.H0_H0 ;  /* 0x2000003dff5e7230 */ /* 0x101fe40000004100 */
[----:B------:R-:W-:Y:S02]  /*ff20*/  HADD2.F32 R96, -RZ, R61.H1_H1 ;  /* 0x3000003dff607230 */ /* 0x000fe40000004100 */
[----:B------:R-:W-:-:S02]  /*ff30*/  HADD2.F32 R95, -RZ, R60.H0_H0 ;  /* 0x2000003cff5f7230 */ /* 0x000fc40000004100 */
[----:B------:R-:W-:Y:S02]  /*ff40*/  HADD2.F32 R45, -RZ, R62.H0_H0 ;  /* 0x2000003eff2d7230 */ /* 0x000fe40000004100 */
[----:B------:R-:W-:Y:S02]  /*ff50*/  HADD2.F32 R47, -RZ, R63.H0_H0 ;  /* 0x2000003fff2f7230 */ /* 0x000fe40000004100 */
[--C-:B-1----:R-:W-:Y:S02]  /*ff60*/  HADD2.F32 R61, -RZ, R65.reuse.H0_H0 ;  /* 0x20000041ff3d7230 */ /* 0x102fe40000004100 */
[----:B------:R-:W-:Y:S02]  /*ff70*/  HADD2.F32 R90, -RZ, R65.H1_H1 ;  /* 0x30000041ff5a7230 */ /* 0x000fe40000004100 */
[--C-:B------:R-:W-:Y:S02]  /*ff80*/  HADD2.F32 R99, -RZ, R67.reuse.H0_H0 ;  /* 0x20000043ff637230 */ /* 0x100fe40000004100 */
[----:B------:R-:W-:Y:S01]  /*ff90*/  FMUL.FTZ R65, R61, R101 ;  /* 0x000000653d417220 */ /* 0x000fe20000410000 */
[----:B------:R-:W-:-:S02]  /*ffa0*/  HADD2.F32 R93, -RZ, R67.H1_H1 ;  /* 0x30000043ff5d7230 */ /* 0x000fc40000004100 */
[-C--:B------:R-:W-:Y:S01]  /*ffb0*/  FMUL.FTZ R105, R61, R100.reuse ;  /* 0x000000643d697220 */ /* 0x080fe20000410000 */
[----:B------:R-:W-:Y:S02]  /*ffc0*/  HADD2.F32 R67, -RZ, R102.H0_H0 ;  /* 0x20000066ff437230 */ /* 0x000fe40000004100 */
[----:B------:R-:W-:Y:S01]  /*ffd0*/  FFMA.FTZ R61, R94, R100, -R65 ;  /* 0x000000645e3d7223 */ /* 0x000fe20000010841 */
[----:B------:R-:W-:Y:S02]  /*ffe0*/  HADD2.F32 R97, -RZ, R64.H0_H0 ;  /* 0x20000040ff617230 */ /* 0x000fe40000004100 */
[----:B------:R-:W-:Y:S01]  /*fff0*/  FMUL.FTZ R107, R90, R103 ;  /* 0x000000675a6b7220 */ /* 0x000fe20000410000 */
[--C-:B------:R-:W-:Y:S02]  /*10000*/  HADD2.F32 R102, -RZ, R89.reuse.H1_H1 ;  /* 0x30000059ff667230 */ /* 0x100fe40000004100 */
[----:B------:R-:W-:Y:S01]  /*10010*/  FFMA.FTZ R65, R94, R101, R105 ;  /* 0x000000655e417223 */ /* 0x000fe20000010069 */
[----:B------:R-:W-:-:S02]  /*10020*/  HADD2.F32 R100, -RZ, R89.H0_H0 ;  /* 0x20000059ff647230 */ /* 0x000fc40000004100 */
[-C--:B------:R-:W-:Y:S01]  /*10030*/  FMUL.FTZ R101, R90, R67.reuse ;  /* 0x000000435a657220 */ /* 0x080fe20000410000 */
[----:B------:R-:W-:Y:S02]  /*10040*/  HADD2.F32 R98, -RZ, R66.H0_H0 ;  /* 0x20000042ff627230 */ /* 0x000fe40000004100 */
[C---:B------:R-:W-:Y:S01]  /*10050*/  FMUL.FTZ R104, R97.reuse, R102 ;  /* 0x0000006661687220 */ /* 0x040fe20000410000 */
[--C-:B------:R-:W-:Y:S02]  /*10060*/  HADD2.F32 R89, -RZ, R88.reuse.H1_H1 ;  /* 0x30000058ff597230 */ /* 0x100fe40000004100 */
[-C--:B------:R-:W-:Y:S01]  /*10070*/  FMUL.FTZ R97, R97, R100.reuse ;  /* 0x0000006461617220 */ /* 0x080fe20000410000 */
[C---:B------:R-:W-:Y:S01]  /*10080*/  FFMA.FTZ R90, R96.reuse, R67, -R107 ;  /* 0x00000043605a7223 */ /* 0x040fe2000001086b */
[C---:B------:R-:W-:Y:S01]  /*10090*/  FFMA.FTZ R67, R95.reuse, R100, -R104 ;  /* 0x000000645f437223 */ /* 0x040fe20000010868 */
[----:B------:R-:W-:Y:S02]  /*100a0*/  HADD2.F32 R88, -RZ, R88.H0_H0 ;  /* 0x20000058ff587230 */ /* 0x000fe40000004100 */
[----:B------:R-:W-:Y:S01]  /*100b0*/  FFMA.FTZ R97, R95, R102, R97 ;  /* 0x000000665f617223 */ /* 0x000fe20000010061 */
[----:B------:R-:W-:Y:S01]  /*100c0*/  FFMA.FTZ R94, R96, R103, R101 ;  /* 0x00000067605e7223 */ /* 0x000fe20000010065 */
[----:B------:R-:W-:Y:S01]  /*100d0*/  FMUL.FTZ R102, R98, R89 ;  /* 0x0000005962667220 */ /* 0x000fe20000410000 */
[----:B------:R-:W-:-:S02]  /*100e0*/  HADD2.F32 R100, -RZ, R87.H1_H1 ;  /* 0x30000057ff647230 */ /* 0x000fc40000004100 */
[-C--:B------:R-:W-:Y:S01]  /*100f0*/  FMUL.FTZ R98, R98, R88.reuse ;  /* 0x0000005862627220 */ /* 0x080fe20000410000 */
[----:B------:R-:W-:Y:S02]  /*10100*/  HADD2.F32 R96, -RZ, R87.H0_H0 ;  /* 0x20000057ff607230 */ /* 0x000fe40000004100 */
[----:B------:R-:W-:Y:S01]  /*10110*/  FFMA.FTZ R102, R45, R88, -R102 ;  /* 0x000000582d667223 */ /* 0x000fe20000010866 */
[----:B------:R-:W-:Y:S02]  /*10120*/  HADD2.F32 R88, -RZ, R46.H0_H0 ;  /* 0x2000002eff587230 */ /* 0x000fe40000004100 */
[C---:B------:R-:W-:Y:S01]  /*10130*/  FMUL.FTZ R104, R99.reuse, R100 ;  /* 0x0000006463687220 */ /* 0x040fe20000410000 */
[----:B------:R-:W-:Y:S02]  /*10140*/  HADD2.F32 R46, -RZ, R35.H0_H0 ;  /* 0x20000023ff2e7230 */ /* 0x000fe40000004100 */
[----:B------:R-:W-:Y:S01]  /*10150*/  FMUL.FTZ R99, R99, R96 ;  /* 0x0000006063637220 */ /* 0x000fe20000410000 */
[----:B------:R-:W-:-:S02]  /*10160*/  HADD2.F32 R63, -RZ, R63.H1_H1 ;  /* 0x3000003fff3f7230 */ /* 0x000fc40000004100 */
[----:B------:R-:W-:Y:S01]  /*10170*/  FFMA.FTZ R98, R45, R89, R98 ;  /* 0x000000592d627223 */ /* 0x000fe20000010062 */
[C---:B------:R-:W-:Y:S01]  /*10180*/  FFMA.FTZ R104, R47.reuse, R96, -R104 ;  /* 0x000000602f687223 */ /* 0x040fe20000010868 */
[----:B------:R-:W-:Y:S01]  /*10190*/  FFMA.FTZ R99, R47, R100, R99 ;  /* 0x000000642f637223 */ /* 0x000fe20000010063 */
[----:B------:R-:W-:Y:S02]  /*101a0*/  HADD2.F32 R64, -RZ, R64.H1_H1 ;  /* 0x30000040ff407230 */ /* 0x000fe40000004100 */
[C---:B------:R-:W-:Y:S01]  /*101b0*/  FMUL.FTZ R106, R93.reuse, R88 ;  /* 0x000000585d6a7220 */ /* 0x040fe20000410000 */
[----:B------:R-:W-:Y:S02]  /*101c0*/  HADD2.F32 R66, -RZ, R66.H1_H1 ;  /* 0x30000042ff427230 */ /* 0x000fe40000004100 */
[-C--:B------:R-:W-:Y:S01]  /*101d0*/  FMUL.FTZ R96, R93, R46.reuse ;  /* 0x0000002e5d607220 */ /* 0x080fe20000410000 */
[----:B------:R-:W-:Y:S02]  /*101e0*/  HADD2.F32 R45, -RZ, R44.H0_H0 ;  /* 0x2000002cff2d7230 */ /* 0x000fe40000004100 */
[----:B------:R-:W-:Y:S01]  /*101f0*/  FFMA.FTZ R89, R63, R46, -R106 ;  /* 0x0000002e3f597223 */ /* 0x000fe2000001086a */
[----:B------:R-:W-:-:S02]  /*10200*/  HADD2.F32 R47, -RZ, R34.H0_H0 ;  /* 0x20000022ff2f7230 */ /* 0x000fc40000004100 */
[----:B------:R-:W-:Y:S01]  /*10210*/  FFMA.FTZ R96, R63, R88, R96 ;  /* 0x000000583f607223 */ /* 0x000fe20000010060 */
[----:B------:R-:W-:Y:S02]  /*10220*/  HADD2.F32 R35, -RZ, R32.H0_H0 ;  /* 0x20000020ff237230 */ /* 0x000fe40000004100 */
[----:B------:R-:W-:Y:S01]  /*10230*/  FMUL.FTZ R63, R64, R45 ;  /* 0x0000002d403f7220 */ /* 0x000fe20000410000 */
[----:B------:R-:W-:Y:S02]  /*10240*/  HADD2.F32 R60, -RZ, R60.H1_H1 ;  /* 0x3000003cff3c7230 */ /* 0x000fe40000004100 */
[----:B------:R-:W-:Y:S01]  /*10250*/  FMUL.FTZ R87, R66, R47 ;  /* 0x0000002f42577220 */ /* 0x000fe20000410000 */
[----:B------:R-:W-:Y:S02]  /*10260*/  HADD2.F32 R62, -RZ, R62.H1_H1 ;  /* 0x3000003eff3e7230 */ /* 0x000fe40000004100 */
[----:B------:R-:W-:Y:S01]  /*10270*/  FMUL.FTZ R64, R64, R35 ;  /* 0x0000002340407220 */ /* 0x000fe20000410000 */
[----:B------:R-:W-:Y:S01]  /*10280*/  FMUL.FTZ R66, R66, R33 ;  /* 0x0000002142427220 */ /* 0x000fe20000410000 */
[----:B------:R-:W-:Y:S01]  /*10290*/  FFMA.FTZ R32, R60, R35, -R63 ;  /* 0x000000233c207223 */ /* 0x000fe2000001083f */
[----:B------:R-:W-:Y:S01]  /*102a0*/  F2FP.F16.F32.PACK_AB R35, R89, R104 ;  /* 0x000000685923723e */ /* 0x000fe200000000ff */
[----:B------:R-:W-:Y:S01]  /*102b0*/  FFMA.FTZ R87, R62, R33, -R87 ;  /* 0x000000213e577223 */ /* 0x000fe20000010857 */
[----:B------:R-:W-:Y:S01]  /*102c0*/  FFMA.FTZ R44, R60, R45, R64 ;  /* 0x0000002d3c2c7223 */ /* 0x000fe20000010040 */
[----:B------:R-:W-:Y:S01]  /*102d0*/  FFMA.FTZ R63, R62, R47, R66 ;  /* 0x0000002f3e3f7223 */ /* 0x000fe20000010042 */
        /* <DEDUP_REMOVED lines=9> */
.L_x_1751:
[----:B------:R-:W-:Y:S05]  /*10370*/  BSYNC B2 ;  /* 0x0000000000027941 */ /* 0x000fea0003800000 */
.L_x_1750:
[----:B------:R-:W-:Y:S04]  /*10380*/  BSSY B2, `(.L_x_1752) ;  /* 0x0000060000027945 */ /* 0x000fe80003800000 */
[----:B------:R-:W-:Y:S05]  /*10390*/  @P1 BRA `(.L_x_1753) ;  /* 0x0000000400781947 */ /* 0x000fea0003800000 */
[----:B0-----:R-:W-:Y:S01]  /*103a0*/  LEA.HI R32, R86, R170, RZ, 0x1d ;  /* 0x000000aa56207211 */ /* 0x001fe200078fe8ff */
[----:B------:R-:W-:Y:S01]  /*103b0*/  HADD2.F32 R66, -RZ, R84.H1_H1 ;  /* 0x30000054ff427230 */ /* 0x000fe20000004100 */
[----:B------:R-:W-:Y:S01]  /*103c0*/  SHF.R.U32.HI R67, RZ, 0x10, R29 ;  /* 0x00000010ff437819 */ /* 0x000fe2000001161d */
[--C-:B------:R-:W-:Y:S01]  /*103d0*/  HADD2.F32 R88, -RZ, R82.reuse.H1_H1 ;  /* 0x30000052ff587230 */ /* 0x100fe20000004100 */
[----:B------:R-:W-:Y:S01]  /*103e0*/  SHF.R.S32.HI R35, RZ, 0x1f, R32 ;  /* 0x0000001fff237819 */ /* 0x000fe20000011420 */
[----:B------:R-:W-:Y:S01]  /*103f0*/  HADD2.F32 R82, -RZ, R82.H0_H0 ;  /* 0x20000052ff527230 */ /* 0x000fe20000004100 */
[----:B------:R-:W-:Y:S01]  /*10400*/  SHF.L.U32 R33, R32, 0x3, RZ ;  /* 0x0000000320217819 */ /* 0x000fe200000006ff */
[----:B------:R-:W-:Y:S01]  /*10410*/  HADD2.F32 R84, -RZ, R84.H0_H0 ;  /* 0x20000054ff547230 */ /* 0x000fe20000004100 */
[----:B------:R-:W-:Y:S02]  /*10420*/  LEA.HI R35, R35, R32, RZ, 0x3 ;  /* 0x0000002023237211 */ /* 0x000fe400078f18ff */
[----:B------:R-:W-:-:S02]  /*10430*/  LOP3.LUT R32, R184, 0x38, R33, 0xf8, !PT ;  /* 0x00000038b8207812 */ /* 0x000fc400078ef821 */
[--C-:B------:R-:W-:Y:S01]  /*10440*/  SHF.R.U32.HI R65, RZ, 0x10, R41.reuse ;  /* 0x00000010ff417819 */ /* 0x100fe20000011629 */
[----:B------:R-:W-:Y:S01]  /*10450*/  IMAD.SHL.U32 R35, R35, 0x400, RZ ;  /* 0x0000040023237824 */ /* 0x000fe200078e00ff */
[----:B------:R-:W-:Y:S02]  /*10460*/  LOP3.LUT R44, R32, R185, RZ, 0x3c, !PT ;  /* 0x000000b9202c7212 */ /* 0x000fe400078e3cff */
[----:B------:R-:W-:Y:S01]  /*10470*/  SHF.R.U64 R40, R40, 0x10, R41 ;  /* 0x0000001028287819 */ /* 0x000fe20000001229 */
[----:B------:R-:W-:Y:S01]  /*10480*/  HADD2.F32 R65, -RZ, R65.H0_H0 ;  /* 0x20000041ff417230 */ /* 0x000fe20000004100 */
[----:B------:R-:W-:Y:S02]  /*10490*/  LOP3.LUT R45, R35, 0x7fffe000, RZ, 0xc0, !PT ;  /* 0x7fffe000232d7812 */ /* 0x000fe400078ec0ff */
[----:B------:R-:W0:Y:S01]  /*104a0*/  LDS.128 R32, [R217] ;  /* 0x00000000d9207984 */ /* 0x000e220000000c00 */
[----:B------:R-:W-:Y:S02]  /*104b0*/  SHF.R.U64 R28, R28, 0x10, R29 ;  /* 0x000000101c1c7819 */ /* 0x000fe4000000121d */
[----:B------:R-:W-:-:S02]  /*104c0*/  IADD3 R45, R44, R45, R186 ;  /* 0x0000002d2c2d7210 */ /* 0x000fc40007ffe0ba */
[--C-:B------:R-:W-:Y:S02]  /*104d0*/  SHF.R.U64 R29, R30, 0x10, R31.reuse ;  /* 0x000000101e1d7819 */ /* 0x100fe4000000121f */
[----:B------:R-:W-:Y:S01]  /*104e0*/  SHF.R.U32.HI R89, RZ, 0x10, R31 ;  /* 0x00000010ff597819 */ /* 0x000fe2000001161f */
[----:B------:R-:W-:Y:S01]  /*104f0*/  IMAD R60, R45, 0x2, R18 ;  /* 0x000000022d3c7824 */ /* 0x000fe200078e0212 */
[--C-:B------:R-:W-:Y:S01]  /*10500*/  SHF.R.U32.HI R87, RZ, 0x10, R43.reuse ;  /* 0x00000010ff577819 */ /* 0x100fe2000001162b */
[----:B------:R-:W-:Y:S01]  /*10510*/  HADD2.F32 R29, -RZ, R29.H0_H0 ;  /* 0x2000001dff1d7230 */ /* 0x000fe20000004100 */
[----:B------:R-:W-:Y:S02]  /*10520*/  SHF.R.U64 R30, R42, 0x10, R43 ;  /* 0x000000102a1e7819 */ /* 0x000fe4000000122b */
[----:B------:R-:W1:Y:S01]  /*10530*/  LDS.128 R44, [R60+0xc400] ;  /* 0x00c400003c2c7984 */ /* 0x000e620000000c00 */
[--C-:B0-----:R-:W-:Y:S02]  /*10540*/  HADD2.F32 R41, -RZ, R33.reuse.H0_H0 ;  /* 0x20000021ff297230 */ /* 0x101fe40000004100 */
[----:B------:R-:W-:-:S02]  /*10550*/  HADD2.F32 R33, -RZ, R33.H1_H1 ;  /* 0x30000021ff217230 */ /* 0x000fc40000004100 */
[----:B------:R-:W-:Y:S02]  /*10560*/  HADD2.F32 R31, -RZ, R32.H0_H0 ;  /* 0x20000020ff1f7230 */ /* 0x000fe40000004100 */
[----:B------:R-:W-:Y:S02]  /*10570*/  HADD2.F32 R42, -RZ, R34.H0_H0 ;  /* 0x20000022ff2a7230 */ /* 0x000fe40000004100 */
[--C-:B------:R-:W-:Y:S02]  /*10580*/  HADD2.F32 R43, -RZ, R35.reuse.H0_H0 ;  /* 0x20000023ff2b7230 */ /* 0x100fe40000004100 */
[----:B------:R-:W-:Y:S02]  /*10590*/  HADD2.F32 R35, -RZ, R35.H1_H1 ;  /* 0x30000023ff237230 */ /* 0x000fe40000004100 */
[----:B------:R-:W-:Y:S02]  /*105a0*/  HADD2.F32 R32, -RZ, R32.H1_H1 ;  /* 0x30000020ff207230 */ /* 0x000fe40000004100 */
[----:B-1----:R-:W-:-:S02]  /*105b0*/  HADD2.F32 R61, -RZ, R45.H0_H0 ;  /* 0x2000002dff3d7230 */ /* 0x002fc40000004100 */
[----:B------:R-:W-:Y:S02]  /*105c0*/  HADD2.F32 R62, -RZ, R45.H1_H1 ;  /* 0x3000002dff3e7230 */ /* 0x000fe40000004100 */
[----:B------:R-:W-:Y:S02]  /*105d0*/  HADD2.F32 R45, -RZ, R44.H0_H0 ;  /* 0x2000002cff2d7230 */ /* 0x000fe40000004100 */
[C---:B------:R-:W-:Y:S01]  /*105e0*/  FMUL.FTZ R90, R61.reuse, R88 ;  /* 0x000000583d5a7220 */ /* 0x040fe20000410000 */
[-C--:B------:R-:W-:Y:S01]  /*105f0*/  FMUL.FTZ R92, R61, R66.reuse ;  /* 0x000000423d5c7220 */ /* 0x080fe20000410000 */
[----:B------:R-:W-:Y:S02]  /*10600*/  HADD2.F32 R61, -RZ, R67.H0_H0 ;  /* 0x20000043ff3d7230 */ /* 0x000fe40000004100 */
[C---:B------:R-:W-:Y:S01]  /*10610*/  FFMA.FTZ R90, R41.reuse, R66, -R90 ;  /* 0x00000042295a7223 */ /* 0x040fe2000001085a */
[----:B------:R-:W-:Y:S01]  /*10620*/  FFMA.FTZ R92, R41, R88, R92 ;  /* 0x00000058295c7223 */ /* 0x000fe2000001005c */
[C---:B------:R-:W-:Y:S01]  /*10630*/  FMUL.FTZ R66, R62.reuse, R65 ;  /* 0x000000413e427220 */ /* 0x040fe20000410000 */
[----:B------:R-:W-:Y:S01]  /*10640*/  FMUL.FTZ R88, R62, R61 ;  /* 0x0000003d3e587220 */ /* 0x000fe20000410000 */
[----:B------:R-:W-:Y:S01]  /*10650*/  FMUL.FTZ R62, R45, R82 ;  /* 0x000000522d3e7220 */ /* 0x000fe20000410000 */
[----:B------:R-:W-:-:S02]  /*10660*/  HADD2.F32 R63, -RZ, R46.H0_H0 ;  /* 0x2000002eff3f7230 */ /* 0x000fc40000004100 */
[C---:B------:R-:W-:Y:S01]  /*10670*/  FFMA.FTZ R61, R33.reuse, R61, -R66 ;  /* 0x0000003d213d7223 */ /* 0x040fe20000010842 */
[----:B------:R-:W-:Y:S01]  /*10680*/  FFMA.FTZ R65, R33, R65, R88 ;  /* 0x0000004121417223 */ /* 0x000fe20000010058 */
[----:B------:R-:W-:Y:S02]  /*10690*/  HADD2.F32 R41, -RZ, R83.H0_H0 ;  /* 0x20000053ff297230 */ /* 0x000fe40000004100 */
[-C--:B------:R-:W-:Y:S01]  /*106a0*/  FMUL.FTZ R45, R45, R84.reuse ;  /* 0x000000542d2d7220 */ /* 0x080fe20000410000 */
[----:B------:R-:W-:Y:S02]  /*106b0*/  HADD2.F32 R33, -RZ, R85.H0_H0 ;  /* 0x20000055ff217230 */ /* 0x000fe40000004100 */
[C---:B------:R-:W-:Y:S01]  /*106c0*/  FFMA.FTZ R84, R31.reuse, R84, -R62 ;  /* 0x000000541f547223 */ /* 0x040fe2000001083e */
[----:B------:R-:W-:Y:S02]  /*106d0*/  HADD2.F32 R64, -RZ, R47.H0_H0 ;  /* 0x2000002fff407230 */ /* 0x000fe40000004100 */
[----:B------:R-:W-:Y:S01]  /*106e0*/  FFMA.FTZ R45, R31, R82, R45 ;  /* 0x000000521f2d7223 */ /* 0x000fe2000001002d */
[----:B------:R-:W-:-:S02]  /*106f0*/  HADD2.F32 R83, -RZ, R83.H1_H1 ;  /* 0x30000053ff537230 */ /* 0x000fc40000004100 */
[C---:B------:R-:W-:Y:S01]  /*10700*/  FMUL.FTZ R31, R63.reuse, R41 ;  /* 0x000000293f1f7220 */ /* 0x040fe20000410000 */
[----:B------:R-:W-:Y:S02]  /*10710*/  HADD2.F32 R85, -RZ, R85.H1_H1 ;  /* 0x30000055ff557230 */ /* 0x000fe40000004100 */
[----:B------:R-:W-:Y:S01]  /*10720*/  FMUL.FTZ R67, R63, R33 ;  /* 0x000000213f437220 */ /* 0x000fe20000410000 */
[----:B------:R-:W-:Y:S02]  /*10730*/  HADD2.F32 R47, -RZ, R47.H1_H1 ;  /* 0x3000002fff2f7230 */ /* 0x000fe40000004100 */
[----:B------:R-:W-:Y:S01]  /*10740*/  FMUL.FTZ R82, R64, R83 ;  /* 0x0000005340527220 */ /* 0x000fe20000410000 */
[----:B------:R-:W-:Y:S02]  /*10750*/  HADD2.F32 R66, -RZ, R87.H0_H0 ;  /* 0x20000057ff427230 */ /* 0x000fe40000004100 */
[----:B------:R-:W-:Y:S01]  /*10760*/  FFMA.FTZ R63, R42, R33, -R31 ;  /* 0x000000212a3f7223 */ /* 0x000fe2000001081f */
[----:B------:R-:W-:-:S02]  /*10770*/  HADD2.F32 R62, -RZ, R89.H0_H0 ;  /* 0x20000059ff3e7230 */ /* 0x000fc40000004100 */
[----:B------:R-:W-:Y:S01]  /*10780*/  FMUL.FTZ R64, R64, R85 ;  /* 0x0000005540407220 */ /* 0x000fe20000410000 */
[----:B------:R-:W-:Y:S01]  /*10790*/  FFMA.FTZ R67, R42, R41, R67 ;  /* 0x000000292a437223 */ /* 0x000fe20000010043 */
[----:B------:R-:W-:Y:S02]  /*107a0*/  HADD2.F32 R44, -RZ, R44.H1_H1 ;  /* 0x3000002cff2c7230 */ /* 0x000fe40000004100 */
[C---:B------:R-:W-:Y:S01]  /*107b0*/  FMUL.FTZ R42, R47.reuse, R66 ;  /* 0x000000422f2a7220 */ /* 0x040fe20000410000 */
[----:B------:R-:W-:Y:S02]  /*107c0*/  HADD2.F32 R46, -RZ, R46.H1_H1 ;  /* 0x3000002eff2e7230 */ /* 0x000fe40000004100 */
[----:B------:R-:W-:Y:S01]  /*107d0*/  FMUL.FTZ R88, R47, R62 ;  /* 0x0000003e2f587220 */ /* 0x000fe20000410000 */
[----:B------:R-:W-:Y:S02]  /*107e0*/  HADD2.F32 R33, -RZ, R40.H0_H0 ;  /* 0x20000028ff217230 */ /* 0x000fe40000004100 */
[----:B------:R-:W-:Y:S01]  /*107f0*/  FFMA.FTZ R82, R43, R85, -R82 ;  /* 0x000000552b527223 */ /* 0x000fe20000010852 */
[----:B------:R-:W-:-:S02]  /*10800*/  HADD2.F32 R41, -RZ, R30.H0_H0 ;  /* 0x2000001eff297230 */ /* 0x000fc40000004100 */
[----:B------:R-:W-:Y:S01]  /*10810*/  FFMA.FTZ R64, R43, R83, R64 ;  /* 0x000000532b407223 */ /* 0x000fe20000010040 */
[----:B------:R-:W-:Y:S02]  /*10820*/  HADD2.F32 R31, -RZ, R28.H0_H0 ;  /* 0x2000001cff1f7230 */ /* 0x000fe40000004100 */
[C---:B------:R-:W-:Y:S01]  /*10830*/  FFMA.FTZ R83, R35.reuse, R62, -R42 ;  /* 0x0000003e23537223 */ /* 0x040fe2000001082a */
[----:B------:R-:W-:Y:S02]  /*10840*/  HADD2.F32 R34, -RZ, R34.H1_H1 ;  /* 0x30000022ff227230 */ /* 0x000fe40000004100 */
[----:B------:R-:W-:Y:S01]  /*10850*/  FFMA.FTZ R85, R35, R66, R88 ;  /* 0x0000004223557223 */ /* 0x000fe20000010058 */
[----:B------:R-:W-:Y:S01]  /*10860*/  FMUL.FTZ R35, R44, R33 ;  /* 0x000000212c237220 */ /* 0x000fe20000410000 */
[----:B------:R-:W-:Y:S01]  /*10870*/  FMUL.FTZ R47, R46, R41 ;  /* 0x000000292e2f7220 */ /* 0x000fe20000410000 */
[----:B------:R-:W-:Y:S01]  /*10880*/  FMUL.FTZ R44, R44, R31 ;  /* 0x0000001f2c2c7220 */ /* 0x000fe20000410000 */
[----:B------:R-:W-:Y:S01]  /*10890*/  FMUL.FTZ R46, R46, R29 ;  /* 0x0000001d2e2e7220 */ /* 0x000fe20000410000 */
[----:B------:R-:W-:Y:S01]  /*108a0*/  FFMA.FTZ R43, R32, R31, -R35 ;  /* 0x0000001f202b7223 */ /* 0x000fe20000010823 */
[----:B------:R-:W-:Y:S01]  /*108b0*/  FFMA.FTZ R30, R34, R29, -R47 ;  /* 0x0000001d221e7223 */ /* 0x000fe2000001082f */
[----:B------:R-:W-:Y:S01]  /*108c0*/  FFMA.FTZ R32, R32, R33, R44 ;  /* 0x0000002120207223 */ /* 0x000fe2000001002c */
        /* <DEDUP_REMOVED lines=8> */
[----:B------:R-:W-:-:S02]  /*10950*/  F2FP.F16.F32.PACK_AB R32, R32, R45 ;  /* 0x0000002d2020723e */ /* 0x000fc400000000ff */
[----:B------:R-:W-:-:S05]  /*10960*/  F2FP.F16.F32.PACK_AB R34, R34, R67 ;  /* 0x000000432222723e */ /* 0x000fca00000000ff */
[----:B------:R1:W-:Y:S02]  /*10970*/  STS.128 [R60+0xc400], R32 ;  /* 0x00c400203c007388 */ /* 0x0003e40000000c00 */
.L_x_1753:
[----:B------:R-:W-:Y:S05]  /*10980*/  BSYNC B2 ;  /* 0x0000000000027941 */ /* 0x000fea0003800000 */
.L_x_1752:
[----:B------:R-:W-:Y:S05]  /*10990*/  @P2 BRA `(.L_x_1749) ;  /* 0x0000000400782947 */ /* 0x000fea0003800000 */
[----:B------:R-:W-:Y:S01]  /*109a0*/  LEA.HI R86, R86, R171, RZ, 0x1d ;  /* 0x000000ab56567211 */ /* 0x000fe200078fe8ff */
[----:B------:R-:W-:Y:S01]  /*109b0*/  HADD2.F32 R41, -RZ, R76.H1_H1 ;  /* 0x3000004cff297230 */ /* 0x000fe20000004100 */
[--C-:B0-----:R-:W-:Y:S01]  /*109c0*/  SHF.R.U32.HI R44, RZ, 0x10, R37.reuse ;  /* 0x00000010ff2c7819 */ /* 0x101fe20000011625 */
[--C-:B------:R-:W-:Y:S01]  /*109d0*/  HADD2.F32 R42, -RZ, R75.reuse.H0_H0 ;  /* 0x2000004bff2a7230 */ /* 0x100fe20000004100 */
[----:B-1----:R-:W-:Y:S01]  /*109e0*/  SHF.R.S32.HI R31, RZ, 0x1f, R86 ;  /* 0x0000001fff1f7819 */ /* 0x002fe20000011456 */
[----:B------:R-:W-:Y:S01]  /*109f0*/  IMAD.SHL.U32 R29, R86, 0x8, RZ ;  /* 0x00000008561d7824 */ /* 0x000fe200078e00ff */
[----:B------:R-:W-:Y:S01]  /*10a00*/  SHF.R.U64 R61, R36, 0x10, R37 ;  /* 0x00000010243d7819 */ /* 0x000fe20000001225 */
[----:B------:R-:W-:Y:S01]  /*10a10*/  HADD2.F32 R44, -RZ, R44.H0_H0 ;  /* 0x2000002cff2c7230 */ /* 0x000fe20000004100 */
[----:B------:R-:W-:Y:S01]  /*10a20*/  LEA.HI R31, R31, R86, RZ, 0x3 ;  /* 0x000000561f1f7211 */ /* 0x000fe200078f18ff */
[----:B------:R-:W-:Y:S01]  /*10a30*/  HADD2.F32 R75, -RZ, R75.H1_H1 ;  /* 0x3000004bff4b7230 */ /* 0x000fe20000004100 */
[----:B------:R-:W-:Y:S01]  /*10a40*/  LOP3.LUT R28, R184, 0x38, R29, 0xf8, !PT ;  /* 0x00000038b81c7812 */ /* 0x000fe200078ef81d */
[----:B------:R-:W-:Y:S01]  /*10a50*/  HADD2.F32 R76, -RZ, R76.H0_H0 ;  /* 0x2000004cff4c7230 */ /* 0x000fe20000004100 */
[----:B------:R-:W-:-:S02]  /*10a60*/  SHF.L.U32 R31, R31, 0xa, RZ ;  /* 0x0000000a1f1f7819 */ /* 0x000fc400000006ff */
[----:B------:R-:W-:Y:S02]  /*10a70*/  LOP3.LUT R32, R28, R185, RZ, 0x3c, !PT ;  /* 0x000000b91c207212 */ /* 0x000fe400078e3cff */
[----:B------:R-:W-:Y:S02]  /*10a80*/  LOP3.LUT R33, R31, 0x7fffe000, RZ, 0xc0, !PT ;  /* 0x7fffe0001f217812 */ /* 0x000fe400078ec0ff */
[----:B------:R-:W0:Y:S01]  /*10a90*/  LDS.128 R28, [R215] ;  /* 0x00000000d71c7984 */ /* 0x000e220000000c00 */
[--C-:B------:R-:W-:Y:S02]  /*10aa0*/  SHF.R.U32.HI R43, RZ, 0x10, R25.reuse ;  /* 0x00000010ff2b7819 */ /* 0x100fe40000011619 */
[----:B------:R-:W-:Y:S02]  /*10ab0*/  IADD3 R33, R32, R33, R186 ;  /* 0x0000002120217210 */ /* 0x000fe40007ffe0ba */
[----:B------:R-:W-:Y:S02]  /*10ac0*/  SHF.R.U64 R65, R24, 0x10, R25 ;  /* 0x0000001018417819 */ /* 0x000fe40000001219 */
[--C-:B------:R-:W-:Y:S01]  /*10ad0*/  SHF.R.U64 R47, R38, 0x10, R39.reuse ;  /* 0x00000010262f7819 */ /* 0x100fe20000001227 */
[----:B------:R-:W-:Y:S01]  /*10ae0*/  IMAD R40, R33, 0x2, R18 ;  /* 0x0000000221287824 */ /* 0x000fe200078e0212 */
[----:B------:R-:W-:-:S02]  /*10af0*/  SHF.R.U32.HI R45, RZ, 0x10, R39 ;  /* 0x00000010ff2d7819 */ /* 0x000fc40000011627 */
[--C-:B------:R-:W-:Y:S02]  /*10b00*/  SHF.R.U32.HI R63, RZ, 0x10, R27.reuse ;  /* 0x00000010ff3f7819 */ /* 0x100fe4000001161b */
[----:B------:R-:W1:Y:S01]  /*10b10*/  LDS.128 R32, [R40+0xc400] ;  /* 0x00c4000028207984 */ /* 0x000e620000000c00 */
[----:B------:R-:W-:Y:S01]  /*10b20*/  SHF.R.U64 R64, R26, 0x10, R27 ;  /* 0x000000101a407819 */ /* 0x000fe2000000121b */
[--C-:B0-----:R-:W-:Y:S02]  /*10b30*/  HADD2.F32 R25, -RZ, R29.reuse.H0_H0 ;  /* 0x2000001dff197230 */ /* 0x101fe40000004100 */
[----:B------:R-:W-:Y:S02]  /*10b40*/  HADD2.F32 R29, -RZ, R29.H1_H1 ;  /* 0x3000001dff1d7230 */ /* 0x000fe40000004100 */
[----:B------:R-:W-:Y:S02]  /*10b50*/  HADD2.F32 R24, -RZ, R28.H0_H0 ;  /* 0x2000001cff187230 */ /* 0x000fe40000004100 */
[----:B------:R-:W-:-:S02]  /*10b60*/  HADD2.F32 R26, -RZ, R30.H0_H0 ;  /* 0x2000001eff1a7230 */ /* 0x000fc40000004100 */
[--C-:B------:R-:W-:Y:S02]  /*10b70*/  HADD2.F32 R27, -RZ, R31.reuse.H0_H0 ;  /* 0x2000001fff1b7230 */ /* 0x100fe40000004100 */
[----:B------:R-:W-:Y:S02]  /*10b80*/  HADD2.F32 R31, -RZ, R31.H1_H1 ;  /* 0x3000001fff1f7230 */ /* 0x000fe40000004100 */
[----:B------:R-:W-:Y:S02]  /*10b90*/  HADD2.F32 R28, -RZ, R28.H1_H1 ;  /* 0x3000001cff1c7230 */ /* 0x000fe40000004100 */
[--C-:B-1----:R-:W-:Y:S02]  /*10ba0*/  HADD2.F32 R36, -RZ, R33.reuse.H0_H0 ;  /* 0x20000021ff247230 */ /* 0x102fe40000004100 */
[----:B------:R-:W-:Y:S02]  /*10bb0*/  HADD2.F32 R37, -RZ, R33.H1_H1 ;  /* 0x30000021ff257230 */ /* 0x000fe40000004100 */
[----:B------:R-:W-:-:S02]  /*10bc0*/  HADD2.F32 R33, -RZ, R32.H0_H0 ;  /* 0x20000020ff217230 */ /* 0x000fc40000004100 */
[C---:B------:R-:W-:Y:S01]  /*10bd0*/  FMUL.FTZ R46, R36.reuse, R42 ;  /* 0x0000002a242e7220 */ /* 0x040fe20000410000 */
[-C--:B------:R-:W-:Y:S01]  /*10be0*/  FMUL.FTZ R60, R36, R41.reuse ;  /* 0x00000029243c7220 */ /* 0x080fe20000410000 */
[----:B------:R-:W-:Y:S02]  /*10bf0*/  HADD2.F32 R36, -RZ, R43.H0_H0 ;  /* 0x2000002bff247230 */ /* 0x000fe40000004100 */
[----:B------:R-:W-:Y:S01]  /*10c00*/  FMUL.FTZ R62, R37, R44 ;  /* 0x0000002c253e7220 */ /* 0x000fe20000410000 */
[C---:B------:R-:W-:Y:S01]  /*10c10*/  FFMA.FTZ R46, R25.reuse, R41, -R46 ;  /* 0x00000029192e7223 */ /* 0x040fe2000001082e */
[----:B------:R-:W-:Y:S01]  /*10c20*/  FFMA.FTZ R60, R25, R42, R60 ;  /* 0x0000002a193c7223 */ /* 0x000fe2000001003c */
[----:B------:R-:W-:Y:S01]  /*10c30*/  FMUL.FTZ R25, R33, R75 ;  /* 0x0000004b21197220 */ /* 0x000fe20000410000 */
[-C--:B------:R-:W-:Y:S01]  /*10c40*/  FMUL.FTZ R42, R37, R36.reuse ;  /* 0x00000024252a7220 */ /* 0x080fe20000410000 */
[----:B------:R-:W-:Y:S01]  /*10c50*/  FFMA.FTZ R41, R29, R36, -R62 ;  /* 0x000000241d297223 */ /* 0x000fe2000001083e */
[-C--:B------:R-:W-:Y:S01]  /*10c60*/  FMUL.FTZ R36, R33, R76.reuse ;  /* 0x0000004c21247220 */ /* 0x080fe20000410000 */
[----:B------:R-:W-:Y:S01]  /*10c70*/  FFMA.FTZ R76, R24, R76, -R25 ;  /* 0x0000004c184c7223 */ /* 0x000fe20000010819 */
[----:B------:R-:W-:-:S02]  /*10c80*/  HADD2.F32 R38, -RZ, R34.H0_H0 ;  /* 0x20000022ff267230 */ /* 0x000fc40000004100 */
[----:B------:R-:W-:Y:S01]  /*10c90*/  FFMA.FTZ R43, R29, R44, R42 ;  /* 0x0000002c1d2b7223 */ /* 0x000fe2000001002a */
[--C-:B------:R-:W-:Y:S02]  /*10ca0*/  HADD2.F32 R37, -RZ, R74.reuse.H1_H1 ;  /* 0x3000004aff257230 */ /* 0x100fe40000004100 */
[----:B------:R-:W-:Y:S01]  /*10cb0*/  FFMA.FTZ R75, R24, R75, R36 ;  /* 0x0000004b184b7223 */ /* 0x000fe20000010024 */
[----:B------:R-:W-:Y:S02]  /*10cc0*/  HADD2.F32 R25, -RZ, R77.H0_H0 ;  /* 0x2000004dff197230 */ /* 0x000fe40000004100 */
[----:B------:R-:W-:Y:S02]  /*10cd0*/  HADD2.F32 R39, -RZ, R35.H0_H0 ;  /* 0x20000023ff277230 */ /* 0x000fe40000004100 */
[C---:B------:R-:W-:Y:S01]  /*10ce0*/  FMUL.FTZ R29, R38.reuse, R37 ;  /* 0x00000025261d7220 */ /* 0x040fe20000410000 */
[----:B------:R-:W-:Y:S02]  /*10cf0*/  HADD2.F32 R74, -RZ, R74.H0_H0 ;  /* 0x2000004aff4a7230 */ /* 0x000fe40000004100 */
[----:B------:R-:W-:Y:S01]  /*10d00*/  FMUL.FTZ R33, R38, R25 ;  /* 0x0000001926217220 */ /* 0x000fe20000410000 */
[----:B------:R-:W-:-:S02]  /*10d10*/  HADD2.F32 R24, -RZ, R77.H1_H1 ;  /* 0x3000004dff187230 */ /* 0x000fc40000004100 */
[C---:B------:R-:W-:Y:S01]  /*10d20*/  FFMA.FTZ R42, R26.reuse, R25, -R29 ;  /* 0x000000191a2a7223 */ /* 0x040fe2000001081d */
[----:B------:R-:W-:Y:S02]  /*10d30*/  HADD2.F32 R35, -RZ, R35.H1_H1 ;  /* 0x30000023ff237230 */ /* 0x000fe40000004100 */
[C---:B------:R-:W-:Y:S01]  /*10d40*/  FMUL.FTZ R44, R39.reuse, R74 ;  /* 0x0000004a272c7220 */ /* 0x040fe20000410000 */
[----:B------:R-:W-:Y:S02]  /*10d50*/  HADD2.F32 R38, -RZ, R45.H0_H0 ;  /* 0x2000002dff267230 */ /* 0x000fe40000004100 */
[-C--:B------:R-:W-:Y:S01]  /*10d60*/  FMUL.FTZ R39, R39, R24.reuse ;  /* 0x0000001827277220 */ /* 0x080fe20000410000 */
[----:B------:R-:W-:Y:S02]  /*10d70*/  HADD2.F32 R36, -RZ, R63.H0_H0 ;  /* 0x2000003fff247230 */ /* 0x000fe40000004100 */
[----:B------:R-:W-:Y:S01]  /*10d80*/  FFMA.FTZ R37, R26, R37, R33 ;  /* 0x000000251a257223 */ /* 0x000fe20000010021 */
[----:B------:R-:W-:Y:S01]  /*10d90*/  FFMA.FTZ R44, R27, R24, -R44 ;  /* 0x000000181b2c7223 */ /* 0x000fe2000001082c */
[----:B------:R-:W-:-:S02]  /*10da0*/  HADD2.F32 R32, -RZ, R32.H1_H1 ;  /* 0x30000020ff207230 */ /* 0x000fc40000004100 */
[----:B------:R-:W-:Y:S01]  /*10db0*/  FMUL.FTZ R26, R35, R38 ;  /* 0x00000026231a7220 */ /* 0x000fe20000410000 */
[----:B------:R-:W-:Y:S02]  /*10dc0*/  HADD2.F32 R34, -RZ, R34.H1_H1 ;  /* 0x30000022ff227230 */ /* 0x000fe40000004100 */
[----:B------:R-:W-:Y:S01]  /*10dd0*/  FFMA.FTZ R74, R27, R74, R39 ;  /* 0x0000004a1b4a7223 */ /* 0x000fe20000010027 */
[-C--:B------:R-:W-:Y:S01]  /*10de0*/  FMUL.FTZ R24, R35, R36.reuse ;  /* 0x0000002423187220 */ /* 0x080fe20000410000 */
[----:B------:R-:W-:Y:S02]  /*10df0*/  HADD2.F32 R29, -RZ, R61.H0_H0 ;  /* 0x2000003dff1d7230 */ /* 0x000fe40000004100 */
[C---:B------:R-:W-:Y:S01]  /*10e00*/  FFMA.FTZ R45, R31.reuse, R36, -R26 ;  /* 0x000000241f2d7223 */ /* 0x040fe2000001081a */
[----:B------:R-:W-:Y:S02]  /*10e10*/  HADD2.F32 R33, -RZ, R47.H0_H0 ;  /* 0x2000002fff217230 */ /* 0x000fe40000004100 */
[----:B------:R-:W-:Y:S01]  /*10e20*/  FFMA.FTZ R47, R31, R38, R24 ;  /* 0x000000261f2f7223 */ /* 0x000fe20000010018 */
[----:B------:R-:W-:-:S02]  /*10e30*/  HADD2.F32 R25, -RZ, R65.H0_H0 ;  /* 0x20000041ff197230 */ /* 0x000fc40000004100 */
[----:B------:R-:W-:Y:S01]  /*10e40*/  FMUL.FTZ R31, R32, R29 ;  /* 0x0000001d201f7220 */ /* 0x000fe20000410000 */
[----:B------:R-:W-:Y:S02]  /*10e50*/  HADD2.F32 R27, -RZ, R64.H0_H0 ;  /* 0x20000040ff1b7230 */ /* 0x000fe40000004100 */
[----:B------:R-:W-:Y:S01]  /*10e60*/  FMUL.FTZ R39, R34, R33 ;  /* 0x0000002122277220 */ /* 0x000fe20000410000 */
[----:B------:R-:W-:Y:S02]  /*10e70*/  HADD2.F32 R30, -RZ, R30.H1_H1 ;  /* 0x3000001eff1e7230 */ /* 0x000fe40000004100 */
[-C--:B------:R-:W-:Y:S01]  /*10e80*/  FMUL.FTZ R32, R32, R25.reuse ;  /* 0x0000001920207220 */ /* 0x080fe20000410000 */
[----:B------:R-:W-:Y:S01]  /*10e90*/  FFMA.FTZ R35, R28, R25, -R31 ;  /* 0x000000191c237223 */ /* 0x000fe2000001081f */
[-C--:B------:R-:W-:Y:S01]  /*10ea0*/  FMUL.FTZ R34, R34, R27.reuse ;  /* 0x0000001b22227220 */ /* 0x080fe20000410000 */
        /* <DEDUP_REMOVED lines=13> */
.L_x_1749:
[----:B------:R-:W-:Y:S05]  /*10f80*/  BSYNC B1 ;  /* 0x0000000000017941 */ /* 0x000fea0003800000 */
.L_x_1748:
[----:B------:R-:W-:-:S13]  /*10f90*/  ISETP.GE.AND P0, PT, R219, R73, PT ;  /* 0x00000049db00720c */ /* 0x000fda0003f06270 */
[----:B------:R-:W-:Y:S05]  /*10fa0*/  @P0 BRA `(.L_x_1729) ;  /* 0x0000001000940947 */ /* 0x000fea0003800000 */
[----:B01----:R-:W0:Y:S01]  /*10fb0*/  LDC R32, c[0x0][0x3f4] ;  /* 0x0000fd00ff207b82 */ /* 0x003e220000000800 */
[----:B------:R-:W-:Y:S01]  /*10fc0*/  BSSY B1, `(.L_x_1754) ;  /* 0x0000063000017945 */ /* 0x000fe20003800000 */
[-C--:B0-----:R-:W-:Y:S02]  /*10fd0*/  ISETP.GE.AND P0, PT, R16, R32.reuse, PT ;  /* 0x000000201000720c */ /* 0x081fe40003f06270 */
[-C--:B------:R-:W-:Y:S02]  /*10fe0*/  ISETP.GE.AND P1, PT, R168, R32.reuse, PT ;  /* 0x00000020a800720c */ /* 0x080fe40003f26270 */
[----:B------:R-:W-:-:S09]  /*10ff0*/  ISETP.GE.AND P2, PT, R169, R32, PT ;  /* 0x00000020a900720c */ /* 0x000fd20003f46270 */
[----:B------:R-:W-:Y:S05]  /*11000*/  @P0 BRA `(.L_x_1755) ;  /* 0x0000000400780947 */ /* 0x000fea0003800000 */
[----:B--2---:R-:W-:Y:S01]  /*11010*/  LEA.HI R24, R32, R199, RZ, 0x1d ;  /* 0x000000c720187211 */ /* 0x004fe200078fe8ff */
[----:B------:R-:W-:Y:S01]  /*11020*/  HADD2.F32 R38, -RZ, R80.H1_H1 ;  /* 0x30000050ff267230 */ /* 0x000fe20000004100 */
[----:B------:R-:W-:Y:S01]  /*11030*/  SHF.R.U32.HI R41, RZ, 0x10, R49 ;  /* 0x00000010ff297819 */ /* 0x000fe20000011631 */
[--C-:B------:R-:W-:Y:S01]  /*11040*/  HADD2.F32 R39, -RZ, R78.reuse.H1_H1 ;  /* 0x3000004eff277230 */ /* 0x100fe20000004100 */
[----:B------:R-:W-:Y:S01]  /*11050*/  SHF.R.S32.HI R25, RZ, 0x1f, R24 ;  /* 0x0000001fff197819 */ /* 0x000fe20000011418 */
[----:B------:R-:W-:Y:S01]  /*11060*/  IMAD.SHL.U32 R26, R24, 0x8, RZ ;  /* 0x00000008181a7824 */ /* 0x000fe200078e00ff */
[----:B------:R-:W-:Y:S01]  /*11070*/  SHF.R.U32.HI R40, RZ, 0x10, R5 ;  /* 0x00000010ff287819 */ /* 0x000fe20000011605 */
[----:B------:R-:W-:Y:S01]  /*11080*/  HADD2.F32 R78, -RZ, R78.H0_H0 ;  /* 0x2000004eff4e7230 */ /* 0x000fe20000004100 */
[----:B------:R-:W-:Y:S01]  /*11090*/  LEA.HI R24, R25, R24, RZ, 0x3 ;  /* 0x0000001819187211 */ /* 0x000fe200078f18ff */
[----:B------:R-:W-:Y:S01]  /*110a0*/  HADD2.F32 R80, -RZ, R80.H0_H0 ;  /* 0x20000050ff507230 */ /* 0x000fe20000004100 */
[----:B------:R-:W-:Y:S01]  /*110b0*/  LOP3.LUT R25, R181, 0x38, R26, 0xf8, !PT ;  /* 0x00000038b5197812 */ /* 0x000fe200078ef81a */
[----:B------:R-:W-:Y:S01]  /*110c0*/  HADD2.F32 R40, -RZ, R40.H0_H0 ;  /* 0x20000028ff287230 */ /* 0x000fe20000004100 */
[----:B------:R-:W-:Y:S01]  /*110d0*/  SHF.R.U64 R60, R48, 0x10, R49 ;  /* 0x00000010303c7819 */ /* 0x000fe20000001231 */
[----:B------:R-:W-:Y:S01]  /*110e0*/  IMAD.SHL.U32 R24, R24, 0x400, RZ ;  /* 0x0000040018187824 */ /* 0x000fe200078e00ff */
[----:B------:R-:W-:-:S02]  /*110f0*/  LOP3.LUT R29, R25, R218, RZ, 0x3c, !PT ;  /* 0x000000da191d7212 */ /* 0x000fc400078e3cff */
[----:B------:R-:W-:Y:S02]  /*11100*/  SHF.R.U64 R48, R4, 0x10, R5 ;  /* 0x0000001004307819 */ /* 0x000fe40000001205 */
[----:B------:R-:W-:Y:S02]  /*11110*/  LOP3.LUT R28, R24, 0x7fffe000, RZ, 0xc0, !PT ;  /* 0x7fffe000181c7812 */ /* 0x000fe400078ec0ff */
[----:B------:R-:W0:Y:S01]  /*11120*/  LDS.128 R24, [R216] ;  /* 0x00000000d8187984 */ /* 0x000e220000000c00 */
[----:B------:R-:W-:Y:S02]  /*11130*/  SHF.R.U64 R49, R50, 0x10, R51 ;  /* 0x0000001032317819 */ /* 0x000fe40000001233 */
[----:B------:R-:W-:Y:S02]  /*11140*/  IADD3 R29, R29, R28, R188 ;  /* 0x0000001c1d1d7210 */ /* 0x000fe40007ffe0bc */
[----:B------:R-:W-:Y:S02]  /*11150*/  SHF.R.U64 R47, R6, 0x10, R7 ;  /* 0x00000010062f7819 */ /* 0x000fe40000001207 */
[----:B------:R-:W-:-:S02]  /*11160*/  LEA R33, R29, R18, 0x1 ;  /* 0x000000121d217211 */ /* 0x000fc400078e08ff */
[----:B------:R-:W-:Y:S02]  /*11170*/  SHF.R.U32.HI R50, RZ, 0x10, R51 ;  /* 0x00000010ff327819 */ /* 0x000fe40000011633 */
[----:B------:R-:W-:Y:S01]  /*11180*/  SHF.R.U32.HI R43, RZ, 0x10, R7 ;  /* 0x00000010ff2b7819 */ /* 0x000fe20000011607 */
[----:B------:R-:W1:Y:S01]  /*11190*/  LDS.128 R28, [R33+0xc400] ;  /* 0x00c40000211c7984 */ /* 0x000e620000000c00 */
[--C-:B0-----:R-:W-:Y:S02]  /*111a0*/  HADD2.F32 R5, -RZ, R25.reuse.H0_H0 ;  /* 0x20000019ff057230 */ /* 0x101fe40000004100 */
[----:B------:R-:W-:Y:S02]  /*111b0*/  HADD2.F32 R4, -RZ, R24.H0_H0 ;  /* 0x20000018ff047230 */ /* 0x000fe40000004100 */
[----:B------:R-:W-:Y:S02]  /*111c0*/  HADD2.F32 R25, -RZ, R25.H1_H1 ;  /* 0x30000019ff197230 */ /* 0x000fe40000004100 */
[----:B------:R-:W-:-:S02]  /*111d0*/  HADD2.F32 R6, -RZ, R26.H0_H0 ;  /* 0x2000001aff067230 */ /* 0x000fc40000004100 */
        /* <DEDUP_REMOVED lines=8> */
[C---:B------:R-:W-:Y:S01]  /*11260*/  FFMA.FTZ R42, R5.reuse, R38, -R42 ;  /* 0x00000026052a7223 */ /* 0x040fe2000001082a */
[----:B------:R-:W-:Y:S01]  /*11270*/  FFMA.FTZ R44, R5, R39, R44 ;  /* 0x00000027052c7223 */ /* 0x000fe2000001002c */
[----:B------:R-:W-:Y:S01]  /*11280*/  FMUL.FTZ R5, R29, R78 ;  /* 0x0000004e1d057220 */ /* 0x000fe20000410000 */
[C---:B------:R-:W-:Y:S01]  /*11290*/  FMUL.FTZ R38, R35.reuse, R40 ;  /* 0x0000002823267220 */ /* 0x040fe20000410000 */
[----:B------:R-:W-:Y:S01]  /*112a0*/  FMUL.FTZ R46, R35, R34 ;  /* 0x00000022232e7220 */ /* 0x000fe20000410000 */
[----:B------:R-:W-:Y:S02]  /*112b0*/  HADD2.F32 R36, -RZ, R30.H0_H0 ;  /* 0x2000001eff247230 */ /* 0x000fe40000004100 */
[-C--:B------:R-:W-:Y:S01]  /*112c0*/  FMUL.FTZ R29, R29, R80.reuse ;  /* 0x000000501d1d7220 */ /* 0x080fe20000410000 */
[----:B------:R-:W-:Y:S02]  /*112d0*/  HADD2.F32 R35, -RZ, R79.H0_H0 ;  /* 0x2000004fff237230 */ /* 0x000fe40000004100 */
[----:B------:R-:W-:Y:S01]  /*112e0*/  FFMA.FTZ R80, R4, R80, -R5 ;  /* 0x0000005004507223 */ /* 0x000fe20000010805 */
[----:B------:R-:W-:Y:S01]  /*112f0*/  FFMA.FTZ R39, R25, R34, -R38 ;  /* 0x0000002219277223 */ /* 0x000fe20000010826 */
[----:B------:R-:W-:-:S02]  /*11300*/  HADD2.F32 R5, -RZ, R81.H0_H0 ;  /* 0x20000051ff057230 */ /* 0x000fc40000004100 */
[----:B------:R-:W-:Y:S01]  /*11310*/  FFMA.FTZ R41, R25, R40, R46 ;  /* 0x0000002819297223 */ /* 0x000fe2000001002e */
[----:B------:R-:W-:Y:S02]  /*11320*/  HADD2.F32 R37, -RZ, R31.H0_H0 ;  /* 0x2000001fff257230 */ /* 0x000fe40000004100 */
[----:B------:R-:W-:Y:S01]  /*11330*/  FFMA.FTZ R78, R4, R78, R29 ;  /* 0x0000004e044e7223 */ /* 0x000fe2000001001d */
[----:B------:R-:W-:Y:S02]  /*11340*/  HADD2.F32 R38, -RZ, R79.H1_H1 ;  /* 0x3000004fff267230 */ /* 0x000fe40000004100 */
[C---:B------:R-:W-:Y:S01]  /*11350*/  FMUL.FTZ R25, R36.reuse, R35 ;  /* 0x0000002324197220 */ /* 0x040fe20000410000 */
[----:B------:R-:W-:Y:S02]  /*11360*/  HADD2.F32 R4, -RZ, R81.H1_H1 ;  /* 0x30000051ff047230 */ /* 0x000fe40000004100 */
[----:B------:R-:W-:Y:S01]  /*11370*/  FMUL.FTZ R29, R36, R5 ;  /* 0x00000005241d7220 */ /* 0x000fe20000410000 */
[----:B------:R-:W-:-:S02]  /*11380*/  HADD2.F32 R31, -RZ, R31.H1_H1 ;  /* 0x3000001fff1f7230 */ /* 0x000fc40000004100 */
[C---:B------:R-:W-:Y:S01]  /*11390*/  FFMA.FTZ R40, R6.reuse, R5, -R25 ;  /* 0x0000000506287223 */ /* 0x040fe20000010819 */
[----:B------:R-:W-:Y:S02]  /*113a0*/  HADD2.F32 R36, -RZ, R43.H0_H0 ;  /* 0x2000002bff247230 */ /* 0x000fe40000004100 */
[C---:B------:R-:W-:Y:S01]  /*113b0*/  FMUL.FTZ R46, R37.reuse, R38 ;  /* 0x00000026252e7220 */ /* 0x040fe20000410000 */
[----:B------:R-:W-:Y:S02]  /*113c0*/  HADD2.F32 R34, -RZ, R50.H0_H0 ;  /* 0x20000032ff227230 */ /* 0x000fe40000004100 */
[-C--:B------:R-:W-:Y:S01]  /*113d0*/  FMUL.FTZ R5, R37, R4.reuse ;  /* 0x0000000425057220 */ /* 0x080fe20000410000 */
[----:B------:R-:W-:Y:S01]  /*113e0*/  FFMA.FTZ R37, R6, R35, R29 ;  /* 0x0000002306257223 */ /* 0x000fe2000001001d */
[----:B------:R-:W-:Y:S01]  /*113f0*/  FFMA.FTZ R46, R7, R4, -R46 ;  /* 0x00000004072e7223 */ /* 0x000fe2000001082e */
[----:B------:R-:W-:Y:S02]  /*11400*/  HADD2.F32 R28, -RZ, R28.H1_H1 ;  /* 0x3000001cff1c7230 */ /* 0x000fe40000004100 */
[----:B------:R-:W-:Y:S01]  /*11410*/  FMUL.FTZ R6, R31, R36 ;  /* 0x000000241f067220 */ /* 0x000fe20000410000 */
[----:B------:R-:W-:-:S02]  /*11420*/  HADD2.F32 R30, -RZ, R30.H1_H1 ;  /* 0x3000001eff1e7230 */ /* 0x000fc40000004100 */
[----:B------:R-:W-:Y:S01]  /*11430*/  FFMA.FTZ R38, R7, R38, R5 ;  /* 0x0000002607267223 */ /* 0x000fe20000010005 */
[-C--:B------:R-:W-:Y:S01]  /*11440*/  FMUL.FTZ R4, R31, R34.reuse ;  /* 0x000000221f047220 */ /* 0x080fe20000410000 */
[----:B------:R-:W-:Y:S02]  /*11450*/  HADD2.F32 R25, -RZ, R48.H0_H0 ;  /* 0x20000030ff197230 */ /* 0x000fe40000004100 */
[C---:B------:R-:W-:Y:S01]  /*11460*/  FFMA.FTZ R45, R27.reuse, R34, -R6 ;  /* 0x000000221b2d7223 */ /* 0x040fe20000010806 */
[----:B------:R-:W-:Y:S02]  /*11470*/  HADD2.F32 R29, -RZ, R47.H0_H0 ;  /* 0x2000002fff1d7230 */ /* 0x000fe40000004100 */
[----:B------:R-:W-:Y:S01]  /*11480*/  FFMA.FTZ R47, R27, R36, R4 ;  /* 0x000000241b2f7223 */ /* 0x000fe20000010004 */
[----:B------:R-:W-:Y:S02]  /*11490*/  HADD2.F32 R5, -RZ, R60.H0_H0 ;  /* 0x2000003cff057230 */ /* 0x000fe40000004100 */
[----:B------:R-:W-:Y:S01]  /*114a0*/  FMUL.FTZ R27, R28, R25 ;  /* 0x000000191c1b7220 */ /* 0x000fe20000410000 */
[----:B------:R-:W-:-:S02]  /*114b0*/  HADD2.F32 R7, -RZ, R49.H0_H0 ;  /* 0x20000031ff077230 */ /* 0x000fc40000004100 */
[----:B------:R-:W-:Y:S01]  /*114c0*/  FMUL.FTZ R43, R30, R29 ;  /* 0x0000001d1e2b7220 */ /* 0x000fe20000410000 */
[----:B------:R-:W-:Y:S02]  /*114d0*/  HADD2.F32 R24, -RZ, R24.H1_H1 ;  /* 0x30000018ff187230 */ /* 0x000fe40000004100 */
[----:B------:R-:W-:Y:S01]  /*114e0*/  FMUL.FTZ R28, R28, R5 ;  /* 0x000000051c1c7220 */ /* 0x000fe20000410000 */
[----:B------:R-:W-:Y:S02]  /*114f0*/  HADD2.F32 R26, -RZ, R26.H1_H1 ;  /* 0x3000001aff1a7230 */ /* 0x000fe40000004100 */
        /* <DEDUP_REMOVED lines=15> */
.L_x_1755:
[----:B------:R-:W-:Y:S05]  /*115f0*/  BSYNC B1 ;  /* 0x0000000000017941 */ /* 0x000fea0003800000 */
.L_x_1754:
[----:B------:R-:W-:Y:S04]  /*11600*/  BSSY B1, `(.L_x_1756) ;  /* 0x0000060000017945 */ /* 0x000fe80003800000 */
[----:B------:R-:W-:Y:S05]  /*11610*/  @P1 BRA `(.L_x_1757) ;  /* 0x0000000400781947 */ /* 0x000fea0003800000 */
[----:B0-----:R-:W-:Y:S01]  /*11620*/  LEA.HI R4, R32, R170, RZ, 0x1d ;  /* 0x000000aa20047211 */ /* 0x001fe200078fe8ff */
[----:B------:R-:W-:Y:S01]  /*11630*/  HADD2.F32 R35, -RZ, R69.H1_H1 ;  /* 0x30000045ff237230 */ /* 0x000fe20000004100 */
[----:B------:R-:W-:Y:S01]  /*11640*/  SHF.R.U32.HI R36, RZ, 0x10, R9 ;  /* 0x00000010ff247819 */ /* 0x000fe20000011609 */
[----:B------:R-:W-:Y:S01]  /*11650*/  HADD2.F32 R34, -RZ, R71.H1_H1 ;  /* 0x30000047ff227230 */ /* 0x000fe20000004100 */
[----:B------:R-:W-:Y:S01]  /*11660*/  SHF.R.S32.HI R5, RZ, 0x1f, R4 ;  /* 0x0000001fff057819 */ /* 0x000fe20000011404 */
[----:B------:R-:W-:Y:S01]  /*11670*/  IMAD.SHL.U32 R6, R4, 0x8, RZ ;  /* 0x0000000804067824 */ /* 0x000fe200078e00ff */
[----:B------:R-:W-:Y:S01]  /*11680*/  SHF.R.U64 R47, R52, 0x10, R53 ;  /* 0x00000010342f7819 */ /* 0x000fe20000001235 */
[----:B------:R-:W-:Y:S01]  /*11690*/  HADD2.F32 R36, -RZ, R36.H0_H0 ;  /* 0x20000024ff247230 */ /* 0x000fe20000004100 */
[----:B------:R-:W-:Y:S02]  /*116a0*/  LEA.HI R4, R5, R4, RZ, 0x3 ;  /* 0x0000000405047211 */ /* 0x000fe400078f18ff */
[----:B------:R-:W-:-:S02]  /*116b0*/  LOP3.LUT R5, R181, 0x38, R6, 0xf8, !PT ;  /* 0x00000038b5057812 */ /* 0x000fc400078ef806 */
[----:B------:R-:W-:Y:S01]  /*116c0*/  SHF.R.U64 R45, R8, 0x10, R9 ;  /* 0x00000010082d7819 */ /* 0x000fe20000001209 */
[----:B------:R-:W-:Y:S01]  /*116d0*/  IMAD.SHL.U32 R4, R4, 0x400, RZ ;  /* 0x0000040004047824 */ /* 0x000fe200078e00ff */
[----:B--2---:R-:W-:Y:S02]  /*116e0*/  LOP3.LUT R25, R5, R218, RZ, 0x3c, !PT ;  /* 0x000000da05197212 */ /* 0x004fe400078e3cff */
[----:B------:R-:W-:Y:S02]  /*116f0*/  SHF.R.U32.HI R52, RZ, 0x10, R53 ;  /* 0x00000010ff347819 */ /* 0x000fe40000011635 */
[----:B------:R-:W-:Y:S02]  /*11700*/  LOP3.LUT R24, R4, 0x7fffe000, RZ, 0xc0, !PT ;  /* 0x7fffe00004187812 */ /* 0x000fe400078ec0ff */
[----:B------:R-:W0:Y:S01]  /*11710*/  LDS.128 R4, [R214] ;  /* 0x00000000d6047984 */ /* 0x000e220000000c00 */
[----:B------:R-:W-:Y:S02]  /*11720*/  SHF.R.U64 R43, R10, 0x10, R11 ;  /* 0x000000100a2b7819 */ /* 0x000fe4000000120b */
[----:B------:R-:W-:-:S02]  /*11730*/  IADD3 R25, R25, R24, R188 ;  /* 0x0000001819197210 */ /* 0x000fc40007ffe0bc */
[--C-:B------:R-:W-:Y:S02]  /*11740*/  SHF.R.U64 R46, R54, 0x10, R55.reuse ;  /* 0x00000010362e7819 */ /* 0x100fe40000001237 */
[----:B------:R-:W-:Y:S01]  /*11750*/  SHF.R.U32.HI R54, RZ, 0x10, R55 ;  /* 0x00000010ff367819 */ /* 0x000fe20000011637 */
[----:B------:R-:W-:Y:S01]  /*11760*/  IMAD R28, R25, 0x2, R18 ;  /* 0x00000002191c7824 */ /* 0x000fe200078e0212 */
[----:B------:R-:W-:-:S04]  /*11770*/  SHF.R.U32.HI R41, RZ, 0x10, R11 ;  /* 0x00000010ff297819 */ /* 0x000fc8000001160b */
[----:B------:R-:W1:Y:S01]  /*11780*/  LDS.128 R24, [R28+0xc400] ;  /* 0x00c400001c187984 */ /* 0x000e620000000c00 */
[--C-:B0-----:R-:W-:Y:S02]  /*11790*/  HADD2.F32 R8, -RZ, R5.reuse.H0_H0 ;  /* 0x20000005ff087230 */ /* 0x101fe40000004100 */
[----:B------:R-:W-:Y:S02]  /*117a0*/  HADD2.F32 R9, -RZ, R5.H1_H1 ;  /* 0x30000005ff097230 */ /* 0x000fe40000004100 */
[----:B------:R-:W-:Y:S02]  /*117b0*/  HADD2.F32 R5, -RZ, R4.H0_H0 ;  /* 0x20000004ff057230 */ /* 0x000fe40000004100 */
[----:B------:R-:W-:Y:S02]  /*117c0*/  HADD2.F32 R10, -RZ, R6.H0_H0 ;  /* 0x20000006ff0a7230 */ /* 0x000fe40000004100 */
[--C-:B------:R-:W-:Y:S02]  /*117d0*/  HADD2.F32 R11, -RZ, R7.reuse.H0_H0 ;  /* 0x20000007ff0b7230 */ /* 0x100fe40000004100 */
[----:B------:R-:W-:-:S02]  /*117e0*/  HADD2.F32 R7, -RZ, R7.H1_H1 ;  /* 0x30000007ff077230 */ /* 0x000fc40000004100 */
[----:B------:R-:W-:Y:S02]  /*117f0*/  HADD2.F32 R4, -RZ, R4.H1_H1 ;  /* 0x30000004ff047230 */ /* 0x000fe40000004100 */
[--C-:B-1----:R-:W-:Y:S02]  /*11800*/  HADD2.F32 R29, -RZ, R25.reuse.H0_H0 ;  /* 0x20000019ff1d7230 */ /* 0x102fe40000004100 */
[----:B------:R-:W-:Y:S02]  /*11810*/  HADD2.F32 R30, -RZ, R25.H1_H1 ;  /* 0x30000019ff1e7230 */ /* 0x000fe40000004100 */
[----:B------:R-:W-:Y:S02]  /*11820*/  HADD2.F32 R25, -RZ, R24.H0_H0 ;  /* 0x20000018ff197230 */ /* 0x000fe40000004100 */
[C---:B------:R-:W-:Y:S01]  /*11830*/  FMUL.FTZ R37, R29.reuse, R35 ;  /* 0x000000231d257220 */ /* 0x040fe20000410000 */
[----:B------:R-:W-:Y:S01]  /*11840*/  FMUL.FTZ R39, R29, R34 ;  /* 0x000000221d277220 */ /* 0x000fe20000410000 */
[----:B------:R-:W-:-:S02]  /*11850*/  HADD2.F32 R29, -RZ, R52.H0_H0 ;  /* 0x20000034ff1d7230 */ /* 0x000fc40000004100 */
[----:B------:R-:W-:Y:S01]  /*11860*/  FMUL.FTZ R38, R30, R36 ;  /* 0x000000241e267220 */ /* 0x000fe20000410000 */
[C---:B------:R-:W-:Y:S01]  /*11870*/  FFMA.FTZ R37, R8.reuse, R34, -R37 ;  /* 0x0000002208257223 */ /* 0x040fe20000010825 */
[----:B------:R-:W-:Y:S02]  /*11880*/  HADD2.F32 R34, -RZ, R69.H0_H0 ;  /* 0x20000045ff227230 */ /* 0x000fe40000004100 */
[----:B------:R-:W-:Y:S01]  /*11890*/  FFMA.FTZ R39, R8, R35, R39 ;  /* 0x0000002308277223 */ /* 0x000fe20000010027 */
[----:B------:R-:W-:Y:S02]  /*118a0*/  HADD2.F32 R8, -RZ, R71.H0_H0 ;  /* 0x20000047ff087230 */ /* 0x000fe40000004100 */
[-C--:B------:R-:W-:Y:S01]  /*118b0*/  FMUL.FTZ R40, R30, R29.reuse ;  /* 0x0000001d1e287220 */ /* 0x080fe20000410000 */
[----:B------:R-:W-:Y:S01]  /*118c0*/  FFMA.FTZ R38, R9, R29, -R38 ;  /* 0x0000001d09267223 */ /* 0x000fe20000010826 */
[----:B------:R-:W-:Y:S01]  /*118d0*/  FMUL.FTZ R30, R25, R34 ;  /* 0x00000022191e7220 */ /* 0x000fe20000410000 */
[----:B------:R-:W-:-:S02]  /*118e0*/  HADD2.F32 R31, -RZ, R26.H0_H0 ;  /* 0x2000001aff1f7230 */ /* 0x000fc40000004100 */
[-C--:B------:R-:W-:Y:S01]  /*118f0*/  FMUL.FTZ R25, R25, R8.reuse ;  /* 0x0000000819197220 */ /* 0x080fe20000410000 */
[----:B------:R-:W-:Y:S02]  /*11900*/  HADD2.F32 R29, -RZ, R70.H0_H0 ;  /* 0x20000046ff1d7230 */ /* 0x000fe40000004100 */
[C---:B------:R-:W-:Y:S01]  /*11910*/  FFMA.FTZ R35, R5.reuse, R8, -R30 ;  /* 0x0000000805237223 */ /* 0x040fe2000001081e */
[----:B------:R-:W-:Y:S02]  /*11920*/  HADD2.F32 R8, -RZ, R72.H0_H0 ;  /* 0x20000048ff087230 */ /* 0x000fe40000004100 */
[----:B------:R-:W-:Y:S01]  /*11930*/  FFMA.FTZ R34, R5, R34, R25 ;  /* 0x0000002205227223 */ /* 0x000fe20000010019 */
[----:B------:R-:W-:Y:S02]  /*11940*/  HADD2.F32 R33, -RZ, R27.H0_H0 ;  /* 0x2000001bff217230 */ /* 0x000fe40000004100 */
[----:B------:R-:W-:Y:S01]  /*11950*/  FMUL.FTZ R5, R31, R29 ;  /* 0x0000001d1f057220 */ /* 0x000fe20000410000 */
[----:B------:R-:W-:-:S02]  /*11960*/  HADD2.F32 R70, -RZ, R70.H1_H1 ;  /* 0x30000046ff467230 */ /* 0x000fc40000004100 */
[----:B------:R-:W-:Y:S01]  /*11970*/  FFMA.FTZ R40, R9, R36, R40 ;  /* 0x0000002409287223 */ /* 0x000fe20000010028 */
[----:B------:R-:W-:Y:S02]  /*11980*/  HADD2.F32 R72, -RZ, R72.H1_H1 ;  /* 0x30000048ff487230 */ /* 0x000fe40000004100 */
[-C--:B------:R-:W-:Y:S01]  /*11990*/  FMUL.FTZ R9, R31, R8.reuse ;  /* 0x000000081f097220 */ /* 0x080fe20000410000 */
[----:B------:R-:W-:Y:S01]  /*119a0*/  FFMA.FTZ R31, R10, R8, -R5 ;  /* 0x000000080a1f7223 */ /* 0x000fe20000010805 */
[C---:B------:R-:W-:Y:S01]  /*119b0*/  FMUL.FTZ R36, R33.reuse, R70 ;  /* 0x0000004621247220 */ /* 0x040fe20000410000 */
[----:B------:R-:W-:Y:S02]  /*119c0*/  HADD2.F32 R27, -RZ, R27.H1_H1 ;  /* 0x3000001bff1b7230 */ /* 0x000fe40000004100 */
[-C--:B------:R-:W-:Y:S01]  /*119d0*/  FMUL.FTZ R33, R33, R72.reuse ;  /* 0x0000004821217220 */ /* 0x080fe20000410000 */
[----:B------:R-:W-:Y:S02]  /*119e0*/  HADD2.F32 R30, -RZ, R41.H0_H0 ;  /* 0x20000029ff1e7230 */ /* 0x000fe40000004100 */
[----:B------:R-:W-:Y:S01]  /*119f0*/  FFMA.FTZ R36, R11, R72, -R36 ;  /* 0x000000480b247223 */ /* 0x000fe20000010824 */
[----:B------:R-:W-:-:S02]  /*11a00*/  HADD2.F32 R8, -RZ, R54.H0_H0 ;  /* 0x20000036ff087230 */ /* 0x000fc40000004100 */
[----:B------:R-:W-:Y:S01]  /*11a10*/  FFMA.FTZ R33, R11, R70, R33 ;  /* 0x000000460b217223 */ /* 0x000fe20000010021 */
[----:B------:R-:W-:Y:S02]  /*11a20*/  HADD2.F32 R24, -RZ, R24.H1_H1 ;  /* 0x30000018ff187230 */ /* 0x000fe40000004100 */
[C---:B------:R-:W-:Y:S01]  /*11a30*/  FMUL.FTZ R42, R27.reuse, R30 ;  /* 0x0000001e1b2a7220 */ /* 0x040fe20000410000 */
[----:B------:R-:W-:Y:S02]  /*11a40*/  HADD2.F32 R11, -RZ, R45.H0_H0 ;  /* 0x2000002dff0b7230 */ /* 0x000fe40000004100 */
[----:B------:R-:W-:Y:S01]  /*11a50*/  FMUL.FTZ R44, R27, R8 ;  /* 0x000000081b2c7220 */ /* 0x000fe20000410000 */
[----:B------:R-:W-:Y:S02]  /*11a60*/  HADD2.F32 R5, -RZ, R47.H0_H0 ;  /* 0x2000002fff057230 */ /* 0x000fe40000004100 */
[----:B------:R-:W-:Y:S01]  /*11a70*/  FFMA.FTZ R10, R10, R29, R9 ;  /* 0x0000001d0a0a7223 */ /* 0x000fe20000010009 */
[----:B------:R-:W-:-:S02]  /*11a80*/  HADD2.F32 R26, -RZ, R26.H1_H1 ;  /* 0x3000001aff1a7230 */ /* 0x000fc40000004100 */
[C---:B------:R-:W-:Y:S01]  /*11a90*/  FFMA.FTZ R41, R7.reuse, R8, -R42 ;  /* 0x0000000807297223 */ /* 0x040fe2000001082a */
[----:B------:R-:W-:Y:S02]  /*11aa0*/  HADD2.F32 R25, -RZ, R43.H0_H0 ;  /* 0x2000002bff197230 */ /* 0x000fe40000004100 */
[----:B------:R-:W-:Y:S01]  /*11ab0*/  FFMA.FTZ R44, R7, R30, R44 ;  /* 0x0000001e072c7223 */ /* 0x000fe2000001002c */
[----:B------:R-:W-:Y:S02]  /*11ac0*/  HADD2.F32 R9, -RZ, R46.H0_H0 ;  /* 0x2000002eff097230 */ /* 0x000fe40000004100 */
[C---:B------:R-:W-:Y:S01]  /*11ad0*/  FMUL.FTZ R7, R24.reuse, R11 ;  /* 0x0000000b18077220 */ /* 0x040fe20000410000 */
[----:B------:R-:W-:Y:S02]  /*11ae0*/  HADD2.F32 R6, -RZ, R6.H1_H1 ;  /* 0x30000006ff067230 */ /* 0x000fe40000004100 */
        /* <DEDUP_REMOVED lines=17> */
.L_x_1757:
[----:B------:R-:W-:Y:S05]  /*11c00*/  BSYNC B1 ;  /* 0x0000000000017941 */ /* 0x000fea0003800000 */
.L_x_1756:
[----:B------:R-:W-:Y:S05]  /*11c10*/  @P2 BRA `(.L_x_1729) ;  /* 0x0000000400782947 */ /* 0x000fea0003800000 */
[----:B------:R-:W-:Y:S01]  /*11c20*/  LEA.HI R32, R32, R171, RZ, 0x1d ;  /* 0x000000ab20207211 */ /* 0x000fe200078fe8ff */
[----:B--2---:R-:W-:Y:S01]  /*11c30*/  HADD2.F32 R29, -RZ, R20.H1_H1 ;  /* 0x30000014ff1d7230 */ /* 0x004fe20000004100 */
[----:B------:R-:W-:Y:S01]  /*11c40*/  SHF.R.U64 R40, R56, 0x10, R57 ;  /* 0x0000001038287819 */ /* 0x000fe20000001239 */
[--C-:B------:R-:W-:Y:S01]  /*11c50*/  HADD2.F32 R31, -RZ, R0.reuse.H1_H1 ;  /* 0x30000000ff1f7230 */ /* 0x100fe20000004100 */
[----:B01----:R-:W-:Y:S01]  /*11c60*/  SHF.R.S32.HI R5, RZ, 0x1f, R32 ;  /* 0x0000001fff057819 */ /* 0x003fe20000011420 */
[----:B------:R-:W-:Y:S01]  /*11c70*/  HADD2.F32 R30, -RZ, R0.H0_H0 ;  /* 0x20000000ff1e7230 */ /* 0x000fe20000004100 */
[----:B------:R-:W-:Y:S01]  /*11c80*/  SHF.L.U32 R4, R32, 0x3, RZ ;  /* 0x0000000320047819 */ /* 0x000fe200000006ff */
[----:B------:R-:W-:Y:S01]  /*11c90*/  HADD2.F32 R20, -RZ, R20.H0_H0 ;  /* 0x20000014ff147230 */ /* 0x000fe20000004100 */
[----:B------:R-:W-:Y:S02]  /*11ca0*/  LEA.HI R32, R5, R32, RZ, 0x3 ;  /* 0x0000002005207211 */ /* 0x000fe400078f18ff */
[----:B------:R-:W-:-:S02]  /*11cb0*/  LOP3.LUT R5, R181, 0x38, R4, 0xf8, !PT ;  /* 0x00000038b5057812 */ /* 0x000fc400078ef804 */
[----:B------:R-:W-:Y:S01]  /*11cc0*/  SHF.R.U32.HI R56, RZ, 0x10, R57 ;  /* 0x00000010ff387819 */ /* 0x000fe20000011639 */
[----:B------:R-:W-:Y:S01]  /*11cd0*/  IMAD.SHL.U32 R32, R32, 0x400, RZ ;  /* 0x0000040020207824 */ /* 0x000fe200078e00ff */
[----:B------:R-:W-:Y:S02]  /*11ce0*/  LOP3.LUT R9, R5, R218, RZ, 0x3c, !PT ;  /* 0x000000da05097212 */ /* 0x000fe400078e3cff */
[----:B------:R-:W0:Y:S01]  /*11cf0*/  LDS.128 R4, [R213] ;  /* 0x00000000d5047984 */ /* 0x000e220000000c00 */
[----:B------:R-:W-:Y:S02]  /*11d00*/  SHF.R.U64 R38, R12, 0x10, R13 ;  /* 0x000000100c267819 */ /* 0x000fe4000000120d */
[----:B------:R-:W-:Y:S02]  /*11d10*/  LOP3.LUT R32, R32, 0x7fffe000, RZ, 0xc0, !PT ;  /* 0x7fffe00020207812 */ /* 0x000fe400078ec0ff */
[----:B------:R-:W-:Y:S02]  /*11d20*/  SHF.R.U64 R37, R14, 0x10, R15 ;  /* 0x000000100e257819 */ /* 0x000fe4000000120f */
[----:B------:R-:W-:-:S02]  /*11d30*/  IADD3 R9, R9, R32, R188 ;  /* 0x0000002009097210 */ /* 0x000fc40007ffe0bc */
[----:B------:R-:W-:Y:S02]  /*11d40*/  SHF.R.U32.HI R32, RZ, 0x10, R13 ;  /* 0x00000010ff207819 */ /* 0x000fe4000001160d */
[--C-:B------:R-:W-:Y:S01]  /*11d50*/  SHF.R.U64 R39, R58, 0x10, R59.reuse ;  /* 0x000000103a277819 */ /* 0x100fe2000000123b */
[----:B------:R-:W-:Y:S01]  /*11d60*/  IMAD R24, R9, 0x2, R18 ;  /* 0x0000000209187824 */ /* 0x000fe200078e0212 */
[----:B------:R-:W-:Y:S01]  /*11d70*/  SHF.R.U32.HI R58, RZ, 0x10, R59 ;  /* 0x00000010ff3a7819 */ /* 0x000fe2000001163b */
[----:B------:R-:W-:Y:S01]  /*11d80*/  HADD2.F32 R32, -RZ, R32.H0_H0 ;  /* 0x20000020ff207230 */ /* 0x000fe20000004100 */
[----:B------:R-:W-:Y:S02]  /*11d90*/  SHF.R.U32.HI R36, RZ, 0x10, R15 ;  /* 0x00000010ff247819 */ /* 0x000fe4000001160f */
[----:B------:R-:W1:Y:S01]  /*11da0*/  LDS.128 R8, [R24+0xc400] ;  /* 0x00c4000018087984 */ /* 0x000e620000000c00 */
[--C-:B0-----:R-:W-:Y:S02]  /*11db0*/  HADD2.F32 R13, -RZ, R5.reuse.H1_H1 ;  /* 0x30000005ff0d7230 */ /* 0x101fe40000004100 */
[----:B------:R-:W-:-:S02]  /*11dc0*/  HADD2.F32 R12, -RZ, R5.H0_H0 ;  /* 0x20000005ff0c7230 */ /* 0x000fc40000004100 */
[----:B------:R-:W-:Y:S02]  /*11dd0*/  HADD2.F32 R5, -RZ, R4.H0_H0 ;  /* 0x20000004ff057230 */ /* 0x000fe40000004100 */
[----:B------:R-:W-:Y:S02]  /*11de0*/  HADD2.F32 R14, -RZ, R6.H0_H0 ;  /* 0x20000006ff0e7230 */ /* 0x000fe40000004100 */
[--C-:B------:R-:W-:Y:S02]  /*11df0*/  HADD2.F32 R15, -RZ, R7.reuse.H0_H0 ;  /* 0x20000007ff0f7230 */ /* 0x100fe40000004100 */
[----:B------:R-:W-:Y:S02]  /*11e00*/  HADD2.F32 R7, -RZ, R7.H1_H1 ;  /* 0x30000007ff077230 */ /* 0x000fe40000004100 */
[----:B------:R-:W-:Y:S02]  /*11e10*/  HADD2.F32 R4, -RZ, R4.H1_H1 ;  /* 0x30000004ff047230 */ /* 0x000fe40000004100 */
[----:B------:R-:W-:-:S02]  /*11e20*/  HADD2.F32 R6, -RZ, R6.H1_H1 ;  /* 0x30000006ff067230 */ /* 0x000fc40000004100 */
[--C-:B-1----:R-:W-:Y:S02]  /*11e30*/  HADD2.F32 R25, -RZ, R9.reuse.H0_H0 ;  /* 0x20000009ff197230 */ /* 0x102fe40000004100 */
[----:B------:R-:W-:Y:S02]  /*11e40*/  HADD2.F32 R26, -RZ, R9.H1_H1 ;  /* 0x30000009ff1a7230 */ /* 0x000fe40000004100 */
[----:B------:R-:W-:Y:S02]  /*11e50*/  HADD2.F32 R9, -RZ, R8.H0_H0 ;  /* 0x20000008ff097230 */ /* 0x000fe40000004100 */
[C---:B------:R-:W-:Y:S01]  /*11e60*/  FMUL.FTZ R33, R25.reuse, R31 ;  /* 0x0000001f19217220 */ /* 0x040fe20000410000 */
[-C--:B------:R-:W-:Y:S01]  /*11e70*/  FMUL.FTZ R35, R25, R29.reuse ;  /* 0x0000001d19237220 */ /* 0x080fe20000410000 */
[----:B------:R-:W-:Y:S02]  /*11e80*/  HADD2.F32 R25, -RZ, R56.H0_H0 ;  /* 0x20000038ff197230 */ /* 0x000fe40000004100 */
[----:B------:R-:W-:Y:S01]  /*11e90*/  FMUL.FTZ R0, R26, R32 ;  /* 0x000000201a007220 */ /* 0x000fe20000410000 */
[C---:B------:R-:W-:Y:S01]  /*11ea0*/  FFMA.FTZ R33, R12.reuse, R29, -R33 ;  /* 0x0000001d0c217223 */ /* 0x040fe20000010821 */
[----:B------:R-:W-:Y:S01]  /*11eb0*/  FFMA.FTZ R35, R12, R31, R35 ;  /* 0x0000001f0c237223 */ /* 0x000fe20000010023 */
[----:B------:R-:W-:-:S02]  /*11ec0*/  HADD2.F32 R27, -RZ, R10.H0_H0 ;  /* 0x2000000aff1b7230 */ /* 0x000fc40000004100 */
[-C--:B------:R-:W-:Y:S01]  /*11ed0*/  FMUL.FTZ R34, R26, R25.reuse ;  /* 0x000000191a227220 */ /* 0x080fe20000410000 */
[----:B------:R-:W-:Y:S01]  /*11ee0*/  FFMA.FTZ R26, R13, R25, -R0 ;  /* 0x000000190d1a7223 */ /* 0x000fe20000010800 */
[C---:B------:R-:W-:Y:S01]  /*11ef0*/  FMUL.FTZ R0, R9.reuse, R30 ;  /* 0x0000001e09007220 */ /* 0x040fe20000410000 */
[----:B------:R-:W-:Y:S02]  /*11f00*/  HADD2.F32 R12, -RZ, R3.H0_H0 ;  /* 0x20000003ff0c7230 */ /* 0x000fe40000004100 */
[----:B------:R-:W-:Y:S01]  /*11f10*/  FMUL.FTZ R9, R9, R20 ;  /* 0x0000001409097220 */ /* 0x000fe20000410000 */
[----:B------:R-:W-:Y:S01]  /*11f20*/  FFMA.FTZ R34, R13, R32, R34 ;  /* 0x000000200d227223 */ /* 0x000fe20000010022 */
[C---:B------:R-:W-:Y:S01]  /*11f30*/  FFMA.FTZ R13, R5.reuse, R20, -R0 ;  /* 0x00000014050d7223 */ /* 0x040fe20000010800 */
[----:B------:R-:W-:Y:S02]  /*11f40*/  HADD2.F32 R0, -RZ, R21.H0_H0 ;  /* 0x20000015ff007230 */ /* 0x000fe40000004100 */
[----:B------:R-:W-:Y:S01]  /*11f50*/  FFMA.FTZ R30, R5, R30, R9 ;  /* 0x0000001e051e7223 */ /* 0x000fe20000010009 */
[----:B------:R-:W-:Y:S01]  /*11f60*/  FMUL.FTZ R5, R27, R12 ;  /* 0x0000000c1b057220 */ /* 0x000fe20000410000 */
[----:B------:R-:W-:-:S02]  /*11f70*/  HADD2.F32 R28, -RZ, R11.H0_H0 ;  /* 0x2000000bff1c7230 */ /* 0x000fc40000004100 */
[----:B------:R-:W-:Y:S02]  /*11f80*/  HADD2.F32 R3, -RZ, R3.H1_H1 ;  /* 0x30000003ff037230 */ /* 0x000fe40000004100 */
[-C--:B------:R-:W-:Y:S01]  /*11f90*/  FMUL.FTZ R27, R27, R0.reuse ;  /* 0x000000001b1b7220 */ /* 0x080fe20000410000 */
[----:B------:R-:W-:Y:S02]  /*11fa0*/  HADD2.F32 R21, -RZ, R21.H1_H1 ;  /* 0x30000015ff157230 */ /* 0x000fe40000004100 */
[----:B------:R-:W-:Y:S01]  /*11fb0*/  FFMA.FTZ R25, R14, R0, -R5 ;  /* 0x000000000e197223 */ /* 0x000fe20000010805 */
[----:B------:R-:W-:Y:S02]  /*11fc0*/  HADD2.F32 R11, -RZ, R11.H1_H1 ;  /* 0x3000000bff0b7230 */ /* 0x000fe40000004100 */
[C---:B------:R-:W-:Y:S01]  /*11fd0*/  FMUL.FTZ R32, R28.reuse, R3 ;  /* 0x000000031c207220 */ /* 0x040fe20000410000 */
[----:B------:R-:W-:Y:S02]  /*11fe0*/  HADD2.F32 R20, -RZ, R36.H0_H0 ;  /* 0x20000024ff147230 */ /* 0x000fe40000004100 */
[----:B------:R-:W-:Y:S01]  /*11ff0*/  FMUL.FTZ R28, R28, R21 ;  /* 0x000000151c1c7220 */ /* 0x000fe20000410000 */
[----:B------:R-:W-:-:S02]  /*12000*/  HADD2.F32 R0, -RZ, R58.H0_H0 ;  /* 0x2000003aff007230 */ /* 0x000fc40000004100 */
[----:B------:R-:W-:Y:S01]  /*12010*/  FFMA.FTZ R27, R14, R12, R27 ;  /* 0x0000000c0e1b7223 */ /* 0x000fe2000001001b */
[----:B------:R-:W-:Y:S02]  /*12020*/  HADD2.F32 R8, -RZ, R8.H1_H1 ;  /* 0x30000008ff087230 */ /* 0x000fe40000004100 */
[C---:B------:R-:W-:Y:S01]  /*12030*/  FMUL.FTZ R12, R11.reuse, R20 ;  /* 0x000000140b0c7220 */ /* 0x040fe20000410000 */
[----:B------:R-:W-:Y:S02]  /*12040*/  HADD2.F32 R10, -RZ, R10.H1_H1 ;  /* 0x3000000aff0a7230 */ /* 0x000fe40000004100 */
[----:B------:R-:W-:Y:S01]  /*12050*/  FMUL.FTZ R14, R11, R0 ;  /* 0x000000000b0e7220 */ /* 0x000fe20000410000 */
[C---:B------:R-:W-:Y:S01]  /*12060*/  FFMA.FTZ R28, R15.reuse, R3, R28 ;  /* 0x000000030f1c7223 */ /* 0x040fe2000001001c */
[----:B------:R-:W-:Y:S02]  /*12070*/  HADD2.F32 R9, -RZ, R38.H0_H0 ;  /* 0x20000026ff097230 */ /* 0x000fe40000004100 */
[----:B------:R-:W-:Y:S01]  /*12080*/  FFMA.FTZ R32, R15, R21, -R32 ;  /* 0x000000150f207223 */ /* 0x000fe20000010820 */
[----:B------:R-:W-:-:S02]  /*12090*/  HADD2.F32 R11, -RZ, R37.H0_H0 ;  /* 0x20000025ff0b7230 */ /* 0x000fc40000004100 */
[C---:B------:R-:W-:Y:S01]  /*120a0*/  FFMA.FTZ R21, R7.reuse, R0, -R12 ;  /* 0x0000000007157223 */ /* 0x040fe2000001080c */
[----:B------:R-:W-:Y:S02]  /*120b0*/  HADD2.F32 R3, -RZ, R40.H0_H0 ;  /* 0x20000028ff037230 */ /* 0x000fe40000004100 */
[----:B------:R-:W-:Y:S01]  /*120c0*/  FFMA.FTZ R29, R7, R20, R14 ;  /* 0x00000014071d7223 */ /* 0x000fe2000001000e */
[----:B------:R-:W-:Y:S02]  /*120d0*/  HADD2.F32 R5, -RZ, R39.H0_H0 ;  /* 0x20000027ff057230 */ /* 0x000fe40000004100 */
        /* <DEDUP_REMOVED lines=18> */
.L_x_1729:
[----:B------:R-:W-:Y:S05]  /*12200*/  BSYNC B0 ;  /* 0x0000000000007941 */ /* 0x000fea0003800000 */
.L_x_1707:
        /* <DEDUP_REMOVED lines=8> */
.L_x_1705:
[----:B01-3--:R-:W3:Y:S02]  /*12290*/  LDL R0, [R1+0x30] ;  /* 0x0000300001007983 */ /* 0x00bee40000100800 */
[----:B---3--:R-:W-:-:S13]  /*122a0*/  R2UR UR4, R0 ;  /* 0x00000000000472ca */ /* 0x008fda00000e0000 */
[----:B------:R-:W-:-:S05]  /*122b0*/  IMAD.U32 R0, RZ, RZ, UR4 ;  /* 0x00000004ff007e24 */ /* 0x000fca000f8e00ff */
[----:B------:R-:W-:-:S13]  /*122c0*/  ISETP.NE.AND P0, PT, R0, 0x3, PT ;  /* 0x000000030000780c */ /* 0x000fda0003f05270 */
[----:B------:R-:W-:Y:S05]  /*122d0*/  @!P0 BRA `(.L_x_1758) ;  /* 0x0000000000048947 */ /* 0x000fea0003800000 */
[----:B------:R-:W-:Y:S01]  /*122e0*/  BPT.TRAP 0x1 ;  /* 0x000000040000795c */ /* 0x000fe20000300000 */
.L_x_1758:
[----:B--2-4-:R-:W-:Y:S02]  /*122f0*/  LEA R4, R160, R18, 0x3 ;  /* 0x00000012a0047211 */ /* 0x014fe400078e18ff */
[----:B------:R-:W-:-:S04]  /*12300*/  SHF.L.U32 R3, R163, 0x1f, RZ ;  /* 0x0000001fa3037819 */ /* 0x000fc800000006ff */
[----:B------:R0:W1:Y:S01]  /*12310*/  SYNCS.PHASECHK.TRANS64.TRYWAIT P1, [R4+URZ+0x2a830], R3 ;  /* 0x02a83003040075a7 */ /* 0x000062000802017f */
[----:B------:R-:W-:Y:S05]  /*12320*/  @!P0 BRA `(.L_x_1759) ;  /* 0x0000000000048947 */ /* 0x000fea0003800000 */
[----:B------:R-:W-:Y:S01]  /*12330*/  BPT.TRAP 0x1 ;  /* 0x000000040000795c */ /* 0x000fe20000300000 */
.L_x_1759:
[----:B-1----:R-:W-:Y:S05]  /*12340*/  @P1 BRA `(.L_x_1760) ;  /* 0x0000000000081947 */ /* 0x002fea0003800000 */
[----:B------:R-:W1:Y:S02]  /*12350*/  SYNCS.PHASECHK.TRANS64.TRYWAIT P1, [R4+URZ+0x2a830], R3 ;  /* 0x02a83003040075a7 */ /* 0x000e64000802017f */
[----:B-1----:R-:W-:Y:S05]  /*12360*/  @!P1 BRA `(.L_x_1761) ;  /* 0x00000180003c9947 */ /* 0x002fea0003800000 */
.L_x_1760:
[----:B------:R-:W-:Y:S05]  /*12370*/  WARPSYNC.ALL ;  /* 0x0000000000007948 */ /* 0x000fea0003800000 */
[----:B------:R-:W-:Y:S01]  /*12380*/  VIADD R0, R18, 0x18400 ;  /* 0x0001840012007836 */ /* 0x000fe20000000000 */
[----:B------:R-:W-:Y:S01]  /*12390*/  R2UR UR4, R68 ;  /* 0x00000000440472ca */ /* 0x000fe200000e0000 */
[----:B------:R-:W-:Y:S01]  /*123a0*/  IMAD.MOV.U32 R9, RZ, RZ, 0x40000040 ;  /* 0x40000040ff097424 */ /* 0x000fe200078e00ff */
[----:B------:R-:W-:Y:S01]  /*123b0*/  WARPGROUP.ARRIVE ;  /* 0x00000000000079c5 */ /* 0x000fe20000000000 */
[----:B------:R-:W-:Y:S01]  /*123c0*/  UMOV UR9, 0x40000040 ;  /* 0x4000004000097882 */ /* 0x000fe20000000000 */
[----:B------:R-:W-:Y:S01]  /*123d0*/  SHF.R.U32.HI R0, RZ, 0x4, R0 ;  /* 0x00000004ff007819 */ /* 0x000fe20000011600 */
[----:B------:R-:W-:Y:S01]  /*123e0*/  IMAD.MOV.U32 R11, RZ, RZ, 0x40000040 ;  /* 0x40000040ff0b7424 */ /* 0x000fe200078e00ff */
[----:B------:R-:W-:Y:S01]  /*123f0*/  R2UR UR11, R9 ;  /* 0x00000000090b72ca */ /* 0x000fe200000e0000 */
[----:B------:R-:W-:Y:S01]  /*12400*/  UMOV UR57, 0x40000040 ;  /* 0x4000004000397882 */ /* 0x000fe20000000000 */
[----:B------:R-:W-:Y:S01]  /*12410*/  LOP3.LUT R0, R0, 0x3fff, RZ, 0xc0, !PT ;  /* 0x00003fff00007812 */ /* 0x000fe200078ec0ff */
[----:B------:R-:W-:Y:S01]  /*12420*/  UMOV UR53, 0x40000040 ;  /* 0x4000004000357882 */ /* 0x000fe20000000000 */
[----:B------:R-:W-:Y:S01]  /*12430*/  MOV R13, UR9 ;  /* 0x00000009000d7c02 */ /* 0x000fe20008000f00 */
[----:B------:R-:W-:Y:S01]  /*12440*/  UMOV UR49, 0x40000040 ;  /* 0x4000004000317882 */ /* 0x000fe20000000000 */
[----:B------:R-:W-:Y:S01]  /*12450*/  LOP3.LUT R7, R0, 0x10000, RZ, 0xfc, !PT ;  /* 0x0001000000077812 */ /* 0x000fe200078efcff */
[----:B------:R-:W-:Y:S01]  /*12460*/  ULOP3.LUT UR4, UR4, 0x10000, URZ, 0xfc, !UPT ;  /* 0x0001000004047892 */ /* 0x000fe2000f8efc3f */
[----:B------:R-:W-:Y:S01]  /*12470*/  MOV R9, 0x40000040 ;  /* 0x4000004000097802 */ /* 0x000fe20000000f00 */
[----:B------:R-:W-:Y:S01]  /*12480*/  UMOV UR45, 0x40000040 ;  /* 0x40000040002d7882 */ /* 0x000fe20000000000 */
[----:B------:R-:W-:Y:S01]  /*12490*/  UMOV UR41, 0x40000040 ;  /* 0x4000004000297882 */ /* 0x000fe20000000000 */
[----:B------:R-:W-:Y:S01]  /*124a0*/  IMAD R8, R160, 0x900, R7 ;  /* 0x00000900a0087824 */ /* 0x000fe200078e0207 */
[----:B------:R-:W-:Y:S01]  /*124b0*/  UIADD3 UR5, UR4, 0x2, URZ ;  /* 0x0000000204057890 */ /* 0x000fe2000fffe03f */
[----:B------:R-:W-:Y:S01]  /*124c0*/  R2UR UR39, R9 ;  /* 0x00000000092772ca */ /* 0x000fe200000e0000 */
[----:B------:R-:W-:Y:S01]  /*124d0*/  UMOV UR8, UR4 ;  /* 0x0000000400087c82 */ /* 0x000fe20008000000 */
[C---:B------:R-:W-:Y:S01]  /*124e0*/  VIADD R10, R8.reuse, 0x2 ;  /* 0x00000002080a7836 */ /* 0x040fe20000000000 */
[----:B------:R-:W-:Y:S01]  /*124f0*/  R2UR UR10, R8 ;  /* 0x00000000080a72ca */ /* 0x000fe200000e0000 */
[----:B------:R-:W-:Y:S01]  /*12500*/  IMAD.U32 R12, RZ, RZ, UR8 ;  /* 0x00000008ff0c7e24 */ /* 0x000fe2000f8e00ff */
[----:B------:R-:W-:-:S02]  /*12510*/  UIADD3 UR56, UR4, 0x404, URZ ;  /* 0x0000040404387890 */ /* 0x000fc4000fffe03f */
[----:B------:R-:W-:Y:S02]  /*12520*/  UIADD3 UR52, UR4, 0x406, URZ ;  /* 0x0000040604347890 */ /* 0x000fe4000fffe03f */
[----:B------:R2:W-:Y:S01]  /*12530*/  STL.64 [R1+0x28], R12 ;  /* 0x0000280c01007387 */ /* 0x0005e20000100a00 */
[----:B------:R-:W-:Y:S02]  /*12540*/  UIADD3 UR48, UR4, 0x800, URZ ;  /* 0x0000080004307890 */ /* 0x000fe4000fffe03f */
[----:B------:R-:W-:Y:S02]  /*12550*/  UIADD3 UR44, UR4, 0x802, URZ ;  /* 0x00000802042c7890 */ /* 0x000fe4000fffe03f */
[----:B------:R-:W-:Y:S02]  /*12560*/  UIADD3 UR40, UR4, 0x804, URZ ;  /* 0x0000080404287890 */ /* 0x000fe4000fffe03f */
[----:B------:R-:W-:Y:S01]  /*12570*/  HGMMA.64x96x16.F32 R24, gdesc[UR8], RZ, !UPT, gsb0 ;  /* 0x01600000081879f0 */ /* 0x000fe2000c0008ff */
[----:B------:R-:W-:Y:S01]  /*12580*/  R2UR UR10, R10 ;  /* 0x000000000a0a72ca */ /* 0x000fe200000e0000 */
[----:B------:R-:W-:Y:S01]  /*12590*/  UMOV UR8, UR5 ;  /* 0x0000000500087c82 */ /* 0x000fe20008000000 */
[----:B------:R-:W-:Y:S01]  /*125a0*/  R2UR UR11, R11 ;  /* 0x000000000b0b72ca */ /* 0x000fe200000e0000 */
[----:B------:R-:W-:Y:S01]  /*125b0*/  UMOV UR9, 0x40000040 ;  /* 0x4000004000097882 */ /* 0x000fe20000000000 */
[----:B------:R-:W-:Y:S01]  /*125c0*/  VIADD R10, R8, 0x4 ;  /* 0x00000004080a7836 */ /* 0x000fe20000000000 */
[----:B------:R-:W-:Y:S01]  /*125d0*/  UIADD3 UR5, UR4, 0x4, URZ ;  /* 0x0000000404057890 */ /* 0x000fe2000fffe03f */
[----:B------:R-:W-:Y:S01]  /*125e0*/  IMAD.MOV.U32 R11, RZ, RZ, 0x40000040 ;  /* 0x40000040ff0b7424 */ /* 0x000fe200078e00ff */
[----:B--2---:R-:W-:Y:S01]  /*125f0*/  MOV R13, UR9 ;  /* 0x00000009000d7c02 */ /* 0x004fe20008000f00 */
[----:B------:R-:W-:Y:S01]  /*12600*/  IMAD.U32 R12, RZ, RZ, UR8 ;  /* 0x00000008ff0c7e24 */ /* 0x000fe2000f8e00ff */
        /* <DEDUP_REMOVED lines=14> */
[----:B------:R-:W-:-:S05]  /*126f0*/  IMAD.U32 R12, RZ, RZ, UR8 ;  /* 0x00000008ff0c7e24 */ /* 0x000fca000f8e00ff */
        /* <DEDUP_REMOVED lines=35> */
[----:B--2---:R-:W-:Y:S01]  /*12930*/  MOV R13, UR9 ;  /* 0x00000009000d7c02 */ /* 0x004fe20008000f00 */
[----:B------:R-:W-:Y:S02]  /*12940*/  IMAD.MOV.U32 R11, RZ, RZ, 0x40000040 ;  /* 0x40000040ff0b7424 */ /* 0x000fe400078e00ff */
[----:B------:R-:W-:Y:S01]  /*12950*/  IMAD.U32 R12, RZ, RZ, UR8 ;  /* 0x00000008ff0c7e24 */ /* 0x000fe2000f8e00ff */
[----:B------:R-:W-:Y:S01]  /*12960*/  R2UR UR58, R10 ;  /* 0x000000000a3a72ca */ /* 0x000fe200000e0000 */
[----:B------:R-:W-:Y:S01]  /*12970*/  VIADD R10, R8, 0x306 ;  /* 0x00000306080a7836 */ /* 0x000fe20000000000 */
[----:B------:R-:W-:-:S02]  /*12980*/  R2UR UR59, R11 ;  /* 0x000000000b3b72ca */ /* 0x000fc400000e0000 */
[----:B------:R-:W-:Y:S01]  /*12990*/  MOV R11, 0x40000040 ;  /* 0x40000040000b7802 */ /* 0x000fe20000000f00 */
[----:B------:R2:W-:Y:S01]  /*129a0*/  STL.64 [R1], R12 ;  /* 0x0000000c01007387 */ /* 0x0005e20000100a00 */
[----:B------:R-:W-:Y:S01]  /*129b0*/  R2UR UR54, R10 ;  /* 0x000000000a3672ca */ /* 0x000fe200000e0000 */
[----:B------:R-:W-:Y:S01]  /*129c0*/  VIADD R10, R8, 0x600 ;  /* 0x00000600080a7836 */ /* 0x000fe20000000000 */
[----:B------:R-:W-:Y:S01]  /*129d0*/  R2UR UR55, R11 ;  /* 0x000000000b3772ca */ /* 0x000fe200000e0000 */
[----:B------:R-:W-:-:S03]  /*129e0*/  IMAD.MOV.U32 R11, RZ, RZ, 0x40000040 ;  /* 0x40000040ff0b7424 */ /* 0x000fc600078e00ff */
[----:B------:R-:W-:Y:S01]  /*129f0*/  R2UR UR50, R10 ;  /* 0x000000000a3272ca */ /* 0x000fe200000e0000 */
[----:B------:R-:W-:Y:S01]  /*12a00*/  VIADD R10, R8, 0x602 ;  /* 0x00000602080a7836 */ /* 0x000fe20000000000 */
[----:B------:R-:W-:Y:S02]  /*12a10*/  R2UR UR51, R11 ;  /* 0x000000000b3372ca */ /* 0x000fe400000e0000 */
[----:B------:R-:W-:Y:S02]  /*12a20*/  MOV R11, 0x40000040 ;  /* 0x40000040000b7802 */ /* 0x000fe40000000f00 */
[----:B------:R-:W-:Y:S01]  /*12a30*/  R2UR UR46, R10 ;  /* 0x000000000a2e72ca */ /* 0x000fe200000e0000 */
[C---:B------:R-:W-:Y:S01]  /*12a40*/  VIADD R10, R8.reuse, 0x604 ;  /* 0x00000604080a7836 */ /* 0x040fe20000000000 */
[----:B------:R-:W-:Y:S01]  /*12a50*/  R2UR UR47, R11 ;  /* 0x000000000b2f72ca */ /* 0x000fe200000e0000 */
[----:B------:R-:W-:Y:S02]  /*12a60*/  IMAD.MOV.U32 R11, RZ, RZ, 0x40000040 ;  /* 0x40000040ff0b7424 */ /* 0x000fe400078e00ff */
[----:B------:R-:W-:Y:S01]  /*12a70*/  VIADD R8, R8, 0x606 ;  /* 0x0000060608087836 */ /* 0x000fe20000000000 */
[----:B------:R-:W-:-:S02]  /*12a80*/  R2UR UR42, R10 ;  /* 0x000000000a2a72ca */ /* 0x000fc400000e0000 */
[----:B------:R-:W-:Y:S02]  /*12a90*/  R2UR UR43, R11 ;  /* 0x000000000b2b72ca */ /* 0x000fe400000e0000 */
[----:B------:R-:W-:Y:S01]  /*12aa0*/  R2UR UR38, R8 ;  /* 0x00000000082672ca */ /* 0x000fe200000e0000 */
        /* <DEDUP_REMOVED lines=22> */
[----:B--2---:R-:W-:Y:S05]  /*12c10*/  @!P0 BRA `(.L_x_1762) ;  /* 0x0000000000048947 */ /* 0x004fea0003800000 */
[----:B------:R-:W-:Y:S01]  /*12c20*/  BPT.TRAP 0x1 ;  /* 0x000000040000795c */ /* 0x000fe20000300000 */
.L_x_1762:
[----:B------:R-:W2:Y:S01]  /*12c30*/  LDC R21, c[0x0][0x448] ;  /* 0x00011200ff157b82 */ /* 0x000ea20000000800 */
[----:B------:R-:W-:Y:S01]  /*12c40*/  IMAD.IADD R5, R191, 0x1, R187 ;  /* 0x00000001bf057824 */ /* 0x000fe200078e02bb */
[----:B------:R-:W-:Y:S01]  /*12c50*/  ULDC UR4, c[0x0][0x9d8] ;  /* 0x0002760000047ab9 */ /* 0x000fe20000000800 */
[----:B------:R-:W-:Y:S01]  /*12c60*/  LOP3.LUT R22, R22, 0xffefffff, RZ, 0xc0, !PT ;  /* 0xffefffff16167812 */ /* 0x000fe200078ec0ff */
[----:B------:R-:W-:Y:S01]  /*12c70*/  FMUL.FTZ R20, R42, UR4 ;  /* 0x000000042a147c20 */ /* 0x000fe20008410000 */
[----:B------:R-:W-:Y:S02]  /*12c80*/  IMAD.MOV.U32 R42, RZ, RZ, R5 ;  /* 0x000000ffff2a7224 */ /* 0x000fe400078e0005 */
[----:B------:R-:W-:Y:S01]  /*12c90*/  FMUL.FTZ R53, R53, UR4 ;  /* 0x0000000435357c20 */ /* 0x000fe20008410000 */
[----:B------:R-:W-:Y:S01]  /*12ca0*/  FMUL.FTZ R87, R40, UR4 ;  /* 0x0000000428577c20 */ /* 0x000fe20008410000 */
[----:B------:R-:W-:Y:S01]  /*12cb0*/  FMUL.FTZ R40, R49, UR4 ;  /* 0x0000000431287c20 */ /* 0x000fe20008410000 */
[----:B------:R-:W-:Y:S01]  /*12cc0*/  FMUL.FTZ R79, R41, UR4 ;  /* 0x00000004294f7c20 */ /* 0x000fe20008410000 */
[----:B------:R3:W4:Y:S01]  /*12cd0*/  MUFU.TANH R49, R53 ;  /* 0x0000003500317308 */ /* 0x0007220000002400 */
[----:B------:R-:W-:Y:S01]  /*12ce0*/  MOV R41, 0xffffffa0 ;  /* 0xffffffa000297802 */ /* 0x000fe20000000f00 */
[----:B------:R-:W-:Y:S01]  /*12cf0*/  FMUL.FTZ R6, R24, UR4 ;  /* 0x0000000418067c20 */ /* 0x000fe20008410000 */
[----:B------:R-:W-:Y:S01]  /*12d00*/  FMUL.FTZ R0, R26, UR4 ;  /* 0x000000041a007c20 */ /* 0x000fe20008410000 */
[----:B01----:R-:W-:Y:S01]  /*12d10*/  FMUL.FTZ R3, R27, UR4 ;  /* 0x000000041b037c20 */ /* 0x003fe20008410000 */
        /* <DEDUP_REMOVED lines=9> */
[----:B--2---:R-:W-:Y:S01]  /*12db0*/  ISETP.NE.AND P1, PT, R21, 0x1, PT ;  /* 0x000000011500780c */ /* 0x004fe20003f25270 */
[----:B------:R-:W-:Y:S01]  /*12dc0*/  FMUL.FTZ R15, R39, UR4 ;  /* 0x00000004270f7c20 */ /* 0x000fe20008410000 */
[----:B------:R-:W-:-:S02]  /*12dd0*/  IMAD R41, R2, R41, 0x61 ;  /* 0x0000006102297424 */ /* 0x000fc400078e0229 */
        /* <DEDUP_REMOVED lines=30> */
[----:B------:R-:W-:Y:S01]  /*12fc0*/  @P1 LOP3.LUT R22, R22, 0x100000, RZ, 0xfc, !PT ;  /* 0x0010000016161812 */ /* 0x000fe200078efcff */
[----:B------:R-:W-:Y:S01]  /*12fd0*/  IMAD R43, R190, -0x2, R41 ;  /* 0xfffffffebe2b7824 */ /* 0x000fe200078e0229 */
[----:B------:R-:W2:Y:S01]  /*12fe0*/  MUFU.TANH R6, R6 ;  /* 0x0000000600067308 */ /* 0x000ea20000002400 */
[----:B------:R-:W-:Y:S01]  /*12ff0*/  ULDC UR38, c[0x0][0x9dc] ;  /* 0x0002770000267ab9 */ /* 0x000fe20000000800 */
[----:B0-----:R-:W-:Y:S01]  /*13000*/  @P1 IMAD.HI.U32 R12, R5, R12, RZ ;  /* 0x0000000c050c1227 */ /* 0x001fe200078e00ff */
[----:B------:R-:W-:Y:S01]  /*13010*/  ULOP3.LUT UR38, URZ, UR38, URZ, 0x33, !UPT ;  /* 0x000000263f267292 */ /* 0x000fe2000f8e333f */
[----:B------:R-:W-:-:S02]  /*13020*/  IADD3 R45, -R166, R43, R167 ;  /* 0x0000002ba62d7210 */ /* 0x000fc40007ffe1a7 */
[----:B------:R-:W-:Y:S01]  /*13030*/  FMUL.FTZ R52, R52, UR4 ;  /* 0x0000000434347c20 */ /* 0x000fe20008410000 */
[----:B------:R-:W-:Y:S02]  /*13040*/  VIADD R5, R4, 0x2a840 ;  /* 0x0002a84004057836 */ /* 0x000fe40000000000 */
[----:B------:R-:W-:Y:S01]  /*13050*/  FMUL.FTZ R56, R56, UR4 ;  /* 0x0000000438387c20 */ /* 0x000fe20008410000 */
[----:B------:R-:W-:Y:S01]  /*13060*/  IMAD R4, R2, -0x60, R167 ;  /* 0xffffffa002047824 */ /* 0x000fe200078e02a7 */
[----:B------:R-:W0:Y:S01]  /*13070*/  MUFU.TANH R25, R25 ;  /* 0x0000001900197308 */ /* 0x000e220000002400 */
[----:B-1----:R-:W-:Y:S02]  /*13080*/  @P1 SHF.R.U32.HI R42, RZ, R13, R12 ;  /* 0x0000000dff2a1219 */ /* 0x002fe4000001160c */
[----:B------:R-:W1:Y:S01]  /*13090*/  LDC.64 R12, c[0x0][0x9e0] ;  /* 0x00027800ff0c7b82 */ /* 0x000e620000000a00 */
[----:B------:R-:W-:Y:S02]  /*130a0*/  PRMT R5, R172, 0x654, R5 ;  /* 0x00000654ac057816 */ /* 0x000fe40000000005 */
[----:B---3--:R-:W3:Y:S01]  /*130b0*/  SHFL.IDX PT, R53, R42, RZ, 0x1c1f ;  /* 0x001c1fff2a357589 */ /* 0x008ee200000e0000 */
[----:B------:R-:W-:Y:S01]  /*130c0*/  LOP3.LUT R22, R22, 0xfff7ffff, RZ, 0xc0, !PT ;  /* 0xfff7ffff16167812 */ /* 0x000fe200078ec0ff */
[----:B------:R-:W0:Y:S01]  /*130d0*/  MUFU.TANH R0, R0 ;  /* 0x0000000000007308 */ /* 0x000e220000002400 */
[----:B------:R-:W-:Y:S01]  /*130e0*/  IADD3 R54, R41, -0x1, RZ ;  /* 0xffffffff29367810 */ /* 0x000fe20007ffe0ff */
[----:B------:R4:W-:Y:S06]  /*130f0*/  SYNCS.ARRIVE.TRANS64.RED.A1T0 RZ, [R5+URZ], RZ ;  /* 0x000000ff05ff79a7 */ /* 0x0009ec000810043f */
[----:B------:R-:W0:Y:S01]  /*13100*/  MUFU.TANH R3, R3 ;  /* 0x0000000300037308 */ /* 0x000e220000002400 */
[----:B----4-:R-:W-:-:S04]  /*13110*/  VIADD R5, R4, 0x60 ;  /* 0x0000006004057836 */ /* 0x010fc80000000000 */
[----:B------:R-:W-:-:S03]  /*13120*/  IMAD R50, R190, -0x2, R5 ;  /* 0xfffffffebe327824 */ /* 0x000fc600078e0205 */
[----:B------:R-:W4:Y:S01]  /*13130*/  MUFU.TANH R28, R28 ;  /* 0x0000001c001c7308 */ /* 0x000f220000002400 */
[----:B-1----:R-:W-:Y:S01]  /*13140*/  ISETP.GE.AND P1, PT, R13, 0x1, PT ;  /* 0x000000010d00780c */ /* 0x002fe20003f26270 */
[----:B------:R-:W-:-:S06]  /*13150*/  IMAD.IADD R63, R45, 0x1, R12 ;  /* 0x000000012d3f7824 */ /* 0x000fcc00078e020c */
[----:B------:R-:W1:Y:S01]  /*13160*/  MUFU.TANH R29, R29 ;  /* 0x0000001d001d7308 */ /* 0x000e620000002400 */
[----:B---3--:R-:W-:-:S07]  /*13170*/  VIADDMNMX R44, R53, R63, R50, PT ;  /* 0x0000003f352c7246 */ /* 0x008fce0003800132 */
[----:B------:R-:W3:Y:S01]  /*13180*/  MUFU.TANH R8, R8 ;  /* 0x0000000800087308 */ /* 0x000ee20000002400 */
[----:B------:R-:W-:-:S07]  /*13190*/  @P1 LOP3.LUT R22, R22, 0x80000, RZ, 0xfc, !PT ;  /* 0x0008000016161812 */ /* 0x000fce00078efcff */
        /* <DEDUP_REMOVED lines=39> */
[----:B------:R4:W0:Y:S01]  /*13410*/  MUFU.TANH R47, R56 ;  /* 0x00000038002f7308 */ /* 0x0008220000002400 */
[----:B--2---:R-:W-:-:S04]  /*13420*/  VIADD R52, R45, UR38 ;  /* 0x000000262d347c36 */ /* 0x004fc80008000000 */
[----:B------:R-:W-:Y:S02]  /*13430*/  IMAD.IADD R46, R52, 0x1, R53 ;  /* 0x00000001342e7824 */ /* 0x000fe400078e0235 */
[----:B----4-:R-:W-:Y:S01]  /*13440*/  VIADD R56, R43, 0xffffffff ;  /* 0xffffffff2b387836 */ /* 0x010fe20000000000 */
[----:B-1-3--:R-:W-:Y:S06]  /*13450*/  @!P1 BRA `(.L_x_1763) ;  /* 0x00000000004c9947 */ /* 0x00afec0003800000 */
[----:B------:R-:W-:Y:S01]  /*13460*/  IADD3 R41, -R166, R167, R53 ;  /* 0x000000a7a6297210 */ /* 0x000fe20007ffe135 */
[----:B------:R-:W-:Y:S03]  /*13470*/  BSSY B0, `(.L_x_1764) ;  /* 0x000000e000007945 */ /* 0x000fe60003800000 */
[----:B------:R-:W-:-:S13]  /*13480*/  ISETP.GT.AND P1, PT, R41, -0x1, PT ;  /* 0xffffffff2900780c */ /* 0x000fda0003f24270 */
        /* <DEDUP_REMOVED lines=8> */
.L_x_1765:
[----:B------:R-:W-:-:S13]  /*13510*/  ISETP.NE.AND P1, PT, R13, 0x1, PT ;  /* 0x000000010d00780c */ /* 0x000fda0003f25270 */
[----:B------:R-:W1:Y:S02]  /*13520*/  @P1 LDC.64 R4, c[0x0][0x9e8] ;  /* 0x00027a00ff041b82 */ /* 0x000e640000000a00 */
[----:B-1----:R-:W-:-:S05]  /*13530*/  @P1 IMAD.HI.U32 R4, R41, R4, RZ ;  /* 0x0000000429041227 */ /* 0x002fca00078e00ff */
[----:B------:R-:W-:-:S07]  /*13540*/  @P1 SHF.R.U32.HI R41, RZ, R5, R4 ;  /* 0x00000005ff291219 */ /* 0x000fce0000011604 */
.L_x_1766:
[----:B------:R-:W-:Y:S05]  /*13550*/  BSYNC B0 ;  /* 0x0000000000007941 */ /* 0x000fea0003800000 */
.L_x_1764:
[----:B------:R-:W-:-:S05]  /*13560*/  IMAD R41, R41, R13, R56 ;  /* 0x0000000d29297224 */ /* 0x000fca00078e0238 */
[----:B------:R-:W-:Y:S02]  /*13570*/  VIMNMX R46, R46, R41, !PT ;  /* 0x000000292e2e7248 */ /* 0x000fe40007fe0100 */
[----:B------:R-:W-:-:S07]  /*13580*/  VIADDMNMX R44, R41, R13, R44, PT ;  /* 0x0000000d292c7246 */ /* 0x000fce000380012c */
.L_x_1763:
[C---:B------:R-:W-:Y:S01]  /*13590*/  ISETP.GE.AND P6, PT, R54.reuse, 0x9, PT ;  /* 0x000000093600780c */ /* 0x040fe20003fc6270 */
[----:B------:R-:W1:Y:S01]  /*135a0*/  SHFL.IDX PT, R5, R42, 0x1, 0x1c1f ;  /* 0x003c1f002a057f89 */ /* 0x000e6200000e0000 */
        /* <DEDUP_REMOVED lines=11> */
[----:B------:R-:W-:Y:S01]  /*13660*/  FSEL R97, R29, -INF , !P2 ;  /* 0xff8000001d617808 */ /* 0x000fe20005000000 */
[----:B-1----:R-:W-:Y:S01]  /*13670*/  IMAD.IADD R28, R52, 0x1, R5 ;  /* 0x00000001341c7824 */ /* 0x002fe200078e0205 */
        /* <DEDUP_REMOVED lines=97> */
[----:B------:R-:W-:Y:S02]  /*13c90*/  ISETP.GE.AND P5, PT, R54, 0x5a, PT ;  /* 0x0000005a3600780c */ /* 0x000fe40003fa6270 */
[----:B------:R-:W-:Y:S02]  /*13ca0*/  VIADDMNMX R6, R5, R63, R50, PT ;  /* 0x0000003f05067246 */ /* 0x000fe40003800132 */
[----:B------:R-:W-:Y:S02]  /*13cb0*/  P2R R54, PR, RZ, 0x20 ;  /* 0x00000020ff367803 */ /* 0x000fe40000000000 */
[----:B------:R-:W-:-:S04]  /*13cc0*/  ISETP.GT.AND P5, PT, R46, 0x59, !P5 ;  /* 0x000000592e00780c */ /* 0x000fc80006fa4270 */
[----:B------:R-:W-:-:S04]  /*13cd0*/  ISETP.LT.OR P5, PT, R44, 0x5a, P5 ;  /* 0x0000005a2c00780c */ /* 0x000fc80002fa1670 */
[----:B------:R-:W-:Y:S02]  /*13ce0*/  FSEL R29, R69, -INF , !P5 ;  /* 0xff800000451d7808 */ /* 0x000fe40006800000 */
[----:B------:R-:W-:-:S13]  /*13cf0*/  ISETP.GE.AND P5, PT, R13, 0x1, PT ;  /* 0x000000010d00780c */ /* 0x000fda0003fa6270 */
[----:B------:R-:W-:Y:S05]  /*13d00*/  @!P5 BRA `(.L_x_1767) ;  /* 0x00000000004cd947 */ /* 0x000fea0003800000 */
[----:B------:R-:W-:Y:S01]  /*13d10*/  IADD3 R38, -R166, R167, R5 ;  /* 0x000000a7a6267210 */ /* 0x000fe20007ffe105 */
[----:B------:R-:W-:Y:S03]  /*13d20*/  BSSY B0, `(.L_x_1768) ;  /* 0x000000e000007945 */ /* 0x000fe60003800000 */
        /* <DEDUP_REMOVED lines=9> */
.L_x_1769:
[----:B------:R-:W-:-:S13]  /*13dc0*/  ISETP.NE.AND P5, PT, R13, 0x1, PT ;  /* 0x000000010d00780c */ /* 0x000fda0003fa5270 */
[----:B------:R-:W0:Y:S02]  /*13dd0*/  @P5 LDC.64 R4, c[0x0][0x9e8] ;  /* 0x00027a00ff045b82 */ /* 0x000e240000000a00 */
[----:B0-----:R-:W-:-:S05]  /*13de0*/  @P5 IMAD.HI.U32 R4, R38, R4, RZ ;  /* 0x0000000426045227 */ /* 0x001fca00078e00ff */
[----:B------:R-:W-:-:S07]  /*13df0*/  @P5 SHF.R.U32.HI R38, RZ, R5, R4 ;  /* 0x00000005ff265219 */ /* 0x000fce0000011604 */
.L_x_1770:
[----:B------:R-:W-:Y:S05]  /*13e00*/  BSYNC B0 ;  /* 0x0000000000007941 */ /* 0x000fea0003800000 */
.L_x_1768:
[----:B------:R-:W-:-:S05]  /*13e10*/  IMAD R5, R38, R13, R56 ;  /* 0x0000000d26057224 */ /* 0x000fca00078e0238 */
[----:B------:R-:W-:Y:S02]  /*13e20*/  VIMNMX R28, R28, R5, !PT ;  /* 0x000000051c1c7248 */ /* 0x000fe40007fe0100 */
[----:B------:R-:W-:-:S07]  /*13e30*/  VIADDMNMX R6, R5, R13, R6, PT ;  /* 0x0000000d05067246 */ /* 0x000fce0003800106 */
.L_x_1767:
        /* <DEDUP_REMOVED lines=67> */
[C---:B------:R-:W-:Y:S02]  /*14270*/  ISETP.GT.AND P1, PT, R28.reuse, 0x30, !P1 ;  /* 0x000000301c00780c */ /* 0x040fe40004f24270 */
[----:B------:R-:W-:Y:S01]  /*14280*/  ISETP.GT.AND P4, PT, R28, RZ, !P4 ;  /* 0x000000ff1c00720c */ /* 0x000fe20006784270 */
[----:B------:R-:W0:Y:S01]  /*14290*/  SHFL.BFLY PT, R3, R4, 0x2, 0x1f ;  /* 0x0c401f0004037f89 */ /* 0x000e2200000e0000 */
        /* <DEDUP_REMOVED lines=10> */
[----:B------:R-:W-:Y:S02]  /*14340*/  ISETP.NE.AND P1, PT, R40, RZ, PT ;  /* 0x000000ff2800720c */ /* 0x000fe40003f25270 */
[----:B------:R-:W-:Y:S02]  /*14350*/  MOV R10, UR4 ;  /* 0x00000004000a7c02 */ /* 0x000fe40008000f00 */
[----:B------:R-:W-:Y:S02]  /*14360*/  ISETP.GT.AND P1, PT, R28, 0x38, !P1 ;  /* 0x000000381c00780c */ /* 0x000fe40004f24270 */
[----:B0-----:R-:W-:Y:S02]  /*14370*/  FMNMX.FTZ R8, R4, R3, !PT ;  /* 0x0000000304087209 */ /* 0x001fe40007810000 */
[----:B------:R-:W-:Y:S02]  /*14380*/  FMNMX.FTZ R4, R0, R71, !PT ;  /* 0x0000004700047209 */ /* 0x000fe40007810000 */
[----:B------:R-:W-:Y:S01]  /*14390*/  ISETP.LT.OR P1, PT, R6, 0x39, P1 ;  /* 0x000000390600780c */ /* 0x000fe20000f21670 */
[----:B------:R-:W0:Y:S01]  /*143a0*/  SHFL.BFLY PT, R3, R8, 0x1, 0x1f ;  /* 0x0c201f0008037f89 */ /* 0x000e2200000e0000 */
        /* <DEDUP_REMOVED lines=21> */
[----:B------:R-:W-:Y:S02]  /*14500*/  FMNMX.FTZ R4, R27, R4, !PT ;  /* 0x000000041b047209 */ /* 0x000fe40007810000 */
[----:B------:R-:W-:Y:S02]  /*14510*/  ISETP.GT.AND P1, PT, R28, 0x48, !P5 ;  /* 0x000000481c00780c */ /* 0x000fe40006f24270 */
[----:B0-----:R-:W-:Y:S02]  /*14520*/  FMNMX.FTZ R3, R8, R3, !PT ;  /* 0x0000000308037209 */ /* 0x001fe40007810000 */
[----:B------:R-:W-:-:S02]  /*14530*/  FMNMX.FTZ R4, R73, R4, !PT ;  /* 0x0000000449047209 */ /* 0x000fc40007810000 */
[----:B------:R-:W-:Y:S01]  /*14540*/  ISETP.LT.OR P1, PT, R6, 0x49, P1 ;  /* 0x000000490600780c */ /* 0x000fe20000f21670 */
[----:B------:R-:W-:Y:S01]  /*14550*/  FMUL.FTZ R14, R3, R10 ;  /* 0x0000000a030e7220 */ /* 0x000fe20000410000 */
[----:B------:R-:W-:Y:S02]  /*14560*/  FMNMX.FTZ R4, R31, R4, !PT ;  /* 0x000000041f047209 */ /* 0x000fe40007810000 */
[----:B------:R-:W-:Y:S02]  /*14570*/  FSEL R85, R85, -INF , !P1 ;  /* 0xff80000055557808 */ /* 0x000fe40004800000 */
[----:B------:R-:W-:Y:S02]  /*14580*/  FSETP.NEU.FTZ.AND P1, PT, R3, -INF , PT ;  /* 0xff8000000300780b */ /* 0x000fe40003f3d000 */
[----:B------:R-:W-:Y:S02]  /*14590*/  ISETP.NE.AND P5, PT, R60, RZ, PT ;  /* 0x000000ff3c00720c */ /* 0x000fe40003fa5270 */
[----:B------:R-:W-:-:S02]  /*145a0*/  FMNMX.FTZ R4, R75, R4, !PT ;  /* 0x000000044b047209 */ /* 0x000fc40007810000 */
        /* <DEDUP_REMOVED lines=11> */
[-CC-:B------:R-:W-:Y:S01]  /*14660*/  FFMA.FTZ R95, R95, R10.reuse, -R14.reuse ;  /* 0x0000000a5f5f7223 */ /* 0x180fe2000001080e */
[C---:B------:R-:W-:Y:S01]  /*14670*/  ISETP.GT.AND P1, PT, R28.reuse, 0x50, !P6 ;  /* 0x000000501c00780c */ /* 0x040fe20007724270 */
[--C-:B------:R-:W-:Y:S01]  /*14680*/  FFMA.FTZ R158, R103, R10, -R14.reuse ;  /* 0x0000000a679e7223 */ /* 0x100fe2000001080e */
[----:B------:R-:W-:Y:S01]  /*14690*/  FMNMX.FTZ R4, R83, R4, !PT ;  /* 0x0000000453047209 */ /* 0x000fe20007810000 */
[----:B------:R-:W-:Y:S01]  /*146a0*/  MUFU.EX2 R156, R156 ;  /* 0x0000009c009c7308 */ /* 0x000fe20000000800 */
[----:B------:R-:W-:Y:S01]  /*146b0*/  ISETP.GT.AND P2, PT, R28, 0x51, !P2 ;  /* 0x000000511c00780c */ /* 0x000fe20005744270 */
[-CC-:B------:R-:W-:Y:S01]  /*146c0*/  FFMA.FTZ R97, R97, R10.reuse, -R14.reuse ;  /* 0x0000000a61617223 */ /* 0x180fe2000001080e */
[----:B------:R-:W-:Y:S01]  /*146d0*/  ISETP.LT.OR P1, PT, R6, 0x51, P1 ;  /* 0x000000510600780c */ /* 0x000fe20000f21670 */
[--C-:B------:R-:W-:Y:S01]  /*146e0*/  FFMA.FTZ R99, R99, R10, -R14.reuse ;  /* 0x0000000a63637223 */ /* 0x100fe2000001080e */
[----:B------:R-:W-:Y:S01]  /*146f0*/  FMNMX.FTZ R4, R85, R4, !PT ;  /* 0x0000000455047209 */ /* 0x000fe20007810000 */
[-CC-:B------:R-:W-:Y:S01]  /*14700*/  FFMA.FTZ R150, R53, R10.reuse, -R14.reuse ;  /* 0x0000000a35967223 */ /* 0x180fe2000001080e */
[----:B------:R-:W-:Y:S01]  /*14710*/  ISETP.NE.AND P5, PT, R54, RZ, PT ;  /* 0x000000ff3600720c */ /* 0x000fe20003fa5270 */
[----:B------:R-:W0:Y:S01]  /*14720*/  MUFU.EX2 R95, R95 ;  /* 0x0000005f005f7308 */ /* 0x000e220000000800 */
[----:B------:R-:W-:Y:S01]  /*14730*/  ISETP.GT.AND P3, PT, R28, 0x58, !P3 ;  /* 0x000000581c00780c */ /* 0x000fe20005f64270 */
[-CC-:B------:R-:W-:Y:S01]  /*14740*/  FFMA.FTZ R138, R25, R10.reuse, -R14.reuse ;  /* 0x0000000a198a7223 */ /* 0x180fe2000001080e */
[----:B------:R-:W-:Y:S01]  /*14750*/  ISETP.LT.OR P2, PT, R6, 0x52, P2 ;  /* 0x000000520600780c */ /* 0x000fe20001741670 */
[-CC-:B------:R-:W-:Y:S01]  /*14760*/  FFMA.FTZ R89, R89, R10.reuse, -R14.reuse ;  /* 0x0000000a59597223 */ /* 0x180fe2000001080e */
[----:B------:R-:W-:Y:S01]  /*14770*/  FSEL R87, R33, -INF , !P1 ;  /* 0xff80000021577808 */ /* 0x000fe20004800000 */
[--C-:B------:R-:W-:Y:S01]  /*14780*/  FFMA.FTZ R33, R79, R10, -R14.reuse ;  /* 0x0000000a4f217223 */ /* 0x100fe2000001080e */
[----:B------:R-:W-:Y:S01]  /*14790*/  FMNMX.FTZ R4, R93, R4, !PT ;  /* 0x000000045d047209 */ /* 0x000fe20007810000 */
[----:B------:R-:W1:Y:S01]  /*147a0*/  MUFU.EX2 R158, R158 ;  /* 0x0000009e009e7308 */ /* 0x000e620000000800 */
[----:B------:R-:W-:Y:S01]  /*147b0*/  ISETP.GT.AND P4, PT, R28, 0x59, !P5 ;  /* 0x000000591c00780c */ /* 0x000fe20006f84270 */
[-CC-:B------:R-:W-:Y:S01]  /*147c0*/  FFMA.FTZ R144, R55, R10.reuse, -R14.reuse ;  /* 0x0000000a37907223 */ /* 0x180fe2000001080e */
[----:B------:R-:W-:Y:S01]  /*147d0*/  ISETP.LT.OR P3, PT, R6, 0x59, P3 ;  /* 0x000000590600780c */ /* 0x000fe20001f61670 */
[-CC-:B------:R-:W-:Y:S01]  /*147e0*/  FFMA.FTZ R53, R59, R10.reuse, -R14.reuse ;  /* 0x0000000a3b357223 */ /* 0x180fe2000001080e */
[----:B------:R-:W-:Y:S01]  /*147f0*/  FSEL R91, R32, -INF , !P2 ;  /* 0xff800000205b7808 */ /* 0x000fe20005000000 */
[--C-:B------:R-:W-:Y:S01]  /*14800*/  FFMA.FTZ R146, R51, R10, -R14.reuse ;  /* 0x0000000a33927223 */ /* 0x100fe2000001080e */
[----:B------:R-:W-:Y:S01]  /*14810*/  FMNMX.FTZ R4, R87, R4, !PT ;  /* 0x0000000457047209 */ /* 0x000fe20007810000 */
[----:B------:R-:W2:Y:S01]  /*14820*/  MUFU.EX2 R97, R97 ;  /* 0x0000006100617308 */ /* 0x000ea20000000800 */
[----:B------:R-:W-:Y:S01]  /*14830*/  ISETP.LT.OR P4, PT, R6, 0x5a, P4 ;  /* 0x0000005a0600780c */ /* 0x000fe20002781670 */
        /* <DEDUP_REMOVED lines=8> */
[----:B------:R-:W3:Y:S01]  /*148c0*/  MUFU.EX2 R152, R152 ;  /* 0x0000009800987308 */ /* 0x000ee20000000800 */
[----:B------:R-:W-:Y:S01]  /*148d0*/  ISETP.NE.AND P5, PT, R21, 0x1, PT ;  /* 0x000000011500780c */ /* 0x000fe20003fa5270 */
[--C-:B------:R-:W-:Y:S01]  /*148e0*/  FFMA.FTZ R6, R43, R10, -R14.reuse ;  /* 0x0000000a2b067223 */ /* 0x100fe2000001080e */
[----:B------:R-:W-:Y:S01]  /*148f0*/  FMNMX.FTZ R4, R101, R4, !PT ;  /* 0x0000000465047209 */ /* 0x000fe20007810000 */
[-CC-:B------:R-:W-:Y:S01]  /*14900*/  FFMA.FTZ R41, R41, R10.reuse, -R14.reuse ;  /* 0x0000000a29297223 */ /* 0x180fe2000001080e */
[-CC-:B------:R-:W-:Y:S01]  /*14910*/  FFMA.FTZ R136, R39, R10.reuse, -R14.reuse ;  /* 0x0000000a27887223 */ /* 0x180fe2000001080e */
[-CC-:B------:R-:W-:Y:S01]  /*14920*/  FFMA.FTZ R37, R37, R10.reuse, -R14.reuse ;  /* 0x0000000a25257223 */ /* 0x180fe2000001080e */
[----:B------:R-:W-:Y:S01]  /*14930*/  FFMA.FTZ R25, R29, R10, -R14 ;  /* 0x0000000a1d197223 */ /* 0x000fe2000001080e */
[----:B------:R-:W4:Y:S01]  /*14940*/  SHFL.BFLY PT, R57, R4, 0x2, 0x1f ;  /* 0x0c401f0004397f89 */ /* 0x000f2200000e0000 */
[----:B------:R-:W3:Y:S05]  /*14950*/  MUFU.EX2 R99, R99 ;  /* 0x0000006300637308 */ /* 0x000eea0000000800 */
[----:B------:R-:W3:Y:S03]  /*14960*/  @P5 LDC R38, c[0x0][0x44c] ;  /* 0x00011300ff265b82 */ /* 0x000ee60000000800 */
[----:B------:R-:W3:Y:S05]  /*14970*/  MUFU.EX2 R154, R154 ;  /* 0x0000009a009a7308 */ /* 0x000eea0000000800 */
[----:B------:R-:W3:Y:S03]  /*14980*/  @P5 LDC R40, c[0x0][0x450] ;  /* 0x00011400ff285b82 */ /* 0x000ee60000000800 */
[----:B------:R-:W3:Y:S01]  /*14990*/  MUFU.EX2 R89, R89 ;  /* 0x0000005900597308 */ /* 0x000ee20000000800 */
[----:B----4-:R-:W-:-:S07]  /*149a0*/  FMNMX.FTZ R57, R4, R57, !PT ;  /* 0x0000003904397209 */ /* 0x010fce0007810000 */
[----:B------:R-:W-:Y:S01]  /*149b0*/  MUFU.EX2 R148, R148 ;  /* 0x0000009400947308 */ /* 0x000fe20000000800 */
[----:B------:R-:W4:Y:S07]  /*149c0*/  SHFL.BFLY PT, R4, R57, 0x1, 0x1f ;  /* 0x0c201f0039047f89 */ /* 0x000f2e00000e0000 */
[----:B------:R-:W-:Y:S08]  /*149d0*/  MUFU.EX2 R33, R33 ;  /* 0x0000002100217308 */ /* 0x000ff00000000800 */
[----:B------:R-:W-:Y:S08]  /*149e0*/  MUFU.EX2 R150, R150 ;  /* 0x0000009600967308 */ /* 0x000ff00000000800 */
[----:B------:R-:W-:Y:S01]  /*149f0*/  MUFU.EX2 R35, R35 ;  /* 0x0000002300237308 */ /* 0x000fe20000000800 */
[----:B----4-:R-:W-:-:S04]  /*14a00*/  FMNMX.FTZ R4, R57, R4, !PT ;  /* 0x0000000439047209 */ /* 0x010fc80007810000 */
[C---:B------:R-:W-:Y:S01]  /*14a10*/  FSETP.NEU.FTZ.AND P1, PT, R4.reuse, -INF , PT ;  /* 0xff8000000400780b */ /* 0x040fe20003f3d000 */
[----:B------:R-:W-:Y:S02]  /*14a20*/  FMUL.FTZ R8, R4, R10 ;  /* 0x0000000a04087220 */ /* 0x000fe40000410000 */
[----:B------:R-:W-:Y:S03]  /*14a30*/  MUFU.EX2 R144, R144 ;  /* 0x0000009000907308 */ /* 0x000fe60000000800 */
[----:B------:R-:W-:-:S05]  /*14a40*/  FSEL R26, R8, RZ, P1 ;  /* 0x000000ff081a7208 */ /* 0x000fca0000800000 */
[----:B------:R-:W-:Y:S01]  /*14a50*/  MUFU.EX2 R53, R53 ;  /* 0x0000003500357308 */ /* 0x000fe20000000800 */
[-CC-:B------:R-:W-:Y:S01]  /*14a60*/  FFMA.FTZ R157, R0, R10.reuse, -R26.reuse ;  /* 0x0000000a009d7223 */ /* 0x180fe2000001081a */
[-CC-:B------:R-:W-:Y:S01]  /*14a70*/  FFMA.FTZ R0, R71, R10.reuse, -R26.reuse ;  /* 0x0000000a47007223 */ /* 0x180fe2000001081a */
[-CC-:B------:R-:W-:Y:S01]  /*14a80*/  FFMA.FTZ R159, R5, R10.reuse, -R26.reuse ;  /* 0x0000000a059f7223 */ /* 0x180fe2000001081a */
[-CC-:B------:R-:W-:Y:S01]  /*14a90*/  FFMA.FTZ R8, R69, R10.reuse, -R26.reuse ;  /* 0x0000000a45087223 */ /* 0x180fe2000001081a */
[-CC-:B------:R-:W-:Y:S01]  /*14aa0*/  FFMA.FTZ R153, R9, R10.reuse, -R26.reuse ;  /* 0x0000000a09997223 */ /* 0x180fe2000001081a */
[----:B0-----:R-:W-:Y:S01]  /*14ab0*/  FADD.FTZ R5, R156, R95 ;  /* 0x0000005f9c057221 */ /* 0x001fe20000010000 */
[-CC-:B------:R-:W-:Y:S01]  /*14ac0*/  FFMA.FTZ R14, R67, R10.reuse, -R26.reuse ;  /* 0x0000000a430e7223 */ /* 0x180fe2000001081a */
[----:B------:R-:W-:Y:S01]  /*14ad0*/  MUFU.EX2 R157, R157 ;  /* 0x0000009d009d7308 */ /* 0x000fe20000000800 */
[-CC-:B------:R-:W-:Y:S01]  /*14ae0*/  FFMA.FTZ R155, R61, R10.reuse, -R26.reuse ;  /* 0x0000000a3d9b7223 */ /* 0x180fe2000001081a */
[----:B-1----:R-:W-:Y:S01]  /*14af0*/  FADD.FTZ R32, R158, R5 ;  /* 0x000000059e207221 */ /* 0x002fe20000010000 */
[-CC-:B------:R-:W-:Y:S01]  /*14b00*/  FFMA.FTZ R20, R65, R10.reuse, -R26.reuse ;  /* 0x0000000a41147223 */ /* 0x180fe2000001081a */
[-CC-:B------:R-:W-:Y:S01]  /*14b10*/  FFMA.FTZ R149, R11, R10.reuse, -R26.reuse ;  /* 0x0000000a0b957223 */ /* 0x180fe2000001081a */
[-C--:B------:R-:W-:Y:S01]  /*14b20*/  FFMA.FTZ R24, R63, R10.reuse, -R26 ;  /* 0x0000000a3f187223 */ /* 0x080fe2000001081a */
[----:B--2---:R-:W-:Y:S01]  /*14b30*/  FADD.FTZ R5, R97, R32 ;  /* 0x0000002061057221 */ /* 0x004fe20000010000 */
[-CC-:B------:R-:W-:Y:S01]  /*14b40*/  FFMA.FTZ R151, R15, R10.reuse, -R26.reuse ;  /* 0x0000000a0f977223 */ /* 0x180fe2000001081a */
[----:B------:R-:W0:Y:S01]  /*14b50*/  MUFU.EX2 R0, R0 ;  /* 0x0000000000007308 */ /* 0x000e220000000800 */
[-CC-:B------:R-:W-:Y:S01]  /*14b60*/  FFMA.FTZ R27, R27, R10.reuse, -R26.reuse ;  /* 0x0000000a1b1b7223 */ /* 0x180fe2000001081a */
[----:B---3--:R-:W-:Y:S01]  /*14b70*/  FADD.FTZ R34, R152, R5 ;  /* 0x0000000598227221 */ /* 0x008fe20000010000 */
[----:B------:R-:W-:Y:S01]  /*14b80*/  FFMA.FTZ R73, R73, R10, -R26 ;  /* 0x0000000a49497223 */ /* 0x000fe2000001081a */
[----:B------:R-:W-:-:S04]  /*14b90*/  @P5 IMAD.HI.U32 R15, R187, R38, RZ ;  /* 0x00000026bb0f5227 */ /* 0x000fc800078e00ff */
[-C--:B------:R-:W-:Y:S01]  /*14ba0*/  FFMA.FTZ R31, R31, R10.reuse, -R26 ;  /* 0x0000000a1f1f7223 */ /* 0x080fe2000001081a */
[----:B------:R-:W-:Y:S01]  /*14bb0*/  FADD.FTZ R9, R99, R34 ;  /* 0x0000002263097221 */ /* 0x000fe20000010000 */
[-CC-:B------:R-:W-:Y:S01]  /*14bc0*/  FFMA.FTZ R75, R75, R10.reuse, -R26.reuse ;  /* 0x0000000a4b4b7223 */ /* 0x180fe2000001081a */
[----:B------:R-:W1:Y:S01]  /*14bd0*/  MUFU.EX2 R159, R159 ;  /* 0x0000009f009f7308 */ /* 0x000e620000000800 */
[-CC-:B------:R-:W-:Y:S01]  /*14be0*/  FFMA.FTZ R77, R77, R10.reuse, -R26.reuse ;  /* 0x0000000a4d4d7223 */ /* 0x180fe2000001081a */
[----:B------:R-:W-:Y:S01]  /*14bf0*/  FADD.FTZ R36, R154, R9 ;  /* 0x000000099a247221 */ /* 0x000fe20000010000 */
[-CC-:B------:R-:W-:Y:S01]  /*14c00*/  FFMA.FTZ R81, R81, R10.reuse, -R26.reuse ;  /* 0x0000000a51517223 */ /* 0x180fe2000001081a */
[-CC-:B------:R-:W-:Y:S01]  /*14c10*/  FFMA.FTZ R83, R83, R10.reuse, -R26.reuse ;  /* 0x0000000a53537223 */ /* 0x180fe2000001081a */
[-C--:B------:R-:W-:Y:S01]  /*14c20*/  FFMA.FTZ R85, R85, R10.reuse, -R26 ;  /* 0x0000000a55557223 */ /* 0x080fe2000001081a */
[----:B------:R-:W-:Y:S01]  /*14c30*/  FADD.FTZ R9, R89, R36 ;  /* 0x0000002459097221 */ /* 0x000fe20000010000 */
[-C--:B------:R-:W-:Y:S01]  /*14c40*/  FFMA.FTZ R93, R93, R10.reuse, -R26 ;  /* 0x0000000a5d5d7223 */ /* 0x080fe2000001081a */
[----:B------:R-:W2:Y:S01]  /*14c50*/  MUFU.EX2 R8, R8 ;  /* 0x0000000800087308 */ /* 0x000ea20000000800 */
[----:B0-----:R-:W-:Y:S01]  /*14c60*/  FADD.FTZ R32, R157, R0 ;  /* 0x000000009d207221 */ /* 0x001fe20000010000 */
[----:B------:R-:W-:Y:S01]  /*14c70*/  FADD.FTZ R36, R148, R9 ;  /* 0x0000000994247221 */ /* 0x000fe20000010000 */
[-CC-:B------:R-:W-:Y:S01]  /*14c80*/  FFMA.FTZ R87, R87, R10.reuse, -R26.reuse ;  /* 0x0000000a57577223 */ /* 0x180fe2000001081a */
[-CC-:B------:R-:W-:Y:S01]  /*14c90*/  FFMA.FTZ R91, R91, R10.reuse, -R26.reuse ;  /* 0x0000000a5b5b7223 */ /* 0x180fe2000001081a */
[-C--:B------:R-:W-:Y:S01]  /*14ca0*/  FFMA.FTZ R79, R79, R10.reuse, -R26 ;  /* 0x0000000a4f4f7223 */ /* 0x080fe2000001081a */
[----:B------:R-:W-:Y:S01]  /*14cb0*/  FADD.FTZ R9, R33, R36 ;  /* 0x0000002421097221 */ /* 0x000fe20000010000 */
[----:B------:R-:W-:Y:S01]  /*14cc0*/  FFMA.FTZ R101, R101, R10, -R26 ;  /* 0x0000000a65657223 */ /* 0x000fe2000001081a */
[----:B------:R-:W0:Y:S01]  /*14cd0*/  MUFU.EX2 R153, R153 ;  /* 0x0000009900997308 */ /* 0x000e220000000800 */
[----:B-1----:R-:W-:Y:S01]  /*14ce0*/  FADD.FTZ R5, R159, R32 ;  /* 0x000000209f057221 */ /* 0x002fe20000010000 */
[----:B------:R-:W-:Y:S01]  /*14cf0*/  FADD.FTZ R38, R150, R9 ;  /* 0x0000000996267221 */ /* 0x000fe20000010000 */
[----:B------:R-:W-:Y:S01]  /*14d00*/  IMAD.MOV.U32 R11, RZ, RZ, R187 ;  /* 0x000000ffff0b7224 */ /* 0x000fe200078e00bb */
[----:B------:R-:W-:-:S02]  /*14d10*/  @P5 SHF.R.U32.HI R11, RZ, R40, R15 ;  /* 0x00000028ff0b5219 */ /* 0x000fc4000001160f */
[----:B------:R-:W-:Y:S01]  /*14d20*/  FADD.FTZ R9, R35, R38 ;  /* 0x0000002623097221 */ /* 0x000fe20000010000 */
[----:B------:R-:W-:Y:S01]  /*14d30*/  ISETP.GE.AND P5, PT, R13, 0x1, PT ;  /* 0x000000010d00780c */ /* 0x000fe20003fa6270 */
[----:B------:R-:W1:Y:S01]  /*14d40*/  MUFU.EX2 R14, R14 ;  /* 0x0000000e000e7308 */ /* 0x000e620000000800 */
[----:B--2---:R-:W-:Y:S01]  /*14d50*/  FADD.FTZ R34, R8, R5 ;  /* 0x0000000508227221 */ /* 0x004fe20000010000 */
[----:B------:R-:W-:Y:S01]  /*14d60*/  FADD.FTZ R38, R144, R9 ;  /* 0x0000000990267221 */ /* 0x000fe20000010000 */
[----:B------:R-:W-:Y:S01]  /*14d70*/  F2FP.F16.F32.PACK_AB R157, R0, R157 ;  /* 0x0000009d009d723e */ /* 0x000fe200000000ff */
[----:B------:R-:W-:Y:S01]  /*14d80*/  IMAD.IADD R11, R142, 0x1, R11 ;  /* 0x000000018e0b7824 */ /* 0x000fe200078e020b */
[----:B------:R-:W-:Y:S01]  /*14d90*/  F2FP.F16.F32.PACK_AB R159, R8, R159 ;  /* 0x0000009f089f723e */ /* 0x000fe200000000ff */
[----:B------:R-:W-:Y:S01]  /*14da0*/  FADD.FTZ R9, R53, R38 ;  /* 0x0000002635097221 */ /* 0x000fe20000010000 */
[----:B------:R-:W-:Y:S01]  /*14db0*/  F2FP.F16.F32.PACK_AB R156, R95, R156 ;  /* 0x0000009c5f9c723e */ /* 0x000fe200000000ff */
[----:B------:R-:W2:Y:S01]  /*14dc0*/  MUFU.EX2 R155, R155 ;  /* 0x0000009b009b7308 */ /* 0x000ea20000000800 */
[----:B0-----:R-:W-:Y:S01]  /*14dd0*/  FADD.FTZ R5, R153, R34 ;  /* 0x0000002299057221 */ /* 0x001fe20000010000 */
[----:B------:R-:W-:Y:S01]  /*14de0*/  F2FP.F16.F32.PACK_AB R158, R97, R158 ;  /* 0x0000009e619e723e */ /* 0x000fe200000000ff */
[----:B------:R-:W-:Y:S01]  /*14df0*/  VIADD R8, R2, 0xfffffffe ;  /* 0xfffffffe02087836 */ /* 0x000fe20000000000 */
[----:B------:R-:W-:-:S02]  /*14e00*/  F2FP.F16.F32.PACK_AB R152, R99, R152 ;  /* 0x000000986398723e */ /* 0x000fc400000000ff */
[----:B------:R-:W-:Y:S02]  /*14e10*/  F2FP.F16.F32.PACK_AB R154, R89, R154 ;  /* 0x0000009a599a723e */ /* 0x000fe400000000ff */
[----:B------:R-:W0:Y:S01]  /*14e20*/  MUFU.EX2 R20, R20 ;  /* 0x0000001400147308 */ /* 0x000e220000000800 */
[C---:B-1----:R-:W-:Y:S01]  /*14e30*/  FADD.FTZ R34, R14.reuse, R5 ;  /* 0x000000050e227221 */ /* 0x042fe20000010000 */
[----:B------:R-:W-:Y:S02]  /*14e40*/  F2FP.F16.F32.PACK_AB R148, R33, R148 ;  /* 0x000000942194723e */ /* 0x000fe400000000ff */
[----:B------:R-:W-:Y:S02]  /*14e50*/  F2FP.F16.F32.PACK_AB R150, R35, R150 ;  /* 0x000000962396723e */ /* 0x000fe400000000ff */
[----:B------:R-:W-:Y:S02]  /*14e60*/  F2FP.F16.F32.PACK_AB R144, R53, R144 ;  /* 0x000000903590723e */ /* 0x000fe400000000ff */
[----:B------:R-:W1:Y:S01]  /*14e70*/  MUFU.EX2 R149, R149 ;  /* 0x0000009500957308 */ /* 0x000e620000000800 */
[----:B--2---:R-:W-:Y:S01]  /*14e80*/  FADD.FTZ R5, R155, R34 ;  /* 0x000000229b057221 */ /* 0x004fe20000010000 */
[----:B------:R-:W-:-:S02]  /*14e90*/  F2FP.F16.F32.PACK_AB R153, R14, R153 ;  /* 0x000000990e99723e */ /* 0x000fc400000000ff */
[----:B------:R-:W-:-:S04]  /*14ea0*/  IADD3 R12, R11, R12, RZ ;  /* 0x0000000c0b0c7210 */ /* 0x000fc80007ffe0ff */
        /* <DEDUP_REMOVED lines=14> */
[----:B--2---:R-:W-:-:S07]  /*14f90*/  FADD.FTZ R38, R146, R9 ;  /* 0x0000000992267221 */ /* 0x004fce0000010000 */
[----:B------:R-:W2:Y:S01]  /*14fa0*/  MUFU.EX2 R30, R31 ;  /* 0x0000001f001e7308 */ /* 0x000ea20000000800 */
[----:B0-----:R-:W-:-:S07]  /*14fb0*/  FADD.FTZ R5, R73, R36 ;  /* 0x0000002449057221 */ /* 0x001fce0000010000 */
[----:B------:R-:W0:Y:S01]  /*14fc0*/  MUFU.EX2 R140, R140 ;  /* 0x0000008c008c7308 */ /* 0x000e220000000800 */
[C---:B-1----:R-:W-:Y:S01]  /*14fd0*/  FADD.FTZ R9, R49.reuse, R38 ;  /* 0x0000002631097221 */ /* 0x042fe20000010000 */
[----:B------:R-:W-:-:S06]  /*14fe0*/  F2FP.F16.F32.PACK_AB R146, R49, R146 ;  /* 0x000000923192723e */ /* 0x000fcc00000000ff */
        /* <DEDUP_REMOVED lines=11> */
[C---:B0-----:R-:W-:Y:S01]  /*150a0*/  FADD.FTZ R38, R32.reuse, R5 ;  /* 0x0000000520267221 */ /* 0x041fe20000010000 */
[----:B------:R-:W-:-:S06]  /*150b0*/  F2FP.F16.F32.PACK_AB R147, R32, R75 ;  /* 0x0000004b2093723e */ /* 0x000fcc00000000ff */
[----:B------:R-:W0:Y:S01]  /*150c0*/  MUFU.EX2 R41, R41 ;  /* 0x0000002900297308 */ /* 0x000e220000000800 */
[----:B-1----:R-:W-:-:S07]  /*150d0*/  FADD.FTZ R40, R6, R9 ;  /* 0x0000000906287221 */ /* 0x002fce0000010000 */
[----:B------:R-:W1:Y:S01]  /*150e0*/  MUFU.EX2 R34, R83 ;  /* 0x0000005300227308 */ /* 0x000e620000000800 */
[----:B--2---:R-:W-:-:S07]  /*150f0*/  FADD.FTZ R5, R81, R38 ;  /* 0x0000002651057221 */ /* 0x004fce0000010000 */
[----:B------:R-:W2:Y:S01]  /*15100*/  MUFU.EX2 R136, R136 ;  /* 0x0000008800887308 */ /* 0x000ea20000000800 */
[C---:B0-----:R-:W-:Y:S01]  /*15110*/  FADD.FTZ R9, R41.reuse, R40 ;  /* 0x0000002829097221 */ /* 0x041fe20000010000 */
[----:B------:R-:W-:-:S06]  /*15120*/  F2FP.F16.F32.PACK_AB R142, R41, R6 ;  /* 0x00000006298e723e */ /* 0x000fcc00000000ff */
[----:B------:R-:W0:Y:S01]  /*15130*/  MUFU.EX2 R85, R85 ;  /* 0x0000005500557308 */ /* 0x000e220000000800 */
[C---:B-1----:R-:W-:Y:S01]  /*15140*/  FADD.FTZ R38, R34.reuse, R5 ;  /* 0x0000000522267221 */ /* 0x042fe20000010000 */
[----:B-----5:R-:W-:-:S06]  /*15150*/  F2FP.F16.F32.PACK_AB R141, R34, R81 ;  /* 0x00000051228d723e */ /* 0x020fcc00000000ff */
        /* <DEDUP_REMOVED lines=18> */
[----:B0-----:R-:W-:Y:S01]  /*15280*/  FADD.FTZ R5, R79, R0 ;  /* 0x000000004f057221 */ /* 0x001fe20000010000 */
[C---:B-1----:R-:W-:Y:S01]  /*15290*/  FADD.FTZ R6, R25.reuse, R6 ;  /* 0x0000000619067221 */ /* 0x042fe20000010000 */
[----:B------:R-:W-:Y:S02]  /*152a0*/  F2FP.F16.F32.PACK_AB R138, R25, R138 ;  /* 0x0000008a198a723e */ /* 0x000fe400000000ff */
[C---:B--2---:R-:W-:Y:S01]  /*152b0*/  FADD.FTZ R5, R38.reuse, R5 ;  /* 0x0000000526057221 */ /* 0x044fe20000010000 */
[----:B------:R-:W-:Y:S01]  /*152c0*/  F2FP.F16.F32.PACK_AB R139, R38, R79 ;  /* 0x0000004f268b723e */ /* 0x000fe200000000ff */
[----:B------:R-:W-:Y:S06]  /*152d0*/  @!P5 BRA `(.L_x_1771) ;  /* 0x000000000048d947 */ /* 0x000fec0003800000 */
        /* <DEDUP_REMOVED lines=11> */
.L_x_1773:
[----:B------:R-:W-:-:S13]  /*15390*/  ISETP.NE.AND P1, PT, R13, 0x1, PT ;  /* 0x000000010d00780c */ /* 0x000fda0003f25270 */
[----:B------:R-:W0:Y:S02]  /*153a0*/  @P1 LDC.64 R14, c[0x0][0x9e8] ;  /* 0x00027a00ff0e1b82 */ /* 0x000e240000000a00 */
[----:B0-----:R-:W-:-:S05]  /*153b0*/  @P1 IMAD.HI.U32 R2, R0, R14, RZ ;  /* 0x0000000e00021227 */ /* 0x001fca00078e00ff */
[----:B------:R-:W-:-:S07]  /*153c0*/  @P1 SHF.R.U32.HI R0, RZ, R15, R2 ;  /* 0x0000000fff001219 */ /* 0x000fce0000011602 */
.L_x_1774:
[----:B------:R-:W-:Y:S05]  /*153d0*/  BSYNC B0 ;  /* 0x0000000000007941 */ /* 0x000fea0003800000 */
.L_x_1772:
[----:B------:R-:W-:-:S05]  /*153e0*/  IMAD R13, R0, R13, R13 ;  /* 0x0000000d000d7224 */ /* 0x000fca00078e020d */
[----:B------:R-:W-:-:S07]  /*153f0*/  VIMNMX R12, R12, R13, PT ;  /* 0x0000000d0c0c7248 */ /* 0x000fce0003fe0100 */
.L_x_1771:
[----:B------:R-:W-:Y:S01]  /*15400*/  IMAD.HI R12, R12, 0x2aaaaaab, RZ ;  /* 0x2aaaaaab0c0c7827 */ /* 0x000fe200078e02ff */
[----:B------:R-:W-:Y:S01]  /*15410*/  ULDC UR47, c[0x0][0x9e4] ;  /* 0x00027900002f7ab9 */ /* 0x000fe20000000800 */
[----:B------:R-:W-:Y:S01]  /*15420*/  ULDC UR46, c[0x0][0x9e4] ;  /* 0x00027900002e7ab9 */ /* 0x000fe20000000800 */
[----:B------:R-:W-:Y:S01]  /*15430*/  ULDC UR39, c[0x0][0x9d8] ;  /* 0x0002760000277ab9 */ /* 0x000fe20000000800 */
[----:B------:R-:W-:Y:S01]  /*15440*/  ULDC UR43, c[0x0][0x9d8] ;  /* 0x00027600002b7ab9 */ /* 0x000fe20000000800 */
[----:B------:R-:W-:Y:S01]  /*15450*/  SHF.R.U32.HI R9, RZ, 0x1f, R12 ;  /* 0x0000001fff097819 */ /* 0x000fe2000001160c */
[----:B------:R-:W-:Y:S01]  /*15460*/  ULDC UR42, c[0x0][0x9d8] ;  /* 0x00027600002a7ab9 */ /* 0x000fe20000000800 */
[----:B------:R-:W-:Y:S01]  /*15470*/  ULDC UR50, c[0x0][0x988] ;  /* 0x0002620000327ab9 */ /* 0x000fe20000000800 */
[----:B------:R-:W-:Y:S01]  /*15480*/  ULDC UR54, c[0x0][0x988] ;  /* 0x0002620000367ab9 */ /* 0x000fe20000000800 */
[----:B------:R-:W-:Y:S01]  /*15490*/  LEA.HI.SX32 R12, R12, R9, 0x1c ;  /* 0x000000090c0c7211 */ /* 0x000fe200078fe2ff */
[----:B------:R-:W-:Y:S01]  /*154a0*/  ULDC UR51, c[0x0][0x988] ;  /* 0x0002620000337ab9 */ /* 0x000fe20000000800 */
[----:B------:R-:W-:Y:S01]  /*154b0*/  ULDC UR58, c[0x0][0x9e0] ;  /* 0x00027800003a7ab9 */ /* 0x000fe20000000800 */
[----:B------:R-:W-:Y:S01]  /*154c0*/  ULDC UR55, c[0x0][0x9e0] ;  /* 0x0002780000377ab9 */ /* 0x000fe20000000800 */
[----:B------:R-:W-:Y:S01]  /*154d0*/  VIMNMX R9, R189, R12, !PT ;  /* 0x0000000cbd097248 */ /* 0x000fe20007fe0100 */
[----:B------:R-:W-:Y:S01]  /*154e0*/  BSSY B1, `(.L_x_1775) ;  /* 0x00003b0000017945 */ /* 0x000fe20003800000 */
[----:B------:R-:W-:Y:S01]  /*154f0*/  IMAD.MOV.U32 R2, RZ, RZ, 0x3f800000 ;  /* 0x3f800000ff027424 */ /* 0x000fe200078e00ff */
[----:B------:R-:W-:-:S02]  /*15500*/  MOV R0, 0x3f800000 ;  /* 0x3f80000000007802 */ /* 0x000fc40000000f00 */
[----:B------:R-:W-:Y:S02]  /*15510*/  CS2R R86, SRZ ;  /* 0x0000000000567805 */ /* 0x000fe4000001ff00 */
[----:B------:R-:W-:Y:S02]  /*15520*/  ISETP.GE.AND P1, PT, R8, R9, PT ;  /* 0x000000090800720c */ /* 0x000fe40003f26270 */
        /* <DEDUP_REMOVED lines=31> */
[----:B------:R-:W-:Y:S06]  /*15720*/  @!P1 BRA `(.L_x_1776) ;  /* 0x00000038002c9947 */ /* 0x000fec0003800000 */
[----:B------:R-:W-:Y:S01]  /*15730*/  BSSY B0, `(.L_x_1777) ;  /* 0x0000386000007945 */ /* 0x000fe20003800000 */
[----:B------:R-:W-:Y:S02]  /*15740*/  IMAD.MOV.U32 R2, RZ, RZ, 0x3f800000 ;  /* 0x3f800000ff027424 */ /* 0x000fe400078e00ff */
[----:B------:R-:W-:-:S07]  /*15750*/  IMAD.MOV.U32 R87, RZ, RZ, RZ ;  /* 0x000000ffff577224 */ /* 0x000fce00078e00ff */
.L_x_1798:
[----:B------:R-:W-:-:S05]  /*15760*/  VIADD R14, R160, 0x1 ;  /* 0x00000001a00e7836 */ /* 0x000fca0000000000 */
[----:B------:R-:W-:-:S04]  /*15770*/  ISETP.NE.AND P1, PT, R14, 0x2, PT ;  /* 0x000000020e00780c */ /* 0x000fc80003f25270 */
[----:B------:R-:W-:Y:S02]  /*15780*/  SEL R10, RZ, 0x1, P1 ;  /* 0x00000001ff0a7807 */ /* 0x000fe40000800000 */
[----:B------:R-:W-:Y:S02]  /*15790*/  SEL R14, R14, RZ, P1 ;  /* 0x000000ff0e0e7207 */ /* 0x000fe40000800000 */
[----:B------:R-:W-:Y:S01]  /*157a0*/  LOP3.LUT R15, R163, R10, RZ, 0x3c, !PT ;  /* 0x0000000aa30f7212 */ /* 0x000fe200078e3cff */
[----:B------:R-:W-:Y:S06]  /*157b0*/  @!P0 BRA `(.L_x_1778) ;  /* 0x0000000000048947 */ /* 0x000fec0003800000 */
[----:B------:R-:W-:Y:S01]  /*157c0*/  BPT.TRAP 0x1 ;  /* 0x000000040000795c */ /* 0x000fe20000300000 */
.L_x_1778:
[----:B------:R-:W-:Y:S02]  /*157d0*/  LEA R20, R14, R18, 0x3 ;  /* 0x000000120e147211 */ /* 0x000fe400078e18ff */
[----:B------:R-:W-:-:S04]  /*157e0*/  SHF.L.U32 R13, R15, 0x1f, RZ ;  /* 0x0000001f0f0d7819 */ /* 0x000fc800000006ff */
[----:B------:R0:W1:Y:S01]  /*157f0*/  SYNCS.PHASECHK.TRANS64.TRYWAIT P1, [R20+URZ+0x2a830], R13 ;  /* 0x02a8300d140075a7 */ /* 0x000062000802017f */
[----:B------:R-:W-:Y:S05]  /*15800*/  @!P0 BRA `(.L_x_1779) ;  /* 0x0000000000048947 */ /* 0x000fea0003800000 */
[----:B------:R-:W-:Y:S01]  /*15810*/  BPT.TRAP 0x1 ;  /* 0x000000040000795c */ /* 0x000fe20000300000 */
.L_x_1779:
[----:B------:R-:W-:Y:S01]  /*15820*/  BSSY B2, `(.L_x_1780) ;  /* 0x0000006000027945 */ /* 0x000fe20003800000 */
[----:B------:R-:W-:Y:S02]  /*15830*/  IMAD R10, R14, 0x900, R7 ;  /* 0x000009000e0a7824 */ /* 0x000fe400078e0207 */
[----:B------:R-:W-:Y:S01]  /*15840*/  IMAD.MOV.U32 R11, RZ, RZ, 0x40000040 ;  /* 0x40000040ff0b7424 */ /* 0x000fe200078e00ff */
[----:B-1----:R-:W-:Y:S06]  /*15850*/  @P1 BRA `(.L_x_1781) ;  /* 0x0000000000081947 */ /* 0x002fec0003800000 */
[----:B------:R-:W1:Y:S02]  /*15860*/  SYNCS.PHASECHK.TRANS64.TRYWAIT P1, [R20+URZ+0x2a830], R13 ;  /* 0x02a8300d140075a7 */ /* 0x000e64000802017f */
[----:B-1----:R-:W-:Y:S05]  /*15870*/  @!P1 BRA `(.L_x_1782) ;  /* 0x0000014c000c9947 */ /* 0x002fea0003800000 */
.L_x_1781:
[----:B------:R-:W-:Y:S05]  /*15880*/  BSYNC B2 ;  /* 0x0000000000027941 */ /* 0x000fea0003800000 */
.L_x_1780:
[----:B------:R-:W2:Y:S04]  /*15890*/  LDL.64 R88, [R1+0x28] ;  /* 0x0000280001587983 */ /* 0x000ea80000100a00 */
[----:B------:R-:W3:Y:S04]  /*158a0*/  LDL.64 R226, [R1+0x20] ;  /* 0x0000200001e27983 */ /* 0x000ee80000100a00 */
[----:B------:R-:W4:Y:S01]  /*158b0*/  LDL.64 R210, [R1+0x18] ;  /* 0x0000180001d27983 */ /* 0x000f220000100a00 */
[C---:B------:R-:W-:Y:S02]  /*158c0*/  R2UR UR6, R10.reuse ;  /* 0x000000000a0672ca */ /* 0x040fe400000e0000 */
[----:B------:R-:W-:Y:S01]  /*158d0*/  R2UR UR7, R11 ;  /* 0x000000000b0772ca */ /* 0x000fe200000e0000 */
[----:B------:R0:W-:Y:S04]  /*158e0*/  STL.64 [R1+0x48], R4 ;  /* 0x0000480401007387 */ /* 0x0001e80000100a00 */
[----:B0-----:R-:W4:Y:S01]  /*158f0*/  LDL.64 R4, [R1+0x10] ;  /* 0x0000100001047983 */ /* 0x001f220000100a00 */
[----:B------:R-:W-:-:S02]  /*15900*/  VIADD R12, R10, 0x2 ;  /* 0x000000020a0c7836 */ /* 0x000fc40000000000 */
[----:B-1----:R-:W-:Y:S01]  /*15910*/  IMAD.MOV.U32 R13, RZ, RZ, 0x40000040 ;  /* 0x40000040ff0d7424 */ /* 0x002fe200078e00ff */
[----:B--2---:R-:W-:Y:S02]  /*15920*/  R2UR UR4, R88 ;  /* 0x00000000580472ca */ /* 0x004fe400000e0000 */
[----:B------:R-:W-:Y:S02]  /*15930*/  R2UR UR5, R89 ;  /* 0x00000000590572ca */ /* 0x000fe400000e0000 */
[----:B------:R-:W-:-:S11]  /*15940*/  WARPGROUP.ARRIVE ;  /* 0x00000000000079c5 */ /* 0x000fd60000000000 */
[----:B------:R-:W-:Y:S01]  /*15950*/  HGMMA.64x96x16.F32 R88, gdesc[UR4], RZ, !UPT, gsb0 ;  /* 0x01600000045879f0 */ /* 0x000fe2000c0008ff */
[----:B---3--:R-:W-:Y:S02]  /*15960*/  R2UR UR4, R226 ;  /* 0x00000000e20472ca */ /* 0x008fe400000e0000 */
[----:B------:R-:W-:Y:S02]  /*15970*/  R2UR UR5, R227 ;  /* 0x00000000e30572ca */ /* 0x000fe400000e0000 */
[----:B------:R-:W2:Y:S01]  /*15980*/  LDL.64 R226, [R1+0x8] ;  /* 0x0000080001e27983 */ /* 0x000ea20000100a00 */
[----:B------:R-:W-:Y:S02]  /*15990*/  R2UR UR6, R12 ;  /* 0x000000000c0672ca */ /* 0x000fe400000e0000 */
[----:B------:R-:W-:Y:S01]  /*159a0*/  R2UR UR7, R13 ;  /* 0x000000000d0772ca */ /* 0x000fe200000e0000 */
[----:B------:R-:W-:Y:S01]  /*159b0*/  IMAD.MOV.U32 R13, RZ, RZ, 0x40000040 ;  /* 0x40000040ff0d7424 */ /* 0x000fe200078e00ff */
[----:B------:R-:W-:Y:S01]  /*159c0*/  IADD3 R12, R10, 0x4, RZ ;  /* 0x000000040a0c7810 */ /* 0x000fe20007ffe0ff */
[----:B------:R-:W-:-:S02]  /*159d0*/  WARPGROUP.DEPBAR.LE gsb0, 0x0 ;  /* 0x00008000000079c5 */ /* 0x000fc40000010000 */
[----:B------:R-:W-:-:S08]  /*159e0*/  WARPGROUP.ARRIVE ;  /* 0x00000000000079c5 */ /* 0x000fd00000000000 */
[----:B------:R-:W-:Y:S01]  /*159f0*/  HGMMA.64x96x16.F32 R88, gdesc[UR4], R88, gsb0 ;  /* 0x01600000045879f0 */ /* 0x000fe20008000858 */
[----:B----4-:R-:W-:Y:S02]  /*15a00*/  R2UR UR4, R210 ;  /* 0x00000000d20472ca */ /* 0x010fe400000e0000 */
[----:B------:R-:W-:Y:S02]  /*15a10*/  R2UR UR5, R211 ;  /* 0x00000000d30572ca */ /* 0x000fe400000e0000 */
[----:B------:R-:W3:Y:S01]  /*15a20*/  LDL.64 R210, [R1] ;  /* 0x0000000001d27983 */ /* 0x000ee20000100a00 */
[----:B------:R-:W-:Y:S02]  /*15a30*/  R2UR UR6, R12 ;  /* 0x000000000c0672ca */ /* 0x000fe400000e0000 */
[----:B------:R-:W-:Y:S01]  /*15a40*/  R2UR UR7, R13 ;  /* 0x000000000d0772ca */ /* 0x000fe200000e0000 */
[----:B------:R-:W-:Y:S02]  /*15a50*/  VIADD R12, R10, 0x6 ;  /* 0x000000060a0c7836 */ /* 0x000fe40000000000 */
[----:B------:R-:W-:Y:S01]  /*15a60*/  IMAD.MOV.U32 R13, RZ, RZ, 0x40000040 ;  /* 0x40000040ff0d7424 */ /* 0x000fe200078e00ff */
[----:B------:R-:W-:-:S02]  /*15a70*/  WARPGROUP.DEPBAR.LE gsb0, 0x0 ;  /* 0x00008000000079c5 */ /* 0x000fc40000010000 */
[----:B------:R-:W-:-:S07]  /*15a80*/  WARPGROUP.ARRIVE ;  /* 0x00000000000079c5 */ /* 0x000fce0000000000 */
[----:B------:R-:W-:Y:S01]  /*15a90*/  HGMMA.64x96x16.F32 R88, gdesc[UR4], R88, gsb0 ;  /* 0x01600000045879f0 */ /* 0x000fe20008000858 */
[----:B------:R-:W-:Y:S02]  /*15aa0*/  R2UR UR6, R12 ;  /* 0x000000000c0672ca */ /* 0x000fe400000e0000 */
[----:B------:R-:W-:Y:S02]  /*15ab0*/  R2UR UR7, R13 ;  /* 0x000000000d0772ca */ /* 0x000fe400000e0000 */
[----:B------:R-:W-:Y:S02]  /*15ac0*/  R2UR UR4, R4 ;  /* 0x00000000040472ca */ /* 0x000fe400000e0000 */
[----:B------:R-:W-:Y:S01]  /*15ad0*/  R2UR UR5, R5 ;  /* 0x00000000050572ca */ /* 0x000fe200000e0000 */
[----:B------:R-:W-:Y:S01]  /*15ae0*/  IMAD.MOV.U32 R13, RZ, RZ, 0x40000040 ;  /* 0x40000040ff0d7424 */ /* 0x000fe200078e00ff */
[----:B------:R-:W-:Y:S01]  /*15af0*/  IADD3 R12, R10, 0x300, RZ ;  /* 0x000003000a0c7810 */ /* 0x000fe20007ffe0ff */
[----:B------:R0:W5:Y:S01]  /*15b00*/  LDL.LU.64 R4, [R1+0x48] ;  /* 0x0000480001047983 */ /* 0x0001620000300a00 */
[----:B------:R-:W-:-:S02]  /*15b10*/  WARPGROUP.DEPBAR.LE gsb0, 0x0 ;  /* 0x00008000000079c5 */ /* 0x000fc40000010000 */
[----:B------:R-:W-:-:S07]  /*15b20*/  WARPGROUP.ARRIVE ;  /* 0x00000000000079c5 */ /* 0x000fce0000000000 */
[----:B------:R-:W-:Y:S01]  /*15b30*/  HGMMA.64x96x16.F32 R88, gdesc[UR4], R88, gsb0 ;  /* 0x01600000045879f0 */ /* 0x000fe20008000858 */
[----:B------:R-:W-:Y:S02]  /*15b40*/  R2UR UR6, R12 ;  /* 0x000000000c0672ca */ /* 0x000fe400000e0000 */
[----:B------:R-:W-:Y:S02]  /*15b50*/  R2UR UR7, R13 ;  /* 0x000000000d0772ca */ /* 0x000fe400000e0000 */
[----:B--2---:R-:W-:Y:S02]  /*15b60*/  R2UR UR4, R226 ;  /* 0x00000000e20472ca */ /* 0x004fe400000e0000 */
        /* <DEDUP_REMOVED lines=19> */
[----:B------:R-:W-:Y:S02]  /*15ca0*/  VIADD R12, R10, 0x306 ;  /* 0x000003060a0c7836 */ /* 0x000fe40000000000 */
[----:B------:R-:W-:Y:S01]  /*15cb0*/  IMAD.MOV.U32 R13, RZ, RZ, 0x40000040 ;  /* 0x40000040ff0d7424 */ /* 0x000fe200078e00ff */
        /* <DEDUP_REMOVED lines=111> */
[----:B0-----:R-:W-:Y:S05]  /*163b0*/  @!P0 BRA `(.L_x_1783) ;  /* 0x0000000000048947 */ /* 0x001fea0003800000 */
[----:B------:R-:W-:Y:S01]  /*163c0*/  BPT.TRAP 0x1 ;  /* 0x000000040000795c */ /* 0x000fe20000300000 */
.L_x_1783:
[----:B------:R-:W-:Y:S02]  /*163d0*/  SHF.L.U32 R2, R163, 0x1f, RZ ;  /* 0x0000001fa3027819 */ /* 0x000fe400000006ff */
[----:B------:R-:W-:-:S04]  /*163e0*/  LEA R12, R160, R18, 0x3 ;  /* 0x00000012a00c7211 */ /* 0x000fc800078e18ff */
[----:B------:R0:W1:Y:S01]  /*163f0*/  SYNCS.PHASECHK.TRANS64.TRYWAIT P1, [R12+URZ+0x2a850], R2 ;  /* 0x02a850020c0075a7 */ /* 0x000062000802017f */
[----:B------:R-:W-:Y:S05]  /*16400*/  @!P0 BRA `(.L_x_1784) ;  /* 0x0000000000048947 */ /* 0x000fea0003800000 */
[----:B------:R-:W-:Y:S01]  /*16410*/  BPT.TRAP 0x1 ;  /* 0x000000040000795c */ /* 0x000fe20000300000 */
.L_x_1784:
        /* <DEDUP_REMOVED lines=9> */
.L_x_1786:
[----:B------:R-:W-:Y:S05]  /*164b0*/  BSYNC B2 ;  /* 0x0000000000027941 */ /* 0x000fea0003800000 */
.L_x_1785:
[----:B------:R-:W-:Y:S01]  /*164c0*/  IMAD.MOV.U32 R10, RZ, RZ, R0 ;  /* 0x000000ffff0a7224 */ /* 0x000fe200078e0000 */
[----:B------:R-:W-:Y:S01]  /*164d0*/  WARPGROUP.ARRIVE ;  /* 0x00000000000079c5 */ /* 0x000fe20000000000 */
[----:B------:R-:W-:-:S03]  /*164e0*/  IMAD.MOV.U32 R11, RZ, RZ, 0x40000040 ;  /* 0x40000040ff0b7424 */ /* 0x000fc600078e00ff */
[----:B------:R-:W-:Y:S02]  /*164f0*/  R2UR UR6, R10 ;  /* 0x000000000a0672ca */ /* 0x000fe400000e0000 */
[----:B------:R-:W-:Y:S01]  /*16500*/  R2UR UR7, R11 ;  /* 0x000000000b0772ca */ /* 0x000fe200000e0000 */
[----:B------:R-:W-:Y:S01]  /*16510*/  IMAD.MOV.U32 R11, RZ, RZ, 0x40000040 ;  /* 0x40000040ff0b7424 */ /* 0x000fe200078e00ff */
[----:B------:R-:W-:-:S11]  /*16520*/  IADD3 R10, R0, 0x80, RZ ;  /* 0x00000080000a7810 */ /* 0x000fd60007ffe0ff */
[----:B------:R-:W-:Y:S01]  /*16530*/  HGMMA.64x128x16.F32 R24, R156, gdesc[UR4].tnspB, R24, gsb0 ;  /* 0x41e000049c187df0 */ /* 0x000fe20008000818 */
[----:B------:R-:W-:Y:S01]  /*16540*/  R2UR UR6, R10 ;  /* 0x000000000a0672ca */ /* 0x000fe200000e0000 */
[----:B------:R-:W-:Y:S01]  /*16550*/  VIADD R10, R0, 0x100 ;  /* 0x00000100000a7836 */ /* 0x000fe20000000000 */
[----:B------:R-:W-:Y:S01]  /*16560*/  R2UR UR7, R11 ;  /* 0x000000000b0772ca */ /* 0x000fe200000e0000 */
[----:B------:R-:W-:Y:S01]  /*16570*/  IMAD.MOV.U32 R11, RZ, RZ, 0x40000040 ;  /* 0x40000040ff0b7424 */ /* 0x000fe200078e00ff */
[----:B------:R-:W-:Y:S02]  /*16580*/  WARPGROUP.DEPBAR.LE gsb0, 0x0 ;  /* 0x00008000000079c5 */ /* 0x000fe40000010000 */
[----:B------:R-:W-:-:S09]  /*16590*/  WARPGROUP.ARRIVE ;  /* 0x00000000000079c5 */ /* 0x000fd20000000000 */
        /* <DEDUP_REMOVED lines=30> */
.L_x_1788:
        /* <DEDUP_REMOVED lines=10> */
[----:B------:R-:W-:-:S02]  /*16820*/  IMAD.IADD R10, R191, 0x1, R187 ;  /* 0x00000001bf0a7824 */ /* 0x000fc400078e02bb */
[----:B------:R-:W-:Y:S01]  /*16830*/  FMUL.FTZ R112, R113, UR43 ;  /* 0x0000002b71707c20 */ /* 0x000fe20008410000 */
[----:B------:R-:W-:Y:S01]  /*16840*/  FMUL.FTZ R113, R118, UR43 ;  /* 0x0000002b76717c20 */ /* 0x000fe20008410000 */
[----:B------:R-:W2:Y:S01]  /*16850*/  @P2 LDC R11, c[0x0][0x44c] ;  /* 0x00011300ff0b2b82 */ /* 0x000ea20000000800 */
[----:B------:R-:W-:Y:S01]  /*16860*/  FMUL.FTZ R118, R123, UR43 ;  /* 0x0000002b7b767c20 */ /* 0x000fe20008410000 */
[----:B------:R-:W-:Y:S01]  /*16870*/  FMUL.FTZ R123, R124, UR43 ;  /* 0x0000002b7c7b7c20 */ /* 0x000fe20008410000 */
[----:B01----:R-:W-:Y:S01]  /*16880*/  FMUL.FTZ R2, R91, UR43 ;  /* 0x0000002b5b027c20 */ /* 0x003fe20008410000 */
        /* <DEDUP_REMOVED lines=9> */
[----:B------:R-:W-:-:S02]  /*16920*/  IMAD.MOV.U32 R132, RZ, RZ, R10 ;  /* 0x000000ffff847224 */ /* 0x000fc400078e000a */
        /* <DEDUP_REMOVED lines=25> */
[----:B------:R-:W-:Y:S01]  /*16ac0*/  FMUL.FTZ R121, R126, UR43 ;  /* 0x0000002b7e797c20 */ /* 0x000fe20008410000 */
[----:B------:R-:W-:Y:S01]  /*16ad0*/  FMUL.FTZ R128, R129, UR43 ;  /* 0x0000002b81807c20 */ /* 0x000fe20008410000 */
[----:B------:R-:W-:Y:S01]  /*16ae0*/  IADD3 R11, R20, 0x2a840, RZ ;  /* 0x0002a840140b7810 */ /* 0x000fe20007ffe0ff */
[----:B------:R-:W-:-:S02]  /*16af0*/  VIADD R137, R133, 0x1 ;  /* 0x0000000185897836 */ /* 0x000fc40000000000 */
[----:B------:R-:W-:Y:S01]  /*16b00*/  FMUL.FTZ R126, R130, UR43 ;  /* 0x0000002b827e7c20 */ /* 0x000fe20008410000 */
[----:B------:R-:W-:Y:S01]  /*16b10*/  FMUL.FTZ R20, R134, UR43 ;  /* 0x0000002b86147c20 */ /* 0x000fe20008410000 */
[----:B------:R-:W-:Y:S01]  /*16b20*/  FMUL.FTZ R129, R135, UR43 ;  /* 0x0000002b87817c20 */ /* 0x000fe20008410000 */
[----:B------:R-:W-:Y:S01]  /*16b30*/  LOP3.LUT P1, RZ, R22, 0x80000, RZ, 0xc0, !PT ;  /* 0x0008000016ff7812 */ /* 0x000fe2000782c0ff */
[----:B------:R-:W-:Y:S01]  /*16b40*/  IMAD R137, R190, -0x2, R137 ;  /* 0xfffffffebe897824 */ /* 0x000fe200078e0289 */
[----:B------:R-:W1:Y:S01]  /*16b50*/  MUFU.TANH R13, R13 ;  /* 0x0000000d000d7308 */ /* 0x000e620000002400 */
[----:B------:R-:W-:-:S03]  /*16b60*/  PRMT R11, R172, 0x654, R11 ;  /* 0x00000654ac0b7816 */ /* 0x000fc6000000000b */
[----:B------:R-:W-:Y:S01]  /*16b70*/  IADD3 R138, -R166, R137, R167 ;  /* 0x00000089a68a7210 */ /* 0x000fe20007ffe1a7 */
[----:B------:R2:W-:Y:S01]  /*16b80*/  SYNCS.ARRIVE.TRANS64.RED.A1T0 RZ, [R11+URZ], RZ ;  /* 0x000000ff0bff79a7 */ /* 0x0005e2000810043f */
[----:B------:R-:W-:Y:S02]  /*16b90*/  IADD3 R130, R137, -0x1, RZ ;  /* 0xffffffff89827810 */ /* 0x000fe40007ffe0ff */
[----:B------:R-:W3:Y:S01]  /*16ba0*/  MUFU.TANH R88, R88 ;  /* 0x0000005800587308 */ /* 0x000ee20000002400 */
[C---:B------:R-:W-:Y:S02]  /*16bb0*/  VIADD R139, R138.reuse, UR58 ;  /* 0x0000003a8a8b7c36 */ /* 0x040fe40008000000 */
[----:B------:R-:W-:Y:S02]  /*16bc0*/  VIADD R138, R138, UR38 ;  /* 0x000000268a8a7c36 */ /* 0x000fe40008000000 */
[--C-:B0-----:R-:W-:Y:S02]  /*16bd0*/  IMAD.IADD R137, R139, 0x1, R10.reuse ;  /* 0x000000018b897824 */ /* 0x101fe400078e020a */
[----:B------:R-:W-:Y:S01]  /*16be0*/  IMAD.IADD R134, R138, 0x1, R10 ;  /* 0x000000018a867824 */ /* 0x000fe200078e020a */
        /* <DEDUP_REMOVED lines=46> */
[----:B-1234-:R-:W-:Y:S05]  /*16ed0*/  @!P1 BRA `(.L_x_1789) ;  /* 0x0000000000549947 */ /* 0x01efea0003800000 */
        /* <DEDUP_REMOVED lines=12> */
.L_x_1791:
[----:B------:R-:W-:-:S04]  /*16fa0*/  MOV R140, UR47 ;  /* 0x0000002f008c7c02 */ /* 0x000fc80008000f00 */
[----:B------:R-:W-:-:S13]  /*16fb0*/  ISETP.NE.AND P1, PT, R140, 0x1, PT ;  /* 0x000000018c00780c */ /* 0x000fda0003f25270 */
[----:B------:R-:W1:Y:S02]  /*16fc0*/  @P1 LDC.64 R10, c[0x0][0x9e8] ;  /* 0x00027a00ff0a1b82 */ /* 0x000e640000000a00 */
[----:B-1----:R-:W-:-:S05]  /*16fd0*/  @P1 IMAD.HI.U32 R10, R135, R10, RZ ;  /* 0x0000000a870a1227 */ /* 0x002fca00078e00ff */
[----:B------:R-:W-:-:S07]  /*16fe0*/  @P1 SHF.R.U32.HI R135, RZ, R11, R10 ;  /* 0x0000000bff871219 */ /* 0x000fce000001160a */
.L_x_1792:
[----:B------:R-:W-:Y:S05]  /*16ff0*/  BSYNC B2 ;  /* 0x0000000000027941 */ /* 0x000fea0003800000 */
.L_x_1790:
[----:B------:R-:W-:-:S05]  /*17000*/  IMAD R135, R135, R140, R130 ;  /* 0x0000008c87877224 */ /* 0x000fca00078e0282 */
[----:B------:R-:W-:Y:S02]  /*17010*/  VIADDMNMX R137, R135, R140, R137, PT ;  /* 0x0000008c87897246 */ /* 0x000fe40003800189 */
[----:B------:R-:W-:-:S07]  /*17020*/  VIMNMX R134, R134, R135, !PT ;  /* 0x0000008786867248 */ /* 0x000fce0007fe0100 */
.L_x_1789:
[C---:B------:R-:W-:Y:S01]  /*17030*/  ISETP.GE.AND P1, PT, R133.reuse, 0x2, PT ;  /* 0x000000028500780c */ /* 0x040fe20003f26270 */
[----:B------:R-:W1:Y:S01]  /*17040*/  SHFL.IDX PT, R132, R132, 0x1, 0x1c1f ;  /* 0x003c1f0084847f89 */ /* 0x000e6200000e0000 */
[C---:B------:R-:W-:Y:S02]  /*17050*/  ISETP.GE.AND P2, PT, R133.reuse, 0x9, PT ;  /* 0x000000098500780c */ /* 0x040fe40003f46270 */
[C---:B------:R-:W-:Y:S02]  /*17060*/  ISETP.GT.AND P4, PT, R134.reuse, 0x1, !P1 ;  /* 0x000000018600780c */ /* 0x040fe40004f84270 */
[----:B------:R-:W-:Y:S02]  /*17070*/  ISETP.GE.AND P5, PT, R133, 0xa, PT ;  /* 0x0000000a8500780c */ /* 0x000fe40003fa6270 */
[----:B------:R-:W-:Y:S02]  /*17080*/  ISETP.GT.AND P3, PT, R134, 0x8, !P2 ;  /* 0x000000088600780c */ /* 0x000fe40005764270 */
[----:B------:R-:W-:-:S02]  /*17090*/  ISETP.LT.OR P4, PT, R137, 0x2, P4 ;  /* 0x000000028900780c */ /* 0x000fc40002781670 */
[----:B------:R-:W-:Y:S02]  /*170a0*/  ISETP.LT.OR P3, PT, R137, 0x9, P3 ;  /* 0x000000098900780c */ /* 0x000fe40001f61670 */
[----:B------:R-:W-:Y:S02]  /*170b0*/  FSEL R135, R88, -INF , !P4 ;  /* 0xff80000058877808 */ /* 0x000fe40006000000 */
[----:B------:R-:W-:Y:S02]  /*170c0*/  ISETP.GE.AND P4, PT, R133, 0x11, PT ;  /* 0x000000118500780c */ /* 0x000fe40003f86270 */
[----:B------:R-:W-:Y:S02]  /*170d0*/  LOP3.LUT R22, R22, 0xfffffffb, RZ, 0xc0, !PT ;  /* 0xfffffffb16167812 */ /* 0x000fe400078ec0ff */
[----:B0-----:R-:W-:Y:S02]  /*170e0*/  FSEL R91, R91, -INF , !P3 ;  /* 0xff8000005b5b7808 */ /* 0x001fe40005800000 */
[----:B------:R-:W-:-:S02]  /*170f0*/  ISETP.GT.AND P3, PT, R134, 0x9, !P5 ;  /* 0x000000098600780c */ /* 0x000fc40006f64270 */
[----:B------:R-:W-:Y:S01]  /*17100*/  @P5 LOP3.LUT R22, R22, 0x4, RZ, 0xfc, !PT ;  /* 0x0000000416165812 */ /* 0x000fe200078efcff */
[--C-:B-1----:R-:W-:Y:S01]  /*17110*/  IMAD.IADD R139, R139, 0x1, R132.reuse ;  /* 0x000000018b8b7824 */ /* 0x102fe200078e0284 */
[----:B------:R-:W-:Y:S01]  /*17120*/  ISETP.LT.OR P3, PT, R137, 0xa, P3 ;  /* 0x0000000a8900780c */ /* 0x000fe20001f61670 */
[----:B------:R-:W-:Y:S01]  /*17130*/  IMAD.IADD R138, R138, 0x1, R132 ;  /* 0x000000018a8a7824 */ /* 0x000fe200078e0284 */
[----:B------:R-:W-:Y:S02]  /*17140*/  LOP3.LUT R22, R22, 0xfffffff7, RZ, 0xc0, !PT ;  /* 0xfffffff716167812 */ /* 0x000fe400078ec0ff */
[----:B------:R-:W-:Y:S02]  /*17150*/  FSEL R141, R92, -INF , !P3 ;  /* 0xff8000005c8d7808 */ /* 0x000fe40005800000 */
[----:B------:R-:W-:Y:S02]  /*17160*/  @P4 LOP3.LUT R22, R22, 0x8, RZ, 0xfc, !PT ;  /* 0x0000000816164812 */ /* 0x000fe400078efcff */
[----:B------:R-:W-:-:S02]  /*17170*/  ISETP.GT.AND P3, PT, R134, 0x10, !P4 ;  /* 0x000000108600780c */ /* 0x000fc40006764270 */
[----:B------:R-:W-:Y:S02]  /*17180*/  ISETP.GE.AND P4, PT, R133, 0x12, PT ;  /* 0x000000128500780c */ /* 0x000fe40003f86270 */
[----:B------:R-:W-:Y:S02]  /*17190*/  ISETP.LT.OR P3, PT, R137, 0x11, P3 ;  /* 0x000000118900780c */ /* 0x000fe40001f61670 */
[----:B------:R-:W-:Y:S02]  /*171a0*/  LOP3.LUT R22, R22, 0xffffffef, RZ, 0xc0, !PT ;  /* 0xffffffef16167812 */ /* 0x000fe400078ec0ff */
[----:B------:R-:W-:Y:S02]  /*171b0*/  FSEL R95, R95, -INF , !P3 ;  /* 0xff8000005f5f7808 */ /* 0x000fe40005800000 */
[----:B------:R-:W-:-:S04]  /*171c0*/  ISETP.GT.AND P3, PT, R134, 0x11, !P4 ;  /* 0x000000118600780c */ /* 0x000fc80006764270 */
[----:B------:R-:W-:Y:S02]  /*171d0*/  ISETP.LT.OR P3, PT, R137, 0x12, P3 ;  /* 0x000000128900780c */ /* 0x000fe40001f61670 */
[----:B------:R-:W-:Y:S02]  /*171e0*/  @P4 LOP3.LUT R22, R22, 0x10, RZ, 0xfc, !PT ;  /* 0x0000001016164812 */ /* 0x000fe400078efcff */
[----:B------:R-:W-:Y:S02]  /*171f0*/  ISETP.GE.AND P4, PT, R133, 0x19, PT ;  /* 0x000000198500780c */ /* 0x000fe40003f86270 */
[----:B------:R-:W-:Y:S02]  /*17200*/  LOP3.LUT R22, R22, 0xfffbffff, RZ, 0xc0, !PT ;  /* 0xfffbffff16167812 */ /* 0x000fe400078ec0ff */
[----:B------:R-:W-:Y:S02]  /*17210*/  FSEL R143, R96, -INF , !P3 ;  /* 0xff800000608f7808 */ /* 0x000fe40005800000 */
[----:B------:R-:W-:-:S04]  /*17220*/  ISETP.GT.AND P3, PT, R134, 0x18, !P4 ;  /* 0x000000188600780c */ /* 0x000fc80006764270 */
[----:B------:R-:W-:-:S03]  /*17230*/  ISETP.LT.OR P3, PT, R137, 0x19, P3 ;  /* 0x000000198900780c */ /* 0x000fc60001f61670 */
        /* <DEDUP_REMOVED lines=68> */
[----:B------:R-:W-:Y:S02]  /*17680*/  FSEL R155, R120, -INF , !P3 ;  /* 0xff800000789b7808 */ /* 0x000fe40005800000 */
[----:B------:R-:W-:Y:S02]  /*17690*/  LOP3.LUT R22, R22, 0xffffffbf, RZ, 0xc0, !PT ;  /* 0xffffffbf16167812 */ /* 0x000fe400078ec0ff */
[----:B------:R-:W-:-:S04]  /*176a0*/  ISETP.GT.AND P3, PT, R134, 0x48, !P4 ;  /* 0x000000488600780c */ /* 0x000fc80006764270 */
[----:B------:R-:W-:-:S03]  /*176b0*/  ISETP.LT.OR P3, PT, R137, 0x49, P3 ;  /* 0x000000498900780c */ /* 0x000fc60001f61670 */
[----:B------:R-:W-:Y:S02]  /*176c0*/  @P4 LOP3.LUT R22, R22, 0x40, RZ, 0xfc, !PT ;  /* 0x0000004016164812 */ /* 0x000fe400078efcff */
[----:B------:R-:W-:Y:S02]  /*176d0*/  ISETP.GE.AND P4, PT, R133, 0x4a, PT ;  /* 0x0000004a8500780c */ /* 0x000fe40003f86270 */
[----:B------:R-:W-:Y:S02]  /*176e0*/  FSEL R123, R123, -INF , !P3 ;  /* 0xff8000007b7b7808 */ /* 0x000fe40005800000 */
[----:B------:R-:W-:Y:S02]  /*176f0*/  ISETP.GT.AND P3, PT, R134, 0x49, !P4 ;  /* 0x000000498600780c */ /* 0x000fe40006764270 */
[----:B------:R-:W-:Y:S02]  /*17700*/  LOP3.LUT R22, R22, 0xffffffdf, RZ, 0xc0, !PT ;  /* 0xffffffdf16167812 */ /* 0x000fe400078ec0ff */
[----:B------:R-:W-:-:S04]  /*17710*/  ISETP.LT.OR P3, PT, R137, 0x4a, P3 ;  /* 0x0000004a8900780c */ /* 0x000fc80001f61670 */
[----:B------:R-:W-:Y:S02]  /*17720*/  FSEL R157, R124, -INF , !P3 ;  /* 0xff8000007c9d7808 */ /* 0x000fe40005800000 */
[----:B------:R-:W-:Y:S02]  /*17730*/  ISETP.GE.AND P3, PT, R133, 0x51, PT ;  /* 0x000000518500780c */ /* 0x000fe40003f66270 */
[----:B------:R-:W-:Y:S02]  /*17740*/  @P4 LOP3.LUT R22, R22, 0x20, RZ, 0xfc, !PT ;  /* 0x0000002016164812 */ /* 0x000fe400078efcff */
[----:B------:R-:W-:Y:S02]  /*17750*/  ISETP.GT.AND P4, PT, R134, 0x50, !P3 ;  /* 0x000000508600780c */ /* 0x000fe40005f84270 */
[----:B------:R-:W-:Y:S02]  /*17760*/  LOP3.LUT R22, R22, 0xfffffffd, RZ, 0xc0, !PT ;  /* 0xfffffffd16167812 */ /* 0x000fe400078ec0ff */
        /* <DEDUP_REMOVED lines=10> */
[----:B------:R-:W-:-:S13]  /*17810*/  ISETP.GE.AND P6, PT, R133, 0x1, PT ;  /* 0x000000018500780c */ /* 0x000fda0003fc6270 */
[----:B------:R-:W-:Y:S02]  /*17820*/  @P6 LOP3.LUT R22, R22, 0x2, RZ, 0xfc, !PT ;  /* 0x0000000216166812 */ /* 0x000fe400078efcff */
[----:B------:R-:W-:Y:S02]  /*17830*/  ISETP.GT.AND P6, PT, R134, RZ, !P6 ;  /* 0x000000ff8600720c */ /* 0x000fe400077c4270 */
[----:B------:R-:W-:Y:S02]  /*17840*/  LOP3.LUT R22, R22, 0xfffffffe, RZ, 0xc0, !PT ;  /* 0xfffffffe16167812 */ /* 0x000fe400078ec0ff */
[----:B------:R-:W-:-:S04]  /*17850*/  ISETP.LT.OR P6, PT, R137, 0x1, P6 ;  /* 0x000000018900780c */ /* 0x000fc800037c1670 */
[----:B------:R-:W-:Y:S02]  /*17860*/  FSEL R13, R13, -INF , !P6 ;  /* 0xff8000000d0d7808 */ /* 0x000fe40007000000 */
[----:B------:R-:W-:-:S13]  /*17870*/  ISETP.GE.AND P6, PT, R133, 0x5a, PT ;  /* 0x0000005a8500780c */ /* 0x000fda0003fc6270 */
[----:B------:R-:W-:Y:S02]  /*17880*/  @P6 LOP3.LUT R22, R22, 0x1, RZ, 0xfc, !PT ;  /* 0x0000000116166812 */ /* 0x000fe400078efcff */
        /* <DEDUP_REMOVED lines=17> */
.L_x_1795:
[----:B------:R-:W-:-:S04]  /*179a0*/  MOV R88, UR47 ;  /* 0x0000002f00587c02 */ /* 0x000fc80008000f00 */
[----:B------:R-:W-:-:S13]  /*179b0*/  ISETP.NE.AND P6, PT, R88, 0x1, PT ;  /* 0x000000015800780c */ /* 0x000fda0003fc5270 */
[----:B------:R-:W0:Y:S02]  /*179c0*/  @P6 LDC.64 R10, c[0x0][0x9e8] ;  /* 0x00027a00ff0a6b82 */ /* 0x000e240000000a00 */
[----:B0-----:R-:W-:-:S05]  /*179d0*/  @P6 IMAD.HI.U32 R10, R137, R10, RZ ;  /* 0x0000000a890a6227 */ /* 0x001fca00078e00ff */
[----:B------:R-:W-:-:S07]  /*179e0*/  @P6 SHF.R.U32.HI R137, RZ, R11, R10 ;  /* 0x0000000bff896219 */ /* 0x000fce000001160a */
.L_x_1796:
[----:B------:R-:W-:Y:S05]  /*179f0*/  BSYNC B2 ;  /* 0x0000000000027941 */ /* 0x000fea0003800000 */
.L_x_1794:
[----:B------:R-:W-:-:S05]  /*17a00*/  IMAD R130, R137, R88, R130 ;  /* 0x0000005889827224 */ /* 0x000fca00078e0282 */
[----:B------:R-:W-:Y:S02]  /*17a10*/  VIADDMNMX R139, R130, R88, R139, PT ;  /* 0x00000058828b7246 */ /* 0x000fe4000380018b */
[----:B------:R-:W-:-:S07]  /*17a20*/  VIMNMX R138, R138, R130, !PT ;  /* 0x000000828a8a7248 */ /* 0x000fce0007fe0100 */
.L_x_1793:
[C---:B------:R-:W-:Y:S01]  /*17a30*/  ISETP.GT.AND P1, PT, R138.reuse, 0x1, !P1 ;  /* 0x000000018a00780c */ /* 0x040fe20004f24270 */
[----:B------:R-:W-:Y:S01]  /*17a40*/  IMAD.U32 R10, RZ, RZ, UR54 ;  /* 0x00000036ff0a7e24 */ /* 0x000fe2000f8e00ff */
[----:B------:R-:W-:Y:S02]  /*17a50*/  ISETP.GT.AND P2, PT, R138, 0x8, !P2 ;  /* 0x000000088a00780c */ /* 0x000fe40005744270 */
[C---:B------:R-:W-:Y:S02]  /*17a60*/  ISETP.LT.OR P1, PT, R139.reuse, 0x2, P1 ;  /* 0x000000028b00780c */ /* 0x040fe40000f21670 */
[----:B------:R-:W-:Y:S02]  /*17a70*/  ISETP.LT.OR P2, PT, R139, 0x9, P2 ;  /* 0x000000098b00780c */ /* 0x000fe40001741670 */
[----:B------:R-:W-:Y:S02]  /*17a80*/  FSEL R137, R2, -INF , !P1 ;  /* 0xff80000002897808 */ /* 0x000fe40004800000 */
[----:B------:R-:W-:-:S02]  /*17a90*/  LOP3.LUT P1, RZ, R22, 0x4, RZ, 0xc0, !PT ;  /* 0x0000000416ff7812 */ /* 0x000fc4000782c0ff */
[----:B------:R-:W-:Y:S02]  /*17aa0*/  FSEL R89, R89, -INF , !P2 ;  /* 0xff80000059597808 */ /* 0x000fe40005000000 */
[----:B------:R-:W-:Y:S02]  /*17ab0*/  ISETP.GT.AND P1, PT, R138, 0x9, !P1 ;  /* 0x000000098a00780c */ /* 0x000fe40004f24270 */
[C---:B------:R-:W-:Y:S02]  /*17ac0*/  LOP3.LUT P2, RZ, R22.reuse, 0x20000, RZ, 0xc0, !PT ;  /* 0x0002000016ff7812 */ /* 0x040fe4000784c0ff */
[----:B------:R-:W-:Y:S02]  /*17ad0*/  ISETP.LT.OR P1, PT, R139, 0xa, P1 ;  /* 0x0000000a8b00780c */ /* 0x000fe40000f21670 */
[----:B------:R-:W-:Y:S02]  /*17ae0*/  LOP3.LUT P6, RZ, R22, 0x10000, RZ, 0xc0, !PT ;  /* 0x0001000016ff7812 */ /* 0x000fe400078cc0ff */
[----:B------:R-:W-:-:S02]  /*17af0*/  FSEL R163, R90, -INF , !P1 ;  /* 0xff8000005aa37808 */ /* 0x000fc40004800000 */
[----:B------:R-:W-:Y:S02]  /*17b00*/  LOP3.LUT P1, RZ, R22, 0x8, RZ, 0xc0, !PT ;  /* 0x0000000816ff7812 */ /* 0x000fe4000782c0ff */
[----:B------:R-:W-:Y:S02]  /*17b10*/  FMNMX.FTZ R2, R13, R3, !PT ;  /* 0x000000030d027209 */ /* 0x000fe40007810000 */
[----:B------:R-:W-:Y:S02]  /*17b20*/  ISETP.GT.AND P1, PT, R138, 0x10, !P1 ;  /* 0x000000108a00780c */ /* 0x000fe40004f24270 */
[----:B------:R-:W-:Y:S02]  /*17b30*/  FMNMX.FTZ R2, R135, R2, !PT ;  /* 0x0000000287027209 */ /* 0x000fe40007810000 */
[----:B------:R-:W-:Y:S02]  /*17b40*/  ISETP.LT.OR P1, PT, R139, 0x11, P1 ;  /* 0x000000118b00780c */ /* 0x000fe40000f21670 */
[----:B------:R-:W-:-:S02]  /*17b50*/  FMNMX.FTZ R2, R91, R2, !PT ;  /* 0x000000025b027209 */ /* 0x000fc40007810000 */
[----:B------:R-:W-:Y:S02]  /*17b60*/  FSEL R93, R93, -INF , !P1 ;  /* 0xff8000005d5d7808 */ /* 0x000fe40004800000 */
[----:B------:R-:W-:Y:S02]  /*17b70*/  LOP3.LUT P1, RZ, R22, 0x10, RZ, 0xc0, !PT ;  /* 0x0000001016ff7812 */ /* 0x000fe4000782c0ff */
[----:B------:R-:W-:Y:S02]  /*17b80*/  FMNMX.FTZ R2, R141, R2, !PT ;  /* 0x000000028d027209 */ /* 0x000fe40007810000 */
[----:B------:R-:W-:Y:S02]  /*17b90*/  ISETP.GT.AND P1, PT, R138, 0x11, !P1 ;  /* 0x000000118a00780c */ /* 0x000fe40004f24270 */
[----:B------:R-:W-:Y:S02]  /*17ba0*/  FMNMX.FTZ R2, R95, R2, !PT ;  /* 0x000000025f027209 */ /* 0x000fe40007810000 */
[----:B------:R-:W-:-:S02]  /*17bb0*/  ISETP.LT.OR P1, PT, R139, 0x12, P1 ;  /* 0x000000128b00780c */ /* 0x000fc40000f21670 */
[----:B------:R-:W-:Y:S02]  /*17bc0*/  FMNMX.FTZ R2, R143, R2, !PT ;  /* 0x000000028f027209 */ /* 0x000fe40007810000 */
[----:B------:R-:W-:Y:S02]  /*17bd0*/  FSEL R201, R94, -INF , !P1 ;  /* 0xff8000005ec97808 */ /* 0x000fe40004800000 */
[----:B------:R-:W-:Y:S02]  /*17be0*/  LOP3.LUT P1, RZ, R22, 0x40000, RZ, 0xc0, !PT ;  /* 0x0004000016ff7812 */ /* 0x000fe4000782c0ff */
        /* <DEDUP_REMOVED lines=30> */
[----:B------:R-:W-:Y:S02]  /*17dd0*/  LOP3.LUT P1, RZ, R22, 0x2000, RZ, 0xc0, !PT ;  /* 0x0000200016ff7812 */ /* 0x000fe4000782c0ff */
[----:B------:R-:W-:Y:S02]  /*17de0*/  FMNMX.FTZ R2, R157, R2, !PT ;  /* 0x000000029d027209 */ /* 0x000fe40007810000 */
[----:B------:R-:W-:-:S02]  /*17df0*/  ISETP.GT.AND P1, PT, R138, 0x29, !P1 ;  /* 0x000000298a00780c */ /* 0x000fc40004f24270 */
[----:B------:R-:W-:Y:S02]  /*17e00*/  FMNMX.FTZ R2, R127, R2, !PT ;  /* 0x000000027f027209 */ /* 0x000fe40007810000 */
[----:B------:R-:W-:Y:S02]  /*17e10*/  ISETP.LT.OR P1, PT, R139, 0x2a, P1 ;  /* 0x0000002a8b00780c */ /* 0x000fe40000f21670 */
[----:B------:R-:W-:Y:S02]  /*17e20*/  FMNMX.FTZ R2, R159, R2, !PT ;  /* 0x000000029f027209 */ /* 0x000fe40007810000 */
[----:B------:R-:W-:Y:S02]  /*17e30*/  FSEL R105, R106, -INF , !P1 ;  /* 0xff8000006a697808 */ /* 0x000fe40004800000 */
[C---:B------:R-:W-:Y:S02]  /*17e40*/  LOP3.LUT P1, RZ, R22.reuse, 0x1000, RZ, 0xc0, !PT ;  /* 0x0000100016ff7812 */ /* 0x040fe4000782c0ff */
[----:B------:R-:W-:-:S02]  /*17e50*/  LOP3.LUT P2, RZ, R22, 0x40, RZ, 0xc0, !PT ;  /* 0x0000004016ff7812 */ /* 0x000fc4000784c0ff */
[----:B------:R-:W-:Y:S02]  /*17e60*/  ISETP.GT.AND P1, PT, R138, 0x30, !P1 ;  /* 0x000000308a00780c */ /* 0x000fe40004f24270 */
[----:B------:R-:W-:Y:S02]  /*17e70*/  FMNMX.FTZ R2, R131, R2, !PT ;  /* 0x0000000283027209 */ /* 0x000fe40007810000 */
[----:B------:R-:W-:Y:S02]  /*17e80*/  ISETP.LT.OR P1, PT, R139, 0x31, P1 ;  /* 0x000000318b00780c */ /* 0x000fe40000f21670 */
[----:B------:R-:W-:Y:S02]  /*17e90*/  FMNMX.FTZ R88, R133, R2, !PT ;  /* 0x0000000285587209 */ /* 0x000fe40007810000 */
[----:B------:R-:W-:Y:S02]  /*17ea0*/  FSEL R109, R109, -INF , !P1 ;  /* 0xff8000006d6d7808 */ /* 0x000fe40004800000 */
[C---:B------:R-:W-:Y:S01]  /*17eb0*/  LOP3.LUT P1, RZ, R22.reuse, 0x800, RZ, 0xc0, !PT ;  /* 0x0000080016ff7812 */ /* 0x040fe2000782c0ff */
[----:B------:R-:W0:Y:S01]  /*17ec0*/  SHFL.BFLY PT, R11, R88, 0x2, 0x1f ;  /* 0x0c401f00580b7f89 */ /* 0x000e2200000e0000 */
[----:B------:R-:W-:-:S02]  /*17ed0*/  LOP3.LUT P6, RZ, R22, 0x20, RZ, 0xc0, !PT ;  /* 0x0000002016ff7812 */ /* 0x000fc400078cc0ff */
[C---:B------:R-:W-:Y:S02]  /*17ee0*/  ISETP.GT.AND P1, PT, R138.reuse, 0x31, !P1 ;  /* 0x000000318a00780c */ /* 0x040fe40004f24270 */
[----:B------:R-:W-:Y:S02]  /*17ef0*/  ISETP.GT.AND P3, PT, R138, 0x50, !P3 ;  /* 0x000000508a00780c */ /* 0x000fe40005f64270 */
[C---:B------:R-:W-:Y:S02]  /*17f00*/  ISETP.LT.OR P1, PT, R139.reuse, 0x32, P1 ;  /* 0x000000328b00780c */ /* 0x040fe40000f21670 */
[----:B------:R-:W-:Y:S02]  /*17f10*/  ISETP.LT.OR P3, PT, R139, 0x51, P3 ;  /* 0x000000518b00780c */ /* 0x000fe40001f61670 */
[----:B------:R-:W-:Y:S02]  /*17f20*/  FSEL R229, R110, -INF , !P1 ;  /* 0xff8000006ee57808 */ /* 0x000fe40004800000 */
[----:B------:R-:W-:-:S02]  /*17f30*/  LOP3.LUT P1, RZ, R22, 0x400, RZ, 0xc0, !PT ;  /* 0x0000040016ff7812 */ /* 0x000fc4000782c0ff */
[C---:B------:R-:W-:Y:S02]  /*17f40*/  ISETP.GT.AND P4, PT, R138.reuse, 0x51, !P4 ;  /* 0x000000518a00780c */ /* 0x040fe40006784270 */
[----:B------:R-:W-:Y:S02]  /*17f50*/  ISETP.GT.AND P1, PT, R138, 0x38, !P1 ;  /* 0x000000388a00780c */ /* 0x000fe40004f24270 */
[----:B------:R-:W-:Y:S02]  /*17f60*/  FSEL R126, R126, -INF , !P3 ;  /* 0xff8000007e7e7808 */ /* 0x000fe40005800000 */
[----:B------:R-:W-:Y:S02]  /*17f70*/  ISETP.LT.OR P1, PT, R139, 0x39, P1 ;  /* 0x000000398b00780c */ /* 0x000fe40000f21670 */
[----:B------:R-:W-:Y:S02]  /*17f80*/  ISETP.GT.AND P5, PT, R138, 0x58, !P5 ;  /* 0x000000588a00780c */ /* 0x000fe40006fa4270 */
[----:B------:R-:W-:-:S02]  /*17f90*/  FSEL R113, R113, -INF , !P1 ;  /* 0xff80000071717808 */ /* 0x000fc40004800000 */
[----:B------:R-:W-:Y:S02]  /*17fa0*/  LOP3.LUT P1, RZ, R22, 0x200, RZ, 0xc0, !PT ;  /* 0x0000020016ff7812 */ /* 0x000fe4000782c0ff */
[----:B0-----:R-:W-:Y:S02]  /*17fb0*/  FMNMX.FTZ R90, R88, R11, !PT ;  /* 0x0000000b585a7209 */ /* 0x001fe40007810000 */
[----:B------:R-:W-:Y:S02]  /*17fc0*/  ISETP.GT.AND P1, PT, R138, 0x39, !P1 ;  /* 0x000000398a00780c */ /* 0x000fe40004f24270 */
[C---:B------:R-:W-:Y:S01]  /*17fd0*/  ISETP.LT.OR P4, PT, R139.reuse, 0x52, P4 ;  /* 0x000000528b00780c */ /* 0x040fe20002781670 */
[----:B------:R-:W0:Y:S01]  /*17fe0*/  SHFL.BFLY PT, R11, R90, 0x1, 0x1f ;  /* 0x0c201f005a0b7f89 */ /* 0x000e2200000e0000 */
[C---:B------:R-:W-:Y:S02]  /*17ff0*/  ISETP.LT.OR P1, PT, R139.reuse, 0x3a, P1 ;  /* 0x0000003a8b00780c */ /* 0x040fe40000f21670 */
[----:B------:R-:W-:-:S02]  /*18000*/  ISETP.LT.OR P5, PT, R139, 0x59, P5 ;  /* 0x000000598b00780c */ /* 0x000fc40002fa1670 */
[----:B------:R-:W-:Y:S02]  /*18010*/  FSEL R114, R114, -INF , !P1 ;  /* 0xff80000072727808 */ /* 0x000fe40004800000 */
[----:B------:R-:W-:-:S04]  /*18020*/  LOP3.LUT P1, RZ, R22, 0x100, RZ, 0xc0, !PT ;  /* 0x0000010016ff7812 */ /* 0x000fc8000782c0ff */
[----:B------:R-:W-:-:S04]  /*18030*/  ISETP.GT.AND P1, PT, R138, 0x40, !P1 ;  /* 0x000000408a00780c */ /* 0x000fc80004f24270 */
[----:B------:R-:W-:-:S04]  /*18040*/  ISETP.LT.OR P1, PT, R139, 0x41, P1 ;  /* 0x000000418b00780c */ /* 0x000fc80000f21670 */
[----:B------:R-:W-:Y:S02]  /*18050*/  FSEL R117, R117, -INF , !P1 ;  /* 0xff80000075757808 */ /* 0x000fe40004800000 */
[----:B------:R-:W-:Y:S02]  /*18060*/  LOP3.LUT P1, RZ, R22, 0x80, RZ, 0xc0, !PT ;  /* 0x0000008016ff7812 */ /* 0x000fe4000782c0ff */
[----:B0-----:R-:W-:Y:S02]  /*18070*/  FMNMX.FTZ R11, R90, R11, !PT ;  /* 0x0000000b5a0b7209 */ /* 0x001fe40007810000 */
[----:B------:R-:W-:-:S04]  /*18080*/  ISETP.GT.AND P1, PT, R138, 0x41, !P1 ;  /* 0x000000418a00780c */ /* 0x000fc80004f24270 */
[----:B------:R-:W-:-:S04]  /*18090*/  ISETP.LT.OR P1, PT, R139, 0x42, P1 ;  /* 0x000000428b00780c */ /* 0x000fc80000f21670 */
[----:B------:R-:W-:Y:S02]  /*180a0*/  FSEL R118, R118, -INF , !P1 ;  /* 0xff80000076767808 */ /* 0x000fe40004800000 */
[----:B------:R-:W-:-:S04]  /*180b0*/  ISETP.GT.AND P1, PT, R138, 0x48, !P2 ;  /* 0x000000488a00780c */ /* 0x000fc80005724270 */
[----:B------:R-:W-:-:S04]  /*180c0*/  ISETP.LT.OR P1, PT, R139, 0x49, P1 ;  /* 0x000000498b00780c */ /* 0x000fc80000f21670 */
[----:B------:R-:W-:Y:S02]  /*180d0*/  FSEL R121, R121, -INF , !P1 ;  /* 0xff80000079797808 */ /* 0x000fe40004800000 */
[----:B------:R-:W-:Y:S02]  /*180e0*/  ISETP.GT.AND P1, PT, R138, 0x49, !P6 ;  /* 0x000000498a00780c */ /* 0x000fe40007724270 */
[----:B------:R-:W-:Y:S02]  /*180f0*/  LOP3.LUT P6, RZ, R22, 0x2, RZ, 0xc0, !PT ;  /* 0x0000000216ff7812 */ /* 0x000fe400078cc0ff */
[----:B------:R-:W-:-:S04]  /*18100*/  ISETP.LT.OR P1, PT, R139, 0x4a, P1 ;  /* 0x0000004a8b00780c */ /* 0x000fc80000f21670 */
[----:B------:R-:W-:Y:S02]  /*18110*/  FSEL R122, R122, -INF , !P1 ;  /* 0xff8000007a7a7808 */ /* 0x000fe40004800000 */
[----:B------:R-:W-:Y:S02]  /*18120*/  ISETP.GT.AND P1, PT, R138, RZ, !P6 ;  /* 0x000000ff8a00720c */ /* 0x000fe40007724270 */
[----:B------:R-:W-:Y:S02]  /*18130*/  LOP3.LUT P6, RZ, R22, 0x1, RZ, 0xc0, !PT ;  /* 0x0000000116ff7812 */ /* 0x000fe400078cc0ff */
[----:B------:R-:W-:Y:S02]  /*18140*/  ISETP.LT.OR P1, PT, R139, 0x1, P1 ;  /* 0x000000018b00780c */ /* 0x000fe40000f21670 */
[----:B------:R-:W-:Y:S02]  /*18150*/  ISETP.GT.AND P2, PT, R138, 0x59, !P6 ;  /* 0x000000598a00780c */ /* 0x000fe40007744270 */
[----:B------:R-:W-:Y:S01]  /*18160*/  FSEL R2, R0, -INF , !P1 ;  /* 0xff80000000027808 */ /* 0x000fe20004800000 */
[C---:B------:R-:W-:Y:S01]  /*18170*/  FMUL.FTZ R0, R11.reuse, R10 ;  /* 0x0000000a0b007220 */ /* 0x040fe20000410000 */
[----:B------:R-:W-:-:S02]  /*18180*/  FSETP.NEU.FTZ.AND P1, PT, R11, -INF , PT ;  /* 0xff8000000b00780b */ /* 0x000fc40003f3d000 */
[----:B-----5:R-:W-:Y:S02]  /*18190*/  FMNMX.FTZ R88, R2, R4, !PT ;  /* 0x0000000402587209 */ /* 0x020fe40007810000 */
[----:B------:R-:W-:Y:S02]  /*181a0*/  FSEL R0, R0, RZ, P1 ;  /* 0x000000ff00007208 */ /* 0x000fe40000800000 */
[----:B------:R-:W-:Y:S02]  /*181b0*/  FMNMX.FTZ R88, R137, R88, !PT ;  /* 0x0000005889587209 */ /* 0x000fe40007810000 */
[----:B------:R-:W-:Y:S01]  /*181c0*/  ISETP.LT.OR P2, PT, R139, 0x5a, P2 ;  /* 0x0000005a8b00780c */ /* 0x000fe20001741670 */
[--C-:B------:R-:W-:Y:S01]  /*181d0*/  FFMA.FTZ R158, R91, R10, -R0.reuse ;  /* 0x0000000a5b9e7223 */ /* 0x100fe20000010800 */
[----:B------:R-:W-:Y:S01]  /*181e0*/  FMNMX.FTZ R88, R89, R88, !PT ;  /* 0x0000005859587209 */ /* 0x000fe20007810000 */
[-CC-:B------:R-:W-:Y:S01]  /*181f0*/  FFMA.FTZ R154, R99, R10.reuse, -R0.reuse ;  /* 0x0000000a639a7223 */ /* 0x180fe20000010800 */
[-CC-:B------:R-:W-:Y:S01]  /*18200*/  FFMA.FTZ R156, R135, R10.reuse, -R0.reuse ;  /* 0x0000000a879c7223 */ /* 0x180fe20000010800 */
        /* <DEDUP_REMOVED lines=32> */
[----:B------:R-:W-:Y:S01]  /*18410*/  MUFU.EX2 R13, R13 ;  /* 0x0000000d000d7308 */ /* 0x000fe20000000800 */
[----:B------:R-:W-:-:S04]  /*18420*/  FMNMX.FTZ R88, R105, R88, !PT ;  /* 0x0000005869587209 */ /* 0x000fc80007810000 */
[----:B------:R-:W-:-:S03]  /*18430*/  FMNMX.FTZ R88, R109, R88, !PT ;  /* 0x000000586d587209 */ /* 0x000fc60007810000 */
        /* <DEDUP_REMOVED lines=16> */
[----:B------:R-:W-:-:S05]  /*18540*/  FMNMX.FTZ R88, R145, R88, !PT ;  /* 0x0000005891587209 */ /* 0x000fca0007810000 */
[----:B------:R-:W0:Y:S02]  /*18550*/  SHFL.BFLY PT, R99, R88, 0x2, 0x1f ;  /* 0x0c401f0058637f89 */ /* 0x000e2400000e0000 */
[----:B------:R-:W-:Y:S08]  /*18560*/  MUFU.EX2 R129, R149 ;  /* 0x0000009500817308 */ /* 0x000ff00000000800 */
[----:B------:R-:W-:Y:S08]  /*18570*/  MUFU.EX2 R95, R95 ;  /* 0x0000005f005f7308 */ /* 0x000ff00000000800 */
[----:B------:R-:W-:Y:S01]  /*18580*/  MUFU.EX2 R148, R148 ;  /* 0x0000009400947308 */ /* 0x000fe20000000800 */
[----:B0-----:R-:W-:-:S02]  /*18590*/  FMNMX.FTZ R99, R88, R99, !PT ;  /* 0x0000006358637209 */ /* 0x001fc40007810000 */
[----:B------:R-:W-:-:S05]  /*185a0*/  FSEL R88, R11, RZ, P1 ;  /* 0x000000ff0b587208 */ /* 0x000fca0000800000 */
[----:B------:R-:W-:Y:S01]  /*185b0*/  MUFU.EX2 R91, R147 ;  /* 0x00000093005b7308 */ /* 0x000fe20000000800 */
[----:B------:R-:W0:Y:S01]  /*185c0*/  SHFL.BFLY PT, R20, R99, 0x1, 0x1f ;  /* 0x0c201f0063147f89 */ /* 0x000e2200000e0000 */
[----:B------:R-:W-:-:S04]  /*185d0*/  FADD.FTZ R119, -R88, R3 ;  /* 0x0000000358777221 */ /* 0x000fc80000010100 */
[----:B------:R-:W-:Y:S02]  /*185e0*/  FMUL.FTZ R119, R119, R10 ;  /* 0x0000000a77777220 */ /* 0x000fe40000410000 */
[----:B------:R-:W-:Y:S08]  /*185f0*/  MUFU.EX2 R150, R150 ;  /* 0x0000009600967308 */ /* 0x000ff00000000800 */
[----:B------:R-:W1:Y:S08]  /*18600*/  MUFU.EX2 R0, R119 ;  /* 0x0000007700007308 */ /* 0x000e700000000800 */
[----:B------:R-:W-:Y:S01]  /*18610*/  MUFU.EX2 R144, R144 ;  /* 0x0000009000907308 */ /* 0x000fe20000000800 */
[----:B0-----:R-:W-:-:S04]  /*18620*/  FMNMX.FTZ R99, R99, R20, !PT ;  /* 0x0000001463637209 */ /* 0x001fc80007810000 */
[C---:B------:R-:W-:Y:S01]  /*18630*/  FSETP.NEU.FTZ.AND P1, PT, R99.reuse, -INF , PT ;  /* 0xff8000006300780b */ /* 0x040fe20003f3d000 */
[----:B------:R-:W-:Y:S02]  /*18640*/  FMUL.FTZ R20, R99, R10 ;  /* 0x0000000a63147220 */ /* 0x000fe40000410000 */
[----:B------:R-:W-:Y:S03]  /*18650*/  MUFU.EX2 R125, R125 ;  /* 0x0000007d007d7308 */ /* 0x000fe60000000800 */
[----:B------:R-:W-:-:S05]  /*18660*/  FSEL R20, R20, RZ, P1 ;  /* 0x000000ff14147208 */ /* 0x000fca0000800000 */
[-CC-:B------:R-:W-:Y:S01]  /*18670*/  FFMA.FTZ R159, R89, R10.reuse, -R20.reuse ;  /* 0x0000000a599f7223 */ /* 0x180fe20000010814 */
[----:B------:R-:W-:Y:S01]  /*18680*/  FSEL R89, R99, RZ, P1 ;  /* 0x000000ff63597208 */ /* 0x000fe20000800000 */
[-CC-:B------:R-:W-:Y:S01]  /*18690*/  FFMA.FTZ R157, R2, R10.reuse, -R20.reuse ;  /* 0x0000000a029d7223 */ /* 0x180fe20000010814 */
[-CC-:B------:R-:W-:Y:S01]  /*186a0*/  FFMA.FTZ R98, R137, R10.reuse, -R20.reuse ;  /* 0x0000000a89627223 */ /* 0x180fe20000010814 */
[-CC-:B------:R-:W-:Y:S01]  /*186b0*/  FFMA.FTZ R96, R163, R10.reuse, -R20.reuse ;  /* 0x0000000aa3607223 */ /* 0x180fe20000010814 */
[-C--:B------:R-:W-:Y:S01]  /*186c0*/  FFMA.FTZ R153, R93, R10.reuse, -R20 ;  /* 0x0000000a5d997223 */ /* 0x080fe20000010814 */
[----:B------:R-:W-:Y:S01]  /*186d0*/  FADD.FTZ R89, -R89, R4 ;  /* 0x0000000459597221 */ /* 0x000fe20000010100 */
[----:B------:R-:W-:Y:S01]  /*186e0*/  MUFU.EX2 R159, R159 ;  /* 0x0000009f009f7308 */ /* 0x000fe20000000800 */
[--C-:B------:R-:W-:Y:S01]  /*186f0*/  FFMA.FTZ R94, R201, R10, -R20.reuse ;  /* 0x0000000ac95e7223 */ /* 0x100fe20000010814 */
[----:B-1----:R-:W-:Y:S01]  /*18700*/  FFMA.FTZ R93, R0, R6, R13 ;  /* 0x00000006005d7223 */ /* 0x002fe2000001000d */
[-C--:B------:R-:W-:Y:S01]  /*18710*/  FMUL.FTZ R2, R89, R10.reuse ;  /* 0x0000000a59027220 */ /* 0x080fe20000410000 */
[-CC-:B------:R-:W-:Y:S01]  /*18720*/  FFMA.FTZ R155, R97, R10.reuse, -R20.reuse ;  /* 0x0000000a619b7223 */ /* 0x180fe20000010814 */
[-CC-:B------:R-:W-:Y:S01]  /*18730*/  FFMA.FTZ R92, R211, R10.reuse, -R20.reuse ;  /* 0x0000000ad35c7223 */ /* 0x180fe20000010814 */
[----:B------:R-:W-:Y:S01]  /*18740*/  FADD.FTZ R93, R156, R93 ;  /* 0x0000005d9c5d7221 */ /* 0x000fe20000010000 */
[-CC-:B------:R-:W-:Y:S01]  /*18750*/  FFMA.FTZ R149, R101, R10.reuse, -R20.reuse ;  /* 0x0000000a65957223 */ /* 0x180fe20000010814 */
[----:B------:R-:W-:Y:S01]  /*18760*/  MUFU.EX2 R157, R157 ;  /* 0x0000009d009d7308 */ /* 0x000fe20000000800 */
[-CC-:B------:R-:W-:Y:S01]  /*18770*/  FFMA.FTZ R90, R223, R10.reuse, -R20.reuse ;  /* 0x0000000adf5a7223 */ /* 0x180fe20000010814 */
[----:B------:R-:W-:Y:S01]  /*18780*/  FADD.FTZ R6, R158, R93 ;  /* 0x0000005d9e067221 */ /* 0x000fe20000010000 */
[-CC-:B------:R-:W-:Y:S01]  /*18790*/  FFMA.FTZ R151, R227, R10.reuse, -R20.reuse ;  /* 0x0000000ae3977223 */ /* 0x180fe20000010814 */
[-CC-:B------:R-:W-:Y:S01]  /*187a0*/  FFMA.FTZ R100, R105, R10.reuse, -R20.reuse ;  /* 0x0000000a69647223 */ /* 0x180fe20000010814 */
[-C--:B------:R-:W-:Y:S01]  /*187b0*/  FFMA.FTZ R89, R109, R10.reuse, -R20 ;  /* 0x0000000a6d597223 */ /* 0x080fe20000010814 */
[----:B------:R-:W-:Y:S01]  /*187c0*/  FADD.FTZ R93, R141, R6 ;  /* 0x000000068d5d7221 */ /* 0x000fe20000010000 */
[-CC-:B------:R-:W-:Y:S01]  /*187d0*/  FFMA.FTZ R102, R229, R10.reuse, -R20.reuse ;  /* 0x0000000ae5667223 */ /* 0x180fe20000010814 */
[----:B------:R-:W0:Y:S01]  /*187e0*/  MUFU.EX2 R2, R2 ;  /* 0x0000000200027308 */ /* 0x000e220000000800 */
[-CC-:B------:R-:W-:Y:S01]  /*187f0*/  FFMA.FTZ R147, R113, R10.reuse, -R20.reuse ;  /* 0x0000000a71937223 */ /* 0x180fe20000010814 */
[----:B------:R-:W-:Y:S01]  /*18800*/  FADD.FTZ R6, R152, R93 ;  /* 0x0000005d98067221 */ /* 0x000fe20000010000 */
[-CC-:B------:R-:W-:Y:S01]  /*18810*/  FFMA.FTZ R104, R114, R10.reuse, -R20.reuse ;  /* 0x0000000a72687223 */ /* 0x180fe20000010814 */
[-CC-:B------:R-:W-:Y:S01]  /*18820*/  FFMA.FTZ R88, R117, R10.reuse, -R20.reuse ;  /* 0x0000000a75587223 */ /* 0x180fe20000010814 */
[-C--:B------:R-:W-:Y:S01]  /*18830*/  FFMA.FTZ R93, R118, R10.reuse, -R20 ;  /* 0x0000000a765d7223 */ /* 0x080fe20000010814 */
[----:B------:R-:W-:Y:S01]  /*18840*/  FADD.FTZ R97, R135, R6 ;  /* 0x0000000687617221 */ /* 0x000fe20000010000 */
[-CC-:B------:R-:W-:Y:S01]  /*18850*/  FFMA.FTZ R137, R126, R10.reuse, -R20.reuse ;  /* 0x0000000a7e897223 */ /* 0x180fe20000010814 */
[----:B------:R-:W1:Y:S01]  /*18860*/  MUFU.EX2 R98, R98 ;  /* 0x0000006200627308 */ /* 0x000e620000000800 */
[----:B------:R-:W-:Y:S01]  /*18870*/  FFMA.FTZ R139, R139, R10, -R20 ;  /* 0x0000000a8b8b7223 */ /* 0x000fe20000010814 */
[----:B------:R-:W-:-:S04]  /*18880*/  FADD.FTZ R6, R154, R97 ;  /* 0x000000619a067221 */ /* 0x000fc80000010000 */
[----:B------:R-:W-:Y:S02]  /*18890*/  FADD.FTZ R97, R95, R6 ;  /* 0x000000065f617221 */ /* 0x000fe40000010000 */
[----:B------:R-:W2:Y:S01]  /*188a0*/  MUFU.EX2 R96, R96 ;  /* 0x0000006000607308 */ /* 0x000ea20000000800 */
[----:B0-----:R-:W-:Y:S01]  /*188b0*/  FFMA.FTZ R5, R2, R5, R157 ;  /* 0x0000000502057223 */ /* 0x001fe2000001009d */
[----:B------:R-:W-:Y:S01]  /*188c0*/  FADD.FTZ R106, R148, R97 ;  /* 0x00000061946a7221 */ /* 0x000fe20000010000 */
[----:B------:R-:W-:-:S03]  /*188d0*/  FFMA.FTZ R97, R122, R10, -R20 ;  /* 0x0000000a7a617223 */ /* 0x000fc60000010814 */
[----:B------:R-:W-:Y:S02]  /*188e0*/  FADD.FTZ R101, R91, R106 ;  /* 0x0000006a5b657221 */ /* 0x000fe40000010000 */
[----:B------:R-:W0:Y:S01]  /*188f0*/  MUFU.EX2 R153, R153 ;  /* 0x0000009900997308 */ /* 0x000e220000000800 */
[----:B-1----:R-:W-:Y:S01]  /*18900*/  FADD.FTZ R4, R98, R5 ;  /* 0x0000000562047221 */ /* 0x002fe20000010000 */
[----:B------:R-:W-:-:S03]  /*18910*/  FADD.FTZ R106, R150, R101 ;  /* 0x00000065966a7221 */ /* 0x000fc60000010000 */
[----:B------:R-:W-:Y:S01]  /*18920*/  FADD.FTZ R5, R159, R4 ;  /* 0x000000049f057221 */ /* 0x000fe20000010000 */
[----:B------:R-:W-:Y:S02]  /*18930*/  FADD.FTZ R101, R129, R106 ;  /* 0x0000006a81657221 */ /* 0x000fe40000010000 */
[----:B------:R-:W1:Y:S01]  /*18940*/  MUFU.EX2 R94, R94 ;  /* 0x0000005e005e7308 */ /* 0x000e620000000800 */
[----:B--2---:R-:W-:Y:S01]  /*18950*/  FADD.FTZ R4, R96, R5 ;  /* 0x0000000560047221 */ /* 0x004fe20000010000 */
[----:B------:R-:W-:-:S04]  /*18960*/  FADD.FTZ R106, R144, R101 ;  /* 0x00000065906a7221 */ /* 0x000fc80000010000 */
[----:B------:R-:W-:Y:S01]  /*18970*/  FADD.FTZ R101, R125, R106 ;  /* 0x0000006a7d657221 */ /* 0x000fe20000010000 */
[----:B------:R-:W-:Y:S01]  /*18980*/  FFMA.FTZ R106, R143, R10, -R20 ;  /* 0x0000000a8f6a7223 */ /* 0x000fe20000010814 */
[----:B------:R-:W2:Y:S01]  /*18990*/  MUFU.EX2 R155, R155 ;  /* 0x0000009b009b7308 */ /* 0x000ea20000000800 */
[----:B0-----:R-:W-:-:S07]  /*189a0*/  FADD.FTZ R5, R153, R4 ;  /* 0x0000000499057221 */ /* 0x001fce0000010000 */
[----:B------:R-:W0:Y:S01]  /*189b0*/  MUFU.EX2 R92, R92 ;  /* 0x0000005c005c7308 */ /* 0x000e220000000800 */
[----:B-1----:R-:W-:-:S07]  /*189c0*/  FADD.FTZ R4, R94, R5 ;  /* 0x000000055e047221 */ /* 0x002fce0000010000 */
[----:B------:R-:W1:Y:S01]  /*189d0*/  MUFU.EX2 R149, R149 ;  /* 0x0000009500957308 */ /* 0x000e620000000800 */
[----:B--2---:R-:W-:Y:S01]  /*189e0*/  FADD.FTZ R5, R155, R4 ;  /* 0x000000049b057221 */ /* 0x004fe20000010000 */
[-CC-:B------:R-:W-:Y:S01]  /*189f0*/  FFMA.FTZ R4, R121, R10.reuse, -R20.reuse ;  /* 0x0000000a79047223 */ /* 0x180fe20000010814 */
[----:B------:R-:W-:-:S05]  /*18a00*/  FFMA.FTZ R20, R145, R10, -R20 ;  /* 0x0000000a91147223 */ /* 0x000fca0000010814 */
        /* <DEDUP_REMOVED lines=54> */
.L_x_1797:
[----:B------:R-:W-:Y:S01]  /*18d70*/  ISETP.GT.AND P1, PT, R8, R9, PT ;  /* 0x000000090800720c */ /* 0x000fe20003f24270 */
[----:B------:R-:W-:Y:S01]  /*18d80*/  VIADD R101, R12, 0x2a860 ;  /* 0x0002a8600c657836 */ /* 0x000fe20000000000 */
[----:B------:R-:W-:Y:S01]  /*18d90*/  F2FP.F16.F32.PACK_AB R158, R141, R158 ;  /* 0x0000009e8d9e723e */ /* 0x000fe200000000ff */
[----:B------:R-:W-:Y:S01]  /*18da0*/  VIADD R8, R8, 0xffffffff ;  /* 0xffffffff08087836 */ /* 0x000fe20000000000 */
[----:B------:R-:W-:Y:S01]  /*18db0*/  F2FP.F16.F32.PACK_AB R143, R97, R4 ;  /* 0x00000004618f723e */ /* 0x000fe200000000ff */
[----:B------:R-:W-:Y:S01]  /*18dc0*/  IMAD.MOV.U32 R163, RZ, RZ, R15 ;  /* 0x000000ffffa37224 */ /* 0x000fe200078e000f */
[----:B------:R-:W-:Y:S01]  /*18dd0*/  PRMT R101, R172, 0x654, R101 ;  /* 0x00000654ac657816 */ /* 0x000fe20000000065 */
[----:B------:R-:W-:Y:S01]  /*18de0*/  IMAD.MOV.U32 R160, RZ, RZ, R14 ;  /* 0x000000ffffa07224 */ /* 0x000fe200078e000e */
[----:B------:R-:W-:Y:S01]  /*18df0*/  F2FP.F16.F32.PACK_AB R138, R3, R138 ;  /* 0x0000008a038a723e */ /* 0x000fe200000000ff */
[----:B------:R-:W-:Y:S01]  /*18e00*/  IMAD.MOV.U32 R3, RZ, RZ, R11 ;  /* 0x000000ffff037224 */ /* 0x000fe200078e000b */
[----:B------:R0:W-:Y:S01]  /*18e10*/  SYNCS.ARRIVE.TRANS64.RED.A1T0 RZ, [R101+URZ], RZ ;  /* 0x000000ff65ff79a7 */ /* 0x0001e2000810043f */
        /* <DEDUP_REMOVED lines=22> */
[----:B0-----:R-:W-:Y:S06]  /*18f80*/  @P1 BRA `(.L_x_1798) ;  /* 0xffffffc400f41947 */ /* 0x001fec000383ffff */
[----:B------:R-:W-:Y:S05]  /*18f90*/  BSYNC B0 ;  /* 0x0000000000007941 */ /* 0x000fea0003800000 */
.L_x_1777:
[----:B------:R-:W-:Y:S01]  /*18fa0*/  MOV R4, R99 ;  /* 0x0000006300047202 */ /* 0x000fe20000000f00 */
[----:B------:R-:W-:Y:S02]  /*18fb0*/  IMAD.MOV.U32 R3, RZ, RZ, R11 ;  /* 0x000000ffff037224 */ /* 0x000fe400078e000b */
[----:B------:R-:W-:Y:S02]  /*18fc0*/  IMAD.MOV.U32 R160, RZ, RZ, R14 ;  /* 0x000000ffffa07224 */ /* 0x000fe400078e000e */
[----:B------:R-:W-:-:S07]  /*18fd0*/  IMAD.MOV.U32 R163, RZ, RZ, R15 ;  /* 0x000000ffffa37224 */ /* 0x000fce00078e000f */
.L_x_1776:
[----:B------:R-:W-:Y:S05]  /*18fe0*/  BSYNC B1 ;  /* 0x0000000000017941 */ /* 0x000fea0003800000 */
.L_x_1775:
[----:B------:R-:W0:Y:S01]  /*18ff0*/  LDC R204, c[0x0][0x448] ;  /* 0x00011200ffcc7b82 */ /* 0x000e220000000800 */
[----:B------:R-:W-:Y:S01]  /*19000*/  IADD3 R9, R187, 0x7f, RZ ;  /* 0x0000007fbb097810 */ /* 0x000fe20007ffe0ff */
[----:B------:R-:W-:Y:S01]  /*19010*/  ULDC UR4, c[0x0][0x9dc] ;  /* 0x0002770000047ab9 */ /* 0x000fe20000000800 */
[----:B------:R-:W-:Y:S02]  /*19020*/  LOP3.LUT R22, R22, 0xfff7ffff, RZ, 0xc0, !PT ;  /* 0xfff7ffff16167812 */ /* 0x000fe400078ec0ff */
[----:B------:R-:W-:-:S03]  /*19030*/  IADD3 R14, R167, 0x1, -R166 ;  /* 0x00000001a70e7810 */ /* 0x000fc60007ffe8a6 */
[----:B------:R-:W1:Y:S01]  /*19040*/  LDC R201, c[0x0][0x9e4] ;  /* 0x00027900ffc97b82 */ /* 0x000e620000000800 */
[----:B0-----:R-:W-:-:S13]  /*19050*/  ISETP.NE.AND P1, PT, R204, 0x1, PT ;  /* 0x00000001cc00780c */ /* 0x001fda0003f25270 */
[----:B------:R-:W0:Y:S01]  /*19060*/  @P1 LDC R12, c[0x0][0x44c] ;  /* 0x00011300ff0c1b82 */ /* 0x000e220000000800 */
[----:B------:R-:W-:-:S04]  /*19070*/  @P1 LOP3.LUT R22, R22, 0x80000, RZ, 0xfc, !PT ;  /* 0x0008000016161812 */ /* 0x000fc800078efcff */
[----:B------:R-:W-:-:S03]  /*19080*/  LOP3.LUT R22, R22, 0xffefffff, RZ, 0xc0, !PT ;  /* 0xffefffff16167812 */ /* 0x000fc600078ec0ff */
[----:B------:R-:W2:Y:S01]  /*19090*/  @P1 LDC R11, c[0x0][0x450] ;  /* 0x00011400ff0b1b82 */ /* 0x000ea20000000800 */
[----:B0-----:R-:W-:-:S05]  /*190a0*/  @P1 IMAD.HI.U32 R12, R9, R12, RZ ;  /* 0x0000000c090c1227 */ /* 0x001fca00078e00ff */
[----:B--2---:R-:W-:Y:S02]  /*190b0*/  @P1 SHF.R.U32.HI R9, RZ, R11, R12 ;  /* 0x0000000bff091219 */ /* 0x004fe4000001160c */
[----:B-1----:R-:W-:-:S03]  /*190c0*/  ISETP.GE.AND P1, PT, R201, 0x1, PT ;  /* 0x00000001c900780c */ /* 0x002fc60003f26270 */
[----:B------:R-:W-:-:S04]  /*190d0*/  IMAD.IADD R9, R14, 0x1, R9 ;  /* 0x000000010e097824 */ /* 0x000fc800078e0209 */
[----:B------:R-:W-:-:S06]  /*190e0*/  VIADD R11, R9, -UR4 ;  /* 0x80000004090b7c36 */ /* 0x000fcc0008000000 */
[----:B------:R-:W-:Y:S01]  /*190f0*/  @P1 LOP3.LUT R22, R22, 0x100000, RZ, 0xfc, !PT ;  /* 0x0010000016161812 */ /* 0x000fe200078efcff */
        /* <DEDUP_REMOVED lines=11> */
.L_x_1801:
[----:B------:R-:W-:-:S13]  /*191b0*/  ISETP.NE.AND P1, PT, R201, 0x1, PT ;  /* 0x00000001c900780c */ /* 0x000fda0003f25270 */
[----:B------:R-:W0:Y:S02]  /*191c0*/  @P1 LDC.64 R12, c[0x0][0x9e8] ;  /* 0x00027a00ff0c1b82 */ /* 0x000e240000000a00 */
[----:B0-----:R-:W-:-:S05]  /*191d0*/  @P1 IMAD.HI.U32 R12, R9, R12, RZ ;  /* 0x0000000c090c1227 */ /* 0x001fca00078e00ff */
[----:B------:R-:W-:-:S07]  /*191e0*/  @P1 SHF.R.U32.HI R9, RZ, R13, R12 ;  /* 0x0000000dff091219 */ /* 0x000fce000001160c */
.L_x_1802:
[----:B------:R-:W-:Y:S05]  /*191f0*/  BSYNC B0 ;  /* 0x0000000000007941 */ /* 0x000fea0003800000 */
.L_x_1800:
[----:B------:R-:W-:-:S05]  /*19200*/  IMAD R12, R9, R201, RZ ;  /* 0x000000c9090c7224 */ /* 0x000fca00078e02ff */
[----:B------:R-:W-:-:S07]  /*19210*/  VIMNMX R11, R11, R12, !PT ;  /* 0x0000000c0b0b7248 */ /* 0x000fce0007fe0100 */
.L_x_1799:
[----:B------:R-:W-:Y:S01]  /*19220*/  VIADD R11, R11, 0x5f ;  /* 0x0000005f0b0b7836 */ /* 0x000fe20000000000 */
[----:B------:R-:W-:Y:S03]  /*19230*/  BSSY B0, `(.L_x_1803) ;  /* 0x000026a000007945 */ /* 0x000fe60003800000 */
[----:B------:R-:W-:-:S05]  /*19240*/  IMAD.HI R11, R11, 0x2aaaaaab, RZ ;  /* 0x2aaaaaab0b0b7827 */ /* 0x000fca00078e02ff */
[----:B------:R-:W-:-:S04]  /*19250*/  SHF.R.U32.HI R12, RZ, 0x1f, R11 ;  /* 0x0000001fff0c7819 */ /* 0x000fc8000001160b */
[----:B------:R-:W-:-:S04]  /*19260*/  LEA.HI.SX32 R12, R11, R12, 0x1c ;  /* 0x0000000c0b0c7211 */ /* 0x000fc800078fe2ff */
[----:B------:R-:W-:-:S04]  /*19270*/  VIMNMX R14, R189, R12, !PT ;  /* 0x0000000cbd0e7248 */ /* 0x000fc80007fe0100 */
[----:B------:R-:W-:-:S13]  /*19280*/  ISETP.GE.AND P1, PT, R8, R14, PT ;  /* 0x0000000e0800720c */ /* 0x000fda0003f26270 */
[----:B------:R-:W-:Y:S05]  /*19290*/  @!P1 BRA `(.L_x_1804) ;  /* 0x00000024008c9947 */ /* 0x000fea0003800000 */
[----:B------:R-:W-:Y:S01]  /*192a0*/  BSSY B1, `(.L_x_1804) ;  /* 0x0000262000017945 */ /* 0x000fe20003800000 */
[----:B------:R-:W-:Y:S01]  /*192b0*/  MOV R13, R4 ;  /* 0x00000004000d7202 */ /* 0x000fe20000000f00 */
[----:B------:R-:W-:Y:S01]  /*192c0*/  IMAD.MOV.U32 R12, RZ, RZ, R3 ;  /* 0x000000ffff0c7224 */ /* 0x000fe200078e0003 */
[----:B------:R-:W-:Y:S01]  /*192d0*/  MOV R196, R160 ;  /* 0x000000a000c47202 */ /* 0x000fe20000000f00 */
[----:B------:R-:W-:Y:S02]  /*192e0*/  IMAD.MOV.U32 R15, RZ, RZ, R8 ;  /* 0x000000ffff0f7224 */ /* 0x000fe400078e0008 */
[----:B------:R-:W-:-:S07]  /*192f0*/  IMAD.MOV.U32 R21, RZ, RZ, R163 ;  /* 0x000000ffff157224 */ /* 0x000fce00078e00a3 */
.L_x_1817:
[----:B------:R-:W-:-:S04]  /*19300*/  ISETP.NE.AND P1, PT, R196, 0x1, PT ;  /* 0x00000001c400780c */ /* 0x000fc80003f25270 */
[----:B------:R-:W-:-:S04]  /*19310*/  SEL R4, RZ, 0x1, P1 ;  /* 0x00000001ff047807 */ /* 0x000fc80000800000 */
[----:B------:R-:W-:Y:S01]  /*19320*/  LOP3.LUT R163, R21, R4, RZ, 0x3c, !PT ;  /* 0x0000000415a37212 */ /* 0x000fe200078e3cff */
[----:B------:R-:W-:Y:S06]  /*19330*/  @!P0 BRA `(.L_x_1805) ;  /* 0x0000000000048947 */ /* 0x000fec0003800000 */
[----:B------:R-:W-:Y:S01]  /*19340*/  BPT.TRAP 0x1 ;  /* 0x000000040000795c */ /* 0x000fe20000300000 */
.L_x_1805:
[----:B------:R-:W-:Y:S01]  /*19350*/  VIADD R160, R196, 0x1 ;  /* 0x00000001c4a07836 */ /* 0x000fe20000000000 */
[----:B------:R-:W-:-:S04]  /*19360*/  SHF.L.U32 R3, R163, 0x1f, RZ ;  /* 0x0000001fa3037819 */ /* 0x000fc800000006ff */
[----:B------:R-:W-:-:S04]  /*19370*/  ISETP.NE.AND P1, PT, R160, 0x2, PT ;  /* 0x00000002a000780c */ /* 0x000fc80003f25270 */
[----:B------:R-:W-:-:S05]  /*19380*/  SEL R160, R160, RZ, P1 ;  /* 0x000000ffa0a07207 */ /* 0x000fca0000800000 */
[----:B------:R-:W-:-:S04]  /*19390*/  IMAD R20, R160, 0x8, R18 ;  /* 0x00000008a0147824 */ /* 0x000fc800078e0212 */
[----:B------:R0:W1:Y:S01]  /*193a0*/  SYNCS.PHASECHK.TRANS64.TRYWAIT P1, [R20+URZ+0x2a830], R3 ;  /* 0x02a83003140075a7 */ /* 0x000062000802017f */
[----:B------:R-:W-:Y:S05]  /*193b0*/  @!P0 BRA `(.L_x_1806) ;  /* 0x0000000000048947 */ /* 0x000fea0003800000 */
[----:B------:R-:W-:Y:S01]  /*193c0*/  BPT.TRAP 0x1 ;  /* 0x000000040000795c */ /* 0x000fe20000300000 */
.L_x_1806:
[----:B------:R-:W-:Y:S01]  /*193d0*/  BSSY B2, `(.L_x_1807) ;  /* 0x0000006000027945 */ /* 0x000fe20003800000 */
[----:B------:R-:W-:Y:S02]  /*193e0*/  IMAD R8, R160, 0x900, R7 ;  /* 0x00000900a0087824 */ /* 0x000fe400078e0207 */
[----:B------:R-:W-:Y:S01]  /*193f0*/  IMAD.MOV.U32 R9, RZ, RZ, 0x40000040 ;  /* 0x40000040ff097424 */ /* 0x000fe200078e00ff */
[----:B-1----:R-:W-:Y:S06]  /*19400*/  @P1 BRA `(.L_x_1808) ;  /* 0x0000000000081947 */ /* 0x002fec0003800000 */
[----:B------:R-:W1:Y:S02]  /*19410*/  SYNCS.PHASECHK.TRANS64.TRYWAIT P1, [R20+URZ+0x2a830], R3 ;  /* 0x02a83003140075a7 */ /* 0x000e64000802017f */
[----:B-1----:R-:W-:Y:S05]  /*19420*/  @!P1 BRA `(.L_x_1809) ;  /* 0x0000011000489947 */ /* 0x002fea0003800000 */
.L_x_1808:
[----:B------:R-:W-:Y:S05]  /*19430*/  BSYNC B2 ;  /* 0x0000000000027941 */ /* 0x000fea0003800000 */
.L_x_1807:
[----:B------:R-:W2:Y:S04]  /*19440*/  LDL.64 R88, [R1+0x28] ;  /* 0x0000280001587983 */ /* 0x000ea80000100a00 */
[----:B------:R-:W3:Y:S04]  /*19450*/  LDL.64 R226, [R1+0x20] ;  /* 0x0000200001e27983 */ /* 0x000ee80000100a00 */
[----:B------:R-:W4:Y:S01]  /*19460*/  LDL.64 R210, [R1+0x18] ;  /* 0x0000180001d27983 */ /* 0x000f220000100a00 */
[C---:B------:R-:W-:Y:S02]  /*19470*/  R2UR UR6, R8.reuse ;  /* 0x00000000080672ca */ /* 0x040fe400000e0000 */
[----:B------:R-:W-:Y:S01]  /*19480*/  R2UR UR7, R9 ;  /* 0x00000000090772ca */ /* 0x000fe200000e0000 */
[----:B------:R0:W-:Y:S04]  /*19490*/  STL [R1+0x44], R5 ;  /* 0x0000440501007387 */ /* 0x0001e80000100800 */
[----:B0-----:R-:W4:Y:S01]  /*194a0*/  LDL.64 R4, [R1+0x10] ;  /* 0x0000100001047983 */ /* 0x001f220000100a00 */
[----:B------:R-:W-:Y:S01]  /*194b0*/  IMAD.MOV.U32 R11, RZ, RZ, 0x40000040 ;  /* 0x40000040ff0b7424 */ /* 0x000fe200078e00ff */
[----:B------:R-:W-:-:S02]  /*194c0*/  IADD3 R10, R8, 0x2, RZ ;  /* 0x00000002080a7810 */ /* 0x000fc40007ffe0ff */
        /* <DEDUP_REMOVED lines=9> */
[----:B------:R-:W-:Y:S02]  /*19560*/  VIADD R10, R8, 0x4 ;  /* 0x00000004080a7836 */ /* 0x000fe40000000000 */
[----:B------:R-:W-:Y:S01]  /*19570*/  IMAD.MOV.U32 R11, RZ, RZ, 0x40000040 ;  /* 0x40000040ff0b7424 */ /* 0x000fe200078e00ff */
[----:B------:R-:W-:-:S02]  /*19580*/  WARPGROUP.DEPBAR.LE gsb0, 0x0 ;  /* 0x00008000000079c5 */ /* 0x000fc40000010000 */
[----:B------:R-:W-:-:S07]  /*19590*/  WARPGROUP.ARRIVE ;  /* 0x00000000000079c5 */ /* 0x000fce0000000000 */
[----:B------:R-:W-:Y:S01]  /*195a0*/  HGMMA.64x96x16.F32 R88, gdesc[UR4], R88, gsb0 ;  /* 0x01600000045879f0 */ /* 0x000fe20008000858 */
[----:B----4-:R-:W-:Y:S02]  /*195b0*/  R2UR UR4, R210 ;  /* 0x00000000d20472ca */ /* 0x010fe400000e0000 */
[----:B------:R-:W-:Y:S02]  /*195c0*/  R2UR UR5, R211 ;  /* 0x00000000d30572ca */ /* 0x000fe400000e0000 */
[----:B------:R-:W3:Y:S01]  /*195d0*/  LDL.64 R210, [R1] ;  /* 0x0000000001d27983 */ /* 0x000ee20000100a00 */
        /* <DEDUP_REMOVED lines=11> */
[----:B------:R-:W-:Y:S01]  /*19690*/  VIADD R10, R8, 0x300 ;  /* 0x00000300080a7836 */ /* 0x000fe20000000000 */
[----:B------:R0:W5:Y:S01]  /*196a0*/  LDL.LU R5, [R1+0x44] ;  /* 0x0000440001057983 */ /* 0x0001620000300800 */
[----:B------:R-:W-:Y:S01]  /*196b0*/  IMAD.MOV.U32 R11, RZ, RZ, 0x40000040 ;  /* 0x40000040ff0b7424 */ /* 0x000fe200078e00ff */
[----:B------:R-:W-:-:S02]  /*196c0*/  WARPGROUP.DEPBAR.LE gsb0, 0x0 ;  /* 0x00008000000079c5 */ /* 0x000fc40000010000 */
[----:B------:R-:W-:-:S07]  /*196d0*/  WARPGROUP.ARRIVE ;  /* 0x00000000000079c5 */ /* 0x000fce0000000000 */
[----:B------:R-:W-:Y:S01]  /*196e0*/  HGMMA.64x96x16.F32 R88, gdesc[UR4], R88, gsb0 ;  /* 0x01600000045879f0 */ /* 0x000fe20008000858 */
[----:B------:R-:W-:Y:S02]  /*196f0*/  R2UR UR6, R10 ;  /* 0x000000000a0672ca */ /* 0x000fe400000e0000 */
[----:B------:R-:W-:Y:S02]  /*19700*/  R2UR UR7, R11 ;  /* 0x000000000b0772ca */ /* 0x000fe400000e0000 */
[----:B--2---:R-:W-:Y:S02]  /*19710*/  R2UR UR4, R226 ;  /* 0x00000000e20472ca */ /* 0x004fe400000e0000 */
        /* <DEDUP_REMOVED lines=8> */
[----:B---3--:R-:W-:Y:S02]  /*197a0*/  R2UR UR4, R210 ;  /* 0x00000000d20472ca */ /* 0x008fe400000e0000 */
[----:B------:R-:W-:Y:S01]  /*197b0*/  R2UR UR5, R211 ;  /* 0x00000000d30572ca */ /* 0x000fe200000e0000 */
[----:B------:R-:W-:Y:S02]  /*197c0*/  VIADD R10, R8, 0x304 ;  /* 0x00000304080a7836 */ /* 0x000fe40000000000 */
[----:B------:R-:W-:Y:S01]  /*197d0*/  IMAD.MOV.U32 R11, RZ, RZ, 0x40000040 ;  /* 0x40000040ff0b7424 */ /* 0x000fe200078e00ff */
[----:B------:R-:W-:-:S02]  /*197e0*/  WARPGROUP.DEPBAR.LE gsb0, 0x0 ;  /* 0x00008000000079c5 */ /* 0x000fc40000010000 */
[----:B------:R-:W-:-:S07]  /*197f0*/  WARPGROUP.ARRIVE ;  /* 0x00000000000079c5 */ /* 0x000fce0000000000 */
        /* <DEDUP_REMOVED lines=120> */
.L_x_1810:
[----:B------:R-:W-:Y:S01]  /*19f80*/  SHF.L.U32 R2, R21, 0x1f, RZ ;  /* 0x0000001f15027819 */ /* 0x000fe200000006ff */
[----:B------:R-:W-:-:S04]  /*19f90*/  IMAD R8, R196, 0x8, R18 ;  /* 0x00000008c4087824 */ /* 0x000fc800078e0212 */
[----:B------:R0:W2:Y:S01]  /*19fa0*/  SYNCS.PHASECHK.TRANS64.TRYWAIT P1, [R8+URZ+0x2a850], R2 ;  /* 0x02a85002080075a7 */ /* 0x0000a2000802017f */
[----:B------:R-:W-:Y:S05]  /*19fb0*/  @!P0 BRA `(.L_x_1811) ;  /* 0x0000000000048947 */ /* 0x000fea0003800000 */
[----:B------:R-:W-:Y:S01]  /*19fc0*/  BPT.TRAP 0x1 ;  /* 0x000000040000795c */ /* 0x000fe20000300000 */
.L_x_1811:
[----:B------:R-:W-:Y:S01]  /*19fd0*/  VIADD R0, R18, 0x400 ;  /* 0x0000040012007836 */ /* 0x000fe20000000000 */
[----:B------:R-:W-:Y:S04]  /*19fe0*/  BSSY B2, `(.L_x_1812) ;  /* 0x0000008000027945 */ /* 0x000fe80003800000 */
[----:B------:R-:W-:-:S04]  /*19ff0*/  SHF.R.U32.HI R0, RZ, 0x4, R0 ;  /* 0x00000004ff007819 */ /* 0x000fc80000011600 */
[----:B------:R-:W-:-:S04]  /*1a000*/  LOP3.LUT R0, R0, 0x3fff, RZ, 0xc0, !PT ;  /* 0x00003fff00007812 */ /* 0x000fc800078ec0ff */
[----:B------:R-:W-:-:S05]  /*1a010*/  LOP3.LUT R0, R0, 0x3000000, RZ, 0xfc, !PT ;  /* 0x0300000000007812 */ /* 0x000fca00078efcff */
[----:B------:R-:W-:Y:S01]  /*1a020*/  IMAD R0, R196, 0x600, R0 ;  /* 0x00000600c4007824 */ /* 0x000fe200078e0200 */
[----:B--2---:R-:W-:Y:S06]  /*1a030*/  @P1 BRA `(.L_x_1813) ;  /* 0x0000000000081947 */ /* 0x004fec0003800000 */
[----:B------:R-:W2:Y:S02]  /*1a040*/  SYNCS.PHASECHK.TRANS64.TRYWAIT P1, [R8+URZ+0x2a850], R2 ;  /* 0x02a85002080075a7 */ /* 0x000ea4000802017f */
[----:B--2---:R-:W-:Y:S05]  /*1a050*/  @!P1 BRA `(.L_x_1814) ;  /* 0x0000010400509947 */ /* 0x004fea0003800000 */
.L_x_1813:
[----:B------:R-:W-:Y:S05]  /*1a060*/  BSYNC B2 ;  /* 0x0000000000027941 */ /* 0x000fea0003800000 */
.L_x_1812:
[----:B-1----:R-:W-:Y:S01]  /*1a070*/  IMAD.MOV.U32 R3, RZ, RZ, 0x40000040 ;  /* 0x40000040ff037424 */ /* 0x002fe200078e00ff */
[----:B0-2---:R-:W-:Y:S01]  /*1a080*/  MOV R2, R0 ;  /* 0x0000000000027202 */ /* 0x005fe20000000f00 */
[----:B------:R-:W-:-:S03]  /*1a090*/  WARPGROUP.ARRIVE ;  /* 0x00000000000079c5 */ /* 0x000fc60000000000 */
[----:B------:R-:W-:Y:S01]  /*1a0a0*/  R2UR UR6, R2 ;  /* 0x00000000020672ca */ /* 0x000fe200000e0000 */
[----:B------:R-:W-:Y:S01]  /*1a0b0*/  VIADD R2, R0, 0x80 ;  /* 0x0000008000027836 */ /* 0x000fe20000000000 */
[----:B------:R-:W-:Y:S01]  /*1a0c0*/  R2UR UR7, R3 ;  /* 0x00000000030772ca */ /* 0x000fe200000e0000 */
[----:B------:R-:W-:-:S12]  /*1a0d0*/  IMAD.MOV.U32 R3, RZ, RZ, 0x40000040 ;  /* 0x40000040ff037424 */ /* 0x000fd800078e00ff */
        /* <DEDUP_REMOVED lines=37> */
.L_x_1815:
        /* <DEDUP_REMOVED lines=51> */
[----:B------:R-:W-:-:S03]  /*1a660*/  MOV R10, UR51 ;  /* 0x00000033000a7c02 */ /* 0x000fc60008000f00 */
[----:B------:R-:W0:Y:S01]  /*1a670*/  MUFU.TANH R89, R89 ;  /* 0x0000005900597308 */ /* 0x000e220000002400 */
[----:B-1----:R-:W-:-:S07]  /*1a680*/  FMNMX.FTZ R0, R11, R0, !PT ;  /* 0x000000000b007209 */ /* 0x002fce0007810000 */
[----:B------:R-:W1:Y:S01]  /*1a690*/  MUFU.TANH R95, R95 ;  /* 0x0000005f005f7308 */ /* 0x000e620000002400 */
[----:B--2---:R-:W-:Y:S01]  /*1a6a0*/  FMNMX.FTZ R2, R92, R125, !PT ;  /* 0x0000007d5c027209 */ /* 0x004fe20007810000 */
[----:B------:R-:W-:Y:S01]  /*1a6b0*/  FMUL.FTZ R125, R128, UR42 ;  /* 0x0000002a807d7c20 */ /* 0x000fe20008410000 */
[----:B------:R-:W-:-:S05]  /*1a6c0*/  FMUL.FTZ R128, R131, UR42 ;  /* 0x0000002a83807c20 */ /* 0x000fca0008410000 */
        /* <DEDUP_REMOVED lines=15> */
[----:B-1----:R-:W-:Y:S01]  /*1a7c0*/  FMNMX.FTZ R2, R100, R127, !PT ;  /* 0x0000007f64027209 */ /* 0x002fe20007810000 */
[----:B------:R-:W-:Y:S01]  /*1a7d0*/  FMUL.FTZ R127, R130, UR42 ;  /* 0x0000002a827f7c20 */ /* 0x000fe20008410000 */
[----:B------:R-:W-:-:S05]  /*1a7e0*/  FMUL.FTZ R130, R133, UR42 ;  /* 0x0000002a85827c20 */ /* 0x000fca0008410000 */
        /* <DEDUP_REMOVED lines=15> */
[----:B0-----:R-:W-:Y:S01]  /*1a8e0*/  FMNMX.FTZ R2, R108, R129, !PT ;  /* 0x000000816c027209 */ /* 0x001fe20007810000 */
[----:B------:R-:W-:Y:S01]  /*1a8f0*/  FMUL.FTZ R129, R132, UR42 ;  /* 0x0000002a84817c20 */ /* 0x000fe20008410000 */
[----:B------:R-:W-:-:S05]  /*1a900*/  FMUL.FTZ R132, R135, UR42 ;  /* 0x0000002a87847c20 */ /* 0x000fca0008410000 */
        /* <DEDUP_REMOVED lines=15> */
[----:B--2---:R-:W-:Y:S01]  /*1aa00*/  FMNMX.FTZ R2, R116, R131, !PT ;  /* 0x0000008374027209 */ /* 0x004fe20007810000 */
[----:B------:R-:W-:-:S06]  /*1aa10*/  FMUL.FTZ R131, R134, UR42 ;  /* 0x0000002a86837c20 */ /* 0x000fcc0008410000 */
        /* <DEDUP_REMOVED lines=31> */
[----:B0-----:R-:W-:-:S05]  /*1ac10*/  FMNMX.FTZ R133, R132, R133, !PT ;  /* 0x0000008584857209 */ /* 0x001fca0007810000 */
[----:B------:R-:W0:Y:S01]  /*1ac20*/  SHFL.BFLY PT, R4, R133, 0x2, 0x1f ;  /* 0x0c401f0085047f89 */ /* 0x000e2200000e0000 */
[----:B-1----:R-:W-:-:S04]  /*1ac30*/  FMNMX.FTZ R3, R129, R0, !PT ;  /* 0x0000000081037209 */ /* 0x002fc80007810000 */
[----:B--2---:R-:W-:-:S05]  /*1ac40*/  FMNMX.FTZ R0, R130, R3, !PT ;  /* 0x0000000382007209 */ /* 0x004fca0007810000 */
[----:B------:R-:W1:Y:S01]  /*1ac50*/  SHFL.BFLY PT, R3, R0, 0x2, 0x1f ;  /* 0x0c401f0000037f89 */ /* 0x000e6200000e0000 */
[----:B0-----:R-:W-:-:S05]  /*1ac60*/  FMNMX.FTZ R134, R133, R4, !PT ;  /* 0x0000000485867209 */ /* 0x001fca0007810000 */
[----:B------:R-:W0:Y:S01]  /*1ac70*/  SHFL.BFLY PT, R135, R134, 0x1, 0x1f ;  /* 0x0c201f0086877f89 */ /* 0x000e2200000e0000 */
[----:B-1----:R-:W-:-:S05]  /*1ac80*/  FMNMX.FTZ R2, R0, R3, !PT ;  /* 0x0000000300027209 */ /* 0x002fca0007810000 */
[----:B------:R-:W1:Y:S01]  /*1ac90*/  SHFL.BFLY PT, R3, R2, 0x1, 0x1f ;  /* 0x0c201f0002037f89 */ /* 0x000e6200000e0000 */
[----:B0-----:R-:W-:-:S05]  /*1aca0*/  FMNMX.FTZ R4, R134, R135, !PT ;  /* 0x0000008786047209 */ /* 0x001fca0007810000 */
[----:B------:R-:W-:-:S04]  /*1acb0*/  FADD.FTZ R13, -R4, R13 ;  /* 0x0000000d040d7221 */ /* 0x000fc80000010100 */
[----:B------:R-:W-:Y:S01]  /*1acc0*/  FMUL.FTZ R133, R13, R10 ;  /* 0x0000000a0d857220 */ /* 0x000fe20000410000 */
[----:B-1----:R-:W-:-:S03]  /*1acd0*/  FMNMX.FTZ R3, R2, R3, !PT ;  /* 0x0000000302037209 */ /* 0x002fc60007810000 */
[----:B------:R0:W-:Y:S02]  /*1ace0*/  MUFU.EX2 R2, R133 ;  /* 0x0000008500027308 */ /* 0x0001e40000000800 */
[C---:B------:R-:W-:Y:S01]  /*1acf0*/  FMUL.FTZ R13, R3.reuse, R10 ;  /* 0x0000000a030d7220 */ /* 0x040fe20000410000 */
[----:B------:R-:W-:-:S03]  /*1ad00*/  FADD.FTZ R135, -R3, R12 ;  /* 0x0000000c03877221 */ /* 0x000fc60000010100 */
[-CC-:B------:R-:W-:Y:S01]  /*1ad10*/  FFMA.FTZ R148, R101, R10.reuse, -R13.reuse ;  /* 0x0000000a65947223 */ /* 0x180fe2000001080d */
[-C--:B------:R-:W-:Y:S01]  /*1ad20*/  FMUL.FTZ R101, R4, R10.reuse ;  /* 0x0000000a04657220 */ /* 0x080fe20000410000 */
[-CC-:B------:R-:W-:Y:S01]  /*1ad30*/  FFMA.FTZ R156, R9, R10.reuse, -R13.reuse ;  /* 0x0000000a099c7223 */ /* 0x180fe2000001080d */
[-C--:B------:R-:W-:Y:S01]  /*1ad40*/  FMUL.FTZ R12, R135, R10.reuse ;  /* 0x0000000a870c7220 */ /* 0x080fe20000410000 */
[-C--:B------:R-:W-:Y:S01]  /*1ad50*/  FFMA.FTZ R135, R11, R10.reuse, -R13 ;  /* 0x0000000a0b877223 */ /* 0x080fe2000001080d */
[-CC-:B------:R-:W-:Y:S01]  /*1ad60*/  FFMA.FTZ R157, R21, R10.reuse, -R101.reuse ;  /* 0x0000000a159d7223 */ /* 0x180fe20000010865 */
        /* <DEDUP_REMOVED lines=8> */
[-C--:B0-----:R-:W-:Y:S01]  /*1adf0*/  FFMA.FTZ R133, R94, R10.reuse, -R13 ;  /* 0x0000000a5e857223 */ /* 0x081fe2000001080d */
[----:B------:R-:W0:Y:S01]  /*1ae00*/  MUFU.EX2 R156, R156 ;  /* 0x0000009c009c7308 */ /* 0x000e220000000800 */
[-CC-:B------:R-:W-:Y:S01]  /*1ae10*/  FFMA.FTZ R91, R96, R10.reuse, -R101.reuse ;  /* 0x0000000a605b7223 */ /* 0x180fe20000010865 */
        /* <DEDUP_REMOVED lines=23> */
[----:B-1---5:R-:W-:Y:S01]  /*1af90*/  FFMA.FTZ R100, R2, R5, R157 ;  /* 0x0000000502647223 */ /* 0x022fe2000001009d */
[-C--:B------:R-:W-:Y:S01]  /*1afa0*/  FFMA.FTZ R140, R117, R10.reuse, -R13 ;  /* 0x0000000a758c7223 */ /* 0x080fe2000001080d */
[-C--:B------:R-:W-:Y:S01]  /*1afb0*/  FFMA.FTZ R141, R119, R10.reuse, -R101 ;  /* 0x0000000a778d7223 */ /* 0x080fe20000010865 */
[-CC-:B------:R-:W-:Y:S01]  /*1afc0*/  FFMA.FTZ R12, R118, R10.reuse, -R13.reuse ;  /* 0x0000000a760c7223 */ /* 0x180fe2000001080d */
[-C--:B------:R-:W-:Y:S01]  /*1afd0*/  FFMA.FTZ R142, R121, R10.reuse, -R13 ;  /* 0x0000000a798e7223 */ /* 0x080fe2000001080d */
[-C--:B------:R-:W-:Y:S01]  /*1afe0*/  FFMA.FTZ R143, R123, R10.reuse, -R101 ;  /* 0x0000000a7b8f7223 */ /* 0x080fe20000010865 */
[-CC-:B------:R-:W-:Y:S01]  /*1aff0*/  FFMA.FTZ R11, R122, R10.reuse, -R13.reuse ;  /* 0x0000000a7a0b7223 */ /* 0x180fe2000001080d */
[----:B------:R-:W1:Y:S01]  /*1b000*/  MUFU.EX2 R158, R158 ;  /* 0x0000009e009e7308 */ /* 0x000e620000000800 */
[----:B--2---:R-:W-:Y:S01]  /*1b010*/  FADD.FTZ R5, R135, R6 ;  /* 0x0000000687057221 */ /* 0x004fe20000010000 */
[-C--:B------:R-:W-:Y:S01]  /*1b020*/  FFMA.FTZ R136, R125, R10.reuse, -R13 ;  /* 0x0000000a7d887223 */ /* 0x080fe2000001080d */
[-C--:B------:R-:W-:Y:S01]  /*1b030*/  FFMA.FTZ R137, R127, R10.reuse, -R101 ;  /* 0x0000000a7f897223 */ /* 0x080fe20000010865 */
[-CC-:B------:R-:W-:Y:S01]  /*1b040*/  FFMA.FTZ R9, R126, R10.reuse, -R13.reuse ;  /* 0x0000000a7e097223 */ /* 0x180fe2000001080d */
        /* <DEDUP_REMOVED lines=18> */
[----:B-1----:R-:W-:Y:S01]  /*1b170*/  FADD.FTZ R5, R133, R100 ;  /* 0x0000006485057221 */ /* 0x002fe20000010000 */
[----:B------:R-:W-:-:S06]  /*1b180*/  FFMA.FTZ R100, R120, R10, -R101 ;  /* 0x0000000a78647223 */ /* 0x000fcc0000010865 */
        /* <DEDUP_REMOVED lines=46> */
[----:B------:R-:W-:Y:S02]  /*1b470*/  VIADD R5, R20, 0x2a840 ;  /* 0x0002a84014057836 */ /* 0x000fe40000000000 */
[----:B------:R-:W-:-:S03]  /*1b480*/  FFMA.FTZ R20, R132, R10, -R101 ;  /* 0x0000000a84147223 */ /* 0x000fc60000010865 */
[----:B------:R-:W-:Y:S01]  /*1b490*/  PRMT R5, R172, 0x654, R5 ;  /* 0x00000654ac057816 */ /* 0x000fe20000000005 */
[----:B------:R-:W2:Y:S01]  /*1b4a0*/  MUFU.EX2 R100, R100 ;  /* 0x0000006400647308 */ /* 0x000ea20000000800 */
[----:B0-----:R-:W-:Y:S02]  /*1b4b0*/  FADD.FTZ R107, R141, R6 ;  /* 0x000000068d6b7221 */ /* 0x001fe40000010000 */
[----:B------:R0:W-:Y:S05]  /*1b4c0*/  SYNCS.ARRIVE.TRANS64.RED.A1T0 RZ, [R5+URZ], RZ ;  /* 0x000000ff05ff79a7 */ /* 0x0001ea000810043f */
[----:B------:R-:W3:Y:S01]  /*1b4d0*/  MUFU.EX2 R142, R142 ;  /* 0x0000008e008e7308 */ /* 0x000ee20000000800 */
[----:B-1----:R-:W-:-:S07]  /*1b4e0*/  FADD.FTZ R105, R12, R105 ;  /* 0x000000690c697221 */ /* 0x002fce0000010000 */
[----:B------:R-:W1:Y:S01]  /*1b4f0*/  MUFU.EX2 R143, R143 ;  /* 0x0000008f008f7308 */ /* 0x000e620000000800 */
[----:B--2---:R-:W-:-:S07]  /*1b500*/  FADD.FTZ R6, R100, R107 ;  /* 0x0000006b64067221 */ /* 0x004fce0000010000 */
[----:B------:R-:W0:Y:S01]  /*1b510*/  MUFU.EX2 R11, R11 ;  /* 0x0000000b000b7308 */ /* 0x000e220000000800 */
[----:B---3--:R-:W-:-:S07]  /*1b520*/  FADD.FTZ R104, R142, R105 ;  /* 0x000000698e687221 */ /* 0x008fce0000010000 */
        /* <DEDUP_REMOVED lines=22> */
.L_x_1816:
        /* <DEDUP_REMOVED lines=35> */
[----:B------:R-:W-:Y:S05]  /*1b8c0*/  BSYNC B1 ;  /* 0x0000000000017941 */ /* 0x000fea0003800000 */
.L_x_1804:
[----:B------:R-:W-:Y:S05]  /*1b8d0*/  BSYNC B0 ;  /* 0x0000000000007941 */ /* 0x000fea0003800000 */
.L_x_1803:
[----:B------:R-:W-:Y:S01]  /*1b8e0*/  ISETP.GE.AND P1, PT, R8, R189, PT ;  /* 0x000000bd0800720c */ /* 0x000fe20003f26270 */
[----:B------:R-:W-:-:S12]  /*1b8f0*/  BSSY B0, `(.L_x_1818) ;  /* 0x0000389000007945 */ /* 0x000fd80003800000 */
[----:B------:R-:W-:Y:S05]  /*1b900*/  @!P1 BRA `(.L_x_1819) ;  /* 0x00000038001c9947 */ /* 0x000fea0003800000 */
[----:B------:R-:W-:Y:S01]  /*1b910*/  IMAD.MOV.U32 R9, RZ, RZ, R4 ;  /* 0x000000ffff097224 */ /* 0x000fe200078e0004 */
[----:B------:R-:W-:Y:S01]  /*1b920*/  MOV R20, R160 ;  /* 0x000000a000147202 */ /* 0x000fe20000000f00 */
[----:B------:R-:W-:Y:S02]  /*1b930*/  IMAD.MOV.U32 R14, RZ, RZ, R3 ;  /* 0x000000ffff0e7224 */ /* 0x000fe400078e0003 */
[----:B------:R-:W-:-:S07]  /*1b940*/  IMAD.MOV.U32 R15, RZ, RZ, R163 ;  /* 0x000000ffff0f7224 */ /* 0x000fce00078e00a3 */
.L_x_1840:
[----:B------:R-:W-:-:S04]  /*1b950*/  ISETP.NE.AND P1, PT, R20, 0x1, PT ;  /* 0x000000011400780c */ /* 0x000fc80003f25270 */
[----:B------:R-:W-:-:S04]  /*1b960*/  SEL R4, RZ, 0x1, P1 ;  /* 0x00000001ff047807 */ /* 0x000fc80000800000 */
[----:B------:R-:W-:Y:S01]  /*1b970*/  LOP3.LUT R163, R15, R4, RZ, 0x3c, !PT ;  /* 0x000000040fa37212 */ /* 0x000fe200078e3cff */
[----:B------:R-:W-:Y:S06]  /*1b980*/  @!P0 BRA `(.L_x_1820) ;  /* 0x0000000000048947 */ /* 0x000fec0003800000 */
[----:B------:R-:W-:Y:S01]  /*1b990*/  BPT.TRAP 0x1 ;  /* 0x000000040000795c */ /* 0x000fe20000300000 */
.L_x_1820:
        /* <DEDUP_REMOVED lines=8> */
.L_x_1821:
[----:B------:R-:W-:Y:S01]  /*1ba20*/  BSSY B1, `(.L_x_1822) ;  /* 0x0000006000017945 */ /* 0x000fe20003800000 */
[----:B------:R-:W-:Y:S02]  /*1ba30*/  IMAD R10, R160, 0x900, R7 ;  /* 0x00000900a00a7824 */ /* 0x000fe400078e0207 */
[----:B------:R-:W-:Y:S01]  /*1ba40*/  IMAD.MOV.U32 R11, RZ, RZ, 0x40000040 ;  /* 0x40000040ff0b7424 */ /* 0x000fe200078e00ff */
[----:B-1----:R-:W-:Y:S06]  /*1ba50*/  @P1 BRA `(.L_x_1823) ;  /* 0x0000000000081947 */ /* 0x002fec0003800000 */
[----:B------:R-:W1:Y:S02]  /*1ba60*/  SYNCS.PHASECHK.TRANS64.TRYWAIT P1, [R4+URZ+0x2a830], R3 ;  /* 0x02a83003040075a7 */ /* 0x000e64000802017f */
[----:B-1----:R-:W-:Y:S05]  /*1ba70*/  @!P1 BRA `(.L_x_1824) ;  /* 0x000000e800dc9947 */ /* 0x002fea0003800000 */
.L_x_1823:
[----:B------:R-:W-:Y:S05]  /*1ba80*/  BSYNC B1 ;  /* 0x0000000000017941 */ /* 0x000fea0003800000 */
.L_x_1822:
[----:B------:R-:W2:Y:S04]  /*1ba90*/  LDL.64 R88, [R1+0x28] ;  /* 0x0000280001587983 */ /* 0x000ea80000100a00 */
[----:B------:R-:W3:Y:S04]  /*1baa0*/  LDL.64 R226, [R1+0x20] ;  /* 0x0000200001e27983 */ /* 0x000ee80000100a00 */
[----:B------:R-:W4:Y:S01]  /*1bab0*/  LDL.64 R210, [R1+0x18] ;  /* 0x0000180001d27983 */ /* 0x000f220000100a00 */
[C---:B------:R-:W-:Y:S02]  /*1bac0*/  R2UR UR6, R10.reuse ;  /* 0x000000000a0672ca */ /* 0x040fe400000e0000 */
[----:B------:R-:W-:Y:S01]  /*1bad0*/  R2UR UR7, R11 ;  /* 0x000000000b0772ca */ /* 0x000fe200000e0000 */
[----:B------:R0:W-:Y:S04]  /*1bae0*/  STL.64 [R1+0x48], R4 ;  /* 0x0000480401007387 */ /* 0x0001e80000100a00 */
[----:B01----:R-:W4:Y:S01]  /*1baf0*/  LDL.64 R4, [R1+0x10] ;  /* 0x0000100001047983 */ /* 0x003f220000100a00 */
        /* <DEDUP_REMOVED lines=31> */
[----:B------:R0:W5:Y:S01]  /*1bcf0*/  LDL.LU.64 R4, [R1+0x48] ;  /* 0x0000480001047983 */ /* 0x0001620000300a00 */
        /* <DEDUP_REMOVED lines=141> */
.L_x_1825:
[----:B------:R-:W-:Y:S01]  /*1c5d0*/  SHF.L.U32 R2, R15, 0x1f, RZ ;  /* 0x0000001f0f027819 */ /* 0x000fe200000006ff */
[----:B------:R-:W-:-:S04]  /*1c5e0*/  IMAD R11, R20, 0x8, R18 ;  /* 0x00000008140b7824 */ /* 0x000fc800078e0212 */
[----:B------:R0:W1:Y:S01]  /*1c5f0*/  SYNCS.PHASECHK.TRANS64.TRYWAIT P1, [R11+URZ+0x2a850], R2 ;  /* 0x02a850020b0075a7 */ /* 0x000062000802017f */
[----:B------:R-:W-:Y:S05]  /*1c600*/  @!P0 BRA `(.L_x_1826) ;  /* 0x0000000000048947 */ /* 0x000fea0003800000 */
[----:B------:R-:W-:Y:S01]  /*1c610*/  BPT.TRAP 0x1 ;  /* 0x000000040000795c */ /* 0x000fe20000300000 */
.L_x_1826:
        /* <DEDUP_REMOVED lines=9> */
.L_x_1828:
[----:B------:R-:W-:Y:S05]  /*1c6b0*/  BSYNC B1 ;  /* 0x0000000000017941 */ /* 0x000fea0003800000 */
.L_x_1827:
[----:B------:R-:W-:Y:S01]  /*1c6c0*/  IMAD.MOV.U32 R3, RZ, RZ, 0x40000040 ;  /* 0x40000040ff037424 */ /* 0x000fe200078e00ff */
[----:B01----:R-:W-:Y:S01]  /*1c6d0*/  MOV R2, R0 ;  /* 0x0000000000027202 */ /* 0x003fe20000000f00 */
        /* <DEDUP_REMOVED lines=42> */
.L_x_1830:
[----:B------:R-:W-:Y:S01]  /*1c980*/  ISETP.NE.AND P1, PT, R204, 0x1, PT ;  /* 0x00000001cc00780c */ /* 0x000fe20003f25270 */
[----:B------:R-:W-:Y:S01]  /*1c990*/  FMUL.FTZ R20, R95, UR39 ;  /* 0x000000275f147c20 */ /* 0x000fe20008410000 */
[----:B------:R-:W-:Y:S01]  /*1c9a0*/  FMUL.FTZ R95, R100, UR39 ;  /* 0x00000027645f7c20 */ /* 0x000fe20008410000 */
[----:B------:R-:W-:Y:S01]  /*1c9b0*/  FMUL.FTZ R100, R105, UR39 ;  /* 0x0000002769647c20 */ /* 0x000fe20008410000 */
[----:B------:R-:W-:Y:S01]  /*1c9c0*/  FMUL.FTZ R105, R114, UR39 ;  /* 0x0000002772697c20 */ /* 0x000fe20008410000 */
[----:B------:R-:W-:Y:S01]  /*1c9d0*/  FMUL.FTZ R114, R123, UR39 ;  /* 0x000000277b727c20 */ /* 0x000fe20008410000 */
[----:B------:R-:W-:Y:S01]  /*1c9e0*/  FMUL.FTZ R123, R128, UR39 ;  /* 0x00000027807b7c20 */ /* 0x000fe20008410000 */
[----:B------:R-:W-:Y:S01]  /*1c9f0*/  IADD3 R128, R191, R187, RZ ;  /* 0x000000bbbf807210 */ /* 0x000fe20007ffe0ff */
        /* <DEDUP_REMOVED lines=16> */
[----:B------:R-:W-:-:S02]  /*1cb00*/  IMAD R129, R8, -0x60, RZ ;  /* 0xffffffa008817824 */ /* 0x000fc400078e02ff */
        /* <DEDUP_REMOVED lines=12> */
[----:B0-----:R-:W-:-:S04]  /*1cbd0*/  @P1 IMAD.HI.U32 R3, R128, R3, RZ ;  /* 0x0000000380031227 */ /* 0x001fc800078e00ff */
[----:B------:R-:W-:Y:S01]  /*1cbe0*/  FMUL.FTZ R108, R113, UR39 ;  /* 0x00000027716c7c20 */ /* 0x000fe20008410000 */
[----:B------:R-:W-:Y:S01]  /*1cbf0*/  FMUL.FTZ R111, R116, UR39 ;  /* 0x00000027746f7c20 */ /* 0x000fe20008410000 */
[----:B------:R-:W-:Y:S01]  /*1cc00*/  FMUL.FTZ R120, R131, UR39 ;  /* 0x0000002783787c20 */ /* 0x000fe20008410000 */
[----:B------:R-:W-:Y:S01]  /*1cc10*/  FMUL.FTZ R107, R112, UR39 ;  /* 0x00000027706b7c20 */ /* 0x000fe20008410000 */
[----:B------:R-:W-:Y:S01]  /*1cc20*/  FMUL.FTZ R109, R118, UR39 ;  /* 0x00000027766d7c20 */ /* 0x000fe20008410000 */
[----:B------:R-:W-:Y:S01]  /*1cc30*/  FMUL.FTZ R116, R121, UR39 ;  /* 0x0000002779747c20 */ /* 0x000fe20008410000 */
[----:B------:R-:W-:Y:S01]  /*1cc40*/  FMUL.FTZ R113, R122, UR39 ;  /* 0x000000277a717c20 */ /* 0x000fe20008410000 */
[----:B-1----:R-:W-:Y:S01]  /*1cc50*/  @P1 SHF.R.U32.HI R128, RZ, R2, R3 ;  /* 0x00000002ff801219 */ /* 0x002fe20000011603 */
[----:B------:R-:W-:Y:S02]  /*1cc60*/  VIADD R131, R129, 0x1 ;  /* 0x0000000181837836 */ /* 0x000fe40000000000 */
[----:B------:R-:W-:Y:S01]  /*1cc70*/  FMUL.FTZ R112, R117, UR39 ;  /* 0x0000002775707c20 */ /* 0x000fe20008410000 */
[----:B------:R-:W-:Y:S01]  /*1cc80*/  FMUL.FTZ R121, R125, UR39 ;  /* 0x000000277d797c20 */ /* 0x000fe20008410000 */
[----:B------:R-:W-:Y:S01]  /*1cc90*/  FMUL.FTZ R118, R127, UR39 ;  /* 0x000000277f767c20 */ /* 0x000fe20008410000 */
[----:B------:R-:W0:Y:S01]  /*1cca0*/  SHFL.IDX PT, R2, R128, RZ, 0x1c1f ;  /* 0x001c1fff80027589 */ /* 0x000e2200000e0000 */
[----:B------:R-:W-:Y:S01]  /*1ccb0*/  FMUL.FTZ R122, R130, UR39 ;  /* 0x00000027827a7c20 */ /* 0x000fe20008410000 */
[----:B-----5:R-:W-:-:S02]  /*1ccc0*/  VIADD R3, R4, 0x2a840 ;  /* 0x0002a84004037836 */ /* 0x020fc40000000000 */
[----:B------:R-:W-:Y:S01]  /*1ccd0*/  FMUL.FTZ R117, R126, UR39 ;  /* 0x000000277e757c20 */ /* 0x000fe20008410000 */
[----:B------:R-:W-:Y:S01]  /*1cce0*/  FMUL.FTZ R127, R132, UR39 ;  /* 0x00000027847f7c20 */ /* 0x000fe20008410000 */
[----:B------:R-:W-:Y:S01]  /*1ccf0*/  FMUL.FTZ R130, R133, UR39 ;  /* 0x0000002785827c20 */ /* 0x000fe20008410000 */
[----:B------:R-:W-:Y:S01]  /*1cd00*/  FMUL.FTZ R4, R134, UR39 ;  /* 0x0000002786047c20 */ /* 0x000fe20008410000 */
[----:B------:R-:W-:Y:S01]  /*1cd10*/  FMUL.FTZ R125, R135, UR39 ;  /* 0x00000027877d7c20 */ /* 0x000fe20008410000 */
[----:B------:R-:W-:Y:S01]  /*1cd20*/  IMAD R131, R190, -0x2, R131 ;  /* 0xfffffffebe837824 */ /* 0x000fe200078e0283 */
[----:B------:R-:W-:Y:S01]  /*1cd30*/  ISETP.GE.AND P1, PT, R201, 0x1, PT ;  /* 0x00000001c900780c */ /* 0x000fe20003f26270 */
[----:B------:R-:W1:Y:S01]  /*1cd40*/  MUFU.TANH R12, R12 ;  /* 0x0000000c000c7308 */ /* 0x000e620000002400 */
[----:B------:R-:W-:Y:S01]  /*1cd50*/  PRMT R3, R172, 0x654, R3 ;  /* 0x00000654ac037816 */ /* 0x000fe20000000003 */
[----:B------:R-:W-:Y:S01]  /*1cd60*/  VIADD R126, R131, 0xffffffff ;  /* 0xffffffff837e7836 */ /* 0x000fe20000000000 */
[----:B------:R-:W-:-:S02]  /*1cd70*/  IADD3 R133, -R166, R131, R167 ;  /* 0x00000083a6857210 */ /* 0x000fc40007ffe1a7 */
[----:B------:R2:W-:Y:S03]  /*1cd80*/  SYNCS.ARRIVE.TRANS64.RED.A1T0 RZ, [R3+URZ], RZ ;  /* 0x000000ff03ff79a7 */ /* 0x0005e6000810043f */
[----:B------:R-:W3:Y:S01]  /*1cd90*/  MUFU.TANH R13, R13 ;  /* 0x0000000d000d7308 */ /* 0x000ee20000002400 */
[C---:B------:R-:W-:Y:S01]  /*1cda0*/  VIADD R134, R133.reuse, UR55 ;  /* 0x0000003785867c36 */ /* 0x040fe20008000000 */
[----:B------:R-:W-:-:S03]  /*1cdb0*/  IADD3 R133, R133, UR38, RZ ;  /* 0x0000002685857c10 */ /* 0x000fc6000fffe0ff */
        /* <DEDUP_REMOVED lines=61> */
.L_x_1833:
[----:B------:R-:W-:-:S05]  /*1d190*/  IMAD.U32 R136, RZ, RZ, UR46 ;  /* 0x0000002eff887e24 */ /* 0x000fca000f8e00ff */
[----:B------:R-:W-:-:S13]  /*1d1a0*/  ISETP.NE.AND P1, PT, R136, 0x1, PT ;  /* 0x000000018800780c */ /* 0x000fda0003f25270 */
[----:B------:R-:W1:Y:S02]  /*1d1b0*/  @P1 LDC.64 R2, c[0x0][0x9e8] ;  /* 0x00027a00ff021b82 */ /* 0x000e640000000a00 */
[----:B-1----:R-:W-:-:S05]  /*1d1c0*/  @P1 IMAD.HI.U32 R2, R135, R2, RZ ;  /* 0x0000000287021227 */ /* 0x002fca00078e00ff */
[----:B------:R-:W-:-:S07]  /*1d1d0*/  @P1 SHF.R.U32.HI R135, RZ, R3, R2 ;  /* 0x00000003ff871219 */ /* 0x000fce0000011602 */
.L_x_1834:
[----:B------:R-:W-:Y:S05]  /*1d1e0*/  BSYNC B1 ;  /* 0x0000000000017941 */ /* 0x000fea0003800000 */
.L_x_1832:
[----:B------:R-:W-:-:S05]  /*1d1f0*/  IMAD R135, R135, R136, R126 ;  /* 0x0000008887877224 */ /* 0x000fca00078e027e */
[----:B------:R-:W-:Y:S02]  /*1d200*/  VIADDMNMX R132, R135, R136, R132, PT ;  /* 0x0000008887847246 */ /* 0x000fe40003800184 */
[----:B------:R-:W-:-:S07]  /*1d210*/  VIMNMX R131, R131, R135, !PT ;  /* 0x0000008783837248 */ /* 0x000fce0007fe0100 */
.L_x_1831:
[C---:B------:R-:W-:Y:S01]  /*1d220*/  ISETP.GE.AND P1, PT, R129.reuse, 0x2, PT ;  /* 0x000000028100780c */ /* 0x040fe20003f26270 */
[----:B------:R-:W1:Y:S01]  /*1d230*/  SHFL.IDX PT, R128, R128, 0x1, 0x1c1f ;  /* 0x003c1f0080807f89 */ /* 0x000e6200000e0000 */
[----:B------:R-:W-:Y:S02]  /*1d240*/  ISETP.GE.AND P2, PT, R129, 0x9, PT ;  /* 0x000000098100780c */ /* 0x000fe40003f46270 */
[----:B------:R-:W-:Y:S02]  /*1d250*/  ISETP.GT.AND P4, PT, R131, 0x1, !P1 ;  /* 0x000000018300780c */ /* 0x000fe40004f84270 */
        /* <DEDUP_REMOVED lines=139> */
[----:B------:R-:W-:Y:S02]  /*1db10*/  MOV R155, UR46 ;  /* 0x0000002e009b7c02 */ /* 0x000fe40008000f00 */
[----:B------:R-:W-:Y:S02]  /*1db20*/  LOP3.LUT R131, RZ, R131, RZ, 0x33, !PT ;  /* 0x00000083ff837212 */ /* 0x000fe400078e33ff */
[----:B------:R-:W-:-:S13]  /*1db30*/  ISETP.NE.AND P6, PT, R155, 0x1, PT ;  /* 0x000000019b00780c */ /* 0x000fda0003fc5270 */
[----:B------:R-:W0:Y:S02]  /*1db40*/  @P6 LDC.64 R2, c[0x0][0x9e8] ;  /* 0x00027a00ff026b82 */ /* 0x000e240000000a00 */
[----:B0-----:R-:W-:-:S05]  /*1db50*/  @P6 IMAD.HI.U32 R2, R131, R2, RZ ;  /* 0x0000000283026227 */ /* 0x001fca00078e00ff */
[----:B------:R-:W-:-:S04]  /*1db60*/  @P6 SHF.R.U32.HI R131, RZ, R3, R2 ;  /* 0x00000003ff836219 */ /* 0x000fc80000011602 */
[----:B------:R-:W-:Y:S01]  /*1db70*/  LOP3.LUT R131, RZ, R131, RZ, 0x33, !PT ;  /* 0x00000083ff837212 */ /* 0x000fe200078e33ff */
[----:B------:R-:W-:Y:S06]  /*1db80*/  BRA `(.L_x_1838) ;  /* 0x0000000000147947 */ /* 0x000fec0003800000 */
.L_x_1837:
[----:B------:R-:W-:-:S05]  /*1db90*/  IMAD.U32 R155, RZ, RZ, UR46 ;  /* 0x0000002eff9b7e24 */ /* 0x000fca000f8e00ff */
[----:B------:R-:W-:-:S13]  /*1dba0*/  ISETP.NE.AND P6, PT, R155, 0x1, PT ;  /* 0x000000019b00780c */ /* 0x000fda0003fc5270 */
[----:B------:R-:W0:Y:S02]  /*1dbb0*/  @P6 LDC.64 R2, c[0x0][0x9e8] ;  /* 0x00027a00ff026b82 */ /* 0x000e240000000a00 */
[----:B0-----:R-:W-:-:S05]  /*1dbc0*/  @P6 IMAD.HI.U32 R2, R131, R2, RZ ;  /* 0x0000000283026227 */ /* 0x001fca00078e00ff */
[----:B------:R-:W-:-:S07]  /*1dbd0*/  @P6 SHF.R.U32.HI R131, RZ, R3, R2 ;  /* 0x00000003ff836219 */ /* 0x000fce0000011602 */
.L_x_1838:
[----:B------:R-:W-:Y:S05]  /*1dbe0*/  BSYNC B1 ;  /* 0x0000000000017941 */ /* 0x000fea0003800000 */
.L_x_1836:
[----:B------:R-:W-:-:S05]  /*1dbf0*/  IMAD R126, R131, R155, R126 ;  /* 0x0000009b837e7224 */ /* 0x000fca00078e027e */
[----:B------:R-:W-:Y:S02]  /*1dc00*/  VIADDMNMX R134, R126, R155, R134, PT ;  /* 0x0000009b7e867246 */ /* 0x000fe40003800186 */
[----:B------:R-:W-:-:S07]  /*1dc10*/  VIMNMX R133, R133, R126, !PT ;  /* 0x0000007e85857248 */ /* 0x000fce0007fe0100 */
.L_x_1835:
[C---:B------:R-:W-:Y:S02]  /*1dc20*/  ISETP.GT.AND P1, PT, R133.reuse, 0x1, !P1 ;  /* 0x000000018500780c */ /* 0x040fe40004f24270 */
[----:B------:R-:W-:Y:S02]  /*1dc30*/  ISETP.GT.AND P2, PT, R133, 0x8, !P2 ;  /* 0x000000088500780c */ /* 0x000fe40005744270 */
[C---:B------:R-:W-:Y:S02]  /*1dc40*/  ISETP.LT.OR P1, PT, R134.reuse, 0x2, P1 ;  /* 0x000000028600780c */ /* 0x040fe40000f21670 */
[----:B------:R-:W-:Y:S02]  /*1dc50*/  ISETP.LT.OR P2, PT, R134, 0x9, P2 ;  /* 0x000000098600780c */ /* 0x000fe40001741670 */
[----:B------:R-:W-:Y:S01]  /*1dc60*/  FSEL R131, R10, -INF , !P1 ;  /* 0xff8000000a837808 */ /* 0x000fe20004800000 */
[----:B------:R-:W-:Y:S01]  /*1dc70*/  IMAD.U32 R10, RZ, RZ, UR50 ;  /* 0x00000032ff0a7e24 */ /* 0x000fe2000f8e00ff */
[----:B------:R-:W-:-:S02]  /*1dc80*/  LOP3.LUT P1, RZ, R22, 0x4, RZ, 0xc0, !PT ;  /* 0x0000000416ff7812 */ /* 0x000fc4000782c0ff */
[----:B------:R-:W-:Y:S02]  /*1dc90*/  FSEL R15, R15, -INF , !P2 ;  /* 0xff8000000f0f7808 */ /* 0x000fe40005000000 */
[----:B------:R-:W-:Y:S02]  /*1dca0*/  ISETP.GT.AND P1, PT, R133, 0x9, !P1 ;  /* 0x000000098500780c */ /* 0x000fe40004f24270 */
[----:B------:R-:W-:Y:S02]  /*1dcb0*/  LOP3.LUT P2, RZ, R22, 0x20000, RZ, 0xc0, !PT ;  /* 0x0002000016ff7812 */ /* 0x000fe4000784c0ff */
        /* <DEDUP_REMOVED lines=21> */
[C---:B------:R-:W-:Y:S02]  /*1de10*/  ISETP.LT.OR P1, PT, R134.reuse, 0x19, P1 ;  /* 0x000000198600780c */ /* 0x040fe40000f21670 */
        /* <DEDUP_REMOVED lines=50> */
[C---:B------:R-:W-:Y:S02]  /*1e140*/  ISETP.GT.AND P1, PT, R133.reuse, 0x38, !P1 ;  /* 0x000000388500780c */ /* 0x040fe40004f24270 */
        /* <DEDUP_REMOVED lines=28> */
[C---:B------:R-:W-:Y:S02]  /*1e310*/  ISETP.GT.AND P1, PT, R133.reuse, RZ, !P6 ;  /* 0x000000ff8500720c */ /* 0x040fe40007724270 */
[----:B------:R-:W-:Y:S02]  /*1e320*/  LOP3.LUT P6, RZ, R22, 0x1, RZ, 0xc0, !PT ;  /* 0x0000000116ff7812 */ /* 0x000fe400078cc0ff */
[----:B------:R-:W-:Y:S02]  /*1e330*/  ISETP.LT.OR P1, PT, R134, 0x1, P1 ;  /* 0x000000018600780c */ /* 0x000fe40000f21670 */
[----:B------:R-:W-:Y:S02]  /*1e340*/  ISETP.GT.AND P2, PT, R133, 0x59, !P6 ;  /* 0x000000598500780c */ /* 0x000fe40007744270 */
[----:B------:R-:W-:Y:S01]  /*1e350*/  FSEL R2, R0, -INF , !P1 ;  /* 0xff80000000027808 */ /* 0x000fe20004800000 */
[C---:B------:R-:W-:Y:S01]  /*1e360*/  FMUL.FTZ R0, R3.reuse, R10 ;  /* 0x0000000a03007220 */ /* 0x040fe20000410000 */
        /* <DEDUP_REMOVED lines=39> */
[----:B------:R-:W-:Y:S01]  /*1e5e0*/  FFMA.FTZ R129, R129, R10, -R0 ;  /* 0x0000000a81817223 */ /* 0x000fe20000010800 */
[----:B------:R-:W-:Y:S02]  /*1e5f0*/  MUFU.EX2 R153, R153 ;  /* 0x0000009900997308 */ /* 0x000fe40000000800 */
[----:B------:R-:W-:-:S04]  /*1e600*/  FMNMX.FTZ R12, R223, R12, !PT ;  /* 0x0000000cdf0c7209 */ /* 0x000fc80007810000 */
[----:B------:R-:W-:Y:S02]  /*1e610*/  FMNMX.FTZ R12, R105, R12, !PT ;  /* 0x0000000c690c7209 */ /* 0x000fe40007810000 */
        /* <DEDUP_REMOVED lines=9> */
[----:B------:R0:W-:Y:S02]  /*1e6b0*/  MUFU.EX2 R13, R141 ;  /* 0x0000008d000d7308 */ /* 0x0001e40000000800 */
[----:B------:R-:W-:-:S04]  /*1e6c0*/  FMNMX.FTZ R95, R118, R95, !PT ;  /* 0x0000005f765f7209 */ /* 0x000fc80007810000 */
[----:B------:R-:W-:Y:S02]  /*1e6d0*/  FMNMX.FTZ R12, R122, R95, !PT ;  /* 0x0000005f7a0c7209 */ /* 0x000fe40007810000 */
[----:B------:R-:W-:Y:S01]  /*1e6e0*/  MUFU.EX2 R152, R152 ;  /* 0x0000009800987308 */ /* 0x000fe20000000800 */
[----:B0-----:R-:W-:Y:S01]  /*1e6f0*/  FSEL R141, R125, -INF , !P2 ;  /* 0xff8000007d8d7808 */ /* 0x001fe20005000000 */
[----:B------:R-:W-:Y:S01]  /*1e700*/  FFMA.FTZ R125, R145, R10, -R0 ;  /* 0x0000000a917d7223 */ /* 0x000fe20000010800 */
        /* <DEDUP_REMOVED lines=8> */
[----:B0-----:R-:W-:Y:S01]  /*1e790*/  FMNMX.FTZ R4, R12, R95, !PT ;  /* 0x0000005f0c047209 */ /* 0x001fe20007810000 */
[-C--:B------:R-:W-:Y:S01]  /*1e7a0*/  FFMA.FTZ R95, R151, R10.reuse, -R0 ;  /* 0x0000000a975f7223 */ /* 0x080fe20000010800 */
[----:B------:R-:W-:-:S05]  /*1e7b0*/  FMUL.FTZ R0, R115, R10 ;  /* 0x0000000a73007220 */ /* 0x000fca0000410000 */
[----:B------:R-:W-:Y:S01]  /*1e7c0*/  MUFU.EX2 R150, R150 ;  /* 0x0000009600967308 */ /* 0x000fe20000000800 */
[----:B------:R-:W0:Y:S07]  /*1e7d0*/  SHFL.BFLY PT, R111, R4, 0x1, 0x1f ;  /* 0x0c201f00046f7f89 */ /* 0x000e2e00000e0000 */
[----:B------:R-:W1:Y:S08]  /*1e7e0*/  MUFU.EX2 R0, R0 ;  /* 0x0000000000007308 */ /* 0x000e700000000800 */
        /* <DEDUP_REMOVED lines=23> */
[----:B------:R-:W0:Y:S01]  /*1e960*/  MUFU.EX2 R2, R9 ;  /* 0x0000000900027308 */ /* 0x000e220000000800 */
[-CC-:B------:R-:W-:Y:S01]  /*1e970*/  FFMA.FTZ R88, R211, R10.reuse, -R20.reuse ;  /* 0x0000000ad3587223 */ /* 0x180fe20000010814 */
[----:B------:R-:W-:Y:S01]  /*1e980*/  FADD.FTZ R6, R158, R15 ;  /* 0x0000000f9e067221 */ /* 0x000fe20000010000 */
[-CC-:B------:R-:W-:Y:S01]  /*1e990*/  FFMA.FTZ R151, R101, R10.reuse, -R20.reuse ;  /* 0x0000000a65977223 */ /* 0x180fe20000010814 */
[-CC-:B------:R-:W-:Y:S01]  /*1e9a0*/  FFMA.FTZ R94, R223, R10.reuse, -R20.reuse ;  /* 0x0000000adf5e7223 */ /* 0x180fe20000010814 */
[-CC-:B------:R-:W-:Y:S01]  /*1e9b0*/  FFMA.FTZ R145, R105, R10.reuse, -R20.reuse ;  /* 0x0000000a69917223 */ /* 0x180fe20000010814 */
[-CC-:B------:R-:W-:Y:S01]  /*1e9c0*/  FFMA.FTZ R96, R227, R10.reuse, -R20.reuse ;  /* 0x0000000ae3607223 */ /* 0x180fe20000010814 */
[-CC-:B------:R-:W-:Y:S01]  /*1e9d0*/  FFMA.FTZ R147, R109, R10.reuse, -R20.reuse ;  /* 0x0000000a6d937223 */ /* 0x180fe20000010814 */
[----:B------:R-:W1:Y:S01]  /*1e9e0*/  MUFU.EX2 R92, R92 ;  /* 0x0000005c005c7308 */ /* 0x000e620000000800 */
[-CC-:B------:R-:W-:Y:S01]  /*1e9f0*/  FFMA.FTZ R98, R229, R10.reuse, -R20.reuse ;  /* 0x0000000ae5627223 */ /* 0x180fe20000010814 */
[-CC-:B------:R-:W-:Y:S01]  /*1ea00*/  FFMA.FTZ R15, R113, R10.reuse, -R20.reuse ;  /* 0x0000000a710f7223 */ /* 0x180fe20000010814 */
[-CC-:B------:R-:W-:Y:S01]  /*1ea10*/  FFMA.FTZ R143, R117, R10.reuse, -R20.reuse ;  /* 0x0000000a758f7223 */ /* 0x180fe20000010814 */
[----:B------:R-:W-:-:S04]  /*1ea20*/  FFMA.FTZ R139, R139, R10, -R20 ;  /* 0x0000000a8b8b7223 */ /* 0x000fc80000010814 */
[----:B------:R-:W2:Y:S01]  /*1ea30*/  MUFU.EX2 R14, R14 ;  /* 0x0000000e000e7308 */ /* 0x000ea20000000800 */
[----:B0-----:R-:W-:-:S07]  /*1ea40*/  FFMA.FTZ R5, R2, R5, R115 ;  /* 0x0000000502057223 */ /* 0x001fce0000010073 */
        /* <DEDUP_REMOVED lines=16> */
[----:B------:R-:W-:Y:S01]  /*1eb50*/  FADD.FTZ R9, R13, R102 ;  /* 0x000000660d097221 */ /* 0x000fe20000010000 */
[-CC-:B------:R-:W-:Y:S01]  /*1eb60*/  FFMA.FTZ R100, R114, R10.reuse, -R20.reuse ;  /* 0x0000000a72647223 */ /* 0x180fe20000010814 */
[-CC-:B------:R-:W-:Y:S02]  /*1eb70*/  FFMA.FTZ R102, R118, R10.reuse, -R20.reuse ;  /* 0x0000000a76667223 */ /* 0x180fe40000010814 */
[----:B------:R-:W-:Y:S01]  /*1eb80*/  FADD.FTZ R104, R150, R9 ;  /* 0x0000000996687221 */ /* 0x000fe20000010000 */
[----:B------:R-:W-:Y:S01]  /*1eb90*/  FFMA.FTZ R9, R122, R10, -R20 ;  /* 0x0000000a7a097223 */ /* 0x000fe20000010814 */
[----:B------:R-:W2:Y:S01]  /*1eba0*/  MUFU.EX2 R149, R149 ;  /* 0x0000009500957308 */ /* 0x000ea20000000800 */
[----:B0-----:R-:W-:Y:S01]  /*1ebb0*/  FADD.FTZ R5, R155, R6 ;  /* 0x000000069b057221 */ /* 0x001fe20000010000 */
[----:B------:R-:W-:-:S04]  /*1ebc0*/  FADD.FTZ R93, R133, R104 ;  /* 0x00000068855d7221 */ /* 0x000fc80000010000 */
[----:B------:R-:W-:Y:S02]  /*1ebd0*/  FADD.FTZ R104, R144, R93 ;  /* 0x0000005d90687221 */ /* 0x000fe40000010000 */
[----:B------:R-:W0:Y:S01]  /*1ebe0*/  MUFU.EX2 R88, R88 ;  /* 0x0000005800587308 */ /* 0x000e220000000800 */
[----:B-1----:R-:W-:Y:S01]  /*1ebf0*/  FADD.FTZ R6, R90, R5 ;  /* 0x000000055a067221 */ /* 0x002fe20000010000 */
[----:B------:R-:W-:Y:S01]  /*1ec00*/  FADD.FTZ R93, R125, R104 ;  /* 0x000000687d5d7221 */ /* 0x000fe20000010000 */
[-CC-:B------:R-:W-:Y:S01]  /*1ec10*/  FFMA.FTZ R104, R137, R10.reuse, -R20.reuse ;  /* 0x0000000a89687223 */ /* 0x180fe20000010814 */
[----:B------:R-:W-:Y:S02]  /*1ec20*/  FFMA.FTZ R20, R141, R10, -R20 ;  /* 0x0000000a8d147223 */ /* 0x000fe40000010814 */
        /* <DEDUP_REMOVED lines=51> */
.L_x_1839:
[----:B------:R-:W-:Y:S01]  /*1ef60*/  ISETP.GT.AND P1, PT, R8, R189, PT ;  /* 0x000000bd0800720c */ /* 0x000fe20003f24270 */
[----:B------:R-:W-:Y:S01]  /*1ef70*/  VIADD R11, R11, 0x2a860 ;  /* 0x0002a8600b0b7836 */ /* 0x000fe20000000000 */
[----:B------:R-:W-:Y:S02]  /*1ef80*/  F2FP.F16.F32.PACK_AB R156, R156, R153 ;  /* 0x000000999c9c723e */ /* 0x000fe400000000ff */
[----:B------:R-:W-:Y:S01]  /*1ef90*/  F2FP.F16.F32.PACK_AB R159, R119, R14 ;  /* 0x0000000e779f723e */ /* 0x000fe200000000ff */
[----:B------:R-:W-:Y:S01]  /*1efa0*/  IMAD.MOV.U32 R14, RZ, RZ, R3 ;  /* 0x000000ffff0e7224 */ /* 0x000fe200078e0003 */
        /* <DEDUP_REMOVED lines=26> */
[----:B------:R-:W-:Y:S02]  /*1f150*/  IADD3 R8, R8, -0x1, RZ ;  /* 0xffffffff08087810 */ /* 0x000fe40007ffe0ff */
[----:B------:R-:W-:Y:S01]  /*1f160*/  MOV R20, R160 ;  /* 0x000000a000147202 */ /* 0x000fe20000000f00 */
[----:B0-----:R-:W-:Y:S06]  /*1f170*/  @P1 BRA `(.L_x_1840) ;  /* 0xffffffc400f41947 */ /* 0x001fec000383ffff */
.L_x_1819:
[----:B------:R-:W-:Y:S05]  /*1f180*/  BSYNC B0 ;  /* 0x0000000000007941 */ /* 0x000fea0003800000 */
.L_x_1818:
        /* <DEDUP_REMOVED lines=67> */
.L_x_1841:
[----:B------:R-:W-:Y:S01]  /*1f5c0*/  IMAD R11, R160, 0x8, R18 ;  /* 0x00000008a00b7824 */ /* 0x000fe200078e0212 */
[----:B------:R-:W-:-:S04]  /*1f5d0*/  SHF.L.U32 R2, R163, 0x1f, RZ ;  /* 0x0000001fa3027819 */ /* 0x000fc800000006ff */
[----:B------:R0:W1:Y:S01]  /*1f5e0*/  SYNCS.PHASECHK.TRANS64.TRYWAIT P1, [R11+URZ+0x2a850], R2 ;  /* 0x02a850020b0075a7 */ /* 0x000062000802017f */
[----:B------:R-:W-:Y:S05]  /*1f5f0*/  @!P0 BRA `(.L_x_1842) ;  /* 0x0000000000048947 */ /* 0x000fea0003800000 */
[----:B------:R-:W-:Y:S01]  /*1f600*/  BPT.TRAP 0x1 ;  /* 0x000000040000795c */ /* 0x000fe20000300000 */
.L_x_1842:
        /* <DEDUP_REMOVED lines=9> */
.L_x_1844:
[----:B------:R-:W-:Y:S05]  /*1f6a0*/  BSYNC B0 ;  /* 0x0000000000007941 */ /* 0x000fea0003800000 */
.L_x_1843:
[----:B------:R-:W-:Y:S01]  /*1f6b0*/  IMAD.MOV.U32 R8, RZ, RZ, R0 ;  /* 0x000000ffff087224 */ /* 0x000fe200078e0000 */
[----:B------:R-:W-:Y:S01]  /*1f6c0*/  MOV R9, 0x40000040 ;  /* 0x4000004000097802 */ /* 0x000fe20000000f00 */
[----:B------:R-:W-:Y:S01]  /*1f6d0*/  WARPGROUP.ARRIVE ;  /* 0x00000000000079c5 */ /* 0x000fe20000000000 */
[----:B------:R-:W2:Y:S01]  /*1f6e0*/  SHFL.BFLY PT, R7, R6, 0x2, 0x1f ;  /* 0x0c401f0006077f89 */ /* 0x000ea200000e0000 */
[----:B------:R-:W-:Y:S01]  /*1f6f0*/  IMAD.MOV.U32 R20, RZ, RZ, -0x800000 ;  /* 0xff800000ff147424 */ /* 0x000fe200078e00ff */
[----:B------:R-:W-:Y:S01]  /*1f700*/  R2UR UR6, R8 ;  /* 0x00000000080672ca */ /* 0x000fe200000e0000 */
[----:B------:R-:W-:Y:S01]  /*1f710*/  VIADD R8, R0, 0x80 ;  /* 0x0000008000087836 */ /* 0x000fe20000000000 */
[----:B------:R-:W-:Y:S01]  /*1f720*/  R2UR UR7, R9 ;  /* 0x00000000090772ca */ /* 0x000fe200000e0000 */
[----:B------:R-:W-:-:S12]  /*1f730*/  IMAD.MOV.U32 R9, RZ, RZ, 0x40000040 ;  /* 0x40000040ff097424 */ /* 0x000fd800078e00ff */
[----:B------:R-:W-:Y:S01]  /*1f740*/  HGMMA.64x128x16.F32 R24, R156, gdesc[UR4].tnspB, R24, gsb0 ;  /* 0x41e000049c187df0 */ /* 0x000fe20008000818 */
[----:B------:R-:W-:Y:S01]  /*1f750*/  R2UR UR6, R8 ;  /* 0x00000000080672ca */ /* 0x000fe200000e0000 */
[----:B------:R-:W-:Y:S01]  /*1f760*/  VIADD R8, R0, 0x100 ;  /* 0x0000010000087836 */ /* 0x000fe20000000000 */
[----:B------:R-:W-:Y:S02]  /*1f770*/  R2UR UR7, R9 ;  /* 0x00000000090772ca */ /* 0x000fe400000e0000 */
[----:B------:R-:W-:Y:S01]  /*1f780*/  MOV R9, 0x40000040 ;  /* 0x4000004000097802 */ /* 0x000fe20000000f00 */
[----:B--2---:R-:W-:Y:S01]  /*1f790*/  FADD.FTZ R7, R7, R6 ;  /* 0x0000000607077221 */ /* 0x004fe20000010000 */
[----:B------:R-:W-:Y:S02]  /*1f7a0*/  WARPGROUP.DEPBAR.LE gsb0, 0x0 ;  /* 0x00008000000079c5 */ /* 0x000fe40000010000 */
[----:B------:R-:W-:-:S07]  /*1f7b0*/  WARPGROUP.ARRIVE ;  /* 0x00000000000079c5 */ /* 0x000fce0000000000 */
        /* <DEDUP_REMOVED lines=8> */
[----:B------:R-:W-:Y:S01]  /*1f840*/  R2UR UR6, R8 ;  /* 0x00000000080672ca */ /* 0x000fe200000e0000 */
[----:B------:R-:W-:Y:S01]  /*1f850*/  VIADD R8, R0, 0x200 ;  /* 0x0000020000087836 */ /* 0x000fe20000000000 */
[----:B------:R-:W-:Y:S02]  /*1f860*/  R2UR UR7, R9 ;  /* 0x00000000090772ca */ /* 0x000fe400000e0000 */
[----:B------:R-:W-:Y:S01]  /*1f870*/  MOV R9, 0x40000040 ;  /* 0x4000004000097802 */ /* 0x000fe20000000f00 */
[----:B------:R-:W-:Y:S02]  /*1f880*/  WARPGROUP.DEPBAR.LE gsb0, 0x0 ;  /* 0x00008000000079c5 */ /* 0x000fe40000010000 */
[----:B------:R-:W-:-:S08]  /*1f890*/  WARPGROUP.ARRIVE ;  /* 0x00000000000079c5 */ /* 0x000fd00000000000 */
[----:B------:R-:W-:Y:S01]  /*1f8a0*/  HGMMA.64x128x16.F32 R24, R144, gdesc[UR4].tnspB, R24, gsb0 ;  /* 0x41e0000490187df0 */ /* 0x000fe20008000818 */
[----:B------:R-:W-:Y:S01]  /*1f8b0*/  R2UR UR6, R8 ;  /* 0x00000000080672ca */ /* 0x000fe200000e0000 */
[----:B------:R-:W-:Y:S01]  /*1f8c0*/  VIADD R8, R0, 0x280 ;  /* 0x0000028000087836 */ /* 0x000fe20000000000 */
[----:B------:R-:W-:Y:S01]  /*1f8d0*/  R2UR UR7, R9 ;  /* 0x00000000090772ca */ /* 0x000fe200000e0000 */
[----:B------:R-:W-:Y:S01]  /*1f8e0*/  IMAD.MOV.U32 R9, RZ, RZ, 0x40000040 ;  /* 0x40000040ff097424 */ /* 0x000fe200078e00ff */
[----:B------:R-:W0:Y:S02]  /*1f8f0*/  SHFL.BFLY PT, R0, R5, 0x2, 0x1f ;  /* 0x0c401f0005007f89 */ /* 0x000e2400000e0000 */
[----:B01----:R-:W-:Y:S01]  /*1f900*/  FADD.FTZ R2, R0, R5 ;  /* 0x0000000500027221 */ /* 0x003fe20000010000 */
[----:B------:R-:W-:Y:S01]  /*1f910*/  IMAD.MOV.U32 R5, RZ, RZ, RZ ;  /* 0x000000ffff057224 */ /* 0x000fe200078e00ff */
[----:B------:R-:W0:Y:S02]  /*1f920*/  SHFL.BFLY PT, R0, R7, 0x1, 0x1f ;  /* 0x0c201f0007007f89 */ /* 0x000e2400000e0000 */
[----:B0-----:R-:W-:Y:S01]  /*1f930*/  FADD.FTZ R12, R7, R0 ;  /* 0x00000000070c7221 */ /* 0x001fe20000010000 */
[----:B------:R-:W-:-:S04]  /*1f940*/  IMAD.MOV.U32 R0, RZ, RZ, -0x800000 ;  /* 0xff800000ff007424 */ /* 0x000fc800078e00ff */
        /* <DEDUP_REMOVED lines=9> */
[----:B------:R-:W0:Y:S01]  /*1f9e0*/  SHFL.BFLY PT, R9, R2, 0x1, 0x1f ;  /* 0x0c201f0002097f89 */ /* 0x000e2200000e0000 */
[----:B------:R-:W-:Y:S01]  /*1f9f0*/  MOV R8, RZ ;  /* 0x000000ff00087202 */ /* 0x000fe20000000f00 */
        /* <DEDUP_REMOVED lines=15> */
.L_x_1846:
[----:B------:R-:W-:Y:S01]  /*1faf0*/  VIADD R3, R11, 0x2a860 ;  /* 0x0002a8600b037836 */ /* 0x000fe20000000000 */
[----:B------:R-:W-:Y:S01]  /*1fb00*/  IADD3 R160, R160, 0x1, RZ ;  /* 0x00000001a0a07810 */ /* 0x000fe20007ffe0ff */
[-C--:B------:R-:W-:Y:S01]  /*1fb10*/  FMUL.FTZ R21, R36, R5.reuse ;  /* 0x0000000524157220 */ /* 0x080fe20000410000 */
[-C--:B------:R-:W-:Y:S01]  /*1fb20*/  FMUL.FTZ R36, R72, R5.reuse ;  /* 0x0000000548247220 */ /* 0x080fe20000410000 */
[-C--:B------:R-:W-:Y:S01]  /*1fb30*/  FMUL.FTZ R93, R34, R8.reuse ;  /* 0x00000008225d7220 */ /* 0x080fe20000410000 */
[----:B------:R-:W-:Y:S01]  /*1fb40*/  PRMT R3, R172, 0x654, R3 ;  /* 0x00000654ac037816 */ /* 0x000fe20000000003 */
[-C--:B------:R-:W-:Y:S01]  /*1fb50*/  FMUL.FTZ R88, R32, R5.reuse ;  /* 0x0000000520587220 */ /* 0x080fe20000410000 */
        /* <DEDUP_REMOVED lines=64> */
[----:B------:R-:W-:Y:S01]  /*1ff60*/  LOP3.LUT R163, R163, R2, RZ, 0x3c, !PT ;  /* 0x00000002a3a37212 */ /* 0x000fe200078e3cff */
[----:B------:R-:W-:Y:S01]  /*1ff70*/  VIADD R198, R198, 0x1 ;  /* 0x00000001c6c67836 */ /* 0x000fe20000000000 */
[----:B-1----:R-:W-:-:S07]  /*1ff80*/  SEL R160, R160, RZ, P1 ;  /* 0x000000ffa0a07207 */ /* 0x002fce0000800000 */
.L_x_1699:
[----:B------:R-:W1:Y:S08]  /*1ff90*/  S2UR UR4, SR_CgaCtaId ;  /* 0x00000000000479c3 */ /* 0x000e700000008800 */
[----:B------:R-:W-:Y:S01]  /*1ffa0*/  BAR.SYNC.DEFER_BLOCKING 0x5, 0x180 ;  /* 0x0146000000007b1d */ /* 0x000fe20000010000 */
[----:B------:R-:W-:-:S05]  /*1ffb0*/  MOV R3, 0x400 ;  /* 0x0000040000037802 */ /* 0x000fca0000000f00 */
[----:B------:R-:W-:Y:S01]  /*1ffc0*/  BSSY B0, `(.L_x_1847) ;  /* 0x00001f3000007945 */ /* 0x000fe20003800000 */
[----:B-1----:R-:W-:-:S05]  /*1ffd0*/  IMAD.U32 R172, RZ, RZ, UR4 ;  /* 0x00000004ffac7e24 */ /* 0x002fca000f8e00ff */
[----:B------:R-:W-:-:S05]  /*1ffe0*/  LEA R18, R172, R3, 0x18 ;  /* 0x00000003ac127211 */ /* 0x000fca00078ec0ff */
[----:B0---4-:R0:W1:Y:S01]  /*1fff0*/  LDS.128 R28, [R18+0x2a8d0] ;  /* 0x02a8d000121c7984 */ /* 0x0110620000000c00 */
[----:B------:R-:W-:Y:S06]  /*20000*/  BAR.ARV 0x4, 0x180 ;  /* 0x0106000000007b1d */ /* 0x000fec0000002000 */
[----:B------:R-:W-:Y:S05]  /*20010*/  @P0 BRA `(.L_x_1848) ;  /* 0x0000001400000947 */ /* 0x000fea0003800000 */
[----:B------:R-:W2:Y:S01]  /*20020*/  S2R R5, SR_SWINHI ;  /* 0x0000000000057919 */ /* 0x000ea20000002f00 */
        /* <DEDUP_REMOVED lines=9> */
[----:B--2---:R-:W-:-:S03]  /*200c0*/  MOV R3, R5 ;  /* 0x0000000500037202 */ /* 0x004fc60000000f00 */
[----:B------:R-:W-:-:S03]  /*200d0*/  IMAD.WIDE R4, R222, 0x2, R2 ;  /* 0x00000002de047825 */ /* 0x000fc600078e0202 */
[C---:B------:R-:W-:Y:S02]  /*200e0*/  LOP3.LUT R15, R4.reuse, 0x380, RZ, 0xc0, !PT ;  /* 0x00000380040f7812 */ /* 0x040fe400078ec0ff */
[C---:B------:R-:W-:Y:S02]  /*200f0*/  IADD3 R107, P0, R4.reuse, 0x4060, RZ ;  /* 0x00004060046b7810 */ /* 0x040fe40007f1e0ff */
[----:B------:R-:W-:Y:S01]  /*20100*/  SHF.R.U64 R15, R15, 0x3, RZ ;  /* 0x000000030f0f7819 */ /* 0x000fe200000012ff */
[----:B------:R-:W-:Y:S01]  /*20110*/  BAR.SYNC.DEFER_BLOCKING 0x1, 0x100 ;  /* 0x0044000000007b1d */ /* 0x000fe20000010000 */
[C---:B------:R-:W-:Y:S01]  /*20120*/  IADD3 R71, P6, R4.reuse, 0x20, RZ ;  /* 0x0000002004477810 */ /* 0x040fe20007fde0ff */
[--C-:B------:R-:W-:Y:S01]  /*20130*/  IMAD.X R33, RZ, RZ, R5.reuse, P0 ;  /* 0x000000ffff217224 */ /* 0x100fe200000e0605 */
[C---:B------:R-:W-:Y:S02]  /*20140*/  IADD3 R75, P5, R4.reuse, 0x40, RZ ;  /* 0x00000040044b7810 */ /* 0x040fe40007fbe0ff */
[C---:B------:R-:W-:Y:S01]  /*20150*/  IADD3 R79, P4, R4.reuse, 0x60, RZ ;  /* 0x00000060044f7810 */ /* 0x040fe20007f9e0ff */
[----:B------:R-:W-:Y:S01]  /*20160*/  IMAD.X R9, RZ, RZ, R5, P6 ;  /* 0x000000ffff097224 */ /* 0x000fe200030e0605 */
[----:B------:R-:W-:-:S02]  /*20170*/  IADD3 R101, P3, R4, 0x4000, RZ ;  /* 0x0000400004657810 */ /* 0x000fc40007f7e0ff */
[C---:B------:R-:W-:Y:S01]  /*20180*/  IADD3 R103, P2, R4.reuse, 0x4020, RZ ;  /* 0x0000402004677810 */ /* 0x040fe20007f5e0ff */
[--C-:B------:R-:W-:Y:S01]  /*20190*/  IMAD.X R13, RZ, RZ, R5.reuse, P4 ;  /* 0x000000ffff0d7224 */ /* 0x100fe200020e0605 */
[----:B------:R-:W-:Y:S02]  /*201a0*/  IADD3 R105, P1, R4, 0x4040, RZ ;  /* 0x0000404004697810 */ /* 0x000fe40007f3e0ff */
[----:B------:R-:W-:Y:S01]  /*201b0*/  ISETP.NE.U32.AND P0, PT, RZ, UR4, PT ;  /* 0x00000004ff007c0c */ /* 0x000fe2000bf05070 */
[--C-:B------:R-:W-:Y:S01]  /*201c0*/  IMAD.X R25, RZ, RZ, R5.reuse, P2 ;  /* 0x000000ffff197224 */ /* 0x100fe200010e0605 */
[----:B------:R-:W-:Y:S01]  /*201d0*/  LOP3.LUT R4, R15, R4, RZ, 0x3c, !PT ;  /* 0x000000040f047212 */ /* 0x000fe200078e3cff */
[----:B------:R-:W-:Y:S01]  /*201e0*/  IMAD.X R15, RZ, RZ, R5, P3 ;  /* 0x000000ffff0f7224 */ /* 0x000fe200018e0605 */
[----:B------:R-:W-:Y:S01]  /*201f0*/  ISETP.NE.AND.EX P0, PT, RZ, UR5, PT, P0 ;  /* 0x00000005ff007c0c */ /* 0x000fe2000bf05300 */
[----:B------:R-:W-:Y:S01]  /*20200*/  ULDC.64 UR4, c[0x0][0xc08] ;  /* 0x0003020000047ab9 */ /* 0x000fe20000000a00 */
[----:B------:R-:W-:-:S02]  /*20210*/  LOP3.LUT R8, R71, 0x380, RZ, 0xc0, !PT ;  /* 0x0000038047087812 */ /* 0x000fc400078ec0ff */
[----:B------:R-:W-:Y:S02]  /*20220*/  LOP3.LUT R10, R75, 0x380, RZ, 0xc0, !PT ;  /* 0x000003804b0a7812 */ /* 0x000fe400078ec0ff */
[----:B------:R-:W-:Y:S02]  /*20230*/  MOV R96, R4 ;  /* 0x0000000400607202 */ /* 0x000fe40000000f00 */
[-C--:B------:R-:W-:Y:S02]  /*20240*/  IADD3.X R11, RZ, R5.reuse, RZ, P5, !PT ;  /* 0x00000005ff0b7210 */ /* 0x080fe40002ffe4ff */
[----:B------:R-:W-:Y:S02]  /*20250*/  IADD3.X R27, RZ, R5, RZ, P1, !PT ;  /* 0x00000005ff1b7210 */ /* 0x000fe40000ffe4ff */
[----:B------:R-:W-:Y:S02]  /*20260*/  LOP3.LUT R12, R79, 0x380, RZ, 0xc0, !PT ;  /* 0x000003804f0c7812 */ /* 0x000fe400078ec0ff */
[----:B------:R-:W-:-:S02]  /*20270*/  LOP3.LUT R14, R101, 0x380, RZ, 0xc0, !PT ;  /* 0x00000380650e7812 */ /* 0x000fc400078ec0ff */
[----:B------:R-:W-:Y:S02]  /*20280*/  F2FP.F16.F32.PACK_AB R4, R91, R24 ;  /* 0x000000185b04723e */ /* 0x000fe400000000ff */
[----:B------:R-:W-:Y:S02]  /*20290*/  F2FP.F16.F32.PACK_AB R5, R32, R99 ;  /* 0x000000632005723e */ /* 0x000fe400000000ff */
[----:B------:R-:W-:Y:S02]  /*202a0*/  LOP3.LUT R24, R103, 0x380, RZ, 0xc0, !PT ;  /* 0x0000038067187812 */ /* 0x000fe400078ec0ff */
[----:B-1----:R-:W-:Y:S01]  /*202b0*/  LOP3.LUT R28, R105, 0x380, RZ, 0xc0, !PT ;  /* 0x00000380691c7812 */ /* 0x002fe200078ec0ff */
[----:B------:R1:W-:Y:S01]  /*202c0*/  STSM.16.M88.4 [R96], R4 ;  /* 0x0000000460007844 */ /* 0x0003e20000000200 */
[----:B------:R-:W-:Y:S02]  /*202d0*/  ISETP.NE.U32.AND P2, PT, RZ, UR4, PT ;  /* 0x00000004ff007c0c */ /* 0x000fe4000bf45070 */
[----:B------:R-:W-:-:S02]  /*202e0*/  LOP3.LUT R32, R107, 0x380, RZ, 0xc0, !PT ;  /* 0x000003806b207812 */ /* 0x000fc400078ec0ff */
[----:B------:R-:W-:Y:S02]  /*202f0*/  SHF.R.U64 R8, R8, 0x3, RZ ;  /* 0x0000000308087819 */ /* 0x000fe400000012ff */
[----:B------:R-:W-:Y:S02]  /*20300*/  SHF.R.U64 R10, R10, 0x3, RZ ;  /* 0x000000030a0a7819 */ /* 0x000fe400000012ff */
[----:B------:R-:W-:Y:S02]  /*20310*/  SHF.R.U64 R12, R12, 0x3, RZ ;  /* 0x000000030c0c7819 */ /* 0x000fe400000012ff */
[----:B------:R-:W-:Y:S02]  /*20320*/  SHF.R.U64 R14, R14, 0x3, RZ ;  /* 0x000000030e0e7819 */ /* 0x000fe400000012ff */
[----:B------:R-:W-:Y:S02]  /*20330*/  SHF.R.U64 R24, R24, 0x3, RZ ;  /* 0x0000000318187819 */ /* 0x000fe400000012ff */
[----:B------:R-:W-:-:S02]  /*20340*/  SHF.R.U64 R28, R28, 0x3, RZ ;  /* 0x000000031c1c7819 */ /* 0x000fc400000012ff */
[----:B------:R-:W-:Y:S02]  /*20350*/  ISETP.NE.AND.EX P2, PT, RZ, UR5, PT, P2 ;  /* 0x00000005ff007c0c */ /* 0x000fe4000bf45320 */
[----:B------:R-:W-:Y:S02]  /*20360*/  SHF.R.U64 R32, R32, 0x3, RZ ;  /* 0x0000000320207819 */ /* 0x000fe400000012ff */
[----:B------:R-:W-:Y:S02]  /*20370*/  LOP3.LUT R8, R8, R71, RZ, 0x3c, !PT ;  /* 0x0000004708087212 */ /* 0x000fe400078e3cff */
[----:B------:R-:W-:Y:S02]  /*20380*/  LOP3.LUT R10, R10, R75, RZ, 0x3c, !PT ;  /* 0x0000004b0a0a7212 */ /* 0x000fe400078e3cff */
[----:B------:R-:W-:Y:S02]  /*20390*/  LOP3.LUT R12, R12, R79, RZ, 0x3c, !PT ;  /* 0x0000004f0c0c7212 */ /* 0x000fe400078e3cff */
[----:B------:R-:W-:-:S02]  /*203a0*/  LOP3.LUT R14, R14, R101, RZ, 0x3c, !PT ;  /* 0x000000650e0e7212 */ /* 0x000fc400078e3cff */
[----:B------:R-:W-:Y:S02]  /*203b0*/  LOP3.LUT R24, R24, R103, RZ, 0x3c, !PT ;  /* 0x0000006718187212 */ /* 0x000fe400078e3cff */
[----:B------:R-:W-:Y:S02]  /*203c0*/  LOP3.LUT R26, R28, R105, RZ, 0x3c, !PT ;  /* 0x000000691c1a7212 */ /* 0x000fe400078e3cff */
[----:B------:R-:W-:Y:S02]  /*203d0*/  LOP3.LUT R32, R32, R107, RZ, 0x3c, !PT ;  /* 0x0000006b20207212 */ /* 0x000fe400078e3cff */
[----:B------:R-:W-:Y:S02]  /*203e0*/  MOV R79, R8 ;  /* 0x00000008004f7202 */ /* 0x000fe40000000f00 */
[----:B------:R-:W-:Y:S02]  /*203f0*/  MOV R78, R10 ;  /* 0x0000000a004e7202 */ /* 0x000fe40000000f00 */
[----:B-1----:R-:W-:-:S02]  /*20400*/  F2FP.F16.F32.PACK_AB R4, R89, R88 ;  /* 0x000000585904723e */ /* 0x002fc400000000ff */
[----:B------:R-:W-:Y:S02]  /*20410*/  F2FP.F16.F32.PACK_AB R5, R94, R93 ;  /* 0x0000005d5e05723e */ /* 0x000fe400000000ff */
[----:B------:R-:W-:Y:S02]  /*20420*/  F2FP.F16.F32.PACK_AB R6, R90, R21 ;  /* 0x000000155a06723e */ /* 0x000fe400000000ff */
[----:B------:R-:W-:Y:S01]  /*20430*/  F2FP.F16.F32.PACK_AB R7, R95, R92 ;  /* 0x0000005c5f07723e */ /* 0x000fe200000000ff */
[----:B------:R-:W-:Y:S01]  /*20440*/  ULDC UR4, c[0x0][0xa88] ;  /* 0x0002a20000047ab9 */ /* 0x000fe20000000800 */
[----:B------:R-:W-:Y:S01]  /*20450*/  MOV R75, R12 ;  /* 0x0000000c004b7202 */ /* 0x000fe20000000f00 */
[----:B------:R-:W1:Y:S01]  /*20460*/  LDC R21, c[0x0][0xbe8] ;  /* 0x0002fa00ff157b82 */ /* 0x000e620000000800 */
[----:B------:R-:W-:Y:S01]  /*20470*/  MOV R74, R14 ;  /* 0x0000000e004a7202 */ /* 0x000fe20000000f00 */
[----:B------:R-:W-:Y:S01]  /*20480*/  STSM.16.M88.4 [R79], R4 ;  /* 0x000000044f007844 */ /* 0x000fe20000000200 */
[----:B------:R-:W-:-:S02]  /*20490*/  F2FP.F16.F32.PACK_AB R8, R41, R40 ;  /* 0x000000282908723e */ /* 0x000fc400000000ff */
[----:B------:R-:W-:Y:S02]  /*204a0*/  F2FP.F16.F32.PACK_AB R9, R43, R72 ;  /* 0x000000482b09723e */ /* 0x000fe400000000ff */
[----:B------:R-:W-:Y:S01]  /*204b0*/  F2FP.F16.F32.PACK_AB R10, R45, R44 ;  /* 0x0000002c2d0a723e */ /* 0x000fe200000000ff */
[----:B------:R-:W2:Y:S01]  /*204c0*/  LDC.64 R40, c[0x0][0xc00] ;  /* 0x00030000ff287b82 */ /* 0x000ea20000000a00 */
[----:B------:R-:W-:Y:S02]  /*204d0*/  F2FP.F16.F32.PACK_AB R11, R47, R34 ;  /* 0x000000222f0b723e */ /* 0x000fe400000000ff */
[----:B------:R-:W-:Y:S02]  /*204e0*/  MOV R71, R24 ;  /* 0x0000001800477202 */ /* 0x000fe40000000f00 */
[----:B------:R-:W-:Y:S01]  /*204f0*/  MOV R70, R26 ;  /* 0x0000001a00467202 */ /* 0x000fe20000000f00 */
[----:B------:R3:W-:Y:S01]  /*20500*/  STSM.16.M88.4 [R78], R8 ;  /* 0x000000084e007844 */ /* 0x0007e20000000200 */
[----:B------:R-:W-:Y:S01]  /*20510*/  F2FP.F16.F32.PACK_AB R12, R49, R48 ;  /* 0x00000030310c723e */ /* 0x000fe200000000ff */
[----:B------:R-:W-:Y:S01]  /*20520*/  IMAD.MOV.U32 R48, RZ, RZ, RZ ;  /* 0x000000ffff307224 */ /* 0x000fe200078e00ff */
[----:B------:R-:W-:-:S02]  /*20530*/  F2FP.F16.F32.PACK_AB R13, R51, R50 ;  /* 0x00000032330d723e */ /* 0x000fc400000000ff */
[----:B------:R-:W-:Y:S02]  /*20540*/  F2FP.F16.F32.PACK_AB R14, R53, R52 ;  /* 0x00000034350e723e */ /* 0x000fe400000000ff */
[----:B------:R-:W-:Y:S02]  /*20550*/  F2FP.F16.F32.PACK_AB R15, R55, R54 ;  /* 0x00000036370f723e */ /* 0x000fe400000000ff */
[----:B------:R-:W-:Y:S02]  /*20560*/  MOV R28, R32 ;  /* 0x00000020001c7202 */ /* 0x000fe40000000f00 */
[----:B------:R-:W-:Y:S01]  /*20570*/  F2FP.F16.F32.PACK_AB R24, R57, R56 ;  /* 0x000000383918723e */ /* 0x000fe200000000ff */
[----:B------:R-:W-:Y:S01]  /*20580*/  STSM.16.M88.4 [R75], R12 ;  /* 0x0000000c4b007844 */ /* 0x000fe20000000200 */
[----:B------:R-:W-:Y:S02]  /*20590*/  F2FP.F16.F32.PACK_AB R25, R59, R58 ;  /* 0x0000003a3b19723e */ /* 0x000fe400000000ff */
[----:B------:R-:W-:Y:S01]  /*205a0*/  F2FP.F16.F32.PACK_AB R26, R61, R60 ;  /* 0x0000003c3d1a723e */ /* 0x000fe200000000ff */
[----:B---3--:R-:W3:Y:S01]  /*205b0*/  @P2 LDC.64 R8, c[0x0][0xc08] ;  /* 0x00030200ff082b82 */ /* 0x008ee20000000a00 */
[----:B------:R-:W-:Y:S01]  /*205c0*/  F2FP.F16.F32.PACK_AB R27, R63, R62 ;  /* 0x0000003e3f1b723e */ /* 0x000fe200000000ff */
[----:B--2---:R-:W-:Y:S01]  /*205d0*/  IMAD.WIDE R40, R197, 0x4, R40 ;  /* 0x00000004c5287825 */ /* 0x004fe200078e0228 */
[----:B------:R-:W-:-:S02]  /*205e0*/  F2FP.F16.F32.PACK_AB R32, R65, R64 ;  /* 0x000000404120723e */ /* 0x000fc400000000ff */
[----:B------:R-:W-:Y:S01]  /*205f0*/  F2FP.F16.F32.PACK_AB R33, R67, R66 ;  /* 0x000000424321723e */ /* 0x000fe200000000ff */
[----:B------:R-:W-:Y:S01]  /*20600*/  STSM.16.M88.4 [R74], R24 ;  /* 0x000000184a007844 */ /* 0x000fe20000000200 */
[----:B------:R-:W-:Y:S02]  /*20610*/  F2FP.F16.F32.PACK_AB R34, R69, R68 ;  /* 0x000000444522723e */ /* 0x000fe400000000ff */
[----:B------:R-:W-:Y:S02]  /*20620*/  F2FP.F16.F32.PACK_AB R4, R81, R80 ;  /* 0x000000505104723e */ /* 0x000fe400000000ff */
[----:B------:R-:W-:Y:S01]  /*20630*/  F2FP.F16.F32.PACK_AB R5, R83, R82 ;  /* 0x000000525305723e */ /* 0x000fe200000000ff */
[----:B------:R-:W-:Y:S01]  /*20640*/  STSM.16.M88.4 [R71], R32 ;  /* 0x0000002047007844 */ /* 0x000fe20000000200 */
[----:B------:R-:W-:Y:S02]  /*20650*/  F2FP.F16.F32.PACK_AB R6, R85, R84 ;  /* 0x000000545506723e */ /* 0x000fe400000000ff */
[----:B------:R-:W-:Y:S01]  /*20660*/  F2FP.F16.F32.PACK_AB R7, R87, R86 ;  /* 0x000000565707723e */ /* 0x000fe200000000ff */
[----:B------:R-:W-:Y:S04]  /*20670*/  STSM.16.M88.4 [R70], R36 ;  /* 0x0000002446007844 */ /* 0x000fe80000000200 */
[----:B------:R2:W-:Y:S01]  /*20680*/  STSM.16.M88.4 [R28], R4 ;  /* 0x000000041c007844 */ /* 0x0005e20000000200 */
[----:B------:R-:W-:Y:S01]  /*20690*/  BAR.SYNC.DEFER_BLOCKING 0x1, 0x100 ;  /* 0x0044000000007b1d */ /* 0x000fe20000010000 */
[----:B--2---:R-:W-:-:S02]  /*206a0*/  IMAD.U32 R6, RZ, RZ, UR4 ;  /* 0x00000004ff067e24 */ /* 0x004fc4000f8e00ff */
[----:B---3--:R-:W-:-:S03]  /*206b0*/  @P2 IMAD.WIDE R4, R197, 0x4, R8 ;  /* 0x00000004c5042825 */ /* 0x008fc600078e0208 */
        /* <DEDUP_REMOVED lines=9> */
[----:B--2---:R-:W-:-:S07]  /*20750*/  IADD3 R6, -R5, R6, RZ ;  /* 0x0000000605067210 */ /* 0x004fce0007ffe1ff */
.L_x_1849:
[----:B------:R-:W-:Y:S01]  /*20760*/  SHF.R.S32.HI R54, RZ, 0x1f, R195 ;  /* 0x0000001fff367819 */ /* 0x000fe200000114c3 */
[----:B------:R-:W-:Y:S01]  /*20770*/  IMAD.IADD R15, R191, 0x1, R187 ;  /* 0x00000001bf0f7824 */ /* 0x000fe200078e02bb */
[----:B------:R-:W-:Y:S01]  /*20780*/  ULDC.64 UR4, c[0x0][0xb90] ;  /* 0x0002e40000047ab9 */ /* 0x000fe20000000a00 */
[----:B-----5:R-:W-:Y:S01]  /*20790*/  SHF.R.S32.HI R49, RZ, 0x1f, R48 ;  /* 0x0000001fff317819 */ /* 0x020fe20000011430 */
[----:B------:R-:W-:Y:S01]  /*207a0*/  IMAD R9, R200, 0x40, R192 ;  /* 0x00000040c8097824 */ /* 0x000fe200078e02c0 */
[----:B------:R-:W-:Y:S01]  /*207b0*/  SEL R55, R197, RZ, !P0 ;  /* 0x000000ffc5377207 */ /* 0x000fe20004000000 */
[----:B------:R-:W-:Y:S02]  /*207c0*/  IMAD R4, R54, UR4, RZ ;  /* 0x0000000436047c24 */ /* 0x000fe4000f8e02ff */
[----:B-1----:R-:W-:Y:S01]  /*207d0*/  @P1 IMAD.HI.U32 R8, R15, R10, RZ ;  /* 0x0000000a0f081227 */ /* 0x002fe200078e00ff */
[----:B------:R-:W-:-:S03]  /*207e0*/  SHF.R.S32.HI R10, RZ, 0x1f, R197 ;  /* 0x0000001fff0a7819 */ /* 0x000fc600000114c5 */
[C---:B------:R-:W-:Y:S01]  /*207f0*/  IMAD R11, R195.reuse, UR5, R4 ;  /* 0x00000005c30b7c24 */ /* 0x040fe2000f8e0204 */
[----:B------:R-:W-:Y:S01]  /*20800*/  SEL R28, R10, RZ, !P0 ;  /* 0x000000ff0a1c7207 */ /* 0x000fe20004000000 */
[----:B------:R-:W-:Y:S01]  /*20810*/  IMAD.WIDE.U32 R4, R195, UR4, R48 ;  /* 0x00000004c3047c25 */ /* 0x000fe2000f8e0030 */
[----:B------:R-:W-:-:S03]  /*20820*/  ULDC.64 UR4, c[0x0][0xb98] ;  /* 0x0002e60000047ab9 */ /* 0x000fc60000000a00 */
[----:B------:R-:W-:Y:S01]  /*20830*/  IMAD.MOV.U32 R7, RZ, RZ, R15 ;  /* 0x000000ffff077224 */ /* 0x000fe200078e000f */
[----:B---3--:R-:W-:Y:S01]  /*20840*/  @P1 SHF.R.U32.HI R7, RZ, R13, R8 ;  /* 0x0000000dff071219 */ /* 0x008fe20000011608 */
[----:B------:R-:W-:Y:S01]  /*20850*/  IMAD.WIDE R2, R9, 0x2, R2 ;  /* 0x0000000209027825 */ /* 0x000fe200078e0202 */
[----:B------:R-:W-:Y:S02]  /*20860*/  IADD3 R5, R5, R11, RZ ;  /* 0x0000000b05057210 */ /* 0x000fe40007ffe0ff */
[--C-:B------:R-:W-:Y:S01]  /*20870*/  SHF.R.S32.HI R11, RZ, 0x1f, R7.reuse ;  /* 0x0000001fff0b7819 */ /* 0x100fe20000011407 */
[----:B------:R-:W-:Y:S01]  /*20880*/  IMAD.MOV R10, RZ, RZ, -R7 ;  /* 0x000000ffff0a7224 */ /* 0x000fe200078e0a07 */
[C---:B------:R-:W-:Y:S01]  /*20890*/  IADD3 R13, P3, R2.reuse, 0x2000, RZ ;  /* 0x00002000020d7810 */ /* 0x040fe20007f7e0ff */
[----:B------:R-:W-:Y:S01]  /*208a0*/  IMAD.WIDE.U32 R4, R55, UR4, R4 ;  /* 0x0000000437047c25 */ /* 0x000fe2000f8e0004 */
[----:B------:R-:W-:Y:S02]  /*208b0*/  IADD3 R33, P6, R2, 0x4000, RZ ;  /* 0x0000400002217810 */ /* 0x000fe40007fde0ff */
[----:B------:R-:W-:Y:S01]  /*208c0*/  LOP3.LUT R12, R13, 0x380, RZ, 0xc0, !PT ;  /* 0x000003800d0c7812 */ /* 0x000fe200078ec0ff */
[----:B------:R-:W-:Y:S01]  /*208d0*/  IMAD R8, R28, UR4, RZ ;  /* 0x000000041c087c24 */ /* 0x000fe2000f8e02ff */
[----:B------:R-:W-:Y:S01]  /*208e0*/  IADD3 R4, P2, R7, R4, RZ ;  /* 0x0000000407047210 */ /* 0x000fe20007f5e0ff */
[----:B------:R-:W-:Y:S01]  /*208f0*/  IMAD R9, R21, R10, R15 ;  /* 0x0000000a15097224 */ /* 0x000fe200078e020f */
[----:B------:R-:W-:Y:S01]  /*20900*/  IADD3 R15, P0, R2, 0x1000, RZ ;  /* 0x00001000020f7810 */ /* 0x000fe20007f1e0ff */
[----:B------:R-:W-:Y:S01]  /*20910*/  IMAD R8, R55, UR5, R8 ;  /* 0x0000000537087c24 */ /* 0x000fe2000f8e0208 */
[----:B------:R-:W-:Y:S01]  /*20920*/  ULDC.64 UR4, c[0x0][0xb88] ;  /* 0x0002e20000047ab9 */ /* 0x000fe20000000a00 */
[----:B------:R-:W-:Y:S01]  /*20930*/  IMAD.IADD R14, R221, 0x1, R187 ;  /* 0x00000001dd0e7824 */ /* 0x000fe200078e02bb */
[----:B------:R-:W-:Y:S01]  /*20940*/  SHF.R.S32.HI R7, RZ, 0x1f, R9 ;  /* 0x0000001fff077819 */ /* 0x000fe20000011409 */
[----:B------:R-:W-:Y:S01]  /*20950*/  IMAD R57, R6, R21, RZ ;  /* 0x0000001506397224 */ /* 0x000fe200078e02ff */
[----:B------:R-:W-:-:S02]  /*20960*/  IADD3.X R5, R11, R5, R8, P2, !PT ;  /* 0x000000050b057210 */ /* 0x000fc400017fe408 */
[----:B------:R-:W-:Y:S01]  /*20970*/  IADD3 R25, P2, R2, 0x3000, RZ ;  /* 0x0000300002197810 */ /* 0x000fe20007f5e0ff */
[----:B------:R-:W-:Y:S01]  /*20980*/  IMAD R10, R7, UR4, RZ ;  /* 0x00000004070a7c24 */ /* 0x000fe2000f8e02ff */
[----:B------:R-:W-:Y:S01]  /*20990*/  SHF.R.U64 R12, R12, 0x3, RZ ;  /* 0x000000030c0c7819 */ /* 0x000fe200000012ff */
[----:B------:R-:W-:Y:S01]  /*209a0*/  IMAD.WIDE.U32 R4, R9, UR4, R4 ;  /* 0x0000000409047c25 */ /* 0x000fe2000f8e0004 */
[----:B------:R-:W-:Y:S02]  /*209b0*/  LOP3.LUT R24, R25, 0x380, RZ, 0xc0, !PT ;  /* 0x0000038019187812 */ /* 0x000fe400078ec0ff */
[----:B------:R-:W-:Y:S01]  /*209c0*/  LOP3.LUT R12, R12, R13, RZ, 0x3c, !PT ;  /* 0x0000000d0c0c7212 */ /* 0x000fe200078e3cff */
[----:B------:R-:W-:Y:S01]  /*209d0*/  IMAD R7, R9, UR5, R10 ;  /* 0x0000000509077c24 */ /* 0x000fe2000f8e020a */
[----:B------:R-:W-:Y:S01]  /*209e0*/  ULDC.64 UR4, c[0x0][0xb50] ;  /* 0x0002d40000047ab9 */ /* 0x000fe20000000a00 */
[----:B------:R-:W-:Y:S01]  /*209f0*/  SHF.R.U64 R24, R24, 0x3, RZ ;  /* 0x0000000318187819 */ /* 0x000fe200000012ff */
[----:B------:R-:W-:Y:S01]  /*20a00*/  IMAD.X R13, RZ, RZ, R3, P3 ;  /* 0x000000ffff0d7224 */ /* 0x000fe200018e0603 */
[----:B------:R-:W-:Y:S01]  /*20a10*/  LEA R10, P4, R4, UR4, 0x2 ;  /* 0x00000004040a7c11 */ /* 0x000fe2000f8810ff */
[----:B------:R-:W-:Y:S01]  /*20a20*/  IMAD.IADD R5, R5, 0x1, R7 ;  /* 0x0000000105057824 */ /* 0x000fe200078e0207 */
[----:B------:R-:W-:-:S02]  /*20a30*/  IADD3.X R9, RZ, R3, RZ, P0, !PT ;  /* 0x00000003ff097210 */ /* 0x000fc400007fe4ff */
[----:B------:R-:W-:Y:S01]  /*20a40*/  LOP3.LUT P0, RZ, R209, 0x3, RZ, 0xc0, !PT ;  /* 0x00000003d1ff7812 */ /* 0x000fe2000780c0ff */
[----:B------:R-:W-:Y:S01]  /*20a50*/  SHFL.IDX PT, R50, R10, RZ, 0x1c1f ;  /* 0x001c1fff0a327589 */ /* 0x000fe200000e0000 */
[----:B------:R-:W-:Y:S01]  /*20a60*/  LEA.HI.X R11, R4, UR5, R5, 0x2, P4 ;  /* 0x00000005040b7c11 */ /* 0x000fe2000a0f1405 */
[----:B------:R-:W-:Y:S01]  /*20a70*/  VIADD R4, R14, 0x8 ;  /* 0x000000080e047836 */ /* 0x000fe20000000000 */
[----:B------:R-:W-:Y:S01]  /*20a80*/  LOP3.LUT R24, R24, R25, RZ, 0x3c, !PT ;  /* 0x0000001918187212 */ /* 0x000fe200078e3cff */
[----:B------:R-:W-:Y:S01]  /*20a90*/  SHFL.IDX PT, R52, R10, 0x1, 0x1c1f ;  /* 0x003c1f000a347f89 */ /* 0x000fe200000e0000 */
[----:B------:R-:W-:Y:S01]  /*20aa0*/  IMAD.X R25, RZ, RZ, R3, P2 ;  /* 0x000000ffff197224 */ /* 0x000fe200010e0603 */
[-C--:B------:R-:W-:Y:S01]  /*20ab0*/  ISETP.GE.OR P2, PT, R14, R57.reuse, P0 ;  /* 0x000000390e00720c */ /* 0x080fe20000746670 */
[----:B------:R-:W-:Y:S01]  /*20ac0*/  ULDC.64 UR4, c[0x0][0xaa0] ;  /* 0x0002a80000047ab9 */ /* 0x000fe20000000a00 */
[----:B------:R-:W1:Y:S01]  /*20ad0*/  SHFL.IDX PT, R51, R11, RZ, 0x1c1f ;  /* 0x001c1fff0b337589 */ /* 0x000e6200000e0000 */
[----:B------:R-:W-:-:S02]  /*20ae0*/  ISETP.GE.OR P0, PT, R4, R57, P0 ;  /* 0x000000390400720c */ /* 0x000fc40000706670 */
[C---:B------:R-:W-:Y:S01]  /*20af0*/  IADD3 R5, P3, R2.reuse, 0x7000, RZ ;  /* 0x0000700002057810 */ /* 0x040fe20007f7e0ff */
[----:B------:R-:W2:Y:S01]  /*20b00*/  SHFL.IDX PT, R53, R11, 0x1, 0x1c1f ;  /* 0x003c1f000b357f89 */ /* 0x000ea200000e0000 */
[C---:B------:R-:W-:Y:S02]  /*20b10*/  IADD3 R37, P5, R2.reuse, 0x5000, RZ ;  /* 0x0000500002257810 */ /* 0x040fe40007fbe0ff */
[C---:B------:R-:W-:Y:S02]  /*20b20*/  IADD3 R41, P4, R2.reuse, 0x6000, RZ ;  /* 0x0000600002297810 */ /* 0x040fe40007f9e0ff */
[----:B------:R-:W-:Y:S02]  /*20b30*/  LOP3.LUT R7, R2, 0x380, RZ, 0xc0, !PT ;  /* 0x0000038002077812 */ /* 0x000fe400078ec0ff */
[----:B------:R-:W-:Y:S01]  /*20b40*/  LOP3.LUT R32, R33, 0x380, RZ, 0xc0, !PT ;  /* 0x0000038021207812 */ /* 0x000fe200078ec0ff */
[----:B------:R-:W-:Y:S01]  /*20b50*/  IMAD R49, R49, UR4, RZ ;  /* 0x0000000431317c24 */ /* 0x000fe2000f8e02ff */
[----:B------:R-:W-:Y:S01]  /*20b60*/  LOP3.LUT R4, R5, 0x380, RZ, 0xc0, !PT ;  /* 0x0000038005047812 */ /* 0x000fe200078ec0ff */
[----:B------:R-:W-:Y:S01]  /*20b70*/  IMAD.X R45, RZ, RZ, R3, P3 ;  /* 0x000000ffff2d7224 */ /* 0x000fe200018e0603 */
[----:B------:R-:W-:-:S02]  /*20b80*/  LOP3.LUT R36, R37, 0x380, RZ, 0xc0, !PT ;  /* 0x0000038025247812 */ /* 0x000fc400078ec0ff */
[----:B------:R-:W-:Y:S02]  /*20b90*/  LOP3.LUT R40, R41, 0x380, RZ, 0xc0, !PT ;  /* 0x0000038029287812 */ /* 0x000fe400078ec0ff */
[----:B------:R-:W-:Y:S02]  /*20ba0*/  SHF.R.U64 R7, R7, 0x3, RZ ;  /* 0x0000000307077819 */ /* 0x000fe400000012ff */
[----:B------:R-:W-:Y:S02]  /*20bb0*/  SHF.R.U64 R4, R4, 0x3, RZ ;  /* 0x0000000304047819 */ /* 0x000fe400000012ff */
[----:B------:R-:W-:Y:S01]  /*20bc0*/  SHF.R.U64 R32, R32, 0x3, RZ ;  /* 0x0000000320207819 */ /* 0x000fe200000012ff */
[----:B-1----:R1:W-:Y:S01]  /*20bd0*/  @!P2 ST.E desc[UR60][R50.64], R0 ;  /* 0x000000003200a985 */ /* 0x0023e2000c10193c */
[----:B------:R-:W-:Y:S02]  /*20be0*/  SHF.R.U64 R36, R36, 0x3, RZ ;  /* 0x0000000324247819 */ /* 0x000fe400000012ff */
[----:B------:R-:W-:Y:S01]  /*20bf0*/  SHF.R.U64 R40, R40, 0x3, RZ ;  /* 0x0000000328287819 */ /* 0x000fe200000012ff */
[----:B--2---:R2:W-:Y:S01]  /*20c00*/  @!P0 ST.E desc[UR60][R52.64], R20 ;  /* 0x0000001434008985 */ /* 0x0045e2000c10193c */
[----:B------:R-:W-:-:S02]  /*20c10*/  LOP3.LUT R2, R7, R2, RZ, 0x3c, !PT ;  /* 0x0000000207027212 */ /* 0x000fc400078e3cff */
[----:B------:R-:W-:Y:S01]  /*20c20*/  LOP3.LUT R32, R32, R33, RZ, 0x3c, !PT ;  /* 0x0000002120207212 */ /* 0x000fe200078e3cff */
[----:B------:R-:W-:Y:S01]  /*20c30*/  IMAD R49, R48, UR5, R49 ;  /* 0x0000000530317c24 */ /* 0x000fe2000f8e0231 */
[----:B------:R-:W-:Y:S01]  /*20c40*/  LOP3.LUT R36, R36, R37, RZ, 0x3c, !PT ;  /* 0x0000002524247212 */ /* 0x000fe200078e3cff */
[--C-:B------:R-:W-:Y:S01]  /*20c50*/  IMAD.X R37, RZ, RZ, R3.reuse, P5 ;  /* 0x000000ffff257224 */ /* 0x100fe200028e0603 */
[----:B------:R-:W-:Y:S01]  /*20c60*/  LOP3.LUT R40, R40, R41, RZ, 0x3c, !PT ;  /* 0x0000002928287212 */ /* 0x000fe200078e3cff */
[----:B-1----:R-:W1:Y:S01]  /*20c70*/  @P1 LDC R51, c[0x0][0xbec] ;  /* 0x0002fb00ff331b82 */ /* 0x002e620000000800 */
[----:B------:R-:W-:Y:S01]  /*20c80*/  LOP3.LUT R44, R4, R5, RZ, 0x3c, !PT ;  /* 0x00000005042c7212 */ /* 0x000fe200078e3cff */
[----:B------:R-:W-:Y:S01]  /*20c90*/  IMAD.X R41, RZ, RZ, R3, P4 ;  /* 0x000000ffff297224 */ /* 0x000fe200020e0603 */
[----:B------:R-:W-:Y:S01]  /*20ca0*/  IADD3.X R33, RZ, R3, RZ, P6, !PT ;  /* 0x00000003ff217210 */ /* 0x000fe200037fe4ff */
[----:B------:R3:W5:Y:S01]  /*20cb0*/  LD.E.128 R4, desc[UR60][R2.64] ;  /* 0x0000003c02047980 */ /* 0x000762000c101d00 */
[----:B------:R-:W-:-:S03]  /*20cc0*/  LOP3.LUT R8, R15, 0x380, RZ, 0xc0, !PT ;  /* 0x000003800f087812 */ /* 0x000fc600078ec0ff */
[----:B--2---:R-:W2:Y:S01]  /*20cd0*/  @P1 LDC R53, c[0x0][0xbf0] ;  /* 0x0002fc00ff351b82 */ /* 0x004ea20000000800 */
[----:B------:R-:W-:Y:S01]  /*20ce0*/  IMAD R0, R194, 0x20, R200 ;  /* 0x00000020c2007824 */ /* 0x000fe200078e02c8 */
[----:B------:R-:W-:Y:S01]  /*20cf0*/  SHF.R.U64 R8, R8, 0x3, RZ ;  /* 0x0000000308087819 */ /* 0x000fe200000012ff */
[----:B------:R-:W5:Y:S01]  /*20d00*/  LD.E.128 R24, desc[UR60][R24.64] ;  /* 0x0000003c18187980 */ /* 0x000f62000c101d00 */
[----:B---3--:R-:W-:Y:S01]  /*20d10*/  IMAD.WIDE.U32 R2, R48, UR4, RZ ;  /* 0x0000000430027c25 */ /* 0x008fe2000f8e00ff */
[----:B------:R-:W-:Y:S01]  /*20d20*/  ULDC.64 UR4, c[0x0][0xae8] ;  /* 0x0002ba0000047ab9 */ /* 0x000fe20000000a00 */
[----:B------:R-:W-:Y:S01]  /*20d30*/  LOP3.LUT R8, R8, R15, RZ, 0x3c, !PT ;  /* 0x0000000f08087212 */ /* 0x000fe200078e3cff */
[----:B------:R-:W5:Y:S01]  /*20d40*/  LD.E.128 R32, desc[UR60][R32.64] ;  /* 0x0000003c20207980 */ /* 0x000f62000c101d00 */
[----:B------:R-:W-:Y:S01]  /*20d50*/  IMAD R20, R54, UR4, RZ ;  /* 0x0000000436147c24 */ /* 0x000fe2000f8e02ff */
[----:B------:R-:W-:Y:S01]  /*20d60*/  IADD3 R3, R3, R49, RZ ;  /* 0x0000003103037210 */ /* 0x000fe20007ffe0ff */
[----:B------:R-:W-:Y:S01]  /*20d70*/  IMAD.IADD R48, R187, 0x1, R0 ;  /* 0x00000001bb307824 */ /* 0x000fe200078e0200 */
[----:B------:R-:W5:Y:S01]  /*20d80*/  LD.E.128 R12, desc[UR60][R12.64] ;  /* 0x0000003c0c0c7980 */ /* 0x000f62000c101d00 */
[----:B------:R-:W-:-:S02]  /*20d90*/  IMAD R49, R195, UR5, R20 ;  /* 0x00000005c3317c24 */ /* 0x000fc4000f8e0214 */
[----:B------:R-:W-:Y:S01]  /*20da0*/  IMAD.WIDE.U32 R2, R195, UR4, R2 ;  /* 0x00000004c3027c25 */ /* 0x000fe2000f8e0002 */
[----:B------:R-:W-:Y:S01]  /*20db0*/  ULDC.64 UR4, c[0x0][0xaf0] ;  /* 0x0002bc0000047ab9 */ /* 0x000fe20000000a00 */
[----:B------:R-:W5:Y:S02]  /*20dc0*/  LD.E.128 R8, desc[UR60][R8.64] ;  /* 0x0000003c08087980 */ /* 0x000f64000c101d00 */
[----:B-1----:R-:W-:Y:S02]  /*20dd0*/  @P1 IMAD.HI.U32 R0, R48, R51, RZ ;  /* 0x0000003330001227 */ /* 0x002fe400078e00ff */
[----:B------:R-:W5:Y:S02]  /*20de0*/  LD.E.128 R36, desc[UR60][R36.64] ;  /* 0x0000003c24247980 */ /* 0x000f64000c101d00 */
[----:B------:R-:W-:Y:S01]  /*20df0*/  IMAD.IADD R3, R3, 0x1, R49 ;  /* 0x0000000103037824 */ /* 0x000fe200078e0231 */
[----:B------:R-:W-:Y:S01]  /*20e00*/  MOV R49, R48 ;  /* 0x0000003000317202 */ /* 0x000fe20000000f00 */
[----:B------:R-:W-:Y:S01]  /*20e10*/  IMAD R20, R28, UR4, RZ ;  /* 0x000000041c147c24 */ /* 0x000fe2000f8e02ff */
[----:B--2---:R-:W-:Y:S01]  /*20e20*/  @P1 SHF.R.U32.HI R49, RZ, R53, R0 ;  /* 0x00000035ff311219 */ /* 0x004fe20000011600 */
[C---:B------:R-:W-:Y:S01]  /*20e30*/  IMAD.WIDE.U32 R2, R55.reuse, UR4, R2 ;  /* 0x0000000437027c25 */ /* 0x040fe2000f8e0002 */
[----:B------:R-:W5:Y:S02]  /*20e40*/  LD.E.128 R40, desc[UR60][R40.64] ;  /* 0x0000003c28287980 */ /* 0x000f64000c101d00 */
[--C-:B------:R-:W-:Y:S01]  /*20e50*/  SHF.R.S32.HI R0, RZ, 0x1f, R49.reuse ;  /* 0x0000001fff007819 */ /* 0x100fe20000011431 */
[----:B------:R-:W-:Y:S01]  /*20e60*/  IMAD R51, R55, UR5, R20 ;  /* 0x0000000537337c24 */ /* 0x000fe2000f8e0214 */
[----:B------:R-:W-:Y:S01]  /*20e70*/  ULDC.64 UR4, c[0x0][0xae0] ;  /* 0x0002b80000047ab9 */ /* 0x000fe20000000a00 */
[----:B------:R-:W-:Y:S01]  /*20e80*/  IMAD.MOV R20, RZ, RZ, -R49 ;  /* 0x000000ffff147224 */ /* 0x000fe200078e0a31 */
[----:B------:R-:W5:Y:S01]  /*20e90*/  LD.E.128 R44, desc[UR60][R44.64] ;  /* 0x0000003c2c2c7980 */ /* 0x000f62000c101d00 */
[----:B------:R-:W-:-:S02]  /*20ea0*/  IMAD.IADD R3, R3, 0x1, R51 ;  /* 0x0000000103037824 */ /* 0x000fc400078e0233 */
[----:B------:R-:W-:Y:S01]  /*20eb0*/  IMAD R0, R0, UR4, RZ ;  /* 0x0000000400007c24 */ /* 0x000fe2000f8e02ff */
[----:B------:R-:W-:Y:S01]  /*20ec0*/  @!PT LDS RZ, [RZ] ;  /* 0x00000000fffff984 */ /* 0x000fe20000000800 */
[----:B------:R-:W-:Y:S01]  /*20ed0*/  @!PT LDS RZ, [RZ] ;  /* 0x00000000fffff984 */ /* 0x000fe20000000800 */
[----:B------:R-:W-:Y:S01]  /*20ee0*/  @!PT LDS RZ, [RZ] ;  /* 0x00000000fffff984 */ /* 0x000fe20000000800 */
[----:B------:R-:W-:Y:S01]  /*20ef0*/  @!PT LDS RZ, [RZ] ;  /* 0x00000000fffff984 */ /* 0x000fe20000000800 */
[----:B------:R1:W-:Y:S06]  /*20f00*/  MEMBAR.ALL.CTA ;  /* 0x0000000000007992 */ /* 0x0003ec0000008000 */
[----:B-1----:R-:W1:Y:S01]  /*20f10*/  FENCE.VIEW.ASYNC.S ;  /* 0x00000000000073c6 */ /* 0x002e620000000000 */
[----:B------:R-:W-:Y:S02]  /*20f20*/  IMAD R21, R21, R20, R48 ;  /* 0x0000001415157224 */ /* 0x000fe400078e0230 */
[----:B------:R-:W-:-:S02]  /*20f30*/  IMAD R51, R49, UR5, R0 ;  /* 0x0000000531337c24 */ /* 0x000fc4000f8e0200 */
[----:B------:R-:W-:Y:S01]  /*20f40*/  IMAD.WIDE.U32 R2, R49, UR4, R2 ;  /* 0x0000000431027c25 */ /* 0x000fe2000f8e0002 */
[----:B------:R-:W-:Y:S01]  /*20f50*/  SHF.R.S32.HI R0, RZ, 0x1f, R21 ;  /* 0x0000001fff007819 */ /* 0x000fe20000011415 */
[----:B------:R-:W-:Y:S02]  /*20f60*/  ULDC.64 UR4, c[0x0][0xad8] ;  /* 0x0002b60000047ab9 */ /* 0x000fe40000000a00 */
[----:B------:R-:W-:Y:S01]  /*20f70*/  IMAD.IADD R50, R200, 0x1, R187 ;  /* 0x00000001c8327824 */ /* 0x000fe200078e02bb */
[----:B------:R-:W-:Y:S01]  /*20f80*/  IADD3 R3, R3, R51, RZ ;  /* 0x0000003303037210 */ /* 0x000fe20007ffe0ff */
[----:B------:R-:W-:Y:S02]  /*20f90*/  IMAD R20, R0, UR4, RZ ;  /* 0x0000000400147c24 */ /* 0x000fe4000f8e02ff */
[----:B------:R-:W-:Y:S02]  /*20fa0*/  VIADD R0, R50, 0x20 ;  /* 0x0000002032007836 */ /* 0x000fe40000000000 */
[----:B------:R-:W-:-:S02]  /*20fb0*/  IMAD R49, R21, UR5, R20 ;  /* 0x0000000515317c24 */ /* 0x000fc4000f8e0214 */
[----:B------:R-:W-:Y:S01]  /*20fc0*/  IMAD.WIDE.U32 R2, R21, UR4, R2 ;  /* 0x0000000415027c25 */ /* 0x000fe2000f8e0002 */
[-C--:B------:R-:W-:Y:S01]  /*20fd0*/  ISETP.GE.AND P0, PT, R0, R57.reuse, PT ;  /* 0x000000390000720c */ /* 0x080fe20003f06270 */
[----:B------:R-:W-:Y:S01]  /*20fe0*/  ULDC.64 UR4, c[0x0][0xa80] ;  /* 0x0002a00000047ab9 */ /* 0x000fe20000000a00 */
[----:B------:R-:W-:Y:S01]  /*20ff0*/  ISETP.GE.AND P2, PT, R50, R57, PT ;  /* 0x000000393200720c */ /* 0x000fe20003f46270 */
[----:B------:R-:W-:Y:S01]  /*21000*/  VIADD R0, R18, 0x2a820 ;  /* 0x0002a82012007836 */ /* 0x000fe20000000000 */
[----:B------:R-:W-:Y:S02]  /*21010*/  IADD3 R3, R3, R49, RZ ;  /* 0x0000003103037210 */ /* 0x000fe40007ffe0ff */
[----:B------:R-:W-:Y:S01]  /*21020*/  LEA R28, P3, R2, UR4, 0x1 ;  /* 0x00000004021c7c11 */ /* 0x000fe2000f8608ff */
[----:B------:R-:W-:Y:S01]  /*21030*/  VIADD R20, R50, 0x40 ;  /* 0x0000004032147836 */ /* 0x000fe20000000000 */
[----:B------:R-:W-:Y:S02]  /*21040*/  PRMT R0, RZ, 0x654, R0 ;  /* 0x00000654ff007816 */ /* 0x000fe40000000000 */
[----:B------:R-:W-:Y:S01]  /*21050*/  LEA.HI.X R48, R2, UR5, R3, 0x1, P3 ;  /* 0x0000000502307c11 */ /* 0x000fe200098f0c03 */
[----:B------:R-:W-:Y:S01]  /*21060*/  BSSY B1, `(.L_x_1850) ;  /* 0x000000f000017945 */ /* 0x000fe20003800000 */
[----:B------:R-:W-:Y:S01]  /*21070*/  ISETP.GE.AND P1, PT, R20, R57, PT ;  /* 0x000000391400720c */ /* 0x000fe20003f26270 */
[----:B-1----:R1:W-:Y:S01]  /*21080*/  SYNCS.ARRIVE.TRANS64.RED.A1T0 RZ, [R0+URZ], RZ ;  /* 0x000000ff00ff79a7 */ /* 0x0023e2000810043f */
[----:B------:R2:W3:Y:S04]  /*21090*/  SHFL.IDX PT, R20, R28, RZ, 0x181f ;  /* 0x00181fff1c147589 */ /* 0x0004e800000e0000 */
[----:B-1----:R2:W1:Y:S01]  /*210a0*/  SHFL.IDX PT, R0, R48, RZ, 0x181f ;  /* 0x00181fff30007589 */ /* 0x00246200000e0000 */
[----:B------:R-:W-:Y:S06]  /*210b0*/  @P2 BRA `(.L_x_1851) ;  /* 0x0000000000242947 */ /* 0x000fec0003800000 */
[----:B------:R-:W-:Y:S02]  /*210c0*/  ULDC UR4, c[0x0][0xac8] ;  /* 0x0002b20000047ab9 */ /* 0x000fe40000000800 */
[----:B------:R-:W-:Y:S02]  /*210d0*/  ISETP.GE.AND P2, PT, R192, UR4, PT ;  /* 0x00000004c0007c0c */ /* 0x000fe4000bf46270 */
[----:B------:R-:W-:-:S11]  /*210e0*/  ISETP.GE.AND P3, PT, R193, UR4, PT ;  /* 0x00000004c1007c0c */ /* 0x000fd6000bf66270 */
[CC--:B---3--:R-:W-:Y:S02]  /*210f0*/  @!P2 LEA R2, P4, R192.reuse, R20.reuse, 0x1 ;  /* 0x00000014c002a211 */ /* 0x0c8fe400078808ff */
[C---:B------:R-:W-:Y:S02]  /*21100*/  @!P3 LEA R20, P5, R193.reuse, R20, 0x1 ;  /* 0x00000014c114b211 */ /* 0x040fe400078a08ff */
[-C--:B-1----:R-:W-:Y:S02]  /*21110*/  @!P2 LEA.HI.X R3, R192, R0.reuse, R225, 0x1, P4 ;  /* 0x00000000c003a211 */ /* 0x082fe400020f0ce1 */
[----:B------:R-:W-:-:S03]  /*21120*/  @!P3 LEA.HI.X R21, R193, R0, R224, 0x1, P5 ;  /* 0x00000000c115b211 */ /* 0x000fc600028f0ce0 */
[----:B-----5:R4:W-:Y:S04]  /*21130*/  @!P2 ST.E.128 desc[UR60][R2.64], R4 ;  /* 0x000000040200a985 */ /* 0x0209e8000c101d3c */
[----:B------:R4:W-:Y:S02]  /*21140*/  @!P3 ST.E.128 desc[UR60][R20.64], R32 ;  /* 0x000000201400b985 */ /* 0x0009e4000c101d3c */
.L_x_1851:
[----:B------:R-:W-:Y:S05]  /*21150*/  BSYNC B1 ;  /* 0x0000000000017941 */ /* 0x000fea0003800000 */
.L_x_1850:
[----:B-1----:R1:W0:Y:S01]  /*21160*/  SHFL.IDX PT, R0, R48, 0x1, 0x181f ;  /* 0x00381f0030007f89 */ /* 0x00222200000e0000 */
        /* <DEDUP_REMOVED lines=12> */
.L_x_1853:
[----:B------:R-:W-:Y:S05]  /*21230*/  BSYNC B1 ;  /* 0x0000000000017941 */ /* 0x000fea0003800000 */
.L_x_1852:
        /* <DEDUP_REMOVED lines=13> */
.L_x_1855:
[----:B------:R-:W-:Y:S05]  /*21310*/  BSYNC B1 ;  /* 0x0000000000017941 */ /* 0x000fea0003800000 */
.L_x_1854:
[----:B0-----:R-:W-:Y:S01]  /*21320*/  VIADD R0, R50, 0x60 ;  /* 0x0000006032007836 */ /* 0x001fe20000000000 */
[----:B-12---:R-:W0:Y:S04]  /*21330*/  SHFL.IDX PT, R48, R48, 0x3, 0x181f ;  /* 0x00781f0030307f89 */ /* 0x006e2800000e0000 */
        /* <DEDUP_REMOVED lines=10> */
[----:B--2---:R-:W-:-:S04]  /*213e0*/  LEA R2, P0, R193, R28, 0x1 ;  /* 0x0000001cc1027211 */ /* 0x004fc800078008ff */
[----:B------:R-:W-:-:S05]  /*213f0*/  LEA.HI.X R3, R193, R48, R224, 0x1, P0 ;  /* 0x00000030c1037211 */ /* 0x000fca00000f0ce0 */
[----:B------:R4:W-:Y:S01]  /*21400*/  ST.E.128 desc[UR60][R2.64], R44 ;  /* 0x0000002c02007985 */ /* 0x0009e2000c101d3c */
[----:B------:R-:W-:Y:S05]  /*21410*/  BRA `(.L_x_1856) ;  /* 0x0000000800b47947 */ /* 0x000fea0003800000 */
.L_x_1848:
[----:B------:R-:W-:Y:S01]  /*21420*/  ULDC.64 UR4, c[0x0][0xc00] ;  /* 0x0003000000047ab9 */ /* 0x000fe20000000a00 */
[----:B------:R-:W2:Y:S01]  /*21430*/  LDC.64 R2, c[0x0][0xc00] ;  /* 0x00030000ff027b82 */ /* 0x000ea20000000a00 */
[----:B------:R-:W-:Y:S01]  /*21440*/  ISETP.NE.U32.AND P0, PT, RZ, UR4, PT ;  /* 0x00000004ff007c0c */ /* 0x000fe2000bf05070 */
[----:B------:R-:W-:-:S03]  /*21450*/  IMAD.MOV.U32 R6, RZ, RZ, RZ ;  /* 0x000000ffff067224 */ /* 0x000fc600078e00ff */
[----:B------:R-:W-:Y:S01]  /*21460*/  ISETP.NE.AND.EX P0, PT, RZ, UR5, PT, P0 ;  /* 0x00000005ff007c0c */ /* 0x000fe2000bf05300 */
[----:B------:R-:W-:Y:S02]  /*21470*/  ULDC.64 UR4, c[0x0][0xc08] ;  /* 0x0003020000047ab9 */ /* 0x000fe40000000a00 */
[----:B------:R-:W-:Y:S01]  /*21480*/  ISETP.NE.U32.AND P1, PT, RZ, UR4, PT ;  /* 0x00000004ff007c0c */ /* 0x000fe2000bf25070 */
[----:B------:R-:W3:Y:S03]  /*21490*/  LDC R21, c[0x0][0xbe8] ;  /* 0x0002fa00ff157b82 */ /* 0x000ee60000000800 */
[----:B------:R-:W-:Y:S01]  /*214a0*/  ISETP.NE.AND.EX P1, PT, RZ, UR5, PT, P1 ;  /* 0x00000005ff007c0c */ /* 0x000fe2000bf25310 */
[----:B--2---:R-:W-:-:S12]  /*214b0*/  IMAD.WIDE R2, R197, 0x4, R2 ;  /* 0x00000004c5027825 */ /* 0x004fd800078e0202 */
[----:B------:R-:W2:Y:S01]  /*214c0*/  @P1 LDC.64 R4, c[0x0][0xc08] ;  /* 0x00030200ff041b82 */ /* 0x000ea20000000a00 */
[----:B------:R-:W-:Y:S02]  /*214d0*/  ULDC UR4, c[0x0][0xa88] ;  /* 0x0002a20000047ab9 */ /* 0x000fe40000000800 */
[----:B------:R-:W-:Y:S01]  /*214e0*/  IMAD.U32 R0, RZ, RZ, UR4 ;  /* 0x00000004ff007e24 */ /* 0x000fe2000f8e00ff */
[----:B------:R4:W5:Y:S01]  /*214f0*/  @P0 LDG.E R6, desc[UR60][R2.64] ;  /* 0x0000003c02060981 */ /* 0x000962000c1e1900 */
[----:B--2---:R-:W-:-:S05]  /*21500*/  @P1 IMAD.WIDE R4, R197, 0x4, R4 ;  /* 0x00000004c5041825 */ /* 0x004fca00078e0204 */
[----:B------:R4:W5:Y:S01]  /*21510*/  @P1 LDG.E R0, desc[UR60][R4.64] ;  /* 0x0000003c04001981 */ /* 0x000962000c1e1900 */
[----:B---3--:R-:W-:Y:S01]  /*21520*/  ISETP.NE.AND P2, PT, R21, 0x1, PT ;  /* 0x000000011500780c */ /* 0x008fe20003f45270 */
[----:B------:R-:W2:-:S12]  /*21530*/  S2R R8, SR_TID.X ;  /* 0x0000000000087919 */ /* 0x000e980000002100 */
[----:B------:R-:W3:Y:S08]  /*21540*/  @P2 LDC R20, c[0x0][0xbec] ;  /* 0x0002fb00ff142b82 */ /* 0x000ef00000000800 */
[----:B------:R-:W0:Y:S01]  /*21550*/  @P2 LDC R25, c[0x0][0xbf0] ;  /* 0x0002fc00ff192b82 */ /* 0x000e220000000800 */
[----:B--2---:R-:W-:-:S04]  /*21560*/  IADD3 R7, R8, -0x80, RZ ;  /* 0xffffff8008077810 */ /* 0x004fc80007ffe0ff */
[----:B------:R-:W-:Y:S02]  /*21570*/  ISETP.GE.AND P3, PT, R7, 0x80, PT ;  /* 0x000000800700780c */ /* 0x000fe40003f66270 */
[----:B------:R-:W-:Y:S01]  /*21580*/  SHF.R.S32.HI R7, RZ, 0x1f, R197 ;  /* 0x0000001fff077819 */ /* 0x000fe200000114c5 */
[----:B----4-:R-:W-:Y:S10]  /*21590*/  @P1 BRA `(.L_x_1857) ;  /* 0x0000000000101947 */ /* 0x010ff40003800000 */
[----:B------:R-:W-:Y:S05]  /*215a0*/  @!P0 BRA `(.L_x_1857) ;  /* 0x00000000000c8947 */ /* 0x000fea0003800000 */
[----:B------:R-:W2:Y:S04]  /*215b0*/  LDG.E R5, desc[UR60][R2.64] ;  /* 0x0000003c02057981 */ /* 0x000ea8000c1e1900 */
[----:B-----5:R-:W2:Y:S02]  /*215c0*/  LDG.E R0, desc[UR60][R2.64+0x4] ;  /* 0x0000043c02007981 */ /* 0x020ea4000c1e1900 */
[----:B--2---:R-:W-:-:S07]  /*215d0*/  IMAD.IADD R0, R0, 0x1, -R5 ;  /* 0x0000000100007824 */ /* 0x004fce00078e0a05 */
.L_x_1857:
[----:B------:R-:W-:Y:S01]  /*215e0*/  BSSY B1, `(.L_x_1858) ;  /* 0x000002c000017945 */ /* 0x000fe20003800000 */
[----:B------:R-:W-:Y:S02]  /*215f0*/  SHF.R.S32.HI R10, RZ, 0x1f, R195 ;  /* 0x0000001fff0a7819 */ /* 0x000fe400000114c3 */
[----:B------:R-:W-:Y:S02]  /*21600*/  SEL R13, R197, RZ, !P0 ;  /* 0x000000ffc50d7207 */ /* 0x000fe40004000000 */
[----:B------:R-:W-:Y:S02]  /*21610*/  SEL R12, R7, RZ, !P0 ;  /* 0x000000ff070c7207 */ /* 0x000fe40004000000 */
[----:B-----5:R-:W-:Y:S01]  /*21620*/  SHF.R.S32.HI R11, RZ, 0x1f, R6 ;  /* 0x0000001fff0b7819 */ /* 0x020fe20000011406 */
[----:B------:R-:W-:Y:S06]  /*21630*/  @P3 BRA `(.L_x_1859) ;  /* 0x0000000000983947 */ /* 0x000fec0003800000 */
[----:B------:R-:W2:Y:S01]  /*21640*/  LDC R14, c[0x0][0xbe8] ;  /* 0x0002fa00ff0e7b82 */ /* 0x000ea20000000800 */
[----:B------:R-:W-:Y:S01]  /*21650*/  IADD3 R9, R187, -0x80, R8 ;  /* 0xffffff80bb097810 */ /* 0x000fe20007ffe008 */
[----:B--2---:R-:W-:-:S05]  /*21660*/  IMAD R2, R0, R14, RZ ;  /* 0x0000000e00027224 */ /* 0x004fca00078e02ff */
        /* <DEDUP_REMOVED lines=9> */
[----:B------:R-:W2:Y:S01]  /*21700*/  @P0 LDC R4, c[0x0][0xbec] ;  /* 0x0002fb00ff040b82 */ /* 0x000ea20000000800 */
[----:B------:R-:W-:Y:S01]  /*21710*/  IMAD R7, R195, UR5, R8 ;  /* 0x00000005c3077c24 */ /* 0x000fe2000f8e0208 */
[----:B------:R-:W-:-:S03]  /*21720*/  ULDC.64 UR4, c[0x0][0xb98] ;  /* 0x0002e60000047ab9 */ /* 0x000fc60000000a00 */
[----:B------:R-:W-:-:S03]  /*21730*/  IMAD.IADD R3, R3, 0x1, R7 ;  /* 0x0000000103037824 */ /* 0x000fc600078e0207 */
[----:B------:R-:W4:Y:S01]  /*21740*/  @P0 LDC R15, c[0x0][0xbf0] ;  /* 0x0002fc00ff0f0b82 */ /* 0x000f220000000800 */
[----:B------:R-:W-:-:S04]  /*21750*/  IMAD.WIDE.U32 R2, R13, UR4, R2 ;  /* 0x000000040d027c25 */ /* 0x000fc8000f8e0002 */
[----:B--2---:R-:W-:-:S05]  /*21760*/  @P0 IMAD.HI.U32 R4, R9, R4, RZ ;  /* 0x0000000409040227 */ /* 0x004fca00078e00ff */
        /* <DEDUP_REMOVED lines=16> */
[----:B------:R-:W-:Y:S02]  /*21870*/  LEA.HI.X R5, R2, UR5, R3, 0x2, P0 ;  /* 0x0000000502057c11 */ /* 0x000fe400080f1403 */
[----:B------:R-:W-:-:S05]  /*21880*/  MOV R3, 0xff800000 ;  /* 0xff80000000037802 */ /* 0x000fca0000000f00 */
[----:B------:R2:W-:Y:S02]  /*21890*/  STG.E desc[UR60][R4.64], R3 ;  /* 0x0000000304007986 */ /* 0x0005e4000c10193c */
.L_x_1859:
[----:B------:R-:W-:Y:S05]  /*218a0*/  BSYNC B1 ;  /* 0x0000000000017941 */ /* 0x000fea0003800000 */
.L_x_1858:
[----:B------:R-:W-:Y:S01]  /*218b0*/  ULDC.64 UR4, c[0x0][0xaa0] ;  /* 0x0002a80000047ab9 */ /* 0x000fe20000000a00 */
[----:B--2---:R-:W-:Y:S01]  /*218c0*/  IMAD R4, R194, 0x20, R200 ;  /* 0x00000020c2047824 */ /* 0x004fe200078e02c8 */
[----:B------:R-:W-:Y:S01]  /*218d0*/  BSSY B1, `(.L_x_1860) ;  /* 0x0000037000017945 */ /* 0x000fe20003800000 */
[----:B------:R-:W-:Y:S02]  /*218e0*/  IMAD R3, R11, UR4, RZ ;  /* 0x000000040b037c24 */ /* 0x000fe4000f8e02ff */
[----:B------:R-:W-:Y:S02]  /*218f0*/  IMAD.IADD R9, R187, 0x1, R4 ;  /* 0x00000001bb097824 */ /* 0x000fe400078e0204 */
[C---:B------:R-:W-:Y:S02]  /*21900*/  IMAD R5, R6.reuse, UR5, R3 ;  /* 0x0000000506057c24 */ /* 0x040fe4000f8e0203 */
[----:B------:R-:W-:Y:S01]  /*21910*/  IMAD.WIDE.U32 R2, R6, UR4, RZ ;  /* 0x0000000406027c25 */ /* 0x000fe2000f8e00ff */
[----:B------:R-:W-:-:S03]  /*21920*/  ULDC.64 UR4, c[0x0][0xae8] ;  /* 0x0002ba0000047ab9 */ /* 0x000fc60000000a00 */
[----:B------:R-:W-:Y:S01]  /*21930*/  IMAD.IADD R3, R3, 0x1, R5 ;  /* 0x0000000103037824 */ /* 0x000fe200078e0205 */
[----:B------:R-:W-:Y:S01]  /*21940*/  MOV R5, R9 ;  /* 0x0000000900057202 */ /* 0x000fe20000000f00 */
[----:B------:R-:W-:Y:S02]  /*21950*/  IMAD R6, R10, UR4, RZ ;  /* 0x000000040a067c24 */ /* 0x000fe4000f8e02ff */
[----:B---3--:R-:W-:-:S04]  /*21960*/  @P2 IMAD.HI.U32 R4, R9, R20, RZ ;  /* 0x0000001409042227 */ /* 0x008fc800078e00ff */
[C---:B------:R-:W-:Y:S01]  /*21970*/  IMAD R7, R195.reuse, UR5, R6 ;  /* 0x00000005c3077c24 */ /* 0x040fe2000f8e0206 */
[----:B0-----:R-:W-:Y:S01]  /*21980*/  @P2 SHF.R.U32.HI R5, RZ, R25, R4 ;  /* 0x00000019ff052219 */ /* 0x001fe20000011604 */
[----:B------:R-:W-:Y:S01]  /*21990*/  IMAD.WIDE.U32 R2, R195, UR4, R2 ;  /* 0x00000004c3027c25 */ /* 0x000fe2000f8e0002 */
[----:B------:R-:W-:Y:S02]  /*219a0*/  ULDC.64 UR4, c[0x0][0xaf0] ;  /* 0x0002bc0000047ab9 */ /* 0x000fe40000000a00 */
[----:B------:R-:W-:Y:S01]  /*219b0*/  SHF.R.S32.HI R4, RZ, 0x1f, R5 ;  /* 0x0000001fff047819 */ /* 0x000fe20000011405 */
[----:B------:R-:W-:Y:S02]  /*219c0*/  IMAD R6, R12, UR4, RZ ;  /* 0x000000040c067c24 */ /* 0x000fe4000f8e02ff */
[----:B------:R-:W-:Y:S02]  /*219d0*/  IMAD.IADD R3, R3, 0x1, R7 ;  /* 0x0000000103037824 */ /* 0x000fe400078e0207 */
[----:B------:R-:W-:-:S02]  /*219e0*/  IMAD R7, R13, UR5, R6 ;  /* 0x000000050d077c24 */ /* 0x000fc4000f8e0206 */
        /* <DEDUP_REMOVED lines=10> */
[----:B------:R-:W-:Y:S01]  /*21a90*/  IMAD.IADD R6, R200, 0x1, R187 ;  /* 0x00000001c8067824 */ /* 0x000fe200078e02bb */
[----:B------:R-:W-:Y:S01]  /*21aa0*/  IADD3 R3, R3, R9, RZ ;  /* 0x0000000903037210 */ /* 0x000fe20007ffe0ff */
[----:B------:R-:W-:Y:S02]  /*21ab0*/  IMAD R4, R4, UR4, RZ ;  /* 0x0000000404047c24 */ /* 0x000fe4000f8e02ff */
[----:B------:R-:W-:Y:S02]  /*21ac0*/  IMAD R21, R0, R21, RZ ;  /* 0x0000001500157224 */ /* 0x000fe400078e02ff */
[C---:B------:R-:W-:Y:S02]  /*21ad0*/  IMAD R5, R7.reuse, UR5, R4 ;  /* 0x0000000507057c24 */ /* 0x040fe4000f8e0204 */
[----:B------:R-:W-:Y:S01]  /*21ae0*/  IMAD.WIDE.U32 R2, R7, UR4, R2 ;  /* 0x0000000407027c25 */ /* 0x000fe2000f8e0002 */
[----:B------:R-:W-:Y:S01]  /*21af0*/  ISETP.GE.AND P2, PT, R6, R21, PT ;  /* 0x000000150600720c */ /* 0x000fe20003f46270 */
[----:B------:R-:W-:-:S02]  /*21b00*/  ULDC.64 UR4, c[0x0][0xa80] ;  /* 0x0002a00000047ab9 */ /* 0x000fc40000000a00 */
[----:B------:R-:W-:Y:S01]  /*21b10*/  VIADD R0, R6, 0x20 ;  /* 0x0000002006007836 */ /* 0x000fe20000000000 */
[----:B------:R-:W-:Y:S02]  /*21b20*/  IADD3 R3, R3, R5, RZ ;  /* 0x0000000503037210 */ /* 0x000fe40007ffe0ff */
[----:B------:R-:W-:Y:S02]  /*21b30*/  LEA R4, P3, R2, UR4, 0x1 ;  /* 0x0000000402047c11 */ /* 0x000fe4000f8608ff */
[-C--:B------:R-:W-:Y:S01]  /*21b40*/  ISETP.GE.AND P1, PT, R0, R21.reuse, PT ;  /* 0x000000150000720c */ /* 0x080fe20003f26270 */
[----:B------:R-:W-:Y:S01]  /*21b50*/  VIADD R0, R6, 0x40 ;  /* 0x0000004006007836 */ /* 0x000fe20000000000 */
[----:B------:R-:W-:Y:S02]  /*21b60*/  LEA.HI.X R5, R2, UR5, R3, 0x1, P3 ;  /* 0x0000000502057c11 */ /* 0x000fe400098f0c03 */
[----:B------:R0:W2:Y:S02]  /*21b70*/  SHFL.IDX PT, R2, R4, RZ, 0x181f ;  /* 0x00181fff04027589 */ /* 0x0000a400000e0000 */
[----:B------:R-:W-:-:S02]  /*21b80*/  ISETP.GE.AND P0, PT, R0, R21, PT ;  /* 0x000000150000720c */ /* 0x000fc40003f06270 */
        /* <DEDUP_REMOVED lines=11> */
.L_x_1861:
[----:B------:R-:W-:Y:S05]  /*21c40*/  BSYNC B1 ;  /* 0x0000000000017941 */ /* 0x000fea0003800000 */
.L_x_1860:
        /* <DEDUP_REMOVED lines=13> */
.L_x_1863:
[----:B------:R-:W-:Y:S05]  /*21d20*/  BSYNC B1 ;  /* 0x0000000000017941 */ /* 0x000fea0003800000 */
.L_x_1862:
        /* <DEDUP_REMOVED lines=13> */
.L_x_1865:
[----:B------:R-:W-:Y:S05]  /*21e00*/  BSYNC B1 ;  /* 0x0000000000017941 */ /* 0x000fea0003800000 */
.L_x_1864:
        /* <DEDUP_REMOVED lines=14> */
.L_x_1856:
[----:B------:R-:W-:Y:S05]  /*21ef0*/  BSYNC B0 ;  /* 0x0000000000007941 */ /* 0x000fea0003800000 */
.L_x_1847:
[----:B------:R-:W-:Y:S02]  /*21f00*/  ULDC UR4, c[0x0][0xc3c] ;  /* 0x00030f0000047ab9 */ /* 0x000fe40000000800 */
[----:B-1----:R-:W-:-:S13]  /*21f10*/  ISETP.GE.AND P0, PT, R31, UR4, PT ;  /* 0x000000041f007c0c */ /* 0x002fda000bf06270 */
[----:B------:R-:W-:Y:S05]  /*21f20*/  @!P0 BRA `(.L_x_1866) ;  /* 0xfffffdf000e88947 */ /* 0x000fea000383ffff */
[----:B------:R-:W-:Y:S05]  /*21f30*/  BRA `(.L_x_1566) ;  /* 0x0000007400387947 */ /* 0x000fea0003800000 */
.L_x_1564:
        /* <DEDUP_REMOVED lines=16> */
.L_x_1867:
        /* <DEDUP_REMOVED lines=11> */
[C---:B------:R-:W-:Y:S02]  /*220f0*/  ISETP.GE.U32.AND P2, PT, R5.reuse, 0x2, PT ;  /* 0x000000020500780c */ /* 0x040fe40003f46070 */
[C---:B------:R-:W-:Y:S02]  /*22100*/  ISETP.GE.U32.AND P3, PT, R5.reuse, 0x4, PT ;  /* 0x000000040500780c */ /* 0x040fe40003f66070 */
[C---:B------:R-:W-:Y:S02]  /*22110*/  ISETP.GE.U32.AND P4, PT, R5.reuse, 0x8, PT ;  /* 0x000000080500780c */ /* 0x040fe40003f86070 */
[----:B------:R-:W-:Y:S02]  /*22120*/  ISETP.GE.U32.AND P5, PT, R5, 0x10, PT ;  /* 0x000000100500780c */ /* 0x000fe40003fa6070 */
[----:B------:R-:W-:Y:S01]  /*22130*/  MOV R16, RZ ;  /* 0x000000ff00107202 */ /* 0x000fe20000000f00 */
[----:B--2---:R-:W1:Y:S02]  /*22140*/  SHFL.UP PT, R6, R4, 0x1, RZ ;  /* 0x0420000004067989 */ /* 0x004e6400000e00ff */
        /* <DEDUP_REMOVED lines=14> */
[----:B------:R-:W1:Y:S02]  /*22230*/  SHFL.IDX PT, R6, R8, 0x1f, 0x1f ;  /* 0x03e01f0008067f89 */ /* 0x000e6400000e0000 */
[----:B-1----:R-:W-:-:S04]  /*22240*/  IMAD R6, R6, UR5, RZ ;  /* 0x0000000506067c24 */ /* 0x002fc8000f8e02ff */
[----:B------:R-:W-:Y:S01]  /*22250*/  IMAD.MOV.U32 R3, RZ, RZ, R6 ;  /* 0x000000ffff037224 */ /* 0x000fe200078e0006 */
[----:B0-----:R-:W-:-:S13]  /*22260*/  ISETP.GT.AND P6, PT, R6, UR6, PT ;  /* 0x0000000606007c0c */ /* 0x001fda000bfc4270 */
[----:B------:R-:W-:Y:S05]  /*22270*/  @P6 BRA `(.L_x_1869) ;  /* 0x0000000000986947 */ /* 0x000fea0003800000 */
[----:B------:R-:W0:Y:S01]  /*22280*/  LDC R10, c[0x0][0xc3c] ;  /* 0x00030f00ff0a7b82 */ /* 0x000e220000000800 */
[----:B------:R-:W-:Y:S01]  /*22290*/  IMAD.MOV.U32 R6, RZ, RZ, R3 ;  /* 0x000000ffff067224 */ /* 0x000fe200078e0003 */
[----:B------:R-:W-:Y:S01]  /*222a0*/  UMOV UR4, URZ ;  /* 0x0000003f00047c82 */ /* 0x000fe20008000000 */
[----:B------:R-:W-:Y:S01]  /*222b0*/  ULDC UR7, c[0x0][0xc3c] ;  /* 0x00030f0000077ab9 */ /* 0x000fe20000000800 */
[----:B------:R-:W-:-:S05]  /*222c0*/  ULDC UR5, c[0x0][0xc38] ;  /* 0x00030e0000057ab9 */ /* 0x000fca0000000800 */
.L_x_1873:
[----:B------:R-:W-:Y:S01]  /*222d0*/  UIADD3 UR4, UR4, 0x1f, URZ ;  /* 0x0000001f04047890 */ /* 0x000fe2000fffe03f */
[----:B------:R-:W-:-:S05]  /*222e0*/  IMAD.U32 R19, RZ, RZ, UR7 ;  /* 0x00000007ff137e24 */ /* 0x000fca000f8e00ff */
[----:B0-----:R-:W-:-:S13]  /*222f0*/  ISETP.LE.AND P6, PT, R10, UR4, PT ;  /* 0x000000040a007c0c */ /* 0x001fda000bfc3270 */
[----:B------:R-:W-:Y:S05]  /*22300*/  @P6 BRA `(.L_x_1870) ;  /* 0x0000000400b06947 */ /* 0x000fea0003800000 */
[----:B------:R-:W-:Y:S01]  /*22310*/  IADD3 R7, R5, UR4, RZ ;  /* 0x0000000405077c10 */ /* 0x000fe2000fffe0ff */
[----:B------:R-:W-:Y:S01]  /*22320*/  BSSY B0, `(.L_x_1871) ;  /* 0x0000007000007945 */ /* 0x000fe20003800000 */
[----:B------:R-:W-:Y:S02]  /*22330*/  IMAD.MOV.U32 R4, RZ, RZ, RZ ;  /* 0x000000ffff047224 */ /* 0x000fe400078e00ff */
[----:B------:R-:W-:-:S13]  /*22340*/  ISETP.GE.OR P6, PT, R7, R10, !P0 ;  /* 0x0000000a0700720c */ /* 0x000fda00047c6670 */
[----:B------:R-:W-:Y:S05]  /*22350*/  @P6 BRA `(.L_x_1872) ;  /* 0x00000000000c6947 */ /* 0x000fea0003800000 */
[----:B------:R-:W0:Y:S02]  /*22360*/  LDC.64 R2, c[0x0][0xc80] ;  /* 0x00032000ff027b82 */ /* 0x000e240000000a00 */
[----:B0-----:R-:W-:-:S05]  /*22370*/  IMAD.WIDE R2, R7, 0x4, R2 ;  /* 0x0000000407027825 */ /* 0x001fca00078e0202 */
[----:B------:R0:W5:Y:S02]  /*22380*/  LDG.E R4, desc[UR60][R2.64] ;  /* 0x0000003c02047981 */ /* 0x000164000c1e1900 */
.L_x_1872:
[----:B------:R-:W-:Y:S05]  /*22390*/  BSYNC B0 ;  /* 0x0000000000007941 */ /* 0x000fea0003800000 */
.L_x_1871:
[----:B0----5:R-:W0:Y:S02]  /*223a0*/  SHFL.UP PT, R2, R4, 0x1, RZ ;  /* 0x0420000004027989 */ /* 0x021e2400000e00ff */
        /* <DEDUP_REMOVED lines=19> */
.L_x_1869:
[----:B------:R-:W-:-:S05]  /*224e0*/  IADD3 R13, -R3, R6, RZ ;  /* 0x00000006030d7210 */ /* 0x000fca0007ffe1ff */
        /* <DEDUP_REMOVED lines=19> */
.L_x_1874:
[----:B---3--:R-:W-:Y:S01]  /*22620*/  IMAD R16, R16, UR5, R13 ;  /* 0x0000000510107c24 */ /* 0x008fe2000f8e020d */
[----:B------:R-:W-:Y:S02]  /*22630*/  IABS R2, R6 ;  /* 0x0000000600027213 */ /* 0x000fe40000000000 */
[----:B01----:R-:W-:Y:S02]  /*22640*/  IADD3 R11, RZ, -R3, RZ ;  /* 0x80000003ff0b7210 */ /* 0x003fe40007ffe0ff */
[----:B--2---:R-:W-:Y:S01]  /*22650*/  IADD3 R9, -R16, UR6, RZ ;  /* 0x0000000610097c10 */ /* 0x004fe2000fffe1ff */
[----:B------:R-:W-:Y:S02]  /*22660*/  IMAD.MOV R10, RZ, RZ, -R2 ;  /* 0x000000ffff0a7224 */ /* 0x000fe400078e0a02 */
[----:B------:R-:W-:Y:S01]  /*22670*/  IMAD R11, R11, R12, RZ ;  /* 0x0000000c0b0b7224 */ /* 0x000fe200078e02ff */
[----:B------:R-:W-:Y:S01]  /*22680*/  IABS R8, R9 ;  /* 0x0000000900087213 */ /* 0x000fe20000000000 */
[----:B------:R-:W-:-:S04]  /*22690*/  IMAD.MOV.U32 R2, RZ, RZ, RZ ;  /* 0x000000ffff027224 */ /* 0x000fc800078e00ff */
[----:B------:R-:W-:-:S04]  /*226a0*/  IMAD.HI.U32 R2, R3, R11, R2 ;  /* 0x0000000b03027227 */ /* 0x000fc800078e0002 */
[----:B------:R-:W-:Y:S01]  /*226b0*/  IMAD.MOV.U32 R3, RZ, RZ, R8 ;  /* 0x000000ffff037224 */ /* 0x000fe200078e0008 */
[----:B------:R-:W-:-:S03]  /*226c0*/  MOV R8, R10 ;  /* 0x0000000a00087202 */ /* 0x000fc60000000f00 */
        /* <DEDUP_REMOVED lines=10> */
[----:B------:R-:W-:Y:S02]  /*22770*/  @!P2 IADD3 R2, -R2, RZ, RZ ;  /* 0x000000ff0202a210 */ /* 0x000fe40007ffe1ff */
[----:B------:R-:W-:-:S05]  /*22780*/  @!P1 LOP3.LUT R2, RZ, R6, RZ, 0x33, !PT ;  /* 0x00000006ff029212 */ /* 0x000fca00078e33ff */
[----:B------:R-:W-:Y:S02]  /*22790*/  IMAD R8, R7, R2, RZ ;  /* 0x0000000207087224 */ /* 0x000fe400078e02ff */
[----:B------:R-:W-:Y:S02]  /*227a0*/  IMAD.MOV R2, RZ, RZ, -R2 ;  /* 0x000000ffff027224 */ /* 0x000fe400078e0a02 */
[----:B------:R-:W-:Y:S02]  /*227b0*/  IMAD.MOV R10, RZ, RZ, -R8 ;  /* 0x000000ffff0a7224 */ /* 0x000fe400078e0a08 */
[----:B------:R-:W-:Y:S02]  /*227c0*/  IMAD R13, R6, R2, R9 ;  /* 0x00000002060d7224 */ /* 0x000fe400078e0209 */
[----:B------:R-:W-:Y:S01]  /*227d0*/  IMAD.MOV.U32 R2, RZ, RZ, RZ ;  /* 0x000000ffff027224 */ /* 0x000fe200078e00ff */
[----:B------:R-:W-:-:S04]  /*227e0*/  VIADDMNMX R18, R10, UR5, R7, PT ;  /* 0x000000050a127c46 */ /* 0x000fc8000b800107 */
[-C--:B------:R-:W-:Y:S02]  /*227f0*/  IABS R10, R18.reuse ;  /* 0x00000012000a7213 */ /* 0x080fe40000000000 */
[----:B------:R-:W-:Y:S02]  /*22800*/  IABS R6, R18 ;  /* 0x0000001200067213 */ /* 0x000fe40000000000 */
[----:B------:R-:W0:Y:S08]  /*22810*/  I2F.RP R7, R10 ;  /* 0x0000000a00077306 */ /* 0x000e300000209400 */
[----:B0-----:R-:W0:Y:S02]  /*22820*/  MUFU.RCP R7, R7 ;  /* 0x0000000700077308 */ /* 0x001e240000001000 */
[----:B0-----:R-:W-:-:S06]  /*22830*/  VIADD R3, R7, 0xffffffe ;  /* 0x0ffffffe07037836 */ /* 0x001fcc0000000000 */
[----:B------:R-:W0:Y:S02]  /*22840*/  F2I.FTZ.U32.TRUNC.NTZ R3, R3 ;  /* 0x0000000300037305 */ /* 0x000e24000021f000 */
[----:B0-----:R-:W-:-:S05]  /*22850*/  IADD3 R11, RZ, -R3, RZ ;  /* 0x80000003ff0b7210 */ /* 0x001fca0007ffe0ff */
[----:B------:R-:W-:Y:S01]  /*22860*/  IMAD.MOV.U32 R9, RZ, RZ, R11 ;  /* 0x000000ffff097224 */ /* 0x000fe200078e000b */
[----:B------:R-:W-:-:S03]  /*22870*/  IABS R11, R13 ;  /* 0x0000000d000b7213 */ /* 0x000fc60000000000 */
[----:B------:R-:W-:-:S04]  /*22880*/  IMAD R9, R9, R10, RZ ;  /* 0x0000000a09097224 */ /* 0x000fc800078e02ff */
[----:B------:R-:W-:-:S04]  /*22890*/  IMAD.HI.U32 R2, R3, R9, R2 ;  /* 0x0000000903027227 */ /* 0x000fc800078e0002 */
[----:B------:R-:W-:Y:S02]  /*228a0*/  IMAD.MOV R3, RZ, RZ, -R6 ;  /* 0x000000ffff037224 */ /* 0x000fe400078e0a06 */
        /* <DEDUP_REMOVED lines=8> */
[----:B------:R-:W-:Y:S02]  /*22930*/  ISETP.GE.AND P2, PT, R3, RZ, PT ;  /* 0x000000ff0300720c */ /* 0x000fe40003f46270 */
[----:B------:R-:W-:-:S05]  /*22940*/  IADD3 R3, R13, R8, RZ ;  /* 0x000000080d037210 */ /* 0x000fca0007ffe0ff */
[----:B------:R-:W-:-:S06]  /*22950*/  @P0 VIADD R2, R2, 0x1 ;  /* 0x0000000102020836 */ /* 0x000fcc0000000000 */
[----:B------:R-:W-:Y:S01]  /*22960*/  @!P2 IMAD.MOV R2, RZ, RZ, -R2 ;  /* 0x000000ffff02a224 */ /* 0x000fe200078e0a02 */
[----:B------:R-:W-:Y:S01]  /*22970*/  @!P1 LOP3.LUT R2, RZ, R18, RZ, 0x33, !PT ;  /* 0x00000012ff029212 */ /* 0x000fe200078e33ff */
[----:B------:R-:W-:-:S03]  /*22980*/  IMAD.MOV R18, RZ, RZ, -R18 ;  /* 0x000000ffff127224 */ /* 0x000fc600078e0a12 */
[----:B------:R-:W-:Y:S01]  /*22990*/  LOP3.LUT R17, RZ, R2, RZ, 0x33, !PT ;  /* 0x00000002ff117212 */ /* 0x000fe200078e33ff */
[----:B------:R-:W-:-:S04]  /*229a0*/  IMAD R18, R2, R18, R3 ;  /* 0x0000001202127224 */ /* 0x000fc800078e0203 */
[----:B------:R-:W-:Y:S01]  /*229b0*/  IMAD.IADD R17, R4, 0x1, R17 ;  /* 0x0000000104117824 */ /* 0x000fe200078e0211 */
[----:B------:R-:W-:Y:S06]  /*229c0*/  BRA `(.L_x_1875) ;  /* 0x00000000000c7947 */ /* 0x000fec0003800000 */
.L_x_1870:
[----:B------:R-:W-:Y:S01]  /*229d0*/  IMAD.MOV.U32 R17, RZ, RZ, RZ ;  /* 0x000000ffff117224 */ /* 0x000fe200078e00ff */
[----:B------:R-:W-:Y:S01]  /*229e0*/  MOV R16, UR6 ;  /* 0x0000000600107c02 */ /* 0x000fe20008000f00 */
[----:B------:R-:W-:-:S07]  /*229f0*/  IMAD.MOV.U32 R18, RZ, RZ, RZ ;  /* 0x000000ffff127224 */ /* 0x000fce00078e00ff */
.L_x_1875:
[----:B------:R-:W-:-:S13]  /*22a00*/  ISETP.NE.AND P0, PT, R5, RZ, PT ;  /* 0x000000ff0500720c */ /* 0x000fda0003f05270 */
[----:B------:R-:W0:Y:S01]  /*22a10*/  @!P0 S2R R3, SR_CgaCtaId ;  /* 0x0000000000038919 */ /* 0x000e220000008800 */
[----:B------:R-:W-:-:S04]  /*22a20*/  @!P0 MOV R2, 0x400 ;  /* 0x0000040000028802 */ /* 0x000fc80000000f00 */
[----:B0-----:R-:W-:-:S05]  /*22a30*/  @!P0 LEA R2, R3, R2, 0x18 ;  /* 0x0000000203028211 */ /* 0x001fca00078ec0ff */
[----:B------:R0:W-:Y:S01]  /*22a40*/  @!P0 STS.128 [R2+0x2a8d0], R16 ;  /* 0x02a8d01002008388 */ /* 0x0001e20000000c00 */
[----:B------:R-:W-:Y:S06]  /*22a50*/  BAR.ARV 0x5, 0x180 ;  /* 0x0146000000007b1d */ /* 0x000fec0000002000 */
.L_x_1868:
[----:B------:R2:W-:Y:S01]  /*22a60*/  STL [R1+0x28], RZ ;  /* 0x000028ff01007387 */ /* 0x0005e20000100800 */
[----:B------:R-:W-:Y:S01]  /*22a70*/  ULDC UR4, c[0x0][0xc3c] ;  /* 0x00030f0000047ab9 */ /* 0x000fe20000000800 */
[----:B------:R-:W-:Y:S01]  /*22a80*/  IMAD.MOV.U32 R29, RZ, RZ, 0x1 ;  /* 0x00000001ff1d7424 */ /* 0x000fe200078e00ff */
[----:B-1----:R-:W-:Y:S01]  /*22a90*/  ISETP.GE.AND P0, PT, R19, UR4, PT ;  /* 0x0000000413007c0c */ /* 0x002fe2000bf06270 */
[----:B------:R-:W-:-:S12]  /*22aa0*/  IMAD.MOV.U32 R27, RZ, RZ, RZ ;  /* 0x000000ffff1b7224 */ /* 0x000fd800078e00ff */
[----:B--2---:R-:W-:Y:S05]  /*22ab0*/  @P0 BRA `(.L_x_1876) ;  /* 0x0000006400740947 */ /* 0x004fea0003800000 */
[----:B0-----:R-:W2:Y:S01]  /*22ac0*/  LDL R2, [R1+0x40] ;  /* 0x0000400001027983 */ /* 0x001ea20000100800 */
[----:B------:R-:W0:Y:S01]  /*22ad0*/  S2UR UR5, SR_CgaCtaId ;  /* 0x00000000000579c3 */ /* 0x000e220000008800 */
[----:B------:R-:W-:Y:S01]  /*22ae0*/  LOP3.LUT R4, R0, 0x7f, RZ, 0xc0, !PT ;  /* 0x0000007f00047812 */ /* 0x000fe200078ec0ff */
[----:B------:R-:W-:Y:S01]  /*22af0*/  BSSY B8, `(.L_x_1876) ;  /* 0x0000659000087945 */ /* 0x000fe20003800000 */
[----:B------:R1:W-:Y:S01]  /*22b00*/  STL [R1+0x28], RZ ;  /* 0x000028ff01007387 */ /* 0x0003e20000100800 */
[----:B------:R-:W-:Y:S01]  /*22b10*/  IMAD.MOV.U32 R31, RZ, RZ, 0x1 ;  /* 0x00000001ff1f7424 */ /* 0x000fe200078e00ff */
[----:B------:R-:W-:Y:S01]  /*22b20*/  MOV R25, RZ ;  /* 0x000000ff00197202 */ /* 0x000fe20000000f00 */
[----:B------:R-:W-:Y:S01]  /*22b30*/  IMAD.SHL.U32 R36, R4, 0x8, RZ ;  /* 0x0000000804247824 */ /* 0x000fe200078e00ff */
[----:B------:R-:W-:Y:S01]  /*22b40*/  ULDC.64 UR36, c[0x0][0x198] ;  /* 0x0000660000247ab9 */ /* 0x000fe20000000a00 */
[----:B------:R-:W-:Y:S01]  /*22b50*/  IMAD.MOV.U32 R27, RZ, RZ, RZ ;  /* 0x000000ffff1b7224 */ /* 0x000fe200078e00ff */
[----:B------:R-:W-:Y:S01]  /*22b60*/  ULDC UR38, c[0x0][0xc] ;  /* 0x0000030000267ab9 */ /* 0x000fe20000000800 */
[----:B------:R-:W-:Y:S01]  /*22b70*/  IMAD.MOV.U32 R29, RZ, RZ, 0x1 ;  /* 0x00000001ff1d7424 */ /* 0x000fe200078e00ff */
[----:B--2---:R-:W-:-:S02]  /*22b80*/  R2UR UR4, R2 ;  /* 0x00000000020472ca */ /* 0x004fc400000e0000 */
[----:B------:R-:W-:-:S04]  /*22b90*/  SHF.L.U32 R2, R0, 0x3, RZ ;  /* 0x0000000300027819 */ /* 0x000fc800000006ff */
[C---:B------:R-:W-:Y:S02]  /*22ba0*/  LOP3.LUT R3, R2.reuse, 0x1f8, RZ, 0xc0, !PT ;  /* 0x000001f802037812 */ /* 0x040fe400078ec0ff */
[----:B------:R-:W-:Y:S02]  /*22bb0*/  LOP3.LUT R2, R2, 0x38, RZ, 0xc0, !PT ;  /* 0x0000003802027812 */ /* 0x000fe400078ec0ff */
[----:B------:R-:W-:Y:S01]  /*22bc0*/  LOP3.LUT R3, R3, 0x38, R0, 0x78, !PT ;  /* 0x0000003803037812 */ /* 0x000fe200078e7800 */
[----:B------:R-:W-:Y:S02]  /*22bd0*/  IMAD.SHL.U32 R0, R0, 0x10, RZ ;  /* 0x0000001000007824 */ /* 0x000fe400078e00ff */
        /* <DEDUP_REMOVED lines=10> */
.L_x_1993:
[----:B------:R-:W-:Y:S05]  /*22c80*/  YIELD ;  /* 0x0000000000007946 */ /* 0x000fea0003800000 */
[----:B------:R-:W-:Y:S01]  /*22c90*/  ULDC.64 UR4, c[0x0][0xa28] ;  /* 0x00028a0000047ab9 */ /* 0x000fe20000000a00 */
[----:B------:R-:W-:Y:S01]  /*22ca0*/  IMAD.MOV.U32 R11, RZ, RZ, RZ ;  /* 0x000000ffff0b7224 */ /* 0x000fe200078e00ff */
[----:B------:R-:W-:Y:S01]  /*22cb0*/  ISETP.NE.U32.AND P0, PT, RZ, UR4, PT ;  /* 0x00000004ff007c0c */ /* 0x000fe2000bf05070 */
[----:B0-----:R-:W0:Y:S01]  /*22cc0*/  LDC.64 R4, c[0x0][0xa00] ;  /* 0x00028000ff047b82 */ /* 0x001e220000000a00 */
[----:B------:R-:W-:Y:S02]  /*22cd0*/  ULDC.64 UR6, c[0x0][0xa10] ;  /* 0x0002840000067ab9 */ /* 0x000fe40000000a00 */
[----:B------:R-:W-:Y:S01]  /*22ce0*/  ISETP.NE.AND.EX P0, PT, RZ, UR5, PT, P0 ;  /* 0x00000005ff007c0c */ /* 0x000fe2000bf05300 */
[----:B------:R-:W-:-:S12]  /*22cf0*/  ULDC.64 UR4, c[0x0][0xa18] ;  /* 0x0002860000047ab9 */ /* 0x000fd80000000a00 */
[----:B-1----:R-:W1:Y:S01]  /*22d00*/  @P0 LDC.64 R2, c[0x0][0xa28] ;  /* 0x00028a00ff020b82 */ /* 0x002e620000000a00 */
[----:B------:R-:W-:Y:S01]  /*22d10*/  ISETP.NE.U32.AND P1, PT, RZ, UR6, PT ;  /* 0x00000006ff007c0c */ /* 0x000fe2000bf25070 */
[----:B-1----:R-:W-:-:S05]  /*22d20*/  @P0 IMAD.WIDE R2, R19, 0x4, R2 ;  /* 0x0000000413020825 */ /* 0x002fca00078e0202 */
[----:B--2---:R1:W2:Y:S01]  /*22d30*/  @P0 LDG.E R11, desc[UR60][R2.64] ;  /* 0x0000003c020b0981 */ /* 0x0042a2000c1e1900 */
[----:B------:R-:W-:Y:S01]  /*22d40*/  ISETP.NE.U32.AND P0, PT, RZ, UR4, PT ;  /* 0x00000004ff007c0c */ /* 0x000fe2000bf05070 */
[----:B------:R-:W-:Y:S01]  /*22d50*/  IMAD.MOV.U32 R35, RZ, RZ, RZ ;  /* 0x000000ffff237224 */ /* 0x000fe200078e00ff */
[----:B------:R-:W-:Y:S01]  /*22d60*/  ISETP.NE.AND.EX P1, PT, RZ, UR7, PT, P1 ;  /* 0x00000007ff007c0c */ /* 0x000fe2000bf25310 */
[----:B------:R-:W-:Y:S01]  /*22d70*/  IMAD.MOV.U32 R0, RZ, RZ, RZ ;  /* 0x000000ffff007224 */ /* 0x000fe200078e00ff */
[----:B------:R-:W-:Y:S01]  /*22d80*/  ISETP.NE.AND.EX P2, PT, RZ, UR5, PT, P0 ;  /* 0x00000005ff007c0c */ /* 0x000fe2000bf45300 */
[----:B------:R-:W-:Y:S01]  /*22d90*/  ULDC.64 UR4, c[0x0][0xa00] ;  /* 0x0002800000047ab9 */ /* 0x000fe20000000a00 */
[----:B0-----:R-:W-:Y:S01]  /*22da0*/  IMAD.WIDE R4, R19, 0x4, R4 ;  /* 0x0000000413047825 */ /* 0x001fe200078e0204 */
[----:B------:R-:W-:Y:S01]  /*22db0*/  ISETP.NE.U32.AND P0, PT, RZ, UR4, PT ;  /* 0x00000004ff007c0c */ /* 0x000fe2000bf05070 */
[----:B-1----:R-:W0:Y:S03]  /*22dc0*/  LDC.64 R2, c[0x0][0xa10] ;  /* 0x00028400ff027b82 */ /* 0x002e260000000a00 */
[----:B------:R-:W-:-:S06]  /*22dd0*/  ISETP.NE.AND.EX P0, PT, RZ, UR5, PT, P0 ;  /* 0x00000005ff007c0c */ /* 0x000fcc000bf05300 */
[----:B------:R-:W1:Y:S07]  /*22de0*/  @P2 LDC.64 R6, c[0x0][0xa18] ;  /* 0x00028600ff062b82 */ /* 0x000e6e0000000a00 */
[----:B------:R-:W5:Y:S01]  /*22df0*/  @P0 LDG.E R35, desc[UR60][R4.64] ;  /* 0x0000003c04230981 */ /* 0x000f62000c1e1900 */
[----:B0-----:R-:W-:-:S05]  /*22e00*/  IMAD.WIDE R2, R19, 0x4, R2 ;  /* 0x0000000413027825 */ /* 0x001fca00078e0202 */
[----:B------:R-:W5:Y:S01]  /*22e10*/  @P1 LDG.E R0, desc[UR60][R2.64] ;  /* 0x0000003c02001981 */ /* 0x000f62000c1e1900 */
[----:B------:R-:W-:Y:S02]  /*22e20*/  ULDC UR4, c[0x0][0x288] ;  /* 0x0000a20000047ab9 */ /* 0x000fe40000000800 */
[----:B------:R-:W-:Y:S01]  /*22e30*/  MOV R32, UR4 ;  /* 0x0000000400207c02 */ /* 0x000fe20008000f00 */
[----:B------:R-:W-:Y:S02]  /*22e40*/  ULDC.64 UR4, c[0x0][0x418] ;  /* 0x0001060000047ab9 */ /* 0x000fe40000000a00 */
[----:B------:R-:W-:-:S03]  /*22e50*/  UISETP.NE.U32.AND UP0, UPT, UR4, URZ, UPT ;  /* 0x0000003f0400728c */ /* 0x000fc6000bf05070 */
[----:B------:R-:W-:Y:S01]  /*22e60*/  ULDC UR4, c[0x0][0x424] ;  /* 0x0001090000047ab9 */ /* 0x000fe20000000800 */
[----:B------:R-:W-:Y:S01]  /*22e70*/  UISETP.NE.AND.EX UP0, UPT, UR5, URZ, UPT, UP0 ;  /* 0x0000003f0500728c */ /* 0x000fe2000bf05300 */
[----:B-1----:R-:W-:Y:S02]  /*22e80*/  @P2 IMAD.WIDE R6, R19, 0x4, R6 ;  /* 0x0000000413062825 */ /* 0x002fe400078e0206 */
[----:B------:R-:W-:Y:S01]  /*22e90*/  ULDC UR5, c[0x0][0x2f0] ;  /* 0x0000bc0000057ab9 */ /* 0x000fe20000000800 */
[----:B------:R-:W-:Y:S02]  /*22ea0*/  USEL UR4, UR4, 0x1, UP0 ;  /* 0x0000000104047887 */ /* 0x000fe40008000000 */
[----:B------:R0:W5:Y:S02]  /*22eb0*/  @P2 LDG.E R32, desc[UR60][R6.64] ;  /* 0x0000003c06202981 */ /* 0x000164000c1e1900 */
[----:B------:R-:W-:-:S03]  /*22ec0*/  UIMAD UR4, UR4, UR5, URZ ;  /* 0x00000005040472a4 */ /* 0x000fc6000f8e023f */
[----:B------:R-:W-:-:S03]  /*22ed0*/  ULDC UR5, c[0x0][0x348] ;  /* 0x0000d20000057ab9 */ /* 0x000fc60000000800 */
[----:B------:R-:W-:Y:S02]  /*22ee0*/  IMAD.U32 R10, RZ, RZ, UR4 ;  /* 0x00000004ff0a7e24 */ /* 0x000fe4000f8e00ff */
[----:B0-----:R-:W-:Y:S01]  /*22ef0*/  IMAD.U32 R6, RZ, RZ, UR5 ;  /* 0x00000005ff067e24 */ /* 0x001fe2000f8e00ff */
[----:B--2---:R0:W-:Y:S01]  /*22f00*/  STL [R1+0x4], R11 ;  /* 0x0000040b01007387 */ /* 0x0041e20000100800 */
[----:B------:R-:W-:Y:S05]  /*22f10*/  @P2 BRA `(.L_x_1877) ;  /* 0x0000000000102947 */ /* 0x000fea0003800000 */
[----:B------:R-:W-:Y:S05]  /*22f20*/  @!P0 BRA `(.L_x_1877) ;  /* 0x00000000000c8947 */ /* 0x000fea0003800000 */
[----:B------:R-:W2:Y:S04]  /*22f30*/  LDG.E R7, desc[UR60][R4.64] ;  /* 0x0000003c04077981 */ /* 0x000ea8000c1e1900 */
[----:B-----5:R-:W2:Y:S02]  /*22f40*/  LDG.E R32, desc[UR60][R4.64+0x4] ;  /* 0x0000043c04207981 */ /* 0x020ea4000c1e1900 */
[----:B--2---:R-:W-:-:S07]  /*22f50*/  IMAD.IADD R32, R32, 0x1, -R7 ;  /* 0x0000000120207824 */ /* 0x004fce00078e0a07 */
.L_x_1877:
[----:B------:R-:W-:Y:S02]  /*22f60*/  ULDC.64 UR4, c[0x0][0xa20] ;  /* 0x0002880000047ab9 */ /* 0x000fe40000000a00 */
[----:B------:R-:W-:-:S04]  /*22f70*/  ISETP.NE.U32.AND P0, PT, RZ, UR4, PT ;  /* 0x00000004ff007c0c */ /* 0x000fc8000bf05070 */
[----:B------:R-:W-:-:S13]  /*22f80*/  ISETP.NE.AND.EX P0, PT, RZ, UR5, PT, P0 ;  /* 0x00000005ff007c0c */ /* 0x000fda000bf05300 */
[----:B------:R-:W-:Y:S05]  /*22f90*/  @!P0 BRA `(.L_x_1878) ;  /* 0x0000000000108947 */ /* 0x000fea0003800000 */
[----:B------:R-:W1:Y:S02]  /*22fa0*/  LDC.64 R4, c[0x0][0xa20] ;  /* 0x00028800ff047b82 */ /* 0x000e640000000a00 */
[----:B-1----:R-:W-:-:S05]  /*22fb0*/  IMAD.WIDE R4, R19, 0x4, R4 ;  /* 0x0000000413047825 */ /* 0x002fca00078e0204 */
[----:B------:R1:W5:Y:S01]  /*22fc0*/  LDG.E R10, desc[UR60][R4.64] ;  /* 0x0000003c040a7981 */ /* 0x000362000c1e1900 */
[----:B------:R-:W-:Y:S05]  /*22fd0*/  BRA `(.L_x_1879) ;  /* 0x0000000000247947 */ /* 0x000fea0003800000 */
.L_x_1878:
        /* <DEDUP_REMOVED lines=8> */
[----:B--2---:R-:W-:-:S07]  /*23060*/  IADD3 R10, -R10, R7, RZ ;  /* 0x000000070a0a7210 */ /* 0x004fce0007ffe1ff */
.L_x_1879:
[----:B-1----:R-:W2:Y:S01]  /*23070*/  @P1 LDG.E R5, desc[UR60][R2.64] ;  /* 0x0000003c02051981 */ /* 0x002ea2000c1e1900 */
[----:B------:R-:W1:Y:S03]  /*23080*/  LDC R7, c[0x0][0x448] ;  /* 0x00011200ff077b82 */ /* 0x000e660000000800 */
[----:B------:R3:W2:Y:S01]  /*23090*/  @P1 LDG.E R4, desc[UR60][R2.64+0x4] ;  /* 0x0000043c02041981 */ /* 0x0006a2000c1e1900 */
[----:B-----5:R-:W-:Y:S01]  /*230a0*/  IADD3 R10, -R11, R10, RZ ;  /* 0x0000000a0b0a7210 */ /* 0x020fe20007ffe1ff */
[----:B------:R-:W-:-:S03]  /*230b0*/  IMAD.SHL.U32 R28, R17, 0x80, RZ ;  /* 0x00000080111c7824 */ /* 0x000fc600078e00ff */
[----:B---3--:R-:W3:Y:S01]  /*230c0*/  LDC.64 R2, c[0x0][0x9e0] ;  /* 0x00027800ff027b82 */ /* 0x008ee20000000a00 */
[----:B-1----:R-:W-:Y:S01]  /*230d0*/  ISETP.NE.AND P2, PT, R7, 0x1, PT ;  /* 0x000000010700780c */ /* 0x002fe20003f45270 */
[----:B------:R-:W-:-:S12]  /*230e0*/  VIADD R7, R28, 0x7f ;  /* 0x0000007f1c077836 */ /* 0x000fd80000000000 */
[----:B------:R-:W1:Y:S01]  /*230f0*/  @P2 LDC R8, c[0x0][0x44c] ;  /* 0x00011300ff082b82 */ /* 0x000e620000000800 */
[----:B---3--:R-:W-:-:S07]  /*23100*/  ISETP.GE.AND P3, PT, R3, 0x1, PT ;  /* 0x000000010300780c */ /* 0x008fce0003f66270 */
[----:B------:R-:W3:Y:S01]  /*23110*/  @P2 LDC R9, c[0x0][0x450] ;  /* 0x00011400ff092b82 */ /* 0x000ee20000000800 */
[----:B--2---:R-:W-:Y:S02]  /*23120*/  @P1 IMAD.IADD R6, R4, 0x1, -R5 ;  /* 0x0000000104061824 */ /* 0x004fe400078e0a05 */
[----:B-1----:R-:W-:-:S04]  /*23130*/  @P2 IMAD.HI.U32 R4, R7, R8, RZ ;  /* 0x0000000807042227 */ /* 0x002fc800078e00ff */
[----:B------:R-:W-:Y:S01]  /*23140*/  IMAD.IADD R13, R10, 0x1, R6 ;  /* 0x000000010a0d7824 */ /* 0x000fe200078e0206 */
[----:B---3--:R-:W-:-:S03]  /*23150*/  @P2 SHF.R.U32.HI R7, RZ, R9, R4 ;  /* 0x00000009ff072219 */ /* 0x008fc60000011604 */
[C---:B------:R-:W-:Y:S01]  /*23160*/  VIADD R4, R13.reuse, 0x5f ;  /* 0x0000005f0d047836 */ /* 0x040fe20000000000 */
[----:B------:R1:W-:Y:S01]  /*23170*/  STL [R1], R13 ;  /* 0x0000000d01007387 */ /* 0x0003e20000100800 */
[----:B------:R-:W-:Y:S02]  /*23180*/  IADD3 R8, R13, 0x1, -R32 ;  /* 0x000000010d087810 */ /* 0x000fe40007ffe820 */
[----:B------:R-:W-:-:S04]  /*23190*/  IMAD.HI R4, R4, 0x2aaaaaab, RZ ;  /* 0x2aaaaaab04047827 */ /* 0x000fc800078e02ff */
[----:B------:R-:W-:Y:S01]  /*231a0*/  IMAD.IADD R7, R8, 0x1, R7 ;  /* 0x0000000108077824 */ /* 0x000fe200078e0207 */
[----:B------:R-:W-:-:S04]  /*231b0*/  SHF.R.U32.HI R9, RZ, 0x1f, R4 ;  /* 0x0000001fff097819 */ /* 0x000fc80000011604 */
[----:B------:R-:W-:Y:S02]  /*231c0*/  LEA.HI.SX32 R9, R4, R9, 0x1c ;  /* 0x0000000904097211 */ /* 0x000fe400078fe2ff */
[----:B------:R-:W-:Y:S01]  /*231d0*/  IADD3 R2, R7, R2, RZ ;  /* 0x0000000207027210 */ /* 0x000fe20007ffe0ff */
[----:B-1----:R-:W-:Y:S06]  /*231e0*/  @!P3 BRA `(.L_x_1880) ;  /* 0x000000000048b947 */ /* 0x002fec0003800000 */
[C---:B------:R-:W-:Y:S01]  /*231f0*/  ISETP.GT.AND P0, PT, R7.reuse, RZ, PT ;  /* 0x000000ff0700720c */ /* 0x040fe20003f04270 */
[----:B------:R-:W-:Y:S01]  /*23200*/  BSSY B0, `(.L_x_1881) ;  /* 0x000000e000007945 */ /* 0x000fe20003800000 */
[----:B0-----:R-:W-:-:S11]  /*23210*/  VIADD R11, R7, 0xffffffff ;  /* 0xffffffff070b7836 */ /* 0x001fd60000000000 */
        /* <DEDUP_REMOVED lines=8> */
.L_x_1882:
[----:B------:R-:W-:-:S13]  /*232a0*/  ISETP.NE.AND P0, PT, R3, 0x1, PT ;  /* 0x000000010300780c */ /* 0x000fda0003f05270 */
[----:B------:R-:W0:Y:S02]  /*232b0*/  @P0 LDC.64 R4, c[0x0][0x9e8] ;  /* 0x00027a00ff040b82 */ /* 0x000e240000000a00 */
[----:B0-----:R-:W-:-:S05]  /*232c0*/  @P0 IMAD.HI.U32 R4, R11, R4, RZ ;  /* 0x000000040b040227 */ /* 0x001fca00078e00ff */
[----:B------:R-:W-:-:S07]  /*232d0*/  @P0 SHF.R.U32.HI R11, RZ, R5, R4 ;  /* 0x00000005ff0b0219 */ /* 0x000fce0000011604 */
.L_x_1883:
[----:B------:R-:W-:Y:S05]  /*232e0*/  BSYNC B0 ;  /* 0x0000000000007941 */ /* 0x000fea0003800000 */
.L_x_1881:
[----:B------:R-:W-:-:S05]  /*232f0*/  IMAD R11, R11, R3, R3 ;  /* 0x000000030b0b7224 */ /* 0x000fca00078e0203 */
[----:B------:R-:W-:-:S07]  /*23300*/  VIMNMX R2, R2, R11, PT ;  /* 0x0000000b02027248 */ /* 0x000fce0003fe0100 */
.L_x_1880:
[----:B------:R-:W1:Y:S01]  /*23310*/  @P2 LDC R5, c[0x0][0x44c] ;  /* 0x00011300ff052b82 */ /* 0x000e620000000800 */
[----:B------:R-:W-:Y:S01]  /*23320*/  IMAD.MOV.U32 R4, RZ, RZ, R28 ;  /* 0x000000ffff047224 */ /* 0x000fe200078e001c */
[----:B------:R-:W-:Y:S01]  /*23330*/  IADD3 R7, R13, -R32, RZ ;  /* 0x800000200d077210 */ /* 0x000fe20007ffe0ff */
[----:B------:R-:W-:-:S05]  /*23340*/  ULDC UR4, c[0x0][0x9dc] ;  /* 0x0002770000047ab9 */ /* 0x000fca0000000800 */
[----:B------:R-:W2:Y:S01]  /*23350*/  @P2 LDC R12, c[0x0][0x450] ;  /* 0x00011400ff0c2b82 */ /* 0x000ea20000000800 */
[----:B-1----:R-:W-:-:S05]  /*23360*/  @P2 IMAD.HI.U32 R5, R28, R5, RZ ;  /* 0x000000051c052227 */ /* 0x002fca00078e00ff */
[----:B--2---:R-:W-:-:S05]  /*23370*/  @P2 SHF.R.U32.HI R4, RZ, R12, R5 ;  /* 0x0000000cff042219 */ /* 0x004fca0000011605 */
[----:B------:R-:W-:-:S04]  /*23380*/  IMAD.IADD R12, R7, 0x1, R4 ;  /* 0x00000001070c7824 */ /* 0x000fc800078e0204 */
[----:B0-----:R-:W-:Y:S01]  /*23390*/  VIADD R11, R12, -UR4 ;  /* 0x800000040c0b7c36 */ /* 0x001fe20008000000 */
        /* <DEDUP_REMOVED lines=11> */
.L_x_1886:
[----:B------:R-:W-:-:S13]  /*23450*/  ISETP.NE.AND P0, PT, R3, 0x1, PT ;  /* 0x000000010300780c */ /* 0x000fda0003f05270 */
[----:B------:R-:W0:Y:S02]  /*23460*/  @P0 LDC.64 R4, c[0x0][0x9e8] ;  /* 0x00027a00ff040b82 */ /* 0x000e240000000a00 */
[----:B0-----:R-:W-:-:S05]  /*23470*/  @P0 IMAD.HI.U32 R4, R12, R4, RZ ;  /* 0x000000040c040227 */ /* 0x001fca00078e00ff */
[----:B------:R-:W-:-:S07]  /*23480*/  @P0 SHF.R.U32.HI R12, RZ, R5, R4 ;  /* 0x00000005ff0c0219 */ /* 0x000fce0000011604 */
.L_x_1887:
[----:B------:R-:W-:Y:S05]  /*23490*/  BSYNC B0 ;  /* 0x0000000000007941 */ /* 0x000fea0003800000 */
.L_x_1885:
[----:B------:R-:W-:-:S05]  /*234a0*/  IMAD R12, R12, R3, RZ ;  /* 0x000000030c0c7224 */ /* 0x000fca00078e02ff */
[----:B------:R-:W-:-:S07]  /*234b0*/  VIMNMX R11, R11, R12, !PT ;  /* 0x0000000c0b0b7248 */ /* 0x000fce0007fe0100 */
.L_x_1884:
[----:B------:R-:W-:Y:S01]  /*234c0*/  VIADD R2, R2, 0x5f ;  /* 0x0000005f02027836 */ /* 0x000fe20000000000 */
[----:B------:R-:W-:Y:S01]  /*234d0*/  BSSY B0, `(.L_x_1888) ;  /* 0x000013a000007945 */ /* 0x000fe20003800000 */
        /* <DEDUP_REMOVED lines=30> */
.L_x_2061:
[----:B-1----:R-:W-:Y:S02]  /*236c0*/  ISETP.NE.AND P0, PT, R14, RZ, PT ;  /* 0x000000ff0e00720c */ /* 0x002fe40003f05270 */
[----:B------:R-:W-:-:S11]  /*236d0*/  PLOP3.LUT P6, PT, PT, PT, PT, 0x8, 0x0 ;  /* 0x000000000000781c */ /* 0x000fd60003fce170 */
[----:B------:R-:W-:Y:S05]  /*236e0*/  @P0 BRA `(.L_x_1891) ;  /* 0x00000000000c0947 */ /* 0x000fea0003800000 */
[----:B------:R-:W-:-:S03]  /*236f0*/  UMOV UR4, 0xffffffff ;  /* 0xffffffff00047882 */ /* 0x000fc60000000000 */
[----:B------:R-:W-:Y:S05]  /*23700*/  BRA.DIV UR4, `(.L_x_1892) ;  /* 0x0000007204287947 */ /* 0x000fea000b800000 */
[----:B------:R-:W-:-:S13]  /*23710*/  ELECT P6, URZ, PT ;  /* 0x00000000003f782f */ /* 0x000fda00038c0000 */
.L_x_1891:
[----:B0-----:R-:W2:Y:S01]  /*23720*/  LDL R3, [R1+0x28] ;  /* 0x0000280001037983 */ /* 0x001ea20000100800 */
[----:B------:R-:W-:Y:S01]  /*23730*/  BSSY B1, `(.L_x_1893) ;  /* 0x0000008000017945 */ /* 0x000fe20003800000 */
[----:B--2---:R-:W-:-:S05]  /*23740*/  VIADD R3, R3, 0x1 ;  /* 0x0000000103037836 */ /* 0x004fca0000000000 */
[----:B------:R-:W-:-:S04]  /*23750*/  LEA.HI R6, R3, R3, RZ, 0x1 ;  /* 0x0000000303067211 */ /* 0x000fc800078f08ff */
[----:B------:R-:W-:-:S05]  /*23760*/  LOP3.LUT R6, R6, 0xfffffffe, RZ, 0xc0, !PT ;  /* 0xfffffffe06067812 */ /* 0x000fca00078ec0ff */
[----:B------:R-:W-:-:S05]  /*23770*/  IMAD.IADD R6, R3, 0x1, -R6 ;  /* 0x0000000103067824 */ /* 0x000fca00078e0a06 */
[----:B------:R-:W-:-:S04]  /*23780*/  SHF.L.U32 R6, R6, 0x1f, RZ ;  /* 0x0000001f06067819 */ /* 0x000fc800000006ff */
[----:B------:R-:W0:Y:S02]  /*23790*/  SYNCS.PHASECHK.TRANS64.TRYWAIT P0, [R23+URZ+0x2a820], R6 ;  /* 0x02a82006170075a7 */ /* 0x000e24000800017f */
[----:B0-----:R-:W-:Y:S05]  /*237a0*/  @!P0 BRA `(.L_x_1894) ;  /* 0x0000007000208947 */ /* 0x001fea0003800000 */
.L_x_2064:
[----:B------:R-:W-:Y:S05]  /*237b0*/  BSYNC B1 ;  /* 0x0000000000017941 */ /* 0x000fea0003800000 */
.L_x_1893:
        /* <DEDUP_REMOVED lines=10> */
.L_x_2065:
[----:B------:R-:W-:Y:S05]  /*23860*/  BSYNC B2 ;  /* 0x0000000000027941 */ /* 0x000fea0003800000 */
.L_x_1897:
        /* <DEDUP_REMOVED lines=9> */
.L_x_1900:
[----:B------:R-:W-:Y:S05]  /*23900*/  BSYNC B2 ;  /* 0x0000000000027941 */ /* 0x000fea0003800000 */
.L_x_1899:
        /* <DEDUP_REMOVED lines=8> */
[----:B------:R-:W-:Y:S01]  /*23990*/  VIADD R13, R11, 0x18400 ;  /* 0x000184000b0d7836 */ /* 0x000fe20000000000 */
[----:B------:R-:W-:Y:S01]  /*239a0*/  UIADD3.X UR5, URZ, UR37, URZ, UP0, !UPT ;  /* 0x000000253f057290 */ /* 0x000fe200087fe43f */
[----:B------:R-:W-:Y:S01]  /*239b0*/  UMOV UR6, 0x0 ;  /* 0x0000000000067882 */ /* 0x000fe20000000000 */
[----:B------:R-:W-:-:S10]  /*239c0*/  UMOV UR7, 0x12f00000 ;  /* 0x12f0000000077882 */ /* 0x000fd40000000000 */
.L_x_1901:
        /* <DEDUP_REMOVED lines=10> */
[----:B------:R-:W-:Y:S01]  /*23a70*/  IMAD.MOV.U32 R15, RZ, RZ, 0x40 ;  /* 0x00000040ff0f7424 */ /* 0x000fe200078e00ff */
[----:B------:R-:W-:Y:S01]  /*23a80*/  PLOP3.LUT P0, PT, PT, PT, PT, 0x80, 0x0 ;  /* 0x000000000000781c */ /* 0x000fe20003f0f070 */
[----:B------:R-:W-:Y:S01]  /*23a90*/  VIADD R13, R11, 0x1b400 ;  /* 0x0001b4000b0d7836 */ /* 0x000fe20000000000 */
[----:B------:R-:W-:Y:S01]  /*23aa0*/  UMOV UR6, 0x0 ;  /* 0x0000000000067882 */ /* 0x000fe20000000000 */
[----:B------:R-:W-:Y:S01]  /*23ab0*/  UMOV UR7, 0x12f00000 ;  /* 0x12f0000000077882 */ /* 0x000fe20000000000 */
[----:B------:R-:W-:-:S15]  /*23ac0*/  R2UR UR10, R15 ;  /* 0x000000000f0a72ca */ /* 0x000fde00000e0000 */
.L_x_1902:
        /* <DEDUP_REMOVED lines=15> */
.L_x_1903:
        /* <DEDUP_REMOVED lines=13> */
.L_x_2066:
[----:B------:R-:W-:Y:S05]  /*23c90*/  BSYNC B2 ;  /* 0x0000000000027941 */ /* 0x000fea0003800000 */
.L_x_1904:
[----:B------:R-:W-:Y:S01]  /*23ca0*/  BSSY B2, `(.L_x_1906) ;  /* 0x000000b000027945 */ /* 0x000fe20003800000 */
[----:B------:R-:W-:Y:S02]  /*23cb0*/  IMAD.MOV.U32 R10, RZ, RZ, 0x0 ;  /* 0x00000000ff0a7424 */ /* 0x000fe400078e00ff */
[----:B------:R-:W-:Y:S01]  /*23cc0*/  IMAD.MOV.U32 R11, RZ, RZ, 0x12f00000 ;  /* 0x12f00000ff0b7424 */ /* 0x000fe200078e00ff */
[----:B------:R-:W-:Y:S06]  /*23cd0*/  @P1 BRA `(.L_x_1907) ;  /* 0x00000000001c1947 */ /* 0x000fec0003800000 */
[----:B------:R-:W2:Y:S01]  /*23ce0*/  S2R R13, SR_TID.X ;  /* 0x00000000000d7919 */ /* 0x000ea20000002100 */
[----:B01----:R-:W-:-:S04]  /*23cf0*/  IMAD.MOV.U32 R12, RZ, RZ, 0x6000 ;  /* 0x00006000ff0c7424 */ /* 0x003fc800078e00ff */
[----:B------:R3:W-:Y:S01]  /*23d00*/  SYNCS.ARRIVE.TRANS64 RZ, [R3+URZ+0x2a8b0], R12 ;  /* 0x02a8b00c03ff79a7 */ /* 0x0007e2000800003f */
[----:B--2---:R-:W-:-:S04]  /*23d10*/  LOP3.LUT R13, R13, 0x1f, RZ, 0xc0, !PT ;  /* 0x0000001f0d0d7812 */ /* 0x004fc800078ec0ff */
[----:B------:R-:W-:-:S13]  /*23d20*/  ISETP.NE.AND P0, PT, R13, RZ, PT ;  /* 0x000000ff0d00720c */ /* 0x000fda0003f05270 */
[----:B---3--:R-:W-:Y:S05]  /*23d30*/  @!P0 BRA `(.L_x_1907) ;  /* 0x0000000000048947 */ /* 0x008fea0003800000 */
[----:B------:R-:W-:Y:S01]  /*23d40*/  BPT.TRAP 0x1 ;  /* 0x000000040000795c */ /* 0x000fe20000300000 */
.L_x_1907:
[----:B------:R-:W-:Y:S05]  /*23d50*/  BSYNC B2 ;  /* 0x0000000000027941 */ /* 0x000fea0003800000 */
.L_x_1906:
        /* <DEDUP_REMOVED lines=9> */
.L_x_1908:
        /* <DEDUP_REMOVED lines=10> */
[----:B------:R-:W-:Y:S01]  /*23e90*/  R2UR UR10, R15 ;  /* 0x000000000f0a72ca */ /* 0x000fe200000e0000 */
[----:B------:R-:W-:Y:S01]  /*23ea0*/  VIADD R12, R12, 0x3400 ;  /* 0x000034000c0c7836 */ /* 0x000fe20000000000 */
[----:B------:R-:W-:Y:S02]  /*23eb0*/  R2UR UR6, R10 ;  /* 0x000000000a0672ca */ /* 0x000fe400000e0000 */
[----:B------:R-:W-:Y:S02]  /*23ec0*/  R2UR UR7, R11 ;  /* 0x000000000b0772ca */ /* 0x000fe400000e0000 */
[----:B------:R-:W-:-:S13]  /*23ed0*/  PLOP3.LUT P0, PT, PT, PT, PT, 0x80, 0x0 ;  /* 0x000000000000781c */ /* 0x000fda0003f0f070 */
.L_x_1909:
        /* <DEDUP_REMOVED lines=10> */
.L_x_1896:
[----:B------:R-:W-:Y:S05]  /*23f80*/  BSYNC B1 ;  /* 0x0000000000017941 */ /* 0x000fea0003800000 */
.L_x_1895:
        /* <DEDUP_REMOVED lines=9> */
.L_x_1925:
        /* <DEDUP_REMOVED lines=11> */
.L_x_2067:
[----:B------:R-:W-:Y:S05]  /*240d0*/  BSYNC B2 ;  /* 0x0000000000027941 */ /* 0x000fea0003800000 */
.L_x_1912:
        /* <DEDUP_REMOVED lines=9> */
.L_x_1915:
[----:B------:R-:W-:Y:S05]  /*24170*/  BSYNC B2 ;  /* 0x0000000000027941 */ /* 0x000fea0003800000 */
.L_x_1914:
[----:B------:R-:W-:Y:S01]  /*24180*/  IMAD.MOV.U32 R10, RZ, RZ, RZ ;  /* 0x000000ffff0a7224 */ /* 0x000fe200078e00ff */
[----:B------:R-:W-:Y:S01]  /*24190*/  UIADD3 UR4, UP0, UR36, 0x570, URZ ;  /* 0x0000057024047890 */ /* 0x000fe2000ff1e03f */
[----:B------:R-:W-:Y:S01]  /*241a0*/  IMAD R3, R25, 0x9000, R23 ;  /* 0x0000900019037824 */ /* 0x000fe200078e0217 */
[----:B------:R-:W-:Y:S01]  /*241b0*/  PLOP3.LUT P1, PT, PT, PT, PT, 0x80, 0x0 ;  /* 0x000000000000781c */ /* 0x000fe20003f2f070 */
[----:B0-----:R-:W-:Y:S01]  /*241c0*/  IMAD R6, R12, 0x60, R0 ;  /* 0x000000600c067824 */ /* 0x001fe200078e0200 */
[----:B------:R-:W-:Y:S01]  /*241d0*/  R2UR UR10, R10 ;  /* 0x000000000a0a72ca */ /* 0x000fe200000e0000 */
[----:B------:R-:W-:Y:S01]  /*241e0*/  VIADD R13, R3, 0x18400 ;  /* 0x00018400030d7836 */ /* 0x000fe20000000000 */
[----:B------:R-:W-:Y:S01]  /*241f0*/  IADD3 R14, R11, 0x2a890, RZ ;  /* 0x0002a8900b0e7810 */ /* 0x000fe20007ffe0ff */
[----:B------:R-:W-:Y:S01]  /*24200*/  UIADD3.X UR5, URZ, UR37, URZ, UP0, !UPT ;  /* 0x000000253f057290 */ /* 0x000fe200087fe43f */
[----:B------:R-:W-:Y:S01]  /*24210*/  UMOV UR6, 0x0 ;  /* 0x0000000000067882 */ /* 0x000fe20000000000 */
[----:B------:R-:W-:-:S10]  /*24220*/  UMOV UR7, 0x12f00000 ;  /* 0x12f0000000077882 */ /* 0x000fd40000000000 */
.L_x_1916:
        /* <DEDUP_REMOVED lines=16> */
.L_x_1917:
        /* <DEDUP_REMOVED lines=15> */
.L_x_1918:
        /* <DEDUP_REMOVED lines=13> */
.L_x_2068:
[----:B------:R-:W-:Y:S05]  /*244f0*/  BSYNC B2 ;  /* 0x0000000000027941 */ /* 0x000fea0003800000 */
.L_x_1919:
[----:B------:R-:W-:Y:S01]  /*24500*/  BSSY B2, `(.L_x_1921) ;  /* 0x000000b000027945 */ /* 0x000fe20003800000 */
[----:B01----:R-:W-:Y:S02]  /*24510*/  IMAD.MOV.U32 R2, RZ, RZ, 0x0 ;  /* 0x00000000ff027424 */ /* 0x003fe400078e00ff */
[----:B------:R-:W-:Y:S01]  /*24520*/  IMAD.MOV.U32 R3, RZ, RZ, 0x12f00000 ;  /* 0x12f00000ff037424 */ /* 0x000fe200078e00ff */
[----:B------:R-:W-:Y:S06]  /*24530*/  @P2 BRA `(.L_x_1922) ;  /* 0x00000000001c2947 */ /* 0x000fec0003800000 */
[----:B------:R-:W0:Y:S01]  /*24540*/  S2R R15, SR_TID.X ;  /* 0x00000000000f7919 */ /* 0x000e220000002100 */
[----:B------:R-:W-:-:S04]  /*24550*/  IMAD.MOV.U32 R14, RZ, RZ, 0x6000 ;  /* 0x00006000ff0e7424 */ /* 0x000fc800078e00ff */
[----:B------:R1:W-:Y:S01]  /*24560*/  SYNCS.ARRIVE.TRANS64 RZ, [R11+URZ+0x2a8b0], R14 ;  /* 0x02a8b00e0bff79a7 */ /* 0x0003e2000800003f */
[----:B0-----:R-:W-:-:S04]  /*24570*/  LOP3.LUT R15, R15, 0x1f, RZ, 0xc0, !PT ;  /* 0x0000001f0f0f7812 */ /* 0x001fc800078ec0ff */
[----:B------:R-:W-:-:S13]  /*24580*/  ISETP.NE.AND P1, PT, R15, RZ, PT ;  /* 0x000000ff0f00720c */ /* 0x000fda0003f25270 */
[----:B-1----:R-:W-:Y:S05]  /*24590*/  @!P1 BRA `(.L_x_1922) ;  /* 0x0000000000049947 */ /* 0x002fea0003800000 */
[----:B------:R-:W-:Y:S01]  /*245a0*/  BPT.TRAP 0x1 ;  /* 0x000000040000795c */ /* 0x000fe20000300000 */
.L_x_1922:
[----:B------:R-:W-:Y:S05]  /*245b0*/  BSYNC B2 ;  /* 0x0000000000027941 */ /* 0x000fea0003800000 */
.L_x_1921:
[----:B------:R-:W-:Y:S01]  /*245c0*/  R2UR UR6, R2 ;  /* 0x00000000020672ca */ /* 0x000fe200000e0000 */
[----:B------:R-:W-:Y:S01]  /*245d0*/  UIADD3 UR4, UP0, UR36, 0x670, URZ ;  /* 0x0000067024047890 */ /* 0x000fe2000ff1e03f */
[----:B------:R-:W-:Y:S02]  /*245e0*/  R2UR UR7, R3 ;  /* 0x00000000030772ca */ /* 0x000fe400000e0000 */
[----:B------:R-:W-:Y:S01]  /*245f0*/  R2UR UR10, R10 ;  /* 0x000000000a0a72ca */ /* 0x000fe200000e0000 */
[----:B------:R-:W-:Y:S01]  /*24600*/  IMAD R10, R25, 0x6000, R23 ;  /* 0x00006000190a7824 */ /* 0x000fe200078e0217 */
[----:B------:R-:W-:Y:S01]  /*24610*/  PLOP3.LUT P1, PT, PT, PT, PT, 0x80, 0x0 ;  /* 0x000000000000781c */ /* 0x000fe20003f2f070 */
[----:B------:R-:W-:Y:S01]  /*24620*/  UIADD3.X UR5, URZ, UR37, URZ, UP0, !UPT ;  /* 0x000000253f057290 */ /* 0x000fe200087fe43f */
[----:B------:R-:W-:Y:S01]  /*24630*/  IADD3 R11, R11, 0x2a8b0, RZ ;  /* 0x0002a8b00b0b7810 */ /* 0x000fe20007ffe0ff */
[----:B------:R-:W-:-:S10]  /*24640*/  VIADD R14, R10, 0x400 ;  /* 0x000004000a0e7836 */ /* 0x000fd40000000000 */
.L_x_1923:
        /* <DEDUP_REMOVED lines=15> */
.L_x_1924:
        /* <DEDUP_REMOVED lines=10> */
.L_x_1911:
[----:B------:R-:W-:Y:S05]  /*247e0*/  BSYNC B1 ;  /* 0x0000000000017941 */ /* 0x000fea0003800000 */
.L_x_1910:
        /* <DEDUP_REMOVED lines=8> */
.L_x_1889:
[----:B------:R-:W-:Y:S05]  /*24870*/  BSYNC B0 ;  /* 0x0000000000007941 */ /* 0x000fea0003800000 */
.L_x_1888:
[----:B------:R-:W1:Y:S01]  /*24880*/  LDC R0, c[0x0][0x448] ;  /* 0x00011200ff007b82 */ /* 0x000e620000000800 */
[----:B------:R-:W-:Y:S01]  /*24890*/  VIADD R5, R28, 0x7f ;  /* 0x0000007f1c057836 */ /* 0x000fe20000000000 */
[----:B------:R-:W-:Y:S06]  /*248a0*/  @!P0 WARPSYNC.ALL ;  /* 0x0000000000008948 */ /* 0x000fec0003800000 */
[----:B------:R-:W2:Y:S08]  /*248b0*/  LDC.64 R2, c[0x0][0x9e0] ;  /* 0x00027800ff027b82 */ /* 0x000eb00000000a00 */
[----:B------:R-:W-:Y:S01]  /*248c0*/  @!P0 BAR.SYNC.DEFER_BLOCKING 0xc, 0x180 ;  /* 0x0306000000008b1d */ /* 0x000fe20000010000 */
[----:B-1----:R-:W-:-:S02]  /*248d0*/  ISETP.NE.AND P1, PT, R0, 0x1, PT ;  /* 0x000000010000780c */ /* 0x002fc40003f25270 */
[----:B--2---:R-:W-:-:S11]  /*248e0*/  ISETP.GE.AND P2, PT, R3, 0x1, PT ;  /* 0x000000010300780c */ /* 0x004fd60003f46270 */
[----:B------:R-:W1:Y:S08]  /*248f0*/  @P1 LDC R0, c[0x0][0x44c] ;  /* 0x00011300ff001b82 */ /* 0x000e700000000800 */
[----:B------:R-:W2:Y:S01]  /*24900*/  @P1 LDC R11, c[0x0][0x450] ;  /* 0x00011400ff0b1b82 */ /* 0x000ea20000000800 */
[----:B-1----:R-:W-:-:S05]  /*24910*/  @P1 IMAD.HI.U32 R0, R5, R0, RZ ;  /* 0x0000000005001227 */ /* 0x002fca00078e00ff */
[----:B--2---:R-:W-:-:S05]  /*24920*/  @P1 SHF.R.U32.HI R5, RZ, R11, R0 ;  /* 0x0000000bff051219 */ /* 0x004fca0000011600 */
[----:B------:R-:W-:-:S04]  /*24930*/  IMAD.IADD R11, R8, 0x1, R5 ;  /* 0x00000001080b7824 */ /* 0x000fc800078e0205 */
[----:B------:R-:W-:Y:S01]  /*24940*/  IMAD.IADD R2, R11, 0x1, R2 ;  /* 0x000000010b027824 */ /* 0x000fe200078e0202 */
[----:B------:R-:W-:Y:S06]  /*24950*/  @!P2 BRA `(.L_x_1926) ;  /* 0x000000000048a947 */ /* 0x000fec0003800000 */
[C---:B------:R-:W-:Y:S01]  /*24960*/  ISETP.GT.AND P0, PT, R11.reuse, RZ, PT ;  /* 0x000000ff0b00720c */ /* 0x040fe20003f04270 */
[----:B------:R-:W-:Y:S01]  /*24970*/  BSSY B0, `(.L_x_1927) ;  /* 0x000000e000007945 */ /* 0x000fe20003800000 */
[----:B------:R-:W-:-:S11]  /*24980*/  IADD3 R0, R11, -0x1, RZ ;  /* 0xffffffff0b007810 */ /* 0x000fd60007ffe0ff */
        /* <DEDUP_REMOVED lines=8> */
.L_x_1928:
[----:B------:R-:W-:-:S13]  /*24a10*/  ISETP.NE.AND P0, PT, R3, 0x1, PT ;  /* 0x000000010300780c */ /* 0x000fda0003f05270 */
[----:B------:R-:W1:Y:S02]  /*24a20*/  @P0 LDC.64 R4, c[0x0][0x9e8] ;  /* 0x00027a00ff040b82 */ /* 0x000e640000000a00 */
[----:B-1----:R-:W-:-:S05]  /*24a30*/  @P0 IMAD.HI.U32 R4, R0, R4, RZ ;  /* 0x0000000400040227 */ /* 0x002fca00078e00ff */
[----:B------:R-:W-:-:S07]  /*24a40*/  @P0 SHF.R.U32.HI R0, RZ, R5, R4 ;  /* 0x00000005ff000219 */ /* 0x000fce0000011604 */
.L_x_1929:
[----:B------:R-:W-:Y:S05]  /*24a50*/  BSYNC B0 ;  /* 0x0000000000007941 */ /* 0x000fea0003800000 */
.L_x_1927:
[----:B------:R-:W-:-:S05]  /*24a60*/  IMAD R5, R0, R3, R3 ;  /* 0x0000000300057224 */ /* 0x000fca00078e0203 */
[----:B------:R-:W-:-:S07]  /*24a70*/  VIMNMX R2, R2, R5, PT ;  /* 0x0000000502027248 */ /* 0x000fce0003fe0100 */
.L_x_1926:
[----:B------:R-:W1:Y:S01]  /*24a80*/  @P1 LDC R5, c[0x0][0x44c] ;  /* 0x00011300ff051b82 */ /* 0x000e620000000800 */
[----:B------:R-:W-:Y:S01]  /*24a90*/  VIADD R2, R2, 0x5f ;  /* 0x0000005f02027836 */ /* 0x000fe20000000000 */
[----:B------:R-:W-:Y:S01]  /*24aa0*/  ULDC UR4, c[0x0][0x9dc] ;  /* 0x0002770000047ab9 */ /* 0x000fe20000000800 */
[----:B------:R-:W-:Y:S02]  /*24ab0*/  IMAD.MOV.U32 R0, RZ, RZ, R28 ;  /* 0x000000ffff007224 */ /* 0x000fe400078e001c */
[----:B------:R-:W-:-:S03]  /*24ac0*/  IMAD.HI R2, R2, 0x2aaaaaab, RZ ;  /* 0x2aaaaaab02027827 */ /* 0x000fc600078e02ff */
[----:B------:R-:W2:Y:S01]  /*24ad0*/  @P1 LDC R4, c[0x0][0x450] ;  /* 0x00011400ff041b82 */ /* 0x000ea20000000800 */
[----:B-1----:R-:W-:-:S05]  /*24ae0*/  @P1 IMAD.HI.U32 R5, R28, R5, RZ ;  /* 0x000000051c051227 */ /* 0x002fca00078e00ff */
[----:B--2---:R-:W-:Y:S02]  /*24af0*/  @P1 SHF.R.U32.HI R0, RZ, R4, R5 ;  /* 0x00000004ff001219 */ /* 0x004fe40000011605 */
[----:B------:R-:W-:Y:S02]  /*24b00*/  SHF.R.U32.HI R5, RZ, 0x1f, R2 ;  /* 0x0000001fff057819 */ /* 0x000fe40000011602 */
[----:B------:R-:W-:Y:S02]  /*24b10*/  IADD3 R7, R7, R0, RZ ;  /* 0x0000000007077210 */ /* 0x000fe40007ffe0ff */
[----:B------:R-:W-:-:S03]  /*24b20*/  LEA.HI.SX32 R2, R2, R5, 0x1c ;  /* 0x0000000502027211 */ /* 0x000fc600078fe2ff */
[----:B------:R-:W-:Y:S01]  /*24b30*/  VIADD R0, R7, -UR4 ;  /* 0x8000000407007c36 */ /* 0x000fe20008000000 */
[----:B------:R-:W-:-:S05]  /*24b40*/  VIMNMX R24, R9, R2, PT ;  /* 0x0000000209187248 */ /* 0x000fca0003fe0100 */
[----:B------:R1:W-:Y:S01]  /*24b50*/  STL [R1+0x24], R24 ;  /* 0x0000241801007387 */ /* 0x0003e20000100800 */
[----:B------:R-:W-:Y:S05]  /*24b60*/  @!P2 BRA `(.L_x_1930) ;  /* 0x000000000044a947 */ /* 0x000fea0003800000 */
[----:B------:R-:W-:Y:S01]  /*24b70*/  ISETP.GT.AND P0, PT, R7, -0x1, PT ;  /* 0xffffffff0700780c */ /* 0x000fe20003f04270 */
[----:B------:R-:W-:-:S12]  /*24b80*/  BSSY B0, `(.L_x_1931) ;  /* 0x000000d000007945 */ /* 0x000fd80003800000 */
[----:B------:R-:W-:Y:S05]  /*24b90*/  @P0 BRA `(.L_x_1932) ;  /* 0x00000000001c0947 */ /* 0x000fea0003800000 */
[----:B------:R-:W-:Y:S02]  /*24ba0*/  ISETP.NE.AND P0, PT, R3, 0x1, PT ;  /* 0x000000010300780c */ /* 0x000fe40003f05270 */
[----:B------:R-:W-:-:S11]  /*24bb0*/  LOP3.LUT R7, RZ, R7, RZ, 0x33, !PT ;  /* 0x00000007ff077212 */ /* 0x000fd600078e33ff */
[----:B------:R-:W2:Y:S02]  /*24bc0*/  @P0 LDC.64 R4, c[0x0][0x9e8] ;  /* 0x00027a00ff040b82 */ /* 0x000ea40000000a00 */
[----:B--2---:R-:W-:-:S05]  /*24bd0*/  @P0 IMAD.HI.U32 R4, R7, R4, RZ ;  /* 0x0000000407040227 */ /* 0x004fca00078e00ff */
[----:B------:R-:W-:-:S04]  /*24be0*/  @P0 SHF.R.U32.HI R7, RZ, R5, R4 ;  /* 0x00000005ff070219 */ /* 0x000fc80000011604 */
[----:B------:R-:W-:Y:S01]  /*24bf0*/  LOP3.LUT R7, RZ, R7, RZ, 0x33, !PT ;  /* 0x00000007ff077212 */ /* 0x000fe200078e33ff */
[----:B------:R-:W-:Y:S06]  /*24c00*/  BRA `(.L_x_1933) ;  /* 0x0000000000107947 */ /* 0x000fec0003800000 */
.L_x_1932:
[----:B------:R-:W-:-:S13]  /*24c10*/  ISETP.NE.AND P0, PT, R3, 0x1, PT ;  /* 0x000000010300780c */ /* 0x000fda0003f05270 */
[----:B------:R-:W2:Y:S02]  /*24c20*/  @P0 LDC.64 R4, c[0x0][0x9e8] ;  /* 0x00027a00ff040b82 */ /* 0x000ea40000000a00 */
[----:B--2---:R-:W-:-:S05]  /*24c30*/  @P0 IMAD.HI.U32 R4, R7, R4, RZ ;  /* 0x0000000407040227 */ /* 0x004fca00078e00ff */
[----:B------:R-:W-:-:S07]  /*24c40*/  @P0 SHF.R.U32.HI R7, RZ, R5, R4 ;  /* 0x00000005ff070219 */ /* 0x000fce0000011604 */
.L_x_1933:
[----:B------:R-:W-:Y:S05]  /*24c50*/  BSYNC B0 ;  /* 0x0000000000007941 */ /* 0x000fea0003800000 */
.L_x_1931:
[----:B------:R-:W-:-:S05]  /*24c60*/  IMAD R3, R7, R3, RZ ;  /* 0x0000000307037224 */ /* 0x000fca00078e02ff */
[----:B------:R-:W-:-:S07]  /*24c70*/  VIMNMX R0, R0, R3, !PT ;  /* 0x0000000300007248 */ /* 0x000fce0007fe0100 */
.L_x_1930:
[----:B------:R-:W-:Y:S01]  /*24c80*/  IMAD.HI R0, R0, 0x2aaaaaab, RZ ;  /* 0x2aaaaaab00007827 */ /* 0x000fe200078e02ff */
[----:B------:R-:W-:Y:S04]  /*24c90*/  BSSY B7, `(.L_x_1934) ;  /* 0x000037d000077945 */ /* 0x000fe80003800000 */
[----:B------:R-:W-:-:S04]  /*24ca0*/  SHF.R.U32.HI R3, RZ, 0x1f, R0 ;  /* 0x0000001fff037819 */ /* 0x000fc80000011600 */
[----:B------:R-:W-:-:S04]  /*24cb0*/  LEA.HI.SX32 R3, R0, R3, 0x1c ;  /* 0x0000000300037211 */ /* 0x000fc800078fe2ff */
[----:B------:R-:W-:-:S04]  /*24cc0*/  VIMNMX R2, RZ, R3, !PT ;  /* 0x00000003ff027248 */ /* 0x000fc80007fe0100 */
[----:B------:R-:W-:Y:S01]  /*24cd0*/  ISETP.GT.AND P0, PT, R24, R2, PT ;  /* 0x000000021800720c */ /* 0x000fe20003f04270 */
[----:B------:R2:W-:-:S12]  /*24ce0*/  STL [R1+0x8], R2 ;  /* 0x0000080201007387 */ /* 0x0005d80000100800 */
[----:B--2---:R-:W-:Y:S05]  /*24cf0*/  @P0 BRA `(.L_x_1935) ;  /* 0x0000000000440947 */ /* 0x004fea0003800000 */
[----:B------:R-:W2:Y:S02]  /*24d00*/  S2R R2, SR_TID.X ;  /* 0x0000000000027919 */ /* 0x000ea40000002100 */
[----:B--2---:R-:W-:-:S04]  /*24d10*/  LOP3.LUT R2, R2, 0x7f, RZ, 0xc0, !PT ;  /* 0x0000007f02027812 */ /* 0x004fc800078ec0ff */
[----:B------:R-:W-:-:S13]  /*24d20*/  ISETP.NE.AND P0, PT, R2, RZ, PT ;  /* 0x000000ff0200720c */ /* 0x000fda0003f05270 */
[----:B------:R-:W-:Y:S05]  /*24d30*/  @P0 BRA `(.L_x_1936) ;  /* 0x0000003400c80947 */ /* 0x000fea0003800000 */
[----:B------:R-:W2:Y:S01]  /*24d40*/  S2R R5, SR_LANEID ;  /* 0x0000000000057919 */ /* 0x000ea20000000000 */
[----:B------:R-:W-:Y:S01]  /*24d50*/  VOTEU.ANY UR4, UPT, PT ;  /* 0x0000000000047886 */ /* 0x000fe200038e0100 */
[----:B------:R-:W3:Y:S01]  /*24d60*/  LDC.64 R2, c[0x0][0xc60] ;  /* 0x00031800ff027b82 */ /* 0x000ee20000000a00 */
[----:B------:R-:W2:Y:S02]  /*24d70*/  FLO.U32 R0, UR4 ;  /* 0x0000000400007d00 */ /* 0x000ea400080e0000 */
[----:B--2---:R-:W-:-:S06]  /*24d80*/  ISETP.EQ.U32.AND P0, PT, R0, R5, PT ;  /* 0x000000050000720c */ /* 0x004fcc0003f02070 */
[----:B------:R-:W3:Y:S07]  /*24d90*/  POPC R5, UR4 ;  /* 0x0000000400057d09 */ /* 0x000eee0008000000 */
[----:B---3--:R-:W2:Y:S01]  /*24da0*/  @P0 ATOMG.E.ADD.STRONG.GPU PT, R3, desc[UR60][R2.64], R5 ;  /* 0x00000005020309a8 */ /* 0x008ea200081ee1fc */
[----:B------:R-:W3:Y:S02]  /*24db0*/  S2R R4, SR_LTMASK ;  /* 0x0000000000047919 */ /* 0x000ee40000003900 */
[----:B---3--:R-:W-:-:S04]  /*24dc0*/  LOP3.LUT R4, R4, UR4, RZ, 0xc0, !PT ;  /* 0x0000000404047c12 */ /* 0x008fc8000f8ec0ff */
[----:B------:R-:W3:Y:S01]  /*24dd0*/  POPC R7, R4 ;  /* 0x0000000400077309 */ /* 0x000ee20000000000 */
[----:B--2---:R-:W3:Y:S02]  /*24de0*/  SHFL.IDX PT, R0, R3, R0, 0x1f ;  /* 0x00001f0003007589 */ /* 0x004ee400000e0000 */
[----:B---3--:R-:W-:Y:S01]  /*24df0*/  IADD3 R16, R0, UR38, R7 ;  /* 0x0000002600107c10 */ /* 0x008fe2000fffe007 */
[----:B------:R-:W-:Y:S06]  /*24e00*/  BRA `(.L_x_1936) ;  /* 0x0000003400947947 */ /* 0x000fec0003800000 */
.L_x_1935:
        /* <DEDUP_REMOVED lines=8> */
[----:B------:R-:W-:Y:S01]  /*24e90*/  IMAD.U32 R4, RZ, RZ, UR6 ;  /* 0x00000006ff047e24 */ /* 0x000fe2000f8e00ff */
[----:B------:R-:W-:Y:S01]  /*24ea0*/  MOV R5, UR7 ;  /* 0x0000000700057c02 */ /* 0x000fe20008000f00 */
[----:B------:R-:W2:Y:S01]  /*24eb0*/  LDC.64 R2, c[0x4][R2] ;  /* 0x0100000002027b82 */ /* 0x000ea20000000a00 */
[----:B0-----:R-:W-:Y:S01]  /*24ec0*/  IMAD.U32 R6, RZ, RZ, UR8 ;  /* 0x00000008ff067e24 */ /* 0x001fe2000f8e00ff */
[----:B------:R-:W-:Y:S01]  /*24ed0*/  MOV R11, UR5 ;  /* 0x00000005000b7c02 */ /* 0x000fe20008000f00 */
[----:B------:R-:W-:Y:S02]  /*24ee0*/  IMAD.U32 R7, RZ, RZ, UR9 ;  /* 0x00000009ff077e24 */ /* 0x000fe4000f8e00ff */
[----:B------:R-:W-:-:S02]  /*24ef0*/  IMAD.U32 R10, RZ, RZ, UR4 ;  /* 0x00000004ff0a7e24 */ /* 0x000fc4000f8e00ff */
[----:B------:R-:W-:Y:S02]  /*24f00*/  IMAD.MOV.U32 R8, RZ, RZ, 0x70 ;  /* 0x00000070ff087424 */ /* 0x000fe400078e00ff */
[----:B------:R-:W-:Y:S02]  /*24f10*/  IMAD.MOV.U32 R12, RZ, RZ, 0x1 ;  /* 0x00000001ff0c7424 */ /* 0x000fe400078e00ff */
[----:B------:R-:W-:-:S07]  /*24f20*/  IMAD.MOV.U32 R13, RZ, RZ, RZ ;  /* 0x000000ffff0d7224 */ /* 0x000fce00078e00ff */
[----:B------:R-:W-:-:S07]  /*24f30*/  LEPC R20, `(.L_x_1938) ;  /* 0x000000001014794e */ /* 0x000fce0000000000 */
[----:B-12---:R-:W-:Y:S05]  /*24f40*/  CALL.ABS.NOINC R2 ;  /* 0x0000000002007343 */ /* 0x006fea0003c00000 */
.L_x_1938:
[----:B------:R-:W-:Y:S05]  /*24f50*/  BSYNC B6 ;  /* 0x0000000000067941 */ /* 0x000fea0003800000 */
.L_x_1937:
[----:B------:R-:W-:Y:S01]  /*24f60*/  IADD3 R0, R23, 0x400, RZ ;  /* 0x0000040017007810 */ /* 0x000fe20007ffe0ff */
[----:B------:R-:W-:Y:S03]  /*24f70*/  BSSY B6, `(.L_x_1939) ;  /* 0x0000022000067945 */ /* 0x000fe60003800000 */
[----:B------:R-:W-:-:S13]  /*24f80*/  LOP3.LUT P0, RZ, R0, 0x3ff, RZ, 0xc0, !PT ;  /* 0x000003ff00ff7812 */ /* 0x000fda000780c0ff */
[----:B------:R-:W-:Y:S05]  /*24f90*/  @!P0 BRA `(.L_x_1940) ;  /* 0x00000000007c8947 */ /* 0x000fea0003800000 */
[----:B------:R-:W-:Y:S01]  /*24fa0*/  MOV R17, 0x0 ;  /* 0x0000000000117802 */ /* 0x000fe20000000f00 */
[----:B------:R-:W-:Y:S01]  /*24fb0*/  ULDC.64 UR6, c[0x4][0x90] ;  /* 0x0100240000067ab9 */ /* 0x000fe20000000a00 */
[----:B------:R-:W-:Y:S01]  /*24fc0*/  ULDC.64 UR8, c[0x4][0x98] ;  /* 0x0100260000087ab9 */ /* 0x000fe20000000a00 */
[----:B------:R-:W-:Y:S01]  /*24fd0*/  ULDC.64 UR4, c[0x4][0x10] ;  /* 0x0100040000047ab9 */ /* 0x000fe20000000a00 */
[----:B------:R2:W3:Y:S01]  /*24fe0*/  LDC.64 R2, c[0x4][R17] ;  /* 0x0100000011027b82 */ /* 0x0004e20000000a00 */
[----:B------:R-:W-:Y:S01]  /*24ff0*/  IMAD.U32 R4, RZ, RZ, UR6 ;  /* 0x00000006ff047e24 */ /* 0x000fe2000f8e00ff */
[----:B------:R-:W-:Y:S01]  /*25000*/  MOV R7, UR9 ;  /* 0x0000000900077c02 */ /* 0x000fe20008000f00 */
[----:B------:R-:W-:Y:S01]  /*25010*/  IMAD.U32 R5, RZ, RZ, UR7 ;  /* 0x00000007ff057e24 */ /* 0x000fe2000f8e00ff */
[----:B------:R-:W-:Y:S01]  /*25020*/  MOV R12, 0x1 ;  /* 0x00000001000c7802 */ /* 0x000fe20000000f00 */
[----:B0-----:R-:W-:Y:S02]  /*25030*/  IMAD.U32 R6, RZ, RZ, UR8 ;  /* 0x00000008ff067e24 */ /* 0x001fe4000f8e00ff */
[----:B------:R-:W-:-:S02]  /*25040*/  IMAD.U32 R10, RZ, RZ, UR4 ;  /* 0x00000004ff0a7e24 */ /* 0x000fc4000f8e00ff */
[----:B------:R-:W-:Y:S02]  /*25050*/  IMAD.U32 R11, RZ, RZ, UR5 ;  /* 0x00000005ff0b7e24 */ /* 0x000fe4000f8e00ff */
[----:B------:R-:W-:Y:S02]  /*25060*/  IMAD.MOV.U32 R8, RZ, RZ, 0x70 ;  /* 0x00000070ff087424 */ /* 0x000fe400078e00ff */
[----:B--2---:R-:W-:-:S07]  /*25070*/  IMAD.MOV.U32 R13, RZ, RZ, RZ ;  /* 0x000000ffff0d7224 */ /* 0x004fce00078e00ff */
[----:B------:R-:W-:-:S07]  /*25080*/  LEPC R20, `(.L_x_1941) ;  /* 0x000000001014794e */ /* 0x000fce0000000000 */
[----:B-1-3--:R-:W-:Y:S05]  /*25090*/  CALL.ABS.NOINC R2 ;  /* 0x0000000002007343 */ /* 0x00afea0003c00000 */
.L_x_1941:
[----:B------:R0:W1:Y:S01]  /*250a0*/  LDC.64 R2, c[0x4][R17] ;  /* 0x0100000011027b82 */ /* 0x0000620000000a00 */
[----:B------:R-:W-:Y:S01]  /*250b0*/  ULDC.64 UR4, c[0x4][0x90] ;  /* 0x0100240000047ab9 */ /* 0x000fe20000000a00 */
[----:B------:R-:W-:Y:S01]  /*250c0*/  ULDC.64 UR6, c[0x4][0x98] ;  /* 0x0100260000067ab9 */ /* 0x000fe20000000a00 */
[----:B------:R-:W-:Y:S01]  /*250d0*/  ULDC.64 UR8, c[0x4][0x18] ;  /* 0x0100060000087ab9 */ /* 0x000fe20000000a00 */
        /* <DEDUP_REMOVED lines=8> */
[----:B0-----:R-:W-:-:S07]  /*25160*/  IMAD.MOV.U32 R13, RZ, RZ, RZ ;  /* 0x000000ffff0d7224 */ /* 0x001fce00078e00ff */
[----:B------:R-:W-:-:S07]  /*25170*/  LEPC R20, `(.L_x_1940) ;  /* 0x000000001014794e */ /* 0x000fce0000000000 */
[----:B-1----:R-:W-:Y:S05]  /*25180*/  CALL.ABS.NOINC R2 ;  /* 0x0000000002007343 */ /* 0x002fea0003c00000 */
.L_x_1940:
[----:B------:R-:W-:Y:S05]  /*25190*/  BSYNC B6 ;  /* 0x0000000000067941 */ /* 0x000fea0003800000 */
.L_x_1939:
[----:B------:R-:W-:Y:S01]  /*251a0*/  ULDC.64 UR4, c[0x0][0x9f8] ;  /* 0x00027e0000047ab9 */ /* 0x000fe20000000a00 */
[----:B------:R-:W2:Y:S01]  /*251b0*/  LDL R20, [R1] ;  /* 0x0000000001147983 */ /* 0x000ea20000100800 */
[----:B------:R-:W-:-:S03]  /*251c0*/  ISETP.NE.U32.AND P0, PT, RZ, UR4, PT ;  /* 0x00000004ff007c0c */ /* 0x000fc6000bf05070 */
[----:B------:R-:W3:Y:S01]  /*251d0*/  LDL R17, [R1+0x4] ;  /* 0x0000040001117983 */ /* 0x000ee20000100800 */
[----:B------:R-:W-:Y:S01]  /*251e0*/  ISETP.NE.AND.EX P0, PT, RZ, UR5, PT, P0 ;  /* 0x00000005ff007c0c */ /* 0x000fe2000bf05300 */
[----:B------:R-:W-:Y:S01]  /*251f0*/  IMAD.MOV.U32 R34, RZ, RZ, R19 ;  /* 0x000000ffff227224 */ /* 0x000fe200078e0013 */
[----:B------:R-:W4:Y:S01]  /*25200*/  LDC R0, c[0x0][0x430] ;  /* 0x00010c00ff007b82 */ /* 0x000f220000000800 */
[----:B------:R-:W0:Y:S01]  /*25210*/  S2R R21, SR_TID.X ;  /* 0x0000000000157919 */ /* 0x000e220000002100 */
[----:B------:R-:W-:-:S09]  /*25220*/  ULDC UR4, c[0x0][0x320] ;  /* 0x0000c80000047ab9 */ /* 0x000fd20000000800 */
[----:B------:R-:W1:Y:S01]  /*25230*/  @P0 LDC.64 R2, c[0x0][0x9f8] ;  /* 0x00027e00ff020b82 */ /* 0x000e620000000a00 */
[----:B0-----:R-:W-:Y:S01]  /*25240*/  LOP3.LUT R21, R21, 0x7f, RZ, 0xc0, !PT ;  /* 0x0000007f15157812 */ /* 0x001fe200078ec0ff */
[----:B-1----:R-:W-:-:S03]  /*25250*/  @P0 IMAD.WIDE R2, R19, 0x4, R2 ;  /* 0x0000000413020825 */ /* 0x002fc600078e0202 */
[----:B------:R-:W-:Y:S02]  /*25260*/  SHF.R.U32.HI R26, RZ, 0x3, R21 ;  /* 0x00000003ff1a7819 */ /* 0x000fe40000011615 */
[----:B------:R0:W3:Y:S01]  /*25270*/  @P0 LDG.E R34, desc[UR60][R2.64] ;  /* 0x0000003c02220981 */ /* 0x0000e2000c1e1900 */
[----:B----4-:R-:W-:Y:S01]  /*25280*/  ISETP.NE.AND P1, PT, R0, 0x1, PT ;  /* 0x000000010000780c */ /* 0x010fe20003f25270 */
[----:B------:R-:W1:-:S12]  /*25290*/  S2R R21, SR_TID.X ;  /* 0x0000000000157919 */ /* 0x000e580000002100 */
[----:B------:R-:W4:Y:S08]  /*252a0*/  @P1 LDC R4, c[0x0][0x434] ;  /* 0x00010d00ff041b82 */ /* 0x000f300000000800 */
[----:B------:R-:W0:Y:S01]  /*252b0*/  @P1 LDC R6, c[0x0][0x438] ;  /* 0x00010e00ff061b82 */ /* 0x000e220000000800 */
[----:B-1----:R-:W-:-:S04]  /*252c0*/  SHF.L.U32 R21, R21, 0x4, RZ ;  /* 0x0000000415157819 */ /* 0x002fc800000006ff */
[----:B------:R-:W-:Y:S01]  /*252d0*/  LOP3.LUT R21, R26, 0x70, R21, 0xf8, !PT ;  /* 0x000000701a157812 */ /* 0x000fe200078ef815 */
[----:B------:R-:W-:-:S04]  /*252e0*/  VIADD R26, R24, 0xffffffff ;  /* 0xffffffff181a7836 */ /* 0x000fc80000000000 */
[----:B------:R-:W-:Y:S01]  /*252f0*/  IMAD R5, R26, 0x60, R21 ;  /* 0x000000601a057824 */ /* 0x000fe200078e0215 */
[----:B------:R-:W-:Y:S01]  /*25300*/  LOP3.LUT R22, R22, 0xfffffff7, RZ, 0xc0, !PT ;  /* 0xfffffff716167812 */ /* 0x000fe200078ec0ff */
[----:B------:R-:W-:-:S03]  /*25310*/  UMOV UR5, 0xffffffff ;  /* 0xffffffff00057882 */ /* 0x000fc60000000000 */
[----:B--2---:R-:W-:Y:S02]  /*25320*/  ISETP.GE.AND P0, PT, R5, R20, PT ;  /* 0x000000140500720c */ /* 0x004fe40003f06270 */
[----:B------:R-:W1:Y:S02]  /*25330*/  S2R R20, SR_TID.X ;  /* 0x0000000000147919 */ /* 0x000e640000002100 */
[----:B------:R-:W-:Y:S01]  /*25340*/  ISETP.GT.U32.OR P0, PT, R21, 0x5f, P0 ;  /* 0x0000005f1500780c */ /* 0x000fe20000704470 */
[----:B---3--:R-:W-:-:S04]  /*25350*/  IMAD.IADD R5, R5, 0x1, R17 ;  /* 0x0000000105057824 */ /* 0x008fc800078e0211 */
[----:B----4-:R-:W-:-:S04]  /*25360*/  @P1 IMAD.HI.U32 R7, R5, R4, RZ ;  /* 0x0000000405071227 */ /* 0x010fc800078e00ff */
[----:B------:R-:W-:Y:S01]  /*25370*/  IMAD.MOV.U32 R4, RZ, RZ, R5 ;  /* 0x000000ffff047224 */ /* 0x000fe200078e0005 */
[----:B0-----:R-:W-:-:S03]  /*25380*/  @P1 SHF.R.U32.HI R4, RZ, R6, R7 ;  /* 0x00000006ff041219 */ /* 0x001fc60000011607 */
[----:B------:R-:W0:Y:S01]  /*25390*/  @!P0 LDC.64 R2, c[0x0][0x428] ;  /* 0x00010a00ff028b82 */ /* 0x000e220000000a00 */
[----:B------:R-:W-:-:S05]  /*253a0*/  IADD3 R6, -R4, RZ, RZ ;  /* 0x000000ff04067210 */ /* 0x000fca0007ffe1ff */
[----:B------:R-:W-:Y:S01]  /*253b0*/  IMAD R0, R0, R6, R5 ;  /* 0x0000000600007224 */ /* 0x000fe200078e0205 */
[----:B------:R-:W-:Y:S01]  /*253c0*/  @!P0 SHF.R.S32.HI R5, RZ, 0x1f, R4 ;  /* 0x0000001fff058819 */ /* 0x000fe20000011404 */
[----:B-1----:R-:W-:-:S05]  /*253d0*/  IMAD.SHL.U32 R20, R20, 0x8, RZ ;  /* 0x0000000814147824 */ /* 0x002fca00078e00ff */
[----:B------:R-:W-:-:S04]  /*253e0*/  LOP3.LUT R20, R20, 0x38, RZ, 0xc0, !PT ;  /* 0x0000003814147812 */ /* 0x000fc800078ec0ff */
[C---:B------:R-:W-:Y:S02]  /*253f0*/  LOP3.LUT R17, R20.reuse, 0x40, RZ, 0xfc, !PT ;  /* 0x0000004014117812 */ /* 0x040fe400078efcff */
[----:B------:R-:W-:Y:S02]  /*25400*/  ISETP.GE.AND P1, PT, R20, UR4, PT ;  /* 0x0000000414007c0c */ /* 0x000fe4000bf26270 */
[----:B------:R-:W-:Y:S01]  /*25410*/  SHF.R.S32.HI R8, RZ, 0x1f, R34 ;  /* 0x0000001fff087819 */ /* 0x000fe20000011422 */
[-C--:B0-----:R-:W-:Y:S01]  /*25420*/  @!P0 IMAD.WIDE.U32 R4, R34, R2.reuse, R4 ;  /* 0x0000000222048225 */ /* 0x081fe200078e0004 */
[----:B------:R-:W-:Y:S01]  /*25430*/  ISETP.GE.AND P2, PT, R17, UR4, PT ;  /* 0x0000000411007c0c */ /* 0x000fe2000bf46270 */
[----:B------:R-:W-:Y:S01]  /*25440*/  ULDC UR4, c[0x0][0x2f4] ;  /* 0x0000bd0000047ab9 */ /* 0x000fe20000000800 */
[----:B------:R-:W-:Y:S01]  /*25450*/  SEL R30, RZ, 0x1, P1 ;  /* 0x00000001ff1e7807 */ /* 0x000fe20000800000 */
[----:B------:R-:W-:Y:S01]  /*25460*/  @!P0 IMAD R6, R8, R2, RZ ;  /* 0x0000000208068224 */ /* 0x000fe200078e02ff */
[----:B------:R-:W-:Y:S01]  /*25470*/  SEL R2, RZ, 0xffffffff, P2 ;  /* 0xffffffffff027807 */ /* 0x000fe20001000000 */
[----:B------:R0:W-:Y:S02]  /*25480*/  STL [R1+0xc], R8 ;  /* 0x00000c0801007387 */ /* 0x0001e40000100800 */
[----:B------:R-:W-:-:S02]  /*25490*/  @!P0 IMAD R6, R34, R3, R6 ;  /* 0x0000000322068224 */ /* 0x000fc400078e0206 */
[----:B------:R-:W-:Y:S02]  /*254a0*/  IMAD.SHL.U32 R3, R2, 0x2, RZ ;  /* 0x0000000202037824 */ /* 0x000fe400078e00ff */
[----:B------:R-:W-:-:S03]  /*254b0*/  @!P0 IMAD.IADD R6, R5, 0x1, R6 ;  /* 0x0000000105068824 */ /* 0x000fc600078e0206 */
[----:B------:R-:W-:Y:S02]  /*254c0*/  LOP3.LUT R30, R3, 0x2, R30, 0xe2, !PT ;  /* 0x00000002031e7812 */ /* 0x000fe400078ee21e */
[----:B------:R-:W1:Y:S01]  /*254d0*/  @!P0 LDC.64 R2, c[0x0][0x418] ;  /* 0x00010600ff028b82 */ /* 0x000e620000000a00 */
[----:B------:R-:W-:Y:S01]  /*254e0*/  IMAD.U32 R5, RZ, RZ, UR39 ;  /* 0x00000027ff057e24 */ /* 0x000fe2000f8e00ff */
[----:B-1----:R-:W-:-:S04]  /*254f0*/  @!P0 LEA R2, P1, R4, R2, 0x2 ;  /* 0x0000000204028211 */ /* 0x002fc800078210ff */
[----:B------:R-:W-:Y:S02]  /*25500*/  @!P0 LEA.HI.X R3, R4, R3, R6, 0x2, P1 ;  /* 0x0000000304038211 */ /* 0x000fe400008f1406 */
[----:B------:R-:W-:-:S06]  /*25510*/  MOV R4, RZ ;  /* 0x000000ff00047202 */ /* 0x000fcc0000000f00 */
[----:B------:R1:W5:Y:S01]  /*25520*/  @!P0 LDG.E R4, desc[UR60][R2.64] ;  /* 0x0000003c02048981 */ /* 0x000362000c1e1900 */
[----:B------:R-:W-:Y:S02]  /*25530*/  ISETP.GT.U32.AND P0, PT, R21, 0x5f, PT ;  /* 0x0000005f1500780c */ /* 0x000fe40003f04070 */
[----:B------:R-:W-:Y:S02]  /*25540*/  ISETP.NE.AND P3, PT, R5, 0x3, PT ;  /* 0x000000030500780c */ /* 0x000fe40003f65270 */
[C---:B------:R-:W-:Y:S02]  /*25550*/  ISETP.GE.AND P2, PT, R20.reuse, UR4, PT ;  /* 0x0000000414007c0c */ /* 0x040fe4000bf46270 */
[----:B0-----:R-:W-:Y:S02]  /*25560*/  LOP3.LUT R8, R20, 0x80, RZ, 0xfc, !PT ;  /* 0x0000008014087812 */ /* 0x001fe400078efcff */
[----:B------:R-:W-:-:S05]  /*25570*/  ISETP.GE.AND P1, PT, R17, UR4, PT ;  /* 0x0000000411007c0c */ /* 0x000fca000bf26270 */
[----:B------:R-:W-:Y:S02]  /*25580*/  @P0 LOP3.LUT R22, R22, 0x8, RZ, 0xfc, !PT ;  /* 0x0000000816160812 */ /* 0x000fe400078efcff */
[----:B------:R-:W-:Y:S02]  /*25590*/  ISETP.GE.AND P0, PT, R8, UR4, PT ;  /* 0x0000000408007c0c */ /* 0x000fe4000bf06270 */
[----:B------:R-:W-:-:S04]  /*255a0*/  LOP3.LUT R22, R22, 0xffffffef, RZ, 0xc0, !PT ;  /* 0xffffffef16167812 */ /* 0x000fc800078ec0ff */
[----:B------:R-:W-:-:S04]  /*255b0*/  @P3 LOP3.LUT R22, R22, 0x10, RZ, 0xfc, !PT ;  /* 0x0000001016163812 */ /* 0x000fc800078efcff */
[----:B------:R-:W-:-:S04]  /*255c0*/  LOP3.LUT R22, R22, 0xfffffffb, RZ, 0xc0, !PT ;  /* 0xfffffffb16167812 */ /* 0x000fc800078ec0ff */
[----:B------:R-:W-:-:S04]  /*255d0*/  @P2 LOP3.LUT R22, R22, 0x4, RZ, 0xfc, !PT ;  /* 0x0000000416162812 */ /* 0x000fc800078efcff */
[----:B------:R-:W-:-:S04]  /*255e0*/  LOP3.LUT R22, R22, 0xfffffffe, RZ, 0xc0, !PT ;  /* 0xfffffffe16167812 */ /* 0x000fc800078ec0ff */
[----:B------:R-:W-:-:S04]  /*255f0*/  LOP3.LUT R22, R22, 0xfffffffd, RZ, 0xc0, !PT ;  /* 0xfffffffd16167812 */ /* 0x000fc800078ec0ff */
[----:B------:R-:W-:-:S04]  /*25600*/  @P1 LOP3.LUT R22, R22, 0x2, RZ, 0xfc, !PT ;  /* 0x0000000216161812 */ /* 0x000fc800078efcff */
[----:B------:R-:W-:Y:S01]  /*25610*/  @P0 LOP3.LUT R22, R22, 0x1, RZ, 0xfc, !PT ;  /* 0x0000000116160812 */ /* 0x000fe200078efcff */
[----:B-1----:R-:W-:Y:S06]  /*25620*/  BRA.DIV UR5, `(.L_x_1942) ;  /* 0x0000005205e47947 */ /* 0x002fec000b800000 */
.L_x_2071:
[----:B------:R-:W-:Y:S01]  /*25630*/  SHF.R.S32.HI R33, RZ, 0x1f, R18 ;  /* 0x0000001fff217819 */ /* 0x000fe20000011412 */
[----:B------:R-:W-:Y:S06]  /*25640*/  @!P3 BRA `(.L_x_1943) ;  /* 0x000000000004b947 */ /* 0x000fec0003800000 */
[----:B------:R-:W-:Y:S01]  /*25650*/  BPT.TRAP 0x1 ;  /* 0x000000040000795c */ /* 0x000fe20000300000 */
.L_x_1943:
[----:B------:R-:W-:Y:S01]  /*25660*/  SHF.R.S32.HI R5, RZ, 0x1f, R0 ;  /* 0x0000001fff057819 */ /* 0x000fe20000011400 */
[----:B------:R-:W-:Y:S01]  /*25670*/  ULDC.64 UR4, c[0x0][0x328] ;  /* 0x0000ca0000047ab9 */ /* 0x000fe20000000a00 */
[----:B------:R-:W-:Y:S03]  /*25680*/  BSSY B0, `(.L_x_1944) ;  /* 0x0000017000007945 */ /* 0x000fe60003800000 */
[----:B------:R-:W-:-:S04]  /*25690*/  IMAD R3, R5, UR4, RZ ;  /* 0x0000000405037c24 */ /* 0x000fc8000f8e02ff */
        /* <DEDUP_REMOVED lines=21> */
.L_x_2072:
[----:B------:R-:W-:Y:S05]  /*257f0*/  BSYNC B0 ;  /* 0x0000000000007941 */ /* 0x000fea0003800000 */
.L_x_1944:
[----:B------:R-:W2:Y:S01]  /*25800*/  LDL R9, [R1] ;  /* 0x0000000001097983 */ /* 0x000ea20000100800 */
[----:B------:R-:W-:Y:S01]  /*25810*/  ULDC.64 UR4, c[0x0][0x300] ;  /* 0x0000c00000047ab9 */ /* 0x000fe20000000a00 */
[----:B------:R-:W-:Y:S01]  /*25820*/  LOP3.LUT P4, RZ, R22, 0x4, RZ, 0xc0, !PT ;  /* 0x0000000416ff7812 */ /* 0x000fe2000788c0ff */
[----:B------:R-:W-:Y:S01]  /*25830*/  IMAD R5, R5, UR4, RZ ;  /* 0x0000000405057c24 */ /* 0x000fe2000f8e02ff */
[----:B------:R-:W1:Y:S01]  /*25840*/  S2R R8, SR_TID.X ;  /* 0x0000000000087919 */ /* 0x000e620000002100 */
[----:B0-----:R-:W-:Y:S01]  /*25850*/  IMAD.WIDE.U32 R2, R0, UR4, RZ ;  /* 0x0000000400027c25 */ /* 0x001fe2000f8e00ff */
[C---:B------:R-:W-:Y:S02]  /*25860*/  LOP3.LUT P3, RZ, R22.reuse, 0x2, RZ, 0xc0, !PT ;  /* 0x0000000216ff7812 */ /* 0x040fe4000786c0ff */
[----:B------:R-:W-:Y:S01]  /*25870*/  LOP3.LUT P2, RZ, R22, 0x1, RZ, 0xc0, !PT ;  /* 0x0000000116ff7812 */ /* 0x000fe2000784c0ff */
[----:B------:R-:W-:Y:S01]  /*25880*/  IMAD R5, R0, UR5, R5 ;  /* 0x0000000500057c24 */ /* 0x000fe2000f8e0205 */
[----:B------:R-:W-:-:S02]  /*25890*/  ULDC.64 UR4, c[0x0][0x310] ;  /* 0x0000c40000047ab9 */ /* 0x000fc40000000a00 */
        /* <DEDUP_REMOVED lines=10> */
[----:B------:R-:W-:Y:S01]  /*25940*/  IMAD R5, R27, 0x4800, R36 ;  /* 0x000048001b057824 */ /* 0x000fe200078e0224 */
[----:B------:R-:W-:Y:S01]  /*25950*/  LEA R4, P0, R2, UR4, 0x1 ;  /* 0x0000000402047c11 */ /* 0x000fe2000f8008ff */
[----:B------:R-:W-:Y:S01]  /*25960*/  UMOV UR4, 0xffffffff ;  /* 0xffffffff00047882 */ /* 0x000fe20000000000 */
[----:B------:R-:W-:Y:S02]  /*25970*/  IADD3 R0, R3, R0, RZ ;  /* 0x0000000003007210 */ /* 0x000fe40007ffe0ff */
[----:B-1----:R-:W-:Y:S02]  /*25980*/  LOP3.LUT R8, R8, 0x7f, RZ, 0xc0, !PT ;  /* 0x0000007f08087812 */ /* 0x002fe400078ec0ff */
[----:B------:R-:W-:Y:S02]  /*25990*/  LEA.HI.X R0, R2, UR5, R0, 0x1, P0 ;  /* 0x0000000502007c11 */ /* 0x000fe400080f0c00 */
[----:B------:R-:W-:Y:S01]  /*259a0*/  SHF.R.U32.HI R8, RZ, 0x3, R8 ;  /* 0x00000003ff087819 */ /* 0x000fe20000011608 */
[----:B--2---:R-:W-:-:S02]  /*259b0*/  IMAD R6, R26, -0x60, R9 ;  /* 0xffffffa01a067824 */ /* 0x004fc400078e0209 */
[----:B------:R-:W0:Y:S02]  /*259c0*/  S2R R9, SR_TID.X ;  /* 0x0000000000097919 */ /* 0x000e240000002100 */
[----:B------:R-:W-:-:S05]  /*259d0*/  IMAD.IADD R6, R6, 0x1, -R8 ;  /* 0x0000000106067824 */ /* 0x000fca00078e0a08 */
[----:B------:R-:W-:Y:S01]  /*259e0*/  ISETP.GE.AND P0, PT, R6, 0x1, PT ;  /* 0x000000010600780c */ /* 0x000fe20003f06270 */
[----:B0-----:R-:W-:-:S05]  /*259f0*/  IMAD.SHL.U32 R9, R9, 0x8, RZ ;  /* 0x0000000809097824 */ /* 0x001fca00078e00ff */
        /* <DEDUP_REMOVED lines=64> */
.L_x_2086:
[----:B------:R-:W-:-:S13]  /*25e00*/  ISETP.GE.AND P0, PT, R6, 0x51, PT ;  /* 0x000000510600780c */ /* 0x000fda0003f06270 */
[----:B-1----:R-:W-:Y:S01]  /*25e10*/  @P0 LEA R2, P1, R9, R2, 0x1 ;  /* 0x0000000209020211 */ /* 0x002fe200078208ff */
        /* <DEDUP_REMOVED lines=10> */
.L_x_1947:
        /* <DEDUP_REMOVED lines=10> */
.L_x_1948:
[----:B------:R2:W-:Y:S02]  /*25f60*/  SYNCS.ARRIVE.TRANS64.A1T0 RZ, [R7+URZ+0x2a830], RZ ;  /* 0x02a830ff07ff79a7 */ /* 0x0005e4000810003f */
[----:B------:R-:W-:Y:S05]  /*25f70*/  WARPSYNC.ALL ;  /* 0x0000000000007948 */ /* 0x000fea0003800000 */
[----:B------:R-:W-:Y:S01]  /*25f80*/  ULDC.64 UR4, c[0x0][0xa00] ;  /* 0x0002800000047ab9 */ /* 0x000fe20000000a00 */
[----:B------:R-:W-:Y:S01]  /*25f90*/  VIADD R0, R23, 0xc400 ;  /* 0x0000c40017007836 */ /* 0x000fe20000000000 */
[----:B------:R-:W-:Y:S01]  /*25fa0*/  BAR.SYNC.DEFER_BLOCKING 0x8, 0x180 ;  /* 0x0206000000007b1d */ /* 0x000fe20000010000 */
[----:B------:R-:W-:-:S03]  /*25fb0*/  ISETP.NE.U32.AND P0, PT, RZ, UR4, PT ;  /* 0x00000004ff007c0c */ /* 0x000fc6000bf05070 */
[----:B------:R-:W-:Y:S02]  /*25fc0*/  LOP3.LUT P1, RZ, R0, 0x3ff, RZ, 0xc0, !PT ;  /* 0x000003ff00ff7812 */ /* 0x000fe4000782c0ff */
[----:B------:R-:W-:Y:S01]  /*25fd0*/  ISETP.NE.AND.EX P0, PT, RZ, UR5, PT, P0 ;  /* 0x00000005ff007c0c */ /* 0x000fe2000bf05300 */
[----:B------:R-:W-:Y:S01]  /*25fe0*/  ULDC.64 UR4, c[0x0][0x298] ;  /* 0x0000a60000047ab9 */ /* 0x000fe20000000a00 */
[----:B------:R-:W-:Y:S01]  /*25ff0*/  SHF.R.S32.HI R0, RZ, 0x1f, R19 ;  /* 0x0000001fff007819 */ /* 0x000fe20000011413 */
[----:B------:R-:W-:Y:S01]  /*26000*/  BSSY B6, `(.L_x_1949) ;  /* 0x000001c000067945 */ /* 0x000fe20003800000 */
[----:B-1----:R-:W-:Y:S02]  /*26010*/  SEL R2, R19, RZ, !P0 ;  /* 0x000000ff13027207 */ /* 0x002fe40004000000 */
[----:B------:R-:W-:-:S05]  /*26020*/  SEL R0, R0, RZ, !P0 ;  /* 0x000000ff00007207 */ /* 0x000fca0004000000 */
[----:B------:R1:W-:Y:S04]  /*26030*/  STL [R1+0x30], R0 ;  /* 0x0000300001007387 */ /* 0x0003e80000100800 */
[----:B------:R3:W-:Y:S01]  /*26040*/  STL [R1+0x20], R2 ;  /* 0x0000200201007387 */ /* 0x0007e20000100800 */
[----:B-1----:R-:W-:Y:S01]  /*26050*/  SHF.R.S32.HI R0, RZ, 0x1f, R35 ;  /* 0x0000001fff007819 */ /* 0x002fe20000011423 */
[----:B---3--:R-:W-:-:S04]  /*26060*/  IMAD.WIDE.U32 R2, R35, UR4, RZ ;  /* 0x0000000423027c25 */ /* 0x008fc8000f8e00ff */
[----:B------:R-:W-:Y:S01]  /*26070*/  IMAD R0, R0, UR4, RZ ;  /* 0x0000000400007c24 */ /* 0x000fe2000f8e02ff */
[----:B------:R1:W-:Y:S03]  /*26080*/  STL.64 [R1+0x18], R2 ;  /* 0x0000180201007387 */ /* 0x0003e60000100a00 */
[----:B------:R-:W-:-:S05]  /*26090*/  IMAD R0, R35, UR5, R0 ;  /* 0x0000000523007c24 */ /* 0x000fca000f8e0200 */
[----:B------:R-:W-:Y:S01]  /*260a0*/  IADD3 R35, R3, R0, RZ ;  /* 0x0000000003237210 */ /* 0x000fe20007ffe0ff */
[----:B------:R-:W-:Y:S06]  /*260b0*/  @!P1 BRA `(.L_x_1950) ;  /* 0x0000000000409947 */ /* 0x000fec0003800000 */
[----:B-1----:R-:W-:Y:S01]  /*260c0*/  MOV R2, 0x0 ;  /* 0x0000000000027802 */ /* 0x002fe20000000f00 */
[----:B------:R-:W-:Y:S01]  /*260d0*/  ULDC.64 UR4, c[0x4][0x90] ;  /* 0x0100240000047ab9 */ /* 0x000fe20000000a00 */
[----:B------:R-:W-:Y:S01]  /*260e0*/  ULDC.64 UR6, c[0x4][0x98] ;  /* 0x0100260000067ab9 */ /* 0x000fe20000000a00 */
[----:B------:R-:W-:Y:S01]  /*260f0*/  ULDC.64 UR8, c[0x4][0x20] ;  /* 0x0100080000087ab9 */ /* 0x000fe20000000a00 */
[----:B0-----:R-:W-:Y:S01]  /*26100*/  IMAD.U32 R4, RZ, RZ, UR4 ;  /* 0x00000004ff047e24 */ /* 0x001fe2000f8e00ff */
[----:B--2---:R-:W-:Y:S01]  /*26110*/  MOV R7, UR7 ;  /* 0x0000000700077c02 */ /* 0x004fe20008000f00 */
[----:B------:R-:W0:Y:S01]  /*26120*/  LDC.64 R2, c[0x4][R2] ;  /* 0x0100000002027b82 */ /* 0x000e220000000a00 */
[----:B------:R-:W-:Y:S01]  /*26130*/  IMAD.U32 R5, RZ, RZ, UR5 ;  /* 0x00000005ff057e24 */ /* 0x000fe2000f8e00ff */
[----:B------:R-:W-:Y:S01]  /*26140*/  MOV R12, 0x1 ;  /* 0x00000001000c7802 */ /* 0x000fe20000000f00 */
[----:B------:R-:W-:Y:S02]  /*26150*/  IMAD.U32 R6, RZ, RZ, UR6 ;  /* 0x00000006ff067e24 */ /* 0x000fe4000f8e00ff */
[----:B------:R-:W-:-:S02]  /*26160*/  IMAD.U32 R10, RZ, RZ, UR8 ;  /* 0x00000008ff0a7e24 */ /* 0x000fc4000f8e00ff */
[----:B------:R-:W-:Y:S02]  /*26170*/  IMAD.U32 R11, RZ, RZ, UR9 ;  /* 0x00000009ff0b7e24 */ /* 0x000fe4000f8e00ff */
[----:B------:R-:W-:Y:S02]  /*26180*/  IMAD.MOV.U32 R8, RZ, RZ, 0x70 ;  /* 0x00000070ff087424 */ /* 0x000fe400078e00ff */
[----:B------:R-:W-:-:S07]  /*26190*/  IMAD.MOV.U32 R13, RZ, RZ, RZ ;  /* 0x000000ffff0d7224 */ /* 0x000fce00078e00ff */
[----:B------:R-:W-:-:S07]  /*261a0*/  LEPC R20, `(.L_x_1950) ;  /* 0x000000001014794e */ /* 0x000fce0000000000 */
[----:B0-----:R-:W-:Y:S05]  /*261b0*/  CALL.ABS.NOINC R2 ;  /* 0x0000000002007343 */ /* 0x001fea0003c00000 */
.L_x_1950:
[----:B------:R-:W-:Y:S05]  /*261c0*/  BSYNC B6 ;  /* 0x0000000000067941 */ /* 0x000fea0003800000 */
.L_x_1949:
[----:B------:R-:W3:Y:S01]  /*261d0*/  LDL.LU R20, [R1+0x30] ;  /* 0x0000300001147983 */ /* 0x000ee20000300800 */
[----:B------:R-:W-:Y:S01]  /*261e0*/  ULDC.64 UR4, c[0x0][0x2d8] ;  /* 0x0000b60000047ab9 */ /* 0x000fe20000000a00 */
[----:B--2---:R-:W2:Y:S02]  /*261f0*/  LDC R7, c[0x0][0x448] ;  /* 0x00011200ff077b82 */ /* 0x004ea40000000800 */
[----:B------:R-:W4:Y:S04]  /*26200*/  LDL.LU R21, [R1+0x20] ;  /* 0x0000200001157983 */ /* 0x000f280000300800 */
[----:B-1----:R-:W5:Y:S01]  /*26210*/  LDL.LU.64 R2, [R1+0x18] ;  /* 0x0000180001027983 */ /* 0x002f620000300a00 */
[----:B------:R-:W-:Y:S01]  /*26220*/  IMAD R0, R33, UR4, RZ ;  /* 0x0000000421007c24 */ /* 0x000fe2000f8e02ff */
[----:B------:R-:W1:Y:S03]  /*26230*/  S2R R8, SR_TID.X ;  /* 0x0000000000087919 */ /* 0x000e660000002100 */
[----:B------:R-:W-:Y:S01]  /*26240*/  IMAD R0, R18, UR5, R0 ;  /* 0x0000000512007c24 */ /* 0x000fe2000f8e0200 */
[----:B--2---:R-:W-:-:S13]  /*26250*/  ISETP.NE.AND P0, PT, R7, 0x1, PT ;  /* 0x000000010700780c */ /* 0x004fda0003f05270 */
[----:B------:R-:W2:Y:S01]  /*26260*/  @P0 LDC R6, c[0x0][0x44c] ;  /* 0x00011300ff060b82 */ /* 0x000ea20000000800 */
[----:B-1----:R-:W-:-:S05]  /*26270*/  IMAD.SHL.U32 R8, R8, 0x8, RZ ;  /* 0x0000000808087824 */ /* 0x002fca00078e00ff */
[----:B------:R-:W-:Y:S01]  /*26280*/  LOP3.LUT R8, R8, 0x38, RZ, 0xc0, !PT ;  /* 0x0000003808087812 */ /* 0x000fe200078ec0ff */
[----:B-----5:R-:W-:Y:S02]  /*26290*/  IMAD.MOV.U32 R3, RZ, RZ, R35 ;  /* 0x000000ffff037224 */ /* 0x020fe400078e0023 */
[----:B------:R-:W-:Y:S01]  /*262a0*/  IMAD.WIDE.U32 R2, R18, UR4, R2 ;  /* 0x0000000412027c25 */ /* 0x000fe2000f8e0002 */
[----:B------:R-:W-:-:S03]  /*262b0*/  ULDC.64 UR4, c[0x0][0x2e0] ;  /* 0x0000b80000047ab9 */ /* 0x000fc60000000a00 */
[----:B------:R-:W-:Y:S02]  /*262c0*/  IMAD.IADD R3, R3, 0x1, R0 ;  /* 0x0000000103037824 */ /* 0x000fe400078e0200 */
[----:B---3--:R-:W-:Y:S02]  /*262d0*/  IMAD R0, R20, UR4, RZ ;  /* 0x0000000414007c24 */ /* 0x008fe4000f8e02ff */
[----:B------:R-:W1:Y:S01]  /*262e0*/  S2R R20, SR_TID.X ;  /* 0x0000000000147919 */ /* 0x000e620000002100 */
[----:B----4-:R-:W-:-:S04]  /*262f0*/  IMAD.WIDE.U32 R2, R21, UR4, R2 ;  /* 0x0000000415027c25 */ /* 0x010fc8000f8e0002 */
[----:B------:R-:W-:Y:S01]  /*26300*/  IMAD R0, R21, UR5, R0 ;  /* 0x0000000515007c24 */ /* 0x000fe2000f8e0200 */
[----:B------:R-:W-:-:S04]  /*26310*/  ULDC.64 UR4, c[0x0][0x2d0] ;  /* 0x0000b40000047ab9 */ /* 0x000fc80000000a00 */
[----:B------:R-:W-:Y:S02]  /*26320*/  IADD3 R3, R3, R0, RZ ;  /* 0x0000000003037210 */ /* 0x000fe40007ffe0ff */
[----:B------:R-:W3:Y:S01]  /*26330*/  @P0 LDC R0, c[0x0][0x450] ;  /* 0x00011400ff000b82 */ /* 0x000ee20000000800 */
[----:B-1----:R-:W-:-:S04]  /*26340*/  LOP3.LUT R20, R20, 0x7f, RZ, 0xc0, !PT ;  /* 0x0000007f14147812 */ /* 0x002fc800078ec0ff */
[----:B------:R-:W-:Y:S02]  /*26350*/  SHF.R.U32.HI R21, RZ, 0x3, R20 ;  /* 0x00000003ff157819 */ /* 0x000fe40000011614 */
[----:B------:R-:W1:Y:S02]  /*26360*/  S2R R20, SR_TID.X ;  /* 0x0000000000147919 */ /* 0x000e640000002100 */
[----:B-1----:R-:W-:-:S05]  /*26370*/  IMAD.SHL.U32 R20, R20, 0x10, RZ ;  /* 0x0000001014147824 */ /* 0x002fca00078e00ff */
[----:B------:R-:W-:Y:S02]  /*26380*/  LOP3.LUT R20, R21, 0x70, R20, 0xf8, !PT ;  /* 0x0000007015147812 */ /* 0x000fe400078ef814 */
[----:B------:R-:W1:Y:S03]  /*26390*/  S2R R21, SR_TID.X ;  /* 0x0000000000157919 */ /* 0x000e660000002100 */
[----:B------:R-:W-:Y:S02]  /*263a0*/  IMAD.IADD R5, R20, 0x1, R28 ;  /* 0x0000000114057824 */ /* 0x000fe400078e021c */
[----:B------:R-:W4:Y:S02]  /*263b0*/  S2R R20, SR_TID.X ;  /* 0x0000000000147919 */ /* 0x000f240000002100 */
[----:B--2---:R-:W-:-:S04]  /*263c0*/  @P0 IMAD.HI.U32 R6, R5, R6, RZ ;  /* 0x0000000605060227 */ /* 0x004fc800078e00ff */
[----:B0-----:R-:W-:Y:S01]  /*263d0*/  IMAD.MOV.U32 R4, RZ, RZ, R5 ;  /* 0x000000ffff047224 */ /* 0x001fe200078e0005 */
[----:B---3--:R-:W-:-:S04]  /*263e0*/  @P0 SHF.R.U32.HI R4, RZ, R0, R6 ;  /* 0x00000000ff040219 */ /* 0x008fc80000011606 */
[C---:B------:R-:W-:Y:S01]  /*263f0*/  IADD3 R0, -R4.reuse, RZ, RZ ;  /* 0x000000ff04007210 */ /* 0x040fe20007ffe1ff */
[----:B------:R-:W-:-:S04]  /*26400*/  IMAD.WIDE.U32 R2, R4, UR4, R2 ;  /* 0x0000000404027c25 */ /* 0x000fc8000f8e0002 */
[----:B------:R-:W-:Y:S01]  /*26410*/  IMAD R0, R7, R0, R5 ;  /* 0x0000000007007224 */ /* 0x000fe200078e0205 */
[----:B------:R-:W-:-:S05]  /*26420*/  SHF.R.S32.HI R5, RZ, 0x1f, R4 ;  /* 0x0000001fff057819 */ /* 0x000fca0000011404 */
[----:B------:R-:W-:-:S04]  /*26430*/  IMAD R5, R5, UR4, RZ ;  /* 0x0000000405057c24 */ /* 0x000fc8000f8e02ff */
[----:B------:R-:W-:Y:S01]  /*26440*/  IMAD R5, R4, UR5, R5 ;  /* 0x0000000504057c24 */ /* 0x000fe2000f8e0205 */
[----:B------:R-:W-:Y:S01]  /*26450*/  SHF.R.S32.HI R4, RZ, 0x1f, R0 ;  /* 0x0000001fff047819 */ /* 0x000fe20000011400 */
[----:B------:R-:W-:Y:S01]  /*26460*/  ULDC.64 UR4, c[0x0][0x2c8] ;  /* 0x0000b20000047ab9 */ /* 0x000fe20000000a00 */
[----:B-1----:R-:W-:Y:S01]  /*26470*/  SHF.L.U32 R21, R21, 0x3, RZ ;  /* 0x0000000315157819 */ /* 0x002fe200000006ff */
[----:B------:R-:W-:Y:S02]  /*26480*/  IMAD.IADD R3, R3, 0x1, R5 ;  /* 0x0000000103037824 */ /* 0x000fe400078e0205 */
[----:B------:R-:W-:Y:S01]  /*26490*/  IMAD R4, R4, UR4, RZ ;  /* 0x0000000404047c24 */ /* 0x000fe2000f8e02ff */
[----:B------:R-:W-:Y:S01]  /*264a0*/  LOP3.LUT R21, R21, 0x38, RZ, 0xc0, !PT ;  /* 0x0000003815157812 */ /* 0x000fe200078ec0ff */
[----:B------:R-:W-:Y:S01]  /*264b0*/  IMAD.WIDE.U32 R2, R0, UR4, R2 ;  /* 0x0000000400027c25 */ /* 0x000fe2000f8e0002 */
[----:B----4-:R-:W-:Y:S02]  /*264c0*/  LOP3.LUT R20, R20, 0x7f, RZ, 0xc0, !PT ;  /* 0x0000007f14147812 */ /* 0x010fe400078ec0ff */
[C---:B------:R-:W-:Y:S01]  /*264d0*/  LOP3.LUT R9, R21.reuse, 0x40, RZ, 0xfc, !PT ;  /* 0x0000004015097812 */ /* 0x040fe200078efcff */
[----:B------:R-:W-:Y:S01]  /*264e0*/  IMAD R4, R0, UR5, R4 ;  /* 0x0000000500047c24 */ /* 0x000fe2000f8e0204 */
[----:B------:R-:W-:Y:S01]  /*264f0*/  ULDC.64 UR4, c[0x0][0x280] ;  /* 0x0000a00000047ab9 */ /* 0x000fe20000000a00 */
[----:B------:R-:W-:-:S02]  /*26500*/  LOP3.LUT R10, R21, 0x80, RZ, 0xfc, !PT ;  /* 0x00000080150a7812 */ /* 0x000fc400078efcff */
[----:B------:R-:W-:Y:S01]  /*26510*/  IMAD.IADD R4, R3, 0x1, R4 ;  /* 0x0000000103047824 */ /* 0x000fe200078e0204 */
[----:B------:R-:W-:Y:S01]  /*26520*/  LEA R0, P0, R2, UR4, 0x1 ;  /* 0x0000000402007c11 */ /* 0x000fe2000f8008ff */
[----:B------:R-:W-:Y:S02]  /*26530*/  ULDC UR4, c[0x0][0x2b8] ;  /* 0x0000ae0000047ab9 */ /* 0x000fe40000000800 */
[----:B------:R-:W-:Y:S02]  /*26540*/  ISETP.GE.AND P3, PT, R8, UR4, PT ;  /* 0x0000000408007c0c */ /* 0x000fe4000bf66270 */
[----:B------:R-:W-:Y:S01]  /*26550*/  LEA.HI.X R4, R2, UR5, R4, 0x1, P0 ;  /* 0x0000000502047c11 */ /* 0x000fe200080f0c04 */
[----:B------:R-:W-:Y:S01]  /*26560*/  UMOV UR5, 0xffffffff ;  /* 0xffffffff00057882 */ /* 0x000fe20000000000 */
[----:B------:R-:W-:Y:S02]  /*26570*/  ISETP.GE.AND P2, PT, R9, UR4, PT ;  /* 0x0000000409007c0c */ /* 0x000fe4000bf46270 */
[----:B------:R-:W-:-:S02]  /*26580*/  ISETP.GE.AND P0, PT, R10, UR4, PT ;  /* 0x000000040a007c0c */ /* 0x000fc4000bf06270 */
[----:B------:R-:W-:Y:S01]  /*26590*/  SHF.R.U32.HI R9, RZ, 0x3, R20 ;  /* 0x00000003ff097819 */ /* 0x000fe20000011614 */
[----:B------:R-:W-:Y:S10]  /*265a0*/  BRA.DIV UR5, `(.L_x_1951) ;  /* 0x0000004e05747947 */ /* 0x000ff4000b800000 */
[----:B------:R-:W0:Y:S01]  /*265b0*/  SHFL.IDX PT, R3, R0, RZ, 0x181f ;  /* 0x00181fff00037589 */ /* 0x000e2200000e0000 */
[----:B------:R-:W-:Y:S02]  /*265c0*/  IMAD R32, R32, R7, RZ ;  /* 0x0000000720207224 */ /* 0x000fe400078e02ff */
[----:B------:R-:W-:Y:S01]  /*265d0*/  IMAD.IADD R28, R9, 0x1, R28 ;  /* 0x00000001091c7824 */ /* 0x000fe200078e021c */
[----:B------:R-:W1:Y:S03]  /*265e0*/  SHFL.IDX PT, R2, R4, RZ, 0x181f ;  /* 0x00181fff04027589 */ /* 0x000e6600000e0000 */
[C---:B------:R-:W-:Y:S01]  /*265f0*/  VIADD R5, R28.reuse, 0x10 ;  /* 0x000000101c057836 */ /* 0x040fe20000000000 */
[----:B------:R-:W-:Y:S01]  /*26600*/  ISETP.GE.AND P1, PT, R28, R32, PT ;  /* 0x000000201c00720c */ /* 0x000fe20003f26270 */
[----:B------:R-:W-:-:S12]  /*26610*/  SHFL.IDX PT, R14, R0, 0x7, 0x181f ;  /* 0x00f81f00000e7f89 */ /* 0x000fd800000e0000 */
[----:B0-----:R-:W-:-:S05]  /*26620*/  @!P1 LEA R3, P4, R8, R3, 0x1 ;  /* 0x0000000308039211 */ /* 0x001fca00078808ff */
[----:B-1----:R-:W-:-:S05]  /*26630*/  @!P1 IMAD.X R2, RZ, RZ, R2, P4 ;  /* 0x000000ffff029224 */ /* 0x002fca00020e0602 */
[----:B------:R-:W-:-:S04]  /*26640*/  @!P1 LOP3.LUT R3, R3, R2, RZ, 0x3c, !PT ;  /* 0x0000000203039212 */ /* 0x000fc800078e3cff */
[----:B------:R-:W-:-:S04]  /*26650*/  @!P1 LOP3.LUT R2, R3, R2, RZ, 0x3c, !PT ;  /* 0x0000000203029212 */ /* 0x000fc800078e3cff */
[----:B------:R-:W-:-:S05]  /*26660*/  @!P1 LOP3.LUT R3, R3, R2, RZ, 0x3c, !PT ;  /* 0x0000000203039212 */ /* 0x000fca00078e3cff */
[----:B------:R-:W-:Y:S04]  /*26670*/  @!P1 LDGSTS.E.BYPASS.LTC128B.128 [R37+0xc400], desc[UR60][R2.64], !P3 ;  /* 0x0c40000002259fae */ /* 0x000fe8000d901d7c */
[----:B------:R-:W-:Y:S04]  /*26680*/  @!P1 LDGSTS.E.BYPASS.LTC128B.128 [R37+0x10400], desc[UR60][R2.64+0x80], !P2 ;  /* 0x1040008002259fae */ /* 0x000fe8000d101d7c */
[----:B------:R0:W-:Y:S01]  /*26690*/  @!P1 LDGSTS.E.BYPASS.LTC128B.128 [R37+0x14400], desc[UR60][R2.64+0x100], !P0 ;  /* 0x1440010002259fae */ /* 0x0001e2000c101d7c */
[----:B------:R-:W-:Y:S01]  /*266a0*/  ISETP.GE.AND P1, PT, R5, R32, PT ;  /* 0x000000200500720c */ /* 0x000fe20003f26270 */
[----:B------:R-:W-:-:S02]  /*266b0*/  VIADD R5, R28, 0x20 ;  /* 0x000000201c057836 */ /* 0x000fc40000000000 */
[----:B0-----:R-:W0:Y:S04]  /*266c0*/  SHFL.IDX PT, R3, R0, 0x1, 0x181f ;  /* 0x00381f0000037f89 */ /* 0x001e2800000e0000 */
[----:B------:R-:W1:Y:S06]  /*266d0*/  SHFL.IDX PT, R2, R4, 0x1, 0x181f ;  /* 0x00381f0004027f89 */ /* 0x000e6c00000e0000 */
[----:B0-----:R-:W-:-:S04]  /*266e0*/  @!P1 LEA R3, P4, R8, R3, 0x1 ;  /* 0x0000000308039211 */ /* 0x001fc800078808ff */
[----:B-1----:R-:W-:-:S04]  /*266f0*/  @!P1 IADD3.X R2, RZ, R2, RZ, P4, !PT ;  /* 0x00000002ff029210 */ /* 0x002fc800027fe4ff */
        /* <DEDUP_REMOVED lines=59> */
[----:B-1----:R-:W-:-:S05]  /*26ab0*/  @!P1 IMAD.X R2, RZ, RZ, R2, P4 ;  /* 0x000000ffff029224 */ /* 0x002fca00020e0602 */
[----:B------:R-:W-:-:S04]  /*26ac0*/  @!P1 LOP3.LUT R3, R3, R2, RZ, 0x3c, !PT ;  /* 0x0000000203039212 */ /* 0x000fc800078e3cff */
[----:B------:R-:W-:-:S04]  /*26ad0*/  @!P1 LOP3.LUT R2, R3, R2, RZ, 0x3c, !PT ;  /* 0x0000000203029212 */ /* 0x000fc800078e3cff */
[----:B------:R-:W-:-:S05]  /*26ae0*/  @!P1 LOP3.LUT R3, R3, R2, RZ, 0x3c, !PT ;  /* 0x0000000203039212 */ /* 0x000fca00078e3cff */
[----:B------:R0:W-:Y:S04]  /*26af0*/  @!P1 LDGSTS.E.BYPASS.LTC128B.128 [R37+0xf400], desc[UR60][R2.64], !P3 ;  /* 0x0f40000002259fae */ /* 0x0001e8000d901d7c */
[----:B------:R0:W-:Y:S04]  /*26b00*/  @!P1 LDGSTS.E.BYPASS.LTC128B.128 [R37+0x13400], desc[UR60][R2.64+0x80], !P2 ;  /* 0x1340008002259fae */ /* 0x0001e8000d101d7c */
[----:B--2---:R0:W-:Y:S02]  /*26b10*/  @!P1 LDGSTS.E.BYPASS.LTC128B.128 [R37+0x17400], desc[UR60][R2.64+0x100], !P0 ;  /* 0x1740010002259fae */ /* 0x0041e4000c101d7c */
.L_x_2103:
[----:B0-----:R-:W-:Y:S01]  /*26b20*/  VIADD R3, R28, 0x70 ;  /* 0x000000701c037836 */ /* 0x001fe20000000000 */
[----:B------:R-:W-:Y:S04]  /*26b30*/  BSSY B0, `(.L_x_1952) ;  /* 0x000000b000007945 */ /* 0x000fe80003800000 */
[----:B------:R-:W-:-:S13]  /*26b40*/  ISETP.GE.AND P1, PT, R3, R32, PT ;  /* 0x000000200300720c */ /* 0x000fda0003f26270 */
[----:B------:R-:W-:Y:S05]  /*26b50*/  @P1 BRA `(.L_x_1953) ;  /* 0x0000000000201947 */ /* 0x000fea0003800000 */
[----:B------:R-:W-:-:S04]  /*26b60*/  LEA R2, P1, R8, R14, 0x1 ;  /* 0x0000000e08027211 */ /* 0x000fc800078208ff */
[----:B------:R-:W-:-:S05]  /*26b70*/  IADD3.X R3, RZ, R4, RZ, P1, !PT ;  /* 0x00000004ff037210 */ /* 0x000fca0000ffe4ff */
[----:B------:R-:W-:Y:S01]  /*26b80*/  @!PT LDS RZ, [RZ] ;  /* 0x00000000fffff984 */ /* 0x000fe20000000800 */
[----:B------:R-:W-:Y:S01]  /*26b90*/  @!PT LDS RZ, [RZ] ;  /* 0x00000000fffff984 */ /* 0x000fe20000000800 */
[----:B------:R-:W-:Y:S01]  /*26ba0*/  @!PT LDS RZ, [RZ] ;  /* 0x00000000fffff984 */ /* 0x000fe20000000800 */
[----:B------:R0:W-:Y:S04]  /*26bb0*/  LDGSTS.E.BYPASS.LTC128B.128 [R37+0xfc00], desc[UR60][R2.64], !P3 ;  /* 0x0fc0000002257fae */ /* 0x0001e8000d901d7c */
[----:B------:R0:W-:Y:S04]  /*26bc0*/  LDGSTS.E.BYPASS.LTC128B.128 [R37+0x13c00], desc[UR60][R2.64+0x80], !P2 ;  /* 0x13c0008002257fae */ /* 0x0001e8000d101d7c */
[----:B------:R0:W-:Y:S02]  /*26bd0*/  LDGSTS.E.BYPASS.LTC128B.128 [R37+0x17c00], desc[UR60][R2.64+0x100], !P0 ;  /* 0x17c0010002257fae */ /* 0x0001e4000c101d7c */
.L_x_1953:
[----:B------:R-:W-:Y:S05]  /*26be0*/  BSYNC B0 ;  /* 0x0000000000007941 */ /* 0x000fea0003800000 */
.L_x_1952:
[----:B------:R-:W-:Y:S01]  /*26bf0*/  NOP ;  /* 0x0000000000007918 */ /* 0x000fe20000000000 */
[----:B------:R-:W-:-:S13]  /*26c00*/  PLOP3.LUT P0, PT, PT, PT, PT, 0x80, 0x0 ;  /* 0x000000000000781c */ /* 0x000fda0003f0f070 */
.L_x_1954:
        /* <DEDUP_REMOVED lines=8> */
[----:B------:R-:W-:Y:S01]  /*26c90*/  LEA.HI R0, R2, R2, RZ, 0x1 ;  /* 0x0000000202007211 */ /* 0x000fe200078f08ff */
[----:B------:R0:W-:Y:S03]  /*26ca0*/  STL [R1+0x28], R2 ;  /* 0x0000280201007387 */ /* 0x0001e60000100800 */
[----:B------:R-:W-:-:S05]  /*26cb0*/  LOP3.LUT R0, R0, 0xfffffffe, RZ, 0xc0, !PT ;  /* 0xfffffffe00007812 */ /* 0x000fca00078ec0ff */
[----:B------:R-:W-:-:S05]  /*26cc0*/  IMAD.IADD R0, R2, 0x1, -R0 ;  /* 0x0000000102007824 */ /* 0x000fca00078e0a00 */
[----:B0-----:R-:W-:Y:S01]  /*26cd0*/  SHF.L.U32 R2, R0, 0x1f, RZ ;  /* 0x0000001f00027819 */ /* 0x001fe200000006ff */
[----:B------:R-:W-:Y:S01]  /*26ce0*/  NOP ;  /* 0x0000000000007918 */ /* 0x000fe20000000000 */
[----:B------:R-:W2:Y:S01]  /*26cf0*/  LDL.LU R3, [R1+0x24] ;  /* 0x0000240001037983 */ /* 0x000ea20000300800 */
[----:B------:R0:W-:Y:S01]  /*26d00*/  SYNCS.ARRIVE.TRANS64.A1T0 RZ, [R23+URZ+0x2a800], RZ ;  /* 0x02a800ff17ff79a7 */ /* 0x0001e2000810003f */
[----:B------:R-:W-:Y:S01]  /*26d10*/  BSSY B0, `(.L_x_1955) ;  /* 0x0000004000007945 */ /* 0x000fe20003800000 */
[----:B------:R-:W1:Y:S01]  /*26d20*/  SYNCS.PHASECHK.TRANS64.TRYWAIT P0, [R23+URZ+0x2a820], R2 ;  /* 0x02a82002170075a7 */ /* 0x000e62000800017f */
[----:B--2---:R-:W-:Y:S02]  /*26d30*/  VIADD R0, R3, 0xfffffffe ;  /* 0xfffffffe03007836 */ /* 0x004fe40000000000 */
[----:B01----:R-:W-:Y:S05]  /*26d40*/  @!P0 BRA `(.L_x_1956) ;  /* 0x0000005000648947 */ /* 0x003fea0003800000 */
.L_x_2104:
[----:B------:R-:W-:Y:S05]  /*26d50*/  BSYNC B0 ;  /* 0x0000000000007941 */ /* 0x000fea0003800000 */
.L_x_1955:
[----:B------:R-:W2:Y:S01]  /*26d60*/  LDL R3, [R1+0x8] ;  /* 0x0000080001037983 */ /* 0x000ea20000100800 */
[----:B------:R-:W-:Y:S01]  /*26d70*/  BSSY B0, `(.L_x_1957) ;  /* 0x00000fd000007945 */ /* 0x000fe20003800000 */
[----:B--2---:R-:W-:-:S13]  /*26d80*/  ISETP.GE.AND P0, PT, R0, R3, PT ;  /* 0x000000030000720c */ /* 0x004fda0003f06270 */
[----:B------:R-:W-:Y:S05]  /*26d90*/  @!P0 BRA `(.L_x_1958) ;  /* 0x0000000c00e88947 */ /* 0x000fea0003800000 */
[----:B------:R-:W-:Y:S01]  /*26da0*/  MOV R10, R27 ;  /* 0x0000001b000a7202 */ /* 0x000fe20000000f00 */
[----:B------:R-:W-:Y:S02]  /*26db0*/  IMAD.MOV.U32 R20, RZ, RZ, R29 ;  /* 0x000000ffff147224 */ /* 0x000fe400078e001d */
[----:B------:R-:W-:-:S07]  /*26dc0*/  IMAD.MOV.U32 R32, RZ, RZ, R26 ;  /* 0x000000ffff207224 */ /* 0x000fce00078e001a */
.L_x_1971:
[----:B0-----:R-:W2:Y:S01]  /*26dd0*/  LDL R2, [R1+0x4] ;  /* 0x0000040001027983 */ /* 0x001ea20000100800 */
[----:B------:R-:W0:Y:S03]  /*26de0*/  LDC R7, c[0x0][0x430] ;  /* 0x00010c00ff077b82 */ /* 0x000e260000000800 */
[----:B------:R-:W3:Y:S01]  /*26df0*/  LDL R8, [R1+0xc] ;  /* 0x00000c0001087983 */ /* 0x000ee20000100800 */
[----:B------:R-:W1:Y:S01]  /*26e00*/  S2R R3, SR_TID.X ;  /* 0x0000000000037919 */ /* 0x000e620000002100 */
[----:B------:R-:W4:Y:S01]  /*26e10*/  S2R R9, SR_TID.X ;  /* 0x0000000000097919 */ /* 0x000f220000002100 */
[----:B0-----:R-:W-:-:S13]  /*26e20*/  ISETP.NE.AND P0, PT, R7, 0x1, PT ;  /* 0x000000010700780c */ /* 0x001fda0003f05270 */
[----:B------:R-:W0:Y:S01]  /*26e30*/  @P0 LDC R5, c[0x0][0x434] ;  /* 0x00010d00ff050b82 */ /* 0x000e220000000800 */
[----:B-1----:R-:W-:-:S04]  /*26e40*/  LOP3.LUT R3, R3, 0x7f, RZ, 0xc0, !PT ;  /* 0x0000007f03037812 */ /* 0x002fc800078ec0ff */
[----:B------:R-:W-:Y:S01]  /*26e50*/  SHF.R.U32.HI R3, RZ, 0x3, R3 ;  /* 0x00000003ff037819 */ /* 0x000fe20000011603 */
[----:B----4-:R-:W-:-:S05]  /*26e60*/  IMAD.SHL.U32 R9, R9, 0x10, RZ ;  /* 0x0000001009097824 */ /* 0x010fca00078e00ff */
[----:B------:R-:W-:Y:S02]  /*26e70*/  LOP3.LUT R9, R3, 0x70, R9, 0xf8, !PT ;  /* 0x0000007003097812 */ /* 0x000fe400078ef809 */
[----:B------:R-:W1:Y:S02]  /*26e80*/  @P0 LDC R3, c[0x0][0x438] ;  /* 0x00010e00ff030b82 */ /* 0x000e640000000800 */
[----:B------:R-:W-:Y:S01]  /*26e90*/  ISETP.GT.U32.AND P2, PT, R9, 0x5f, PT ;  /* 0x0000005f0900780c */ /* 0x000fe20003f44070 */
[----:B--2---:R-:W-:-:S05]  /*26ea0*/  IMAD R4, R0, 0x60, R2 ;  /* 0x0000006000047824 */ /* 0x004fca00078e0202 */
[----:B------:R-:W-:-:S05]  /*26eb0*/  IADD3 R4, R9, R4, RZ ;  /* 0x0000000409047210 */ /* 0x000fca0007ffe0ff */
[----:B0-----:R-:W-:-:S04]  /*26ec0*/  @P0 IMAD.HI.U32 R6, R4, R5, RZ ;  /* 0x0000000504060227 */ /* 0x001fc800078e00ff */
[----:B------:R-:W-:Y:S01]  /*26ed0*/  IMAD.MOV.U32 R2, RZ, RZ, R4 ;  /* 0x000000ffff027224 */ /* 0x000fe200078e0004 */
[----:B-1----:R-:W-:-:S05]  /*26ee0*/  @P0 SHF.R.U32.HI R2, RZ, R3, R6 ;  /* 0x00000003ff020219 */ /* 0x002fca0000011606 */
[----:B------:R-:W-:-:S04]  /*26ef0*/  IMAD.MOV R3, RZ, RZ, -R2 ;  /* 0x000000ffff037224 */ /* 0x000fc800078e0a02 */
[----:B------:R-:W-:Y:S02]  /*26f00*/  IMAD R7, R7, R3, R4 ;  /* 0x0000000307077224 */ /* 0x000fe400078e0204 */
[----:B------:R-:W3:Y:S01]  /*26f10*/  @!P2 LDC.64 R4, c[0x0][0x428] ;  /* 0x00010a00ff04ab82 */ /* 0x000ee20000000a00 */
[--C-:B------:R-:W-:Y:S01]  /*26f20*/  @!P2 SHF.R.S32.HI R3, RZ, 0x1f, R2.reuse ;  /* 0x0000001fff03a819 */ /* 0x100fe20000011402 */
[-C--:B---3--:R-:W-:Y:S02]  /*26f30*/  @!P2 IMAD R6, R8, R4.reuse, RZ ;  /* 0x000000040806a224 */ /* 0x088fe400078e02ff */
[----:B------:R-:W-:-:S04]  /*26f40*/  @!P2 IMAD.WIDE.U32 R2, R34, R4, R2 ;  /* 0x000000042202a225 */ /* 0x000fc800078e0002 */
[----:B------:R-:W-:Y:S02]  /*26f50*/  @!P2 IMAD R6, R34, R5, R6 ;  /* 0x000000052206a224 */ /* 0x000fe400078e0206 */
[----:B------:R-:W0:Y:S02]  /*26f60*/  @!P2 LDC.64 R4, c[0x0][0x418] ;  /* 0x00010600ff04ab82 */ /* 0x000e240000000a00 */
[----:B------:R-:W-:Y:S01]  /*26f70*/  @!P2 IMAD.IADD R3, R6, 0x1, R3 ;  /* 0x000000010603a824 */ /* 0x000fe200078e0203 */
[----:B------:R-:W-:Y:S02]  /*26f80*/  MOV R6, RZ ;  /* 0x000000ff00067202 */ /* 0x000fe40000000f00 */
[----:B0-----:R-:W-:-:S04]  /*26f90*/  @!P2 LEA R4, P0, R2, R4, 0x2 ;  /* 0x000000040204a211 */ /* 0x001fc800078010ff */
[----:B------:R-:W-:-:S05]  /*26fa0*/  @!P2 LEA.HI.X R5, R2, R5, R3, 0x2, P0 ;  /* 0x000000050205a211 */ /* 0x000fca00000f1403 */
[----:B------:R0:W5:Y:S01]  /*26fb0*/  @!P2 LDG.E R6, desc[UR60][R4.64] ;  /* 0x0000003c0406a981 */ /* 0x000162000c1e1900 */
[----:B------:R-:W-:Y:S01]  /*26fc0*/  LOP3.LUT P1, RZ, R22, 0x10, RZ, 0xc0, !PT ;  /* 0x0000001016ff7812 */ /* 0x000fe2000782c0ff */
[----:B------:R-:W-:-:S05]  /*26fd0*/  VIADD R27, R10, 0x1 ;  /* 0x000000010a1b7836 */ /* 0x000fca0000000000 */
        /* <DEDUP_REMOVED lines=8> */
.L_x_1959:
[----:B------:R-:W-:Y:S01]  /*27060*/  IMAD R5, R27, 0x8, R23 ;  /* 0x000000081b057824 */ /* 0x000fe200078e0217 */
[----:B------:R-:W-:Y:S01]  /*27070*/  SHF.L.U32 R0, R29, 0x1f, RZ ;  /* 0x0000001f1d007819 */ /* 0x000fe200000006ff */
[----:B------:R-:W-:Y:S03]  /*27080*/  BSSY B1, `(.L_x_1960) ;  /* 0x0000003000017945 */ /* 0x000fe60003800000 */
[----:B------:R-:W0:Y:S02]  /*27090*/  SYNCS.PHASECHK.TRANS64.TRYWAIT P0, [R5+URZ+0x2a840], R0 ;  /* 0x02a84000050075a7 */ /* 0x000e24000800017f */
[----:B0-----:R-:W-:Y:S05]  /*270a0*/  @!P0 BRA `(.L_x_1961) ;  /* 0x0000004c00a08947 */ /* 0x001fea0003800000 */
.L_x_2105:
[----:B------:R-:W-:Y:S05]  /*270b0*/  BSYNC B1 ;  /* 0x0000000000017941 */ /* 0x000fea0003800000 */
.L_x_1960:
        /* <DEDUP_REMOVED lines=29> */
[----:B------:R-:W2:Y:S04]  /*27290*/  SHFL.IDX PT, R3, R8, RZ, 0x181f ;  /* 0x00181fff08037589 */ /* 0x000ea800000e0000 */
[----:B------:R-:W-:Y:S01]  /*272a0*/  SHFL.IDX PT, R35, R8, 0x2, 0x181f ;  /* 0x00581f0008237f89 */ /* 0x000fe200000e0000 */
[----:B0-----:R-:W-:-:S05]  /*272b0*/  IMAD.SHL.U32 R11, R11, 0x8, RZ ;  /* 0x000000080b0b7824 */ /* 0x001fca00078e00ff */
[----:B------:R-:W-:-:S04]  /*272c0*/  LOP3.LUT R11, R11, 0x38, RZ, 0xc0, !PT ;  /* 0x000000380b0b7812 */ /* 0x000fc800078ec0ff */
[----:B------:R-:W-:-:S04]  /*272d0*/  SHF.L.U32 R0, R11, 0x1, RZ ;  /* 0x000000010b007819 */ /* 0x000fc800000006ff */
[----:B-1----:R-:W-:-:S05]  /*272e0*/  IADD3 R2, P0, R2, R0, RZ ;  /* 0x0000000002027210 */ /* 0x002fca0007f1e0ff */
[----:B--2---:R-:W-:-:S05]  /*272f0*/  IMAD.X R3, RZ, RZ, R3, P0 ;  /* 0x000000ffff037224 */ /* 0x004fca00000e0603 */
        /* <DEDUP_REMOVED lines=32> */
.L_x_2119:
        /* <DEDUP_REMOVED lines=10> */
.L_x_1963:
        /* <DEDUP_REMOVED lines=10> */
.L_x_1964:
[----:B------:R2:W-:Y:S01]  /*27640*/  SYNCS.ARRIVE.TRANS64.A1T0 RZ, [R5+URZ+0x2a830], RZ ;  /* 0x02a830ff05ff79a7 */ /* 0x0005e2000810003f */
[----:B------:R-:W-:Y:S05]  /*27650*/  @!P2 BRA `(.L_x_1965) ;  /* 0x000000000004a947 */ /* 0x000fea0003800000 */
[----:B------:R-:W-:Y:S01]  /*27660*/  BPT.TRAP 0x1 ;  /* 0x000000040000795c */ /* 0x000fe20000300000 */
.L_x_1965:
[----:B-1----:R-:W-:Y:S01]  /*27670*/  SHF.L.U32 R2, R20, 0x1f, RZ ;  /* 0x0000001f14027819 */ /* 0x002fe200000006ff */
[----:B------:R-:W-:Y:S01]  /*27680*/  BSSY B1, `(.L_x_1966) ;  /* 0x0000004000017945 */ /* 0x000fe20003800000 */
[----:B--2---:R-:W-:-:S04]  /*27690*/  LEA R5, R10, R23, 0x3 ;  /* 0x000000170a057211 */ /* 0x004fc800078e18ff */
[----:B------:R-:W1:Y:S02]  /*276a0*/  SYNCS.PHASECHK.TRANS64.TRYWAIT P0, [R5+URZ+0x2a860], R2 ;  /* 0x02a86002050075a7 */ /* 0x000e64000800017f */
[----:B-1----:R-:W-:Y:S05]  /*276b0*/  @!P0 BRA `(.L_x_1967) ;  /* 0x00000050000c8947 */ /* 0x002fea0003800000 */
.L_x_2120:
[----:B------:R-:W-:Y:S05]  /*276c0*/  BSYNC B1 ;  /* 0x0000000000017941 */ /* 0x000fea0003800000 */
.L_x_1966:
[----:B------:R-:W0:Y:S01]  /*276d0*/  LDL R4, [R1] ;  /* 0x0000000001047983 */ /* 0x000e220000100800 */
[----:B------:R-:W2:Y:S01]  /*276e0*/  S2R R3, SR_TID.X ;  /* 0x0000000000037919 */ /* 0x000ea20000002100 */
[----:B------:R-:W-:Y:S01]  /*276f0*/  UMOV UR4, 0xffffffff ;  /* 0xffffffff00047882 */ /* 0x000fe20000000000 */
[----:B------:R-:W-:Y:S02]  /*27700*/  LOP3.LUT P0, RZ, R30, 0x2, RZ, 0xc0, !PT ;  /* 0x000000021eff7812 */ /* 0x000fe4000780c0ff */
[----:B--2---:R-:W-:-:S04]  /*27710*/  LOP3.LUT R3, R3, 0x7f, RZ, 0xc0, !PT ;  /* 0x0000007f03037812 */ /* 0x004fc800078ec0ff */
[----:B------:R-:W-:Y:S01]  /*27720*/  SHF.R.U32.HI R3, RZ, 0x3, R3 ;  /* 0x00000003ff037819 */ /* 0x000fe20000011603 */
[----:B0-----:R-:W-:Y:S02]  /*27730*/  IMAD R8, R32, -0x60, R4 ;  /* 0xffffffa020087824 */ /* 0x001fe400078e0204 */
[----:B------:R-:W-:Y:S02]  /*27740*/  IMAD R4, R10, 0x3000, R36 ;  /* 0x000030000a047824 */ /* 0x000fe400078e0224 */
[----:B------:R-:W-:Y:S01]  /*27750*/  IMAD.IADD R8, R8, 0x1, -R3 ;  /* 0x0000000108087824 */ /* 0x000fe200078e0a03 */
[----:B------:R-:W-:Y:S06]  /*27760*/  BRA.DIV UR4, `(.L_x_1968) ;  /* 0x0000004e04f47947 */ /* 0x000fec000b800000 */
[----:B-1----:R-:W0:Y:S01]  /*27770*/  SHFL.IDX PT, R2, R17, RZ, 0x181f ;  /* 0x00181fff11027589 */ /* 0x002e2200000e0000 */
        /* <DEDUP_REMOVED lines=44> */
.L_x_2134:
[C---:B------:R-:W-:Y:S01]  /*27a40*/  ISETP.LT.OR P1, PT, R8.reuse, 0x51, !P1 ;  /* 0x000000510800780c */ /* 0x040fe20004f21670 */
[----:B------:R-:W-:Y:S01]  /*27a50*/  ULDC.64 UR4, c[0x0][0x328] ;  /* 0x0000ca0000047ab9 */ /* 0x000fe20000000a00 */
[----:B------:R-:W-:Y:S02]  /*27a60*/  ISETP.LT.OR P0, PT, R8, 0x51, !P0 ;  /* 0x000000510800780c */ /* 0x000fe40004701670 */
[----:B-1----:R-:W-:Y:S01]  /*27a70*/  IADD3 R2, P2, R2, R0, RZ ;  /* 0x0000000002027210 */ /* 0x002fe20007f5e0ff */
[----:B------:R-:W-:-:S03]  /*27a80*/  IMAD R0, R21, UR4, RZ ;  /* 0x0000000415007c24 */ /* 0x000fc6000f8e02ff */
[----:B------:R-:W-:Y:S01]  /*27a90*/  IADD3.X R3, RZ, R24, RZ, P2, !PT ;  /* 0x00000018ff037210 */ /* 0x000fe200017fe4ff */
[----:B------:R-:W-:-:S04]  /*27aa0*/  IMAD R9, R7, UR5, R0 ;  /* 0x0000000507097c24 */ /* 0x000fc8000f8e0200 */
        /* <DEDUP_REMOVED lines=14> */
.L_x_1969:
        /* <DEDUP_REMOVED lines=10> */
.L_x_1970:
[----:B------:R-:W2:Y:S01]  /*27c30*/  LDL R0, [R1+0x8] ;  /* 0x0000080001007983 */ /* 0x000ea20000100800 */
[----:B------:R-:W-:Y:S01]  /*27c40*/  ULDC.64 UR4, c[0x0][0x330] ;  /* 0x0000cc0000047ab9 */ /* 0x000fe20000000a00 */
[----:B------:R1:W-:Y:S01]  /*27c50*/  SYNCS.ARRIVE.TRANS64.A1T0 RZ, [R5+URZ+0x2a850], RZ ;  /* 0x02a850ff05ff79a7 */ /* 0x0003e2000810003f */
[----:B------:R-:W-:Y:S01]  /*27c60*/  IMAD.MOV.U32 R3, RZ, RZ, R7 ;  /* 0x000000ffff037224 */ /* 0x000fe200078e0007 */
[----:B------:R-:W-:Y:S01]  /*27c70*/  MOV R32, R26 ;  /* 0x0000001a00207202 */ /* 0x000fe20000000f00 */
[----:B------:R-:W-:Y:S02]  /*27c80*/  IMAD.MOV.U32 R10, RZ, RZ, R27 ;  /* 0x000000ffff0a7224 */ /* 0x000fe400078e001b */
[----:B------:R-:W-:-:S04]  /*27c90*/  IMAD.WIDE.U32 R2, R18, UR4, R2 ;  /* 0x0000000412027c25 */ /* 0x000fc8000f8e0002 */
[----:B-1----:R-:W-:Y:S02]  /*27ca0*/  IMAD R5, R33, UR4, RZ ;  /* 0x0000000421057c24 */ /* 0x002fe4000f8e02ff */
[----:B------:R-:W-:Y:S02]  /*27cb0*/  IMAD.MOV.U32 R20, RZ, RZ, R29 ;  /* 0x000000ffff147224 */ /* 0x000fe400078e001d */
[----:B------:R-:W-:Y:S01]  /*27cc0*/  IMAD R5, R18, UR5, R5 ;  /* 0x0000000512057c24 */ /* 0x000fe2000f8e0205 */
[----:B------:R-:W-:Y:S02]  /*27cd0*/  ULDC.64 UR4, c[0x0][0x318] ;  /* 0x0000c60000047ab9 */ /* 0x000fe40000000a00 */
[----:B0-----:R-:W-:Y:S02]  /*27ce0*/  LEA R17, P0, R2, UR4, 0x1 ;  /* 0x0000000402117c11 */ /* 0x001fe4000f8008ff */
[----:B------:R-:W-:-:S04]  /*27cf0*/  IADD3 R3, R5, R3, RZ ;  /* 0x0000000305037210 */ /* 0x000fc80007ffe0ff */
[----:B------:R-:W-:Y:S02]  /*27d00*/  LEA.HI.X R24, R2, UR5, R3, 0x1, P0 ;  /* 0x0000000502187c11 */ /* 0x000fe400080f0c03 */
[C---:B--2---:R-:W-:Y:S01]  /*27d10*/  ISETP.GT.AND P0, PT, R26.reuse, R0, PT ;  /* 0x000000001a00720c */ /* 0x044fe20003f04270 */
[----:B------:R-:W-:-:S12]  /*27d20*/  VIADD R0, R26, 0xffffffff ;  /* 0xffffffff1a007836 */ /* 0x000fd80000000000 */
[----:B------:R-:W-:Y:S05]  /*27d30*/  @P0 BRA `(.L_x_1971) ;  /* 0xfffffff000240947 */ /* 0x000fea000383ffff */
.L_x_1958:
[----:B------:R-:W-:Y:S05]  /*27d40*/  BSYNC B0 ;  /* 0x0000000000007941 */ /* 0x000fea0003800000 */
.L_x_1957:
[----:B0-----:R-:W0:Y:S01]  /*27d50*/  S2R R2, SR_TID.X ;  /* 0x0000000000027919 */ /* 0x001e220000002100 */
[----:B------:R-:W-:Y:S01]  /*27d60*/  BSSY B0, `(.L_x_1972) ;  /* 0x0000010000007945 */ /* 0x000fe20003800000 */
[----:B0-----:R-:W-:-:S04]  /*27d70*/  LOP3.LUT R2, R2, 0x7f, RZ, 0xc0, !PT ;  /* 0x0000007f02027812 */ /* 0x001fc800078ec0ff */
[----:B------:R-:W-:-:S13]  /*27d80*/  ISETP.NE.AND P0, PT, R2, RZ, PT ;  /* 0x000000ff0200720c */ /* 0x000fda0003f05270 */
[----:B------:R-:W-:Y:S05]  /*27d90*/  @P0 BRA `(.L_x_1973) ;  /* 0x0000000000300947 */ /* 0x000fea0003800000 */
[----:B------:R-:W0:Y:S01]  /*27da0*/  S2R R5, SR_LANEID ;  /* 0x0000000000057919 */ /* 0x000e220000000000 */
[----:B------:R-:W-:Y:S01]  /*27db0*/  VOTEU.ANY UR4, UPT, PT ;  /* 0x0000000000047886 */ /* 0x000fe200038e0100 */
[----:B------:R-:W1:Y:S01]  /*27dc0*/  LDC.64 R2, c[0x0][0xc60] ;  /* 0x00031800ff027b82 */ /* 0x000e620000000a00 */
[----:B------:R-:W0:Y:S02]  /*27dd0*/  FLO.U32 R0, UR4 ;  /* 0x0000000400007d00 */ /* 0x000e2400080e0000 */
[----:B0-----:R-:W-:-:S06]  /*27de0*/  ISETP.EQ.U32.AND P0, PT, R0, R5, PT ;  /* 0x000000050000720c */ /* 0x001fcc0003f02070 */
[----:B------:R-:W1:Y:S07]  /*27df0*/  POPC R5, UR4 ;  /* 0x0000000400057d09 */ /* 0x000e6e0008000000 */
[----:B-1----:R-:W2:Y:S01]  /*27e00*/  @P0 ATOMG.E.ADD.STRONG.GPU PT, R3, desc[UR60][R2.64], R5 ;  /* 0x00000005020309a8 */ /* 0x002ea200081ee1fc */
[----:B------:R-:W0:Y:S02]  /*27e10*/  S2R R4, SR_LTMASK ;  /* 0x0000000000047919 */ /* 0x000e240000003900 */
[----:B0-----:R-:W-:-:S04]  /*27e20*/  LOP3.LUT R4, R4, UR4, RZ, 0xc0, !PT ;  /* 0x0000000404047c12 */ /* 0x001fc8000f8ec0ff */
[----:B------:R-:W0:Y:S01]  /*27e30*/  POPC R7, R4 ;  /* 0x0000000400077309 */ /* 0x000e220000000000 */
[----:B--2---:R-:W0:Y:S02]  /*27e40*/  SHFL.IDX PT, R0, R3, R0, 0x1f ;  /* 0x00001f0003007589 */ /* 0x004e2400000e0000 */
[----:B0-----:R-:W-:-:S07]  /*27e50*/  IADD3 R16, R0, UR38, R7 ;  /* 0x0000002600107c10 */ /* 0x001fce000fffe007 */
.L_x_1973:
[----:B------:R-:W-:Y:S05]  /*27e60*/  BSYNC B0 ;  /* 0x0000000000007941 */ /* 0x000fea0003800000 */
.L_x_1972:
[----:B------:R-:W-:-:S13]  /*27e70*/  LOP3.LUT P0, RZ, R22, 0x10, RZ, 0xc0, !PT ;  /* 0x0000001016ff7812 */ /* 0x000fda000780c0ff */
[----:B------:R-:W-:Y:S05]  /*27e80*/  @!P0 BRA `(.L_x_1974) ;  /* 0x0000000000048947 */ /* 0x000fea0003800000 */
[----:B------:R-:W-:Y:S01]  /*27e90*/  BPT.TRAP 0x1 ;  /* 0x000000040000795c */ /* 0x000fe20000300000 */
.L_x_1974:
[----:B------:R-:W2:Y:S01]  /*27ea0*/  LDL.LU R2, [R1] ;  /* 0x0000000001027983 */ /* 0x000ea20000300800 */
[----:B------:R-:W-:Y:S01]  /*27eb0*/  IMAD R0, R27, 0x8, R23 ;  /* 0x000000081b007824 */ /* 0x000fe200078e0217 */
[----:B------:R-:W-:Y:S01]  /*27ec0*/  SHF.L.U32 R3, R29, 0x1f, RZ ;  /* 0x0000001f1d037819 */ /* 0x000fe200000006ff */
[----:B------:R-:W-:Y:S03]  /*27ed0*/  BSSY B0, `(.L_x_1975) ;  /* 0x0000004000007945 */ /* 0x000fe60003800000 */
[----:B------:R-:W0:Y:S01]  /*27ee0*/  SYNCS.PHASECHK.TRANS64.TRYWAIT P0, [R0+URZ+0x2a860], R3 ;  /* 0x02a86003000075a7 */ /* 0x000e22000800017f */
[----:B--2---:R-:W-:Y:S01]  /*27ef0*/  IMAD R6, R26, -0x60, R2 ;  /* 0xffffffa01a067824 */ /* 0x004fe200078e0202 */
[----:B0-----:R-:W-:Y:S06]  /*27f00*/  @!P0 BRA `(.L_x_1976) ;  /* 0x0000004c00fc8947 */ /* 0x001fec0003800000 */
.L_x_2135:
[----:B------:R-:W-:Y:S05]  /*27f10*/  BSYNC B0 ;  /* 0x0000000000007941 */ /* 0x000fea0003800000 */
.L_x_1975:
        /* <DEDUP_REMOVED lines=18> */
[----:B-1----:R-:W-:-:S05]  /*28040*/  IMAD.SHL.U32 R7, R7, 0x8, RZ ;  /* 0x0000000807077824 */ /* 0x002fca00078e00ff */
[----:B------:R-:W-:-:S04]  /*28050*/  LOP3.LUT R7, R7, 0x38, RZ, 0xc0, !PT ;  /* 0x0000003807077812 */ /* 0x000fc800078ec0ff */
[----:B------:R-:W-:Y:S02]  /*28060*/  SHF.L.U32 R5, R7, 0x1, RZ ;  /* 0x0000000107057819 */ /* 0x000fe400000006ff */
[----:B------:R-:W-:Y:S02]  /*28070*/  SHFL.IDX PT, R7, R24, 0x2, 0x181f ;  /* 0x00581f0018077f89 */ /* 0x000fe400000e0000 */
        /* <DEDUP_REMOVED lines=16> */
[----:B------:R-:W2:Y:S02]  /*28180*/  SHFL.IDX PT, R10, R17, 0x4, 0x181f ;  /* 0x00981f00110a7f89 */ /* 0x000ea400000e0000 */
[----:B------:R-:W-:Y:S02]  /*28190*/  IADD3.X R3, RZ, R7, RZ, P4, !PT ;  /* 0x00000007ff037210 */ /* 0x000fe400027fe4ff */
        /* <DEDUP_REMOVED lines=17> */
.L_x_2149:
        /* <DEDUP_REMOVED lines=11> */
.L_x_1978:
        /* <DEDUP_REMOVED lines=10> */
.L_x_1979:
[----:B------:R-:W-:Y:S01]  /*28400*/  IADD3 R27, R27, 0x1, RZ ;  /* 0x000000011b1b7810 */ /* 0x000fe20007ffe0ff */
[----:B------:R1:W-:Y:S03]  /*28410*/  SYNCS.ARRIVE.TRANS64.A1T0 RZ, [R0+URZ+0x2a850], RZ ;  /* 0x02a850ff00ff79a7 */ /* 0x0003e6000810003f */
[----:B------:R-:W-:-:S04]  /*28420*/  ISETP.NE.AND P0, PT, R27, 0x2, PT ;  /* 0x000000021b00780c */ /* 0x000fc80003f05270 */
[----:B------:R-:W-:Y:S02]  /*28430*/  SEL R27, R27, RZ, P0 ;  /* 0x000000ff1b1b7207 */ /* 0x000fe40000000000 */
[----:B-1----:R-:W-:-:S04]  /*28440*/  SEL R0, RZ, 0x1, P0 ;  /* 0x00000001ff007807 */ /* 0x002fc80000000000 */
[----:B------:R-:W-:-:S07]  /*28450*/  LOP3.LUT R29, R29, R0, RZ, 0x3c, !PT ;  /* 0x000000001d1d7212 */ /* 0x000fce00078e3cff */
.L_x_1936:
[----:B------:R-:W-:Y:S05]  /*28460*/  BSYNC B7 ;  /* 0x0000000000077941 */ /* 0x000fea0003800000 */
.L_x_1934:
[----:B------:R-:W-:-:S13]  /*28470*/  LOP3.LUT P0, RZ, R22, 0x20, RZ, 0xc0, !PT ;  /* 0x0000002016ff7812 */ /* 0x000fda000780c0ff */
[----:B------:R-:W-:Y:S05]  /*28480*/  @!P0 BRA `(.L_x_1980) ;  /* 0x0000000000248947 */ /* 0x000fea0003800000 */
[----:B------:R-:W-:Y:S05]  /*28490*/  WARPSYNC.ALL ;  /* 0x0000000000007948 */ /* 0x000fea0003800000 */
[----:B------:R-:W2:Y:S08]  /*284a0*/  S2UR UR5, SR_CgaCtaId ;  /* 0x00000000000579c3 */ /* 0x000eb00000008800 */
[----:B------:R-:W-:Y:S06]  /*284b0*/  BAR.SYNC.DEFER_BLOCKING 0x5, 0x180 ;  /* 0x0146000000007b1d */ /* 0x000fec0000010000 */
[----:B------:R-:W-:-:S02]  /*284c0*/  UMOV UR4, 0x400 ;  /* 0x0000040000047882 */ /* 0x000fc40000000000 */
[----:B--2---:R-:W-:-:S06]  /*284d0*/  ULEA UR4, UR5, UR4, 0x18 ;  /* 0x0000000405047291 */ /* 0x004fcc000f8ec03f */
[----:B0-----:R-:W-:-:S05]  /*284e0*/  IMAD.U32 R23, RZ, RZ, UR4 ;  /* 0x00000004ff177e24 */ /* 0x001fca000f8e00ff */
[----:B------:R2:W3:Y:S01]  /*284f0*/  LDS.128 R16, [R23+0x2a8d0] ;  /* 0x02a8d00017107984 */ /* 0x0004e20000000c00 */
[----:B------:R-:W-:Y:S06]  /*28500*/  BAR.ARV 0x4, 0x180 ;  /* 0x0106000000007b1d */ /* 0x000fec0000002000 */
[----:B------:R-:W-:Y:S05]  /*28510*/  BRA `(.L_x_1981) ;  /* 0x0000000800cc7947 */ /* 0x000fea0003800000 */
.L_x_1980:
[----:B------:R-:W2:Y:S01]  /*28520*/  S2R R8, SR_TID.X ;  /* 0x0000000000087919 */ /* 0x000ea20000002100 */
[----:B------:R-:W-:Y:S01]  /*28530*/  UMOV UR4, 0xffffffff ;  /* 0xffffffff00047882 */ /* 0x000fe20000000000 */
[----:B--2---:R-:W-:-:S04]  /*28540*/  LOP3.LUT R8, R8, 0x1f, RZ, 0xc0, !PT ;  /* 0x0000001f08087812 */ /* 0x004fc800078ec0ff */
        /* <DEDUP_REMOVED lines=8> */
[----:B------:R-:W-:Y:S01]  /*285d0*/  IMAD.MOV.U32 R5, RZ, RZ, RZ ;  /* 0x000000ffff057224 */ /* 0x000fe200078e00ff */
[C---:B------:R-:W-:Y:S02]  /*285e0*/  ISETP.GE.U32.AND P2, PT, R8.reuse, 0x2, PT ;  /* 0x000000020800780c */ /* 0x040fe40003f46070 */
[C---:B------:R-:W-:Y:S01]  /*285f0*/  ISETP.GE.U32.AND P3, PT, R8.reuse, 0x4, PT ;  /* 0x000000040800780c */ /* 0x040fe20003f66070 */
[----:B------:R-:W-:Y:S01]  /*28600*/  SHFL.IDX PT, R0, R16, RZ, 0x1f ;  /* 0x00001fff10007589 */ /* 0x000fe200000e0000 */
[C---:B------:R-:W-:Y:S02]  /*28610*/  ISETP.GE.U32.AND P4, PT, R8.reuse, 0x8, PT ;  /* 0x000000080800780c */ /* 0x040fe40003f86070 */
[----:B------:R-:W-:Y:S01]  /*28620*/  ISETP.GE.U32.AND P5, PT, R8, 0x10, PT ;  /* 0x000000100800780c */ /* 0x000fe20003fa6070 */
[----:B------:R-:W-:Y:S01]  /*28630*/  SHFL.IDX PT, R4, R16, 0x1, 0x1f ;  /* 0x00201f0010047f89 */ /* 0x000fe200000e0000 */
[----:B--2---:R-:W-:-:S02]  /*28640*/  @!P1 MOV R5, R2 ;  /* 0x0000000200059202 */ /* 0x004fc40000000f00 */
[----:B------:R-:W-:-:S03]  /*28650*/  ISETP.NE.AND P1, PT, R8, RZ, PT ;  /* 0x000000ff0800720c */ /* 0x000fc60003f25270 */
        /* <DEDUP_REMOVED lines=15> */
[----:B------:R0:W2:Y:S02]  /*28750*/  SHFL.IDX PT, R14, R2, 0x1f, 0x1f ;  /* 0x03e01f00020e7f89 */ /* 0x0000a400000e0000 */
.L_x_2159:
[----:B------:R-:W-:Y:S02]  /*28760*/  ULDC UR4, c[0x0][0xc38] ;  /* 0x00030e0000047ab9 */ /* 0x000fe40000000800 */
[----:B------:R-:W-:-:S04]  /*28770*/  IMAD.U32 R7, RZ, RZ, UR4 ;  /* 0x00000004ff077e24 */ /* 0x000fc8000f8e00ff */
[----:B--2---:R-:W-:-:S04]  /*28780*/  IMAD R14, R14, R7, RZ ;  /* 0x000000070e0e7224 */ /* 0x004fc800078e02ff */
[----:B------:R-:W-:-:S05]  /*28790*/  IMAD.IADD R9, R4, 0x1, R14 ;  /* 0x0000000104097824 */ /* 0x000fca00078e020e */
[----:B------:R-:W-:-:S13]  /*287a0*/  ISETP.GT.AND P6, PT, R9, R0, PT ;  /* 0x000000000900720c */ /* 0x000fda0003fc4270 */
[----:B------:R-:W-:Y:S05]  /*287b0*/  @P6 BRA `(.L_x_1983) ;  /* 0x00000000009c6947 */ /* 0x000fea0003800000 */
.L_x_1988:
[----:B0-----:R-:W0:Y:S01]  /*287c0*/  LDC R2, c[0x0][0xc3c] ;  /* 0x00030f00ff027b82 */ /* 0x001e220000000800 */
[----:B------:R-:W-:-:S04]  /*287d0*/  IADD3 R19, R19, 0x1f, RZ ;  /* 0x0000001f13137810 */ /* 0x000fc80007ffe0ff */
[----:B0-----:R-:W-:-:S13]  /*287e0*/  ISETP.GE.AND P6, PT, R19, R2, PT ;  /* 0x000000021300720c */ /* 0x001fda0003fc6270 */
[----:B------:R-:W-:Y:S05]  /*287f0*/  @P6 BRA `(.L_x_1984) ;  /* 0x0000000400d06947 */ /* 0x000fea0003800000 */
[----:B------:R-:W0:Y:S01]  /*28800*/  S2R R3, SR_TID.X ;  /* 0x0000000000037919 */ /* 0x000e220000002100 */
[----:B------:R-:W-:Y:S01]  /*28810*/  BSSY B0, `(.L_x_1985) ;  /* 0x0000009000007945 */ /* 0x000fe20003800000 */
[----:B------:R-:W-:Y:S01]  /*28820*/  IMAD.MOV.U32 R5, RZ, RZ, RZ ;  /* 0x000000ffff057224 */ /* 0x000fe200078e00ff */
[----:B0-----:R-:W-:-:S05]  /*28830*/  LOP3.LUT R3, R3, 0x1f, RZ, 0xc0, !PT ;  /* 0x0000001f03037812 */ /* 0x001fca00078ec0ff */
[----:B------:R-:W-:-:S05]  /*28840*/  IMAD.IADD R7, R19, 0x1, R3 ;  /* 0x0000000113077824 */ /* 0x000fca00078e0203 */
[----:B------:R-:W-:-:S13]  /*28850*/  ISETP.GE.OR P6, PT, R7, R2, !P0 ;  /* 0x000000020700720c */ /* 0x000fda00047c6670 */
[----:B------:R-:W-:Y:S05]  /*28860*/  @P6 BRA `(.L_x_1986) ;  /* 0x00000000000c6947 */ /* 0x000fea0003800000 */
[----:B------:R-:W0:Y:S02]  /*28870*/  LDC.64 R2, c[0x0][0xc80] ;  /* 0x00032000ff027b82 */ /* 0x000e240000000a00 */
[----:B0-----:R-:W-:-:S05]  /*28880*/  IMAD.WIDE R2, R7, 0x4, R2 ;  /* 0x0000000407027825 */ /* 0x001fca00078e0202 */
[----:B------:R0:W5:Y:S02]  /*28890*/  LDG.E R5, desc[UR60][R2.64] ;  /* 0x0000003c02057981 */ /* 0x000164000c1e1900 */
.L_x_1986:
[----:B------:R-:W-:Y:S05]  /*288a0*/  BSYNC B0 ;  /* 0x0000000000007941 */ /* 0x000fea0003800000 */
.L_x_1985:
[----:B------:R-:W-:-:S03]  /*288b0*/  UMOV UR4, 0xffffffff ;  /* 0xffffffff00047882 */ /* 0x000fc60000000000 */
[----:B------:R-:W-:Y:S05]  /*288c0*/  BRA.DIV UR4, `(.L_x_1987) ;  /* 0x0000005204b07947 */ /* 0x000fea000b800000 */
[----:B-----5:R-:W2:Y:S02]  /*288d0*/  SHFL.UP PT, R14, R5, 0x1, RZ ;  /* 0x04200000050e7989 */ /* 0x020ea400000e00ff */
[----:B--2---:R-:W-:-:S05]  /*288e0*/  SEL R14, R14, RZ, P1 ;  /* 0x000000ff0e0e7207 */ /* 0x004fca0000800000 */
        /* <DEDUP_REMOVED lines=13> */
[----:B------:R0:W2:Y:S02]  /*289c0*/  SHFL.IDX PT, R14, R2, 0x1f, 0x1f ;  /* 0x03e01f00020e7f89 */ /* 0x0000a400000e0000 */
.L_x_2167:
[----:B------:R-:W-:Y:S02]  /*289d0*/  ULDC UR4, c[0x0][0xc38] ;  /* 0x00030e0000047ab9 */ /* 0x000fe40000000800 */
[----:B------:R-:W-:-:S05]  /*289e0*/  MOV R7, UR4 ;  /* 0x0000000400077c02 */ /* 0x000fca0008000f00 */
[----:B--2---:R-:W-:-:S04]  /*289f0*/  IMAD R14, R14, R7, RZ ;  /* 0x000000070e0e7224 */ /* 0x004fc800078e02ff */
[----:B------:R-:W-:-:S05]  /*28a00*/  IMAD.IADD R9, R14, 0x1, R9 ;  /* 0x000000010e097824 */ /* 0x000fca00078e0209 */
[----:B------:R-:W-:-:S13]  /*28a10*/  ISETP.GT.AND P6, PT, R9, R0, PT ;  /* 0x000000000900720c */ /* 0x000fda0003fc4270 */
[----:B------:R-:W-:Y:S05]  /*28a20*/  @!P6 BRA `(.L_x_1988) ;  /* 0xfffffffc0064e947 */ /* 0x000fea000383ffff */
.L_x_1983:
        /* <DEDUP_REMOVED lines=8> */
.L_x_2171:
[----:B------:R-:W-:Y:S01]  /*28ab0*/  ISETP.NE.AND P0, PT, R3, RZ, PT ;  /* 0x000000ff0300720c */ /* 0x000fe20003f05270 */
[----:B------:R-:W-:-:S12]  /*28ac0*/  IMAD.MOV.U32 R14, RZ, RZ, RZ ;  /* 0x000000ffff0e7224 */ /* 0x000fd800078e00ff */
[----:B------:R-:W-:Y:S05]  /*28ad0*/  @!P0 BRA `(.L_x_1990) ;  /* 0x0000000000108947 */ /* 0x000fea0003800000 */
[----:B------:R-:W-:Y:S01]  /*28ae0*/  UMOV UR4, 0xffffffff ;  /* 0xffffffff00047882 */ /* 0x000fe20000000000 */
[----:B------:R-:W-:Y:S02]  /*28af0*/  IADD3 R12, R4, -0x1, RZ ;  /* 0xffffffff040c7810 */ /* 0x000fe40007ffe0ff */
[----:B------:R-:W-:Y:S05]  /*28b00*/  BRA.DIV UR4, `(.L_x_1991) ;  /* 0x0000005604247947 */ /* 0x000fea000b800000 */
[----:B------:R4:W0:Y:S02]  /*28b10*/  SHFL.IDX PT, R14, R2, R12, 0x1f ;  /* 0x00001f0c020e7589 */ /* 0x00082400000e0000 */
.L_x_1990:
[----:B0---4-:R-:W0:Y:S01]  /*28b20*/  LDC.64 R2, c[0x0][0xc90] ;  /* 0x00032400ff027b82 */ /* 0x011e220000000a00 */
[----:B------:R-:W-:-:S04]  /*28b30*/  IMAD.IADD R19, R4, 0x1, R19 ;  /* 0x0000000104137824 */ /* 0x000fc800078e0213 */
[----:B0-----:R-:W-:-:S05]  /*28b40*/  IMAD.WIDE R2, R19, 0x4, R2 ;  /* 0x0000000413027825 */ /* 0x001fca00078e0202 */
[----:B------:R0:W2:Y:S01]  /*28b50*/  LDG.E R6, desc[UR60][R2.64] ;  /* 0x0000003c02067981 */ /* 0x0000a2000c1e1900 */
[----:B------:R-:W-:Y:S01]  /*28b60*/  IMAD R16, R14, R7, R16 ;  /* 0x000000070e107224 */ /* 0x000fe200078e0210 */
[----:B0-----:R-:W-:Y:S01]  /*28b70*/  MOV R2, RZ ;  /* 0x000000ff00027202 */ /* 0x001fe20000000f00 */
        /* <DEDUP_REMOVED lines=32> */
[----:B------:R-:W0:Y:S02]  /*28d80*/  I2F.RP R8, R7 ;  /* 0x0000000700087306 */ /* 0x000e240000209400 */
[----:B------:R-:W-:-:S06]  /*28d90*/  IADD3 R4, RZ, -R4, RZ ;  /* 0x80000004ff047210 */ /* 0x000fcc0007ffe0ff */
        /* <DEDUP_REMOVED lines=18> */
[----:B------:R-:W-:-:S05]  /*28ec0*/  @P0 VIADD R2, R2, 0x1 ;  /* 0x0000000102020836 */ /* 0x000fca0000000000 */
[----:B------:R-:W-:Y:S02]  /*28ed0*/  @!P2 IADD3 R2, -R2, RZ, RZ ;  /* 0x000000ff0202a210 */ /* 0x000fe40007ffe1ff */
[----:B------:R-:W-:Y:S01]  /*28ee0*/  @!P1 LOP3.LUT R2, RZ, R6, RZ, 0x33, !PT ;  /* 0x00000006ff029212 */ /* 0x000fe200078e33ff */
[----:B------:R-:W-:-:S04]  /*28ef0*/  IMAD.MOV R6, RZ, RZ, -R6 ;  /* 0x000000ffff067224 */ /* 0x000fc800078e0a06 */
[----:B------:R-:W-:Y:S01]  /*28f00*/  IMAD R18, R2, R6, R9 ;  /* 0x0000000602127224 */ /* 0x000fe200078e0209 */
[----:B------:R-:W-:-:S05]  /*28f10*/  LOP3.LUT R2, RZ, R2, RZ, 0x33, !PT ;  /* 0x00000002ff027212 */ /* 0x000fca00078e33ff */
[----:B------:R-:W-:Y:S01]  /*28f20*/  IMAD.IADD R17, R5, 0x1, R2 ;  /* 0x0000000105117824 */ /* 0x000fe200078e0202 */
[----:B------:R-:W-:Y:S06]  /*28f30*/  BRA `(.L_x_1992) ;  /* 0x00000000001c7947 */ /* 0x000fec0003800000 */
.L_x_1984:
[----:B------:R-:W-:Y:S01]  /*28f40*/  UMOV UR4, URZ ;  /* 0x0000003f00047c82 */ /* 0x000fe20008000000 */
[----:B------:R-:W-:Y:S01]  /*28f50*/  UMOV UR5, URZ ;  /* 0x0000003f00057c82 */ /* 0x000fe20008000000 */
[----:B------:R-:W-:Y:S01]  /*28f60*/  ULDC UR6, c[0x0][0xc3c] ;  /* 0x00030f0000067ab9 */ /* 0x000fe20000000800 */
[----:B------:R-:W-:Y:S01]  /*28f70*/  MOV R16, R0 ;  /* 0x0000000000107202 */ /* 0x000fe20000000f00 */
[----:B------:R-:W-:Y:S02]  /*28f80*/  IMAD.U32 R17, RZ, RZ, UR4 ;  /* 0x00000004ff117e24 */ /* 0x000fe4000f8e00ff */
[----:B------:R-:W-:Y:S02]  /*28f90*/  IMAD.U32 R18, RZ, RZ, UR5 ;  /* 0x00000005ff127e24 */ /* 0x000fe4000f8e00ff */
[----:B------:R-:W-:-:S07]  /*28fa0*/  IMAD.U32 R19, RZ, RZ, UR6 ;  /* 0x00000006ff137e24 */ /* 0x000fce000f8e00ff */
.L_x_1992:
[----:B------:R-:W0:Y:S01]  /*28fb0*/  S2R R0, SR_TID.X ;  /* 0x0000000000007919 */ /* 0x000e220000002100 */
[----:B------:R-:W-:Y:S05]  /*28fc0*/  WARPSYNC.ALL ;  /* 0x0000000000007948 */ /* 0x000fea0003800000 */
[----:B------:R-:W-:Y:S01]  /*28fd0*/  BAR.SYNC.DEFER_BLOCKING 0x4, 0x180 ;  /* 0x0106000000007b1d */ /* 0x000fe20000010000 */
[----:B0-----:R-:W-:-:S04]  /*28fe0*/  LOP3.LUT R0, R0, 0x1f, RZ, 0xc0, !PT ;  /* 0x0000001f00007812 */ /* 0x001fc800078ec0ff */
[----:B------:R-:W-:-:S13]  /*28ff0*/  ISETP.NE.AND P0, PT, R0, RZ, PT ;  /* 0x000000ff0000720c */ /* 0x000fda0003f05270 */
[----:B------:R-:W0:Y:S01]  /*29000*/  @!P0 S2R R3, SR_CgaCtaId ;  /* 0x0000000000038919 */ /* 0x000e220000008800 */
[----:B------:R-:W-:-:S04]  /*29010*/  @!P0 MOV R0, 0x400 ;  /* 0x0000040000008802 */ /* 0x000fc80000000f00 */
[----:B0-----:R-:W-:-:S05]  /*29020*/  @!P0 LEA R23, R3, R0, 0x18 ;  /* 0x0000000003178211 */ /* 0x001fca00078ec0ff */
[----:B------:R0:W-:Y:S01]  /*29030*/  @!P0 STS.128 [R23+0x2a8d0], R16 ;  /* 0x02a8d01017008388 */ /* 0x0001e20000000c00 */
[----:B------:R-:W-:Y:S06]  /*29040*/  BAR.ARV 0x5, 0x180 ;  /* 0x0146000000007b1d */ /* 0x000fec0000002000 */
.L_x_1981:
[----:B------:R-:W-:Y:S02]  /*29050*/  ULDC UR4, c[0x0][0xc3c] ;  /* 0x00030f0000047ab9 */ /* 0x000fe40000000800 */
[----:B---3--:R-:W-:-:S13]  /*29060*/  ISETP.GE.AND P0, PT, R19, UR4, PT ;  /* 0x0000000413007c0c */ /* 0x008fda000bf06270 */
[----:B------:R-:W-:Y:S05]  /*29070*/  @!P0 BRA `(.L_x_1993) ;  /* 0xffffff9c00008947 */ /* 0x000fea000383ffff */
[----:B------:R-:W-:Y:S05]  /*29080*/  BSYNC B8 ;  /* 0x0000000000087941 */ /* 0x000fea0003800000 */
.L_x_1876:
[----:B------:R-:W3:Y:S01]  /*29090*/  LDL.LU R0, [R1+0x28] ;  /* 0x0000280001007983 */ /* 0x000ee20000300800 */
[----:B------:R-:W-:Y:S01]  /*290a0*/  BSSY B0, `(.L_x_1994) ;  /* 0x000000b000007945 */ /* 0x000fe20003800000 */
[----:B------:R-:W4:Y:S01]  /*290b0*/  S2R R5, SR_CgaCtaId ;  /* 0x0000000000057919 */ /* 0x000f220000008800 */
[----:B---3--:R-:W-:-:S04]  /*290c0*/  IADD3 R0, R0, 0x1, RZ ;  /* 0x0000000100007810 */ /* 0x008fc80007ffe0ff */
        /* <DEDUP_REMOVED lines=8> */
.L_x_2174:
[----:B------:R-:W-:Y:S05]  /*29150*/  BSYNC B0 ;  /* 0x0000000000007941 */ /* 0x000fea0003800000 */
.L_x_1994:
[----:B------:R-:W-:-:S03]  /*29160*/  UMOV UR4, 0xffffffff ;  /* 0xffffffff00047882 */ /* 0x000fc60000000000 */
[----:B------:R-:W-:Y:S05]  /*29170*/  BRA.DIV UR4, `(.L_x_1996) ;  /* 0x0000004e04c07947 */ /* 0x000fea000b800000 */
[----:B0-----:R-:W0:Y:S02]  /*29180*/  S2R R0, SR_TID.X ;  /* 0x0000000000007919 */ /* 0x001e240000002100 */
[----:B0-----:R-:W-:-:S04]  /*29190*/  SHF.R.U32.HI R0, RZ, 0x5, R0 ;  /* 0x00000005ff007819 */ /* 0x001fc80000011600 */
[----:B------:R-:W-:-:S05]  /*291a0*/  LOP3.LUT R0, R0, 0x3, RZ, 0xc0, !PT ;  /* 0x0000000300007812 */ /* 0x000fca00078ec0ff */
[----:B------:R0:W3:Y:S02]  /*291b0*/  SHFL.IDX PT, R14, R0, RZ, 0x1f ;  /* 0x00001fff000e7589 */ /* 0x0000e400000e0000 */
.L_x_2177:
[----:B---3--:R-:W-:-:S13]  /*291c0*/  ISETP.NE.AND P0, PT, R14, RZ, PT ;  /* 0x000000ff0e00720c */ /* 0x008fda0003f05270 */
[----:B------:R-:W-:Y:S05]  /*291d0*/  @P0 BRA `(.L_x_1566) ;  /* 0x0000000000900947 */ /* 0x000fea0003800000 */
[----:B------:R-:W-:-:S03]  /*291e0*/  UMOV UR4, 0xffffffff ;  /* 0xffffffff00047882 */ /* 0x000fc60000000000 */
[----:B------:R-:W-:Y:S05]  /*291f0*/  BRA.DIV UR4, `(.L_x_1997) ;  /* 0x0000004e04d47947 */ /* 0x000fea000b800000 */
[----:B------:R-:W-:-:S13]  /*29200*/  ELECT P6, URZ, PT ;  /* 0x00000000003f782f */ /* 0x000fda00038c0000 */
.L_x_2180:
[----:B------:R-:W-:Y:S05]  /*29210*/  @!P6 BRA `(.L_x_1566) ;  /* 0x000000000080e947 */ /* 0x000fea0003800000 */
[----:B0-----:R-:W3:Y:S02]  /*29220*/  LDL R0, [R1+0x40] ;  /* 0x0000400001007983 */ /* 0x001ee40000100800 */
[----:B---3--:R-:W-:-:S13]  /*29230*/  R2UR UR4, R0 ;  /* 0x00000000000472ca */ /* 0x008fda00000e0000 */
[----:B------:R-:W-:-:S06]  /*29240*/  ULOP3.LUT UR4, UR4, 0x2, URZ, 0xfc, !UPT ;  /* 0x0000000204047892 */ /* 0x000fcc000f8efc3f */
[----:B------:R-:W-:-:S05]  /*29250*/  IMAD.U32 R0, RZ, RZ, UR4 ;  /* 0x00000004ff007e24 */ /* 0x000fca000f8e00ff */
[----:B------:R-:W-:-:S13]  /*29260*/  ISETP.NE.AND P0, PT, R0, 0x3, PT ;  /* 0x000000030000780c */ /* 0x000fda0003f05270 */
[----:B------:R-:W-:Y:S05]  /*29270*/  @!P0 BRA `(.L_x_1998) ;  /* 0x0000000000048947 */ /* 0x000fea0003800000 */
[----:B------:R-:W-:Y:S01]  /*29280*/  BPT.TRAP 0x1 ;  /* 0x000000040000795c */ /* 0x000fe20000300000 */
.L_x_1998:
[----:B------:R-:W-:Y:S01]  /*29290*/  IMAD R3, R27, 0x8, R5 ;  /* 0x000000081b037824 */ /* 0x000fe200078e0205 */
[----:B------:R-:W-:Y:S02]  /*292a0*/  SHF.L.U32 R2, R29, 0x1f, RZ ;  /* 0x0000001f1d027819 */ /* 0x000fe400000006ff */
[----:B------:R-:W-:Y:S02]  /*292b0*/  IADD3 R27, R27, 0x1, RZ ;  /* 0x000000011b1b7810 */ /* 0x000fe40007ffe0ff */
[----:B------:R-:W0:Y:S02]  /*292c0*/  SYNCS.PHASECHK.TRANS64.TRYWAIT P1, [R3+URZ+0x2a840], R2 ;  /* 0x02a84002030075a7 */ /* 0x000e24000802017f */
[----:B------:R-:W-:-:S04]  /*292d0*/  ISETP.NE.AND P2, PT, R27, 0x2, PT ;  /* 0x000000021b00780c */ /* 0x000fc80003f45270 */
[----:B------:R-:W-:Y:S01]  /*292e0*/  SEL R0, RZ, 0x1, P2 ;  /* 0x00000001ff007807 */ /* 0x000fe20001000000 */
[----:B0-----:R-:W-:Y:S08]  /*292f0*/  @!P1 BRA `(.L_x_1999) ;  /* 0x0000004c00b49947 */ /* 0x001ff00003800000 */
.L_x_2181:
[----:B------:R-:W-:Y:S02]  /*29300*/  SEL R27, R27, RZ, P2 ;  /* 0x000000ff1b1b7207 */ /* 0x000fe40001000000 */
[----:B------:R-:W-:Y:S01]  /*29310*/  LOP3.LUT R0, R29, R0, RZ, 0x3c, !PT ;  /* 0x000000001d007212 */ /* 0x000fe200078e3cff */
[----:B------:R-:W-:Y:S06]  /*29320*/  @!P0 BRA `(.L_x_2000) ;  /* 0x0000000000048947 */ /* 0x000fec0003800000 */
[----:B------:R-:W-:Y:S01]  /*29330*/  BPT.TRAP 0x1 ;  /* 0x000000040000795c */ /* 0x000fe20000300000 */
.L_x_2000:
[----:B------:R-:W-:Y:S01]  /*29340*/  IMAD R27, R27, 0x8, R5 ;  /* 0x000000081b1b7824 */ /* 0x000fe200078e0205 */
[----:B------:R-:W-:-:S04]  /*29350*/  SHF.L.U32 R0, R0, 0x1f, RZ ;  /* 0x0000001f00007819 */ /* 0x000fc800000006ff */
[----:B------:R-:W3:Y:S02]  /*29360*/  SYNCS.PHASECHK.TRANS64.TRYWAIT P1, [R27+URZ+0x2a840], R0 ;  /* 0x02a840001b0075a7 */ /* 0x000ee4000802017f */
[----:B---3--:R-:W-:Y:S05]  /*29370*/  @!P1 BRA `(.L_x_2001) ;  /* 0x0000004c00a89947 */ /* 0x008fea0003800000 */
.L_x_2182:
[----:B------:R-:W-:Y:S05]  /*29380*/  @!P0 BRA `(.L_x_2002) ;  /* 0x0000000000048947 */ /* 0x000fea0003800000 */
[----:B------:R-:W-:Y:S01]  /*29390*/  BPT.TRAP 0x1 ;  /* 0x000000040000795c */ /* 0x000fe20000300000 */
.L_x_2002:
[----:B------:R-:W4:Y:S02]  /*293a0*/  SYNCS.PHASECHK.TRANS64.TRYWAIT P1, [R3+URZ+0x2a860], R2 ;  /* 0x02a86002030075a7 */ /* 0x000f24000802017f */
[----:B----4-:R-:W-:Y:S05]  /*293b0*/  @!P1 BRA `(.L_x_2003) ;  /* 0x0000004c00ac9947 */ /* 0x010fea0003800000 */
.L_x_2183:
[----:B------:R-:W-:Y:S05]  /*293c0*/  @!P0 BRA `(.L_x_2004) ;  /* 0x0000000000048947 */ /* 0x000fea0003800000 */
[----:B------:R-:W-:Y:S01]  /*293d0*/  BPT.TRAP 0x1 ;  /* 0x000000040000795c */ /* 0x000fe20000300000 */
.L_x_2004:
[----:B------:R0:W0:Y:S02]  /*293e0*/  SYNCS.PHASECHK.TRANS64.TRYWAIT P0, [R27+URZ+0x2a860], R0 ;  /* 0x02a860001b0075a7 */ /* 0x000024000800017f */
[----:B0-----:R-:W-:Y:S05]  /*293f0*/  @!P0 NANOSLEEP.SYNCS 0x989680 ;  /* 0x009896800000895d */ /* 0x001fea0003900000 */
[----:B------:R-:W0:Y:S02]  /*29400*/  @!P0 SYNCS.PHASECHK.TRANS64 P0, [R27+URZ+0x2a860], R0 ;  /* 0x02a860001b0085a7 */ /* 0x000e24000800007f */
[----:B0-----:R-:W-:Y:S05]  /*29410*/  @!P0 BRA `(.L_x_2004) ;  /* 0xfffffffc00f08947 */ /* 0x001fea000383ffff */
.L_x_1566:
[----:B------:R-:W-:Y:S05]  /*29420*/  BSYNC B9 ;  /* 0x0000000000097941 */ /* 0x000fea0003800000 */
.L_x_1563:
[----:B------:R-:W-:Y:S05]  /*29430*/  EXIT ;  /* 0x000000000000794d */ /* 0x000fea0003800000 */
.L_x_1592:
[----:B0-----:R0:W1:Y:S02]  /*29440*/  SYNCS.PHASECHK.TRANS64.TRYWAIT P6, [R86+URZ+0x2a890], R87 ;  /* 0x02a89057560075a7 */ /* 0x00106400080c017f */
[----:B-1----:R-:W-:Y:S05]  /*29450*/  @!P6 NANOSLEEP.SYNCS 0x989680 ;  /* 0x009896800000e95d */ /* 0x002fea0003900000 */
[----:B------:R-:W1:Y:S02]  /*29460*/  @!P6 SYNCS.PHASECHK.TRANS64 P6, [R86+URZ+0x2a890], R87 ;  /* 0x02a890575600e5a7 */ /* 0x000e6400080c007f */
[----:B-1----:R-:W-:Y:S05]  /*29470*/  @!P6 BRA `(.L_x_1592) ;  /* 0xfffffffc00f0e947 */ /* 0x002fea000383ffff */
[----:B------:R-:W-:Y:S05]  /*29480*/  BRA `(.L_x_2005) ;  /* 0xfffffda400647947 */ /* 0x000fea000383ffff */
.L_x_1593:
        /* <DEDUP_REMOVED lines=8> */
.L_x_2007:
[----:B------:R-:W-:Y:S05]  /*29510*/  BSYNC B1 ;  /* 0x0000000000017941 */ /* 0x000fea0003800000 */
.L_x_2006:
[----:B------:R-:W-:Y:S01]  /*29520*/  IMAD.MOV.U32 R13, RZ, RZ, R116 ;  /* 0x000000ffff0d7224 */ /* 0x000fe200078e0074 */
[----:B------:R-:W-:Y:S01]  /*29530*/  MOV R12, RZ ;  /* 0x000000ff000c7202 */ /* 0x000fe20000000f00 */
[----:B------:R-:W-:Y:S02]  /*29540*/  IMAD.MOV.U32 R11, RZ, RZ, 0x1c1f ;  /* 0x00001c1fff0b7424 */ /* 0x000fe400078e00ff */
[----:B------:R-:W-:Y:S02]  /*29550*/  IMAD.MOV.U32 R15, RZ, RZ, -0x1 ;  /* 0xffffffffff0f7424 */ /* 0x000fe400078e00ff */
[----:B------:R-:W-:-:S07]  /*29560*/  IMAD.MOV.U32 R82, RZ, RZ, R14 ;  /* 0x000000ffff527224 */ /* 0x000fce00078e000e */
[----:B------:R-:W-:Y:S05]  /*29570*/  WARPSYNC.COLLECTIVE R15, `(.L_x_2008) ;  /* 0x000000000f087348 */ /* 0x000fea0003c00000 */
[----:B------:R0:W1:Y:S02]  /*29580*/  SHFL.IDX P6, R14, R13, R12, R11 ;  /* 0x0000000c0d0e7389 */ /* 0x00006400000c000b */
[----:B01----:R-:W-:Y:S01]  /*29590*/  ENDCOLLECTIVE ;  /* 0x000000000000791b */ /* 0x003fe20003800000 */
.L_x_2008:
[----:B------:R-:W-:Y:S01]  /*295a0*/  IMAD.MOV.U32 R11, RZ, RZ, R14 ;  /* 0x000000ffff0b7224 */ /* 0x000fe200078e000e */
[----:B------:R-:W-:Y:S06]  /*295b0*/  BRA `(.L_x_2009) ;  /* 0xfffffda4002c7947 */ /* 0x000fec000383ffff */
.L_x_1618:
[----:B------:R-:W-:Y:S01]  /*295c0*/  BSSY B1, `(.L_x_2010) ;  /* 0x0000008000017945 */ /* 0x000fe20003800000 */
[----:B0---4-:R-:W-:Y:S01]  /*295d0*/  MOV R13, R115 ;  /* 0x00000073000d7202 */ /* 0x011fe20000000f00 */
[----:B------:R-:W-:Y:S02]  /*295e0*/  IMAD.MOV.U32 R12, RZ, RZ, 0x1 ;  /* 0x00000001ff0c7424 */ /* 0x000fe400078e00ff */
[----:B---3--:R-:W-:Y:S02]  /*295f0*/  IMAD.MOV.U32 R11, RZ, RZ, 0x1c1f ;  /* 0x00001c1fff0b7424 */ /* 0x008fe400078e00ff */
[----:B------:R-:W-:-:S07]  /*29600*/  IMAD.MOV.U32 R15, RZ, RZ, -0x1 ;  /* 0xffffffffff0f7424 */ /* 0x000fce00078e00ff */
[----:B-12---:R-:W-:Y:S05]  /*29610*/  WARPSYNC.COLLECTIVE R15, `(.L_x_2011) ;  /* 0x000000000f087348 */ /* 0x006fea0003c00000 */
[----:B------:R0:W3:Y:S02]  /*29620*/  SHFL.IDX P6, R14, R13, R12, R11 ;  /* 0x0000000c0d0e7389 */ /* 0x0000e400000c000b */
[----:B0123--:R-:W-:Y:S01]  /*29630*/  ENDCOLLECTIVE ;  /* 0x000000000000791b */ /* 0x00ffe20003800000 */
.L_x_2011:
[----:B------:R-:W-:Y:S05]  /*29640*/  BSYNC B1 ;  /* 0x0000000000017941 */ /* 0x000fea0003800000 */
.L_x_2010:
[----:B------:R-:W-:Y:S01]  /*29650*/  IMAD.MOV.U32 R13, RZ, RZ, R116 ;  /* 0x000000ffff0d7224 */ /* 0x000fe200078e0074 */
[----:B------:R-:W-:Y:S01]  /*29660*/  MOV R15, 0xffffffff ;  /* 0xffffffff000f7802 */ /* 0x000fe20000000f00 */
[----:B------:R-:W-:Y:S01]  /*29670*/  IMAD.MOV.U32 R12, RZ, RZ, 0x1 ;  /* 0x00000001ff0c7424 */ /* 0x000fe200078e00ff */
[----:B------:R-:W-:Y:S01]  /*29680*/  MOV R115, R14 ;  /* 0x0000000e00737202 */ /* 0x000fe20000000f00 */
[----:B------:R-:W-:-:S07]  /*29690*/  IMAD.MOV.U32 R11, RZ, RZ, 0x1c1f ;  /* 0x00001c1fff0b7424 */ /* 0x000fce00078e00ff */
[----:B------:R-:W-:Y:S05]  /*296a0*/  WARPSYNC.COLLECTIVE R15, `(.L_x_2012) ;  /* 0x000000000f087348 */ /* 0x000fea0003c00000 */
[----:B------:R0:W1:Y:S02]  /*296b0*/  SHFL.IDX P6, R14, R13, R12, R11 ;  /* 0x0000000c0d0e7389 */ /* 0x00006400000c000b */
[----:B01----:R-:W-:Y:S01]  /*296c0*/  ENDCOLLECTIVE ;  /* 0x000000000000791b */ /* 0x003fe20003800000 */
.L_x_2012:
[----:B------:R-:W-:Y:S01]  /*296d0*/  IMAD.MOV.U32 R116, RZ, RZ, R14 ;  /* 0x000000ffff747224 */ /* 0x000fe200078e000e */
[----:B------:R-:W-:Y:S06]  /*296e0*/  BRA `(.L_x_2013) ;  /* 0xfffffdb800647947 */ /* 0x000fec000383ffff */
.L_x_1648:
[----:B-1----:R1:W2:Y:S02]  /*296f0*/  SYNCS.PHASECHK.TRANS64.TRYWAIT P6, [R86+URZ+0x2a890], R87 ;  /* 0x02a89057560075a7 */ /* 0x0022a400080c017f */
[----:B--2---:R-:W-:Y:S05]  /*29700*/  @!P6 NANOSLEEP.SYNCS 0x989680 ;  /* 0x009896800000e95d */ /* 0x004fea0003900000 */
[----:B------:R-:W2:Y:S02]  /*29710*/  @!P6 SYNCS.PHASECHK.TRANS64 P6, [R86+URZ+0x2a890], R87 ;  /* 0x02a890575600e5a7 */ /* 0x000ea400080c007f */
[----:B--2---:R-:W-:Y:S05]  /*29720*/  @!P6 BRA `(.L_x_1648) ;  /* 0xfffffffc00f0e947 */ /* 0x004fea000383ffff */
[----:B------:R-:W-:Y:S05]  /*29730*/  BRA `(.L_x_2014) ;  /* 0xfffffdd800447947 */ /* 0x000fea000383ffff */
.L_x_1649:
[----:B------:R-:W-:Y:S01]  /*29740*/  BSSY B1, `(.L_x_2015) ;  /* 0x0000008000017945 */ /* 0x000fe20003800000 */
[----:B------:R-:W-:Y:S01]  /*29750*/  IMAD.MOV.U32 R13, RZ, RZ, R115 ;  /* 0x000000ffff0d7224 */ /* 0x000fe200078e0073 */
[----:B------:R-:W-:Y:S01]  /*29760*/  MOV R11, 0x1c1f ;  /* 0x00001c1f000b7802 */ /* 0x000fe20000000f00 */
[----:B------:R-:W-:Y:S02]  /*29770*/  IMAD.MOV.U32 R12, RZ, RZ, RZ ;  /* 0x000000ffff0c7224 */ /* 0x000fe400078e00ff */
[----:B------:R-:W-:-:S07]  /*29780*/  IMAD.MOV.U32 R15, RZ, RZ, -0x1 ;  /* 0xffffffffff0f7424 */ /* 0x000fce00078e00ff */
[----:B-1----:R-:W-:Y:S05]  /*29790*/  WARPSYNC.COLLECTIVE R15, `(.L_x_2016) ;  /* 0x000000000f087348 */ /* 0x002fea0003c00000 */
[----:B------:R0:W2:Y:S02]  /*297a0*/  SHFL.IDX P6, R14, R13, R12, R11 ;  /* 0x0000000c0d0e7389 */ /* 0x0000a400000c000b */
[----:B012---:R-:W-:Y:S01]  /*297b0*/  ENDCOLLECTIVE ;  /* 0x000000000000791b */ /* 0x007fe20003800000 */
.L_x_2016:
[----:B------:R-:W-:Y:S05]  /*297c0*/  BSYNC B1 ;  /* 0x0000000000017941 */ /* 0x000fea0003800000 */
.L_x_2015:
        /* <DEDUP_REMOVED lines=8> */
.L_x_2017:
[----:B------:R-:W-:Y:S01]  /*29850*/  IMAD.MOV.U32 R11, RZ, RZ, R14 ;  /* 0x000000ffff0b7224 */ /* 0x000fe200078e000e */
[----:B------:R-:W-:Y:S06]  /*29860*/  BRA `(.L_x_2018) ;  /* 0xfffffdd800107947 */ /* 0x000fec000383ffff */
.L_x_1662:
[----:B------:R-:W-:Y:S01]  /*29870*/  BSSY B1, `(.L_x_2019) ;  /* 0x0000008000017945 */ /* 0x000fe20003800000 */
[----:B--234-:R-:W-:Y:S01]  /*29880*/  MOV R13, R115 ;  /* 0x00000073000d7202 */ /* 0x01cfe20000000f00 */
[----:B------:R-:W-:Y:S02]  /*29890*/  IMAD.MOV.U32 R12, RZ, RZ, 0x1 ;  /* 0x00000001ff0c7424 */ /* 0x000fe400078e00ff */
[----:B------:R-:W-:Y:S02]  /*298a0*/  IMAD.MOV.U32 R11, RZ, RZ, 0x1c1f ;  /* 0x00001c1fff0b7424 */ /* 0x000fe400078e00ff */
[----:B------:R-:W-:-:S07]  /*298b0*/  IMAD.MOV.U32 R15, RZ, RZ, -0x1 ;  /* 0xffffffffff0f7424 */ /* 0x000fce00078e00ff */
[----:B01----:R-:W-:Y:S05]  /*298c0*/  WARPSYNC.COLLECTIVE R15, `(.L_x_2020) ;  /* 0x000000000f087348 */ /* 0x003fea0003c00000 */
[----:B------:R2:W3:Y:S02]  /*298d0*/  SHFL.IDX P6, R14, R13, R12, R11 ;  /* 0x0000000c0d0e7389 */ /* 0x0004e400000c000b */
[----:B0123--:R-:W-:Y:S01]  /*298e0*/  ENDCOLLECTIVE ;  /* 0x000000000000791b */ /* 0x00ffe20003800000 */
.L_x_2020:
[----:B------:R-:W-:Y:S05]  /*298f0*/  BSYNC B1 ;  /* 0x0000000000017941 */ /* 0x000fea0003800000 */
.L_x_2019:
        /* <DEDUP_REMOVED lines=8> */
.L_x_2021:
[----:B------:R-:W-:Y:S01]  /*29980*/  IMAD.MOV.U32 R116, RZ, RZ, R14 ;  /* 0x000000ffff747224 */ /* 0x000fe200078e000e */
[----:B------:R-:W-:Y:S06]  /*29990*/  BRA `(.L_x_2022) ;  /* 0xfffffdec00807947 */ /* 0x000fec000383ffff */
.L_x_1675:
[----:B0-----:R0:W1:Y:S02]  /*299a0*/  SYNCS.PHASECHK.TRANS64.TRYWAIT P4, [R86+URZ+0x2a890], R87 ;  /* 0x02a89057560075a7 */ /* 0x001064000808017f */
[----:B-1----:R-:W-:Y:S05]  /*299b0*/  @!P4 NANOSLEEP.SYNCS 0x989680 ;  /* 0x009896800000c95d */ /* 0x002fea0003900000 */
[----:B------:R-:W1:Y:S02]  /*299c0*/  @!P4 SYNCS.PHASECHK.TRANS64 P4, [R86+URZ+0x2a890], R87 ;  /* 0x02a890575600c5a7 */ /* 0x000e64000808007f */
[----:B-1----:R-:W-:Y:S05]  /*299d0*/  @!P4 BRA `(.L_x_1675) ;  /* 0xfffffffc00f0c947 */ /* 0x002fea000383ffff */
[----:B------:R-:W-:Y:S05]  /*299e0*/  BRA `(.L_x_2023) ;  /* 0xfffffe0400207947 */ /* 0x000fea000383ffff */
.L_x_1676:
        /* <DEDUP_REMOVED lines=8> */
.L_x_2025:
[----:B------:R-:W-:Y:S05]  /*29a70*/  BSYNC B1 ;  /* 0x0000000000017941 */ /* 0x000fea0003800000 */
.L_x_2024:
        /* <DEDUP_REMOVED lines=8> */
.L_x_2026:
[----:B------:R-:W-:Y:S01]  /*29b00*/  IMAD.MOV.U32 R37, RZ, RZ, R14 ;  /* 0x000000ffff257224 */ /* 0x000fe200078e000e */
[----:B------:R-:W-:Y:S06]  /*29b10*/  BRA `(.L_x_2027) ;  /* 0xfffffe0400447947 */ /* 0x000fec000383ffff */
.L_x_1679:
[----:B------:R-:W-:Y:S01]  /*29b20*/  BSSY B1, `(.L_x_2028) ;  /* 0x0000008000017945 */ /* 0x000fe20003800000 */
[----:B----4-:R-:W-:Y:S01]  /*29b30*/  MOV R13, R39 ;  /* 0x00000027000d7202 */ /* 0x010fe20000000f00 */
[----:B------:R-:W-:Y:S02]  /*29b40*/  IMAD.MOV.U32 R12, RZ, RZ, 0x1 ;  /* 0x00000001ff0c7424 */ /* 0x000fe400078e00ff */
[----:B------:R-:W-:Y:S02]  /*29b50*/  IMAD.MOV.U32 R11, RZ, RZ, 0x1c1f ;  /* 0x00001c1fff0b7424 */ /* 0x000fe400078e00ff */
[----:B------:R-:W-:-:S07]  /*29b60*/  IMAD.MOV.U32 R15, RZ, RZ, -0x1 ;  /* 0xffffffffff0f7424 */ /* 0x000fce00078e00ff */
[----:B0123--:R-:W-:Y:S05]  /*29b70*/  WARPSYNC.COLLECTIVE R15, `(.L_x_2029) ;  /* 0x000000000f087348 */ /* 0x00ffea0003c00000 */
[----:B------:R4:W0:Y:S02]  /*29b80*/  SHFL.IDX P6, R14, R13, R12, R11 ;  /* 0x0000000c0d0e7389 */ /* 0x00082400000c000b */
[----:B01234-:R-:W-:Y:S01]  /*29b90*/  ENDCOLLECTIVE ;  /* 0x000000000000791b */ /* 0x01ffe20003800000 */
.L_x_2029:
[----:B------:R-:W-:Y:S05]  /*29ba0*/  BSYNC B1 ;  /* 0x0000000000017941 */ /* 0x000fea0003800000 */
.L_x_2028:
        /* <DEDUP_REMOVED lines=8> */
.L_x_2030:
[----:B------:R-:W-:Y:S01]  /*29c30*/  IMAD.MOV.U32 R37, RZ, RZ, R14 ;  /* 0x000000ffff257224 */ /* 0x000fe200078e000e */
[----:B------:R-:W-:Y:S06]  /*29c40*/  BRA `(.L_x_2031) ;  /* 0xfffffe0400a07947 */ /* 0x000fec000383ffff */
.L_x_1683:
[----:B---3--:R3:W0:Y:S02]  /*29c50*/  SYNCS.PHASECHK.TRANS64.TRYWAIT P0, [R86+URZ+0x2a8b0], R87 ;  /* 0x02a8b057560075a7 */ /* 0x008624000800017f */
[----:B0-----:R-:W-:Y:S05]  /*29c60*/  @!P0 NANOSLEEP.SYNCS 0x989680 ;  /* 0x009896800000895d */ /* 0x001fea0003900000 */
[----:B------:R-:W0:Y:S02]  /*29c70*/  @!P0 SYNCS.PHASECHK.TRANS64 P0, [R86+URZ+0x2a8b0], R87 ;  /* 0x02a8b057560085a7 */ /* 0x000e24000800007f */
[----:B0-----:R-:W-:Y:S05]  /*29c80*/  @!P0 BRA `(.L_x_1683) ;  /* 0xfffffffc00f08947 */ /* 0x001fea000383ffff */
[----:B------:R-:W-:Y:S05]  /*29c90*/  BRA `(.L_x_2032) ;  /* 0xfffffe0800787947 */ /* 0x000fea000383ffff */
.L_x_1709:
        /* <DEDUP_REMOVED lines=8> */
.L_x_2034:
[----:B------:R-:W-:Y:S05]  /*29d20*/  BSYNC B1 ;  /* 0x0000000000017941 */ /* 0x000fea0003800000 */
.L_x_2033:
        /* <DEDUP_REMOVED lines=8> */
.L_x_2035:
[----:B------:R-:W-:Y:S01]  /*29db0*/  MOV R13, R8 ;  /* 0x00000008000d7202 */ /* 0x000fe20000000f00 */
[----:B------:R-:W-:-:S07]  /*29dc0*/  IMAD.MOV.U32 R0, RZ, RZ, R14 ;  /* 0x000000ffff007224 */ /* 0x000fce00078e000e */
[----:B------:R-:W-:Y:S05]  /*29dd0*/  WARPSYNC.COLLECTIVE R15, `(.L_x_2036) ;  /* 0x000000000f087348 */ /* 0x000fea0003c00000 */
[----:B------:R0:W1:Y:S02]  /*29de0*/  SHFL.IDX P6, R14, R13, R12, R11 ;  /* 0x0000000c0d0e7389 */ /* 0x00006400000c000b */
[----:B01----:R-:W-:Y:S01]  /*29df0*/  ENDCOLLECTIVE ;  /* 0x000000000000791b */ /* 0x003fe20003800000 */
.L_x_2036:
[----:B------:R-:W-:Y:S02]  /*29e00*/  IMAD.MOV.U32 R13, RZ, RZ, R4 ;  /* 0x000000ffff0d7224 */ /* 0x000fe400078e0004 */
[----:B------:R-:W-:-:S07]  /*29e10*/  IMAD.MOV.U32 R5, RZ, RZ, R14 ;  /* 0x000000ffff057224 */ /* 0x000fce00078e000e */
[----:B------:R-:W-:Y:S05]  /*29e20*/  WARPSYNC.COLLECTIVE R15, `(.L_x_2037) ;  /* 0x000000000f087348 */ /* 0x000fea0003c00000 */
[----:B------:R0:W1:Y:S02]  /*29e30*/  SHFL.IDX P6, R14, R13, R12, R11 ;  /* 0x0000000c0d0e7389 */ /* 0x00006400000c000b */
[----:B01----:R-:W-:Y:S01]  /*29e40*/  ENDCOLLECTIVE ;  /* 0x000000000000791b */ /* 0x003fe20003800000 */
.L_x_2037:
[----:B------:R-:W-:Y:S05]  /*29e50*/  BRA `(.L_x_2038) ;  /* 0xfffffe1c000c7947 */ /* 0x000fea000383ffff */
.L_x_1712:
[----:B------:R-:W-:Y:S01]  /*29e60*/  BSSY B1, `(.L_x_2039) ;  /* 0x0000008000017945 */ /* 0x000fe20003800000 */
[----:B------:R-:W-:Y:S01]  /*29e70*/  IMAD.MOV.U32 R13, RZ, RZ, R7 ;  /* 0x000000ffff0d7224 */ /* 0x000fe200078e0007 */
[----:B------:R-:W-:Y:S01]  /*29e80*/  MOV R12, 0x1 ;  /* 0x00000001000c7802 */ /* 0x000fe20000000f00 */
[----:B------:R-:W-:Y:S02]  /*29e90*/  IMAD.MOV.U32 R11, RZ, RZ, 0x1c1f ;  /* 0x00001c1fff0b7424 */ /* 0x000fe400078e00ff */
[----:B------:R-:W-:-:S07]  /*29ea0*/  IMAD.MOV.U32 R15, RZ, RZ, -0x1 ;  /* 0xffffffffff0f7424 */ /* 0x000fce00078e00ff */
[----:B0---4-:R-:W-:Y:S05]  /*29eb0*/  WARPSYNC.COLLECTIVE R15, `(.L_x_2040) ;  /* 0x000000000f087348 */ /* 0x011fea0003c00000 */
[----:B----4-:R1:W2:Y:S02]  /*29ec0*/  SHFL.IDX P6, R14, R13, R12, R11 ;  /* 0x0000000c0d0e7389 */ /* 0x0102a400000c000b */
[----:B012---:R-:W-:Y:S01]  /*29ed0*/  ENDCOLLECTIVE ;  /* 0x000000000000791b */ /* 0x007fe20003800000 */
.L_x_2040:
[----:B------:R-:W-:Y:S05]  /*29ee0*/  BSYNC B1 ;  /* 0x0000000000017941 */ /* 0x000fea0003800000 */
.L_x_2039:
[----:B------:R-:W-:Y:S01]  /*29ef0*/  MOV R13, R6 ;  /* 0x00000006000d7202 */ /* 0x000fe20000000f00 */
[----:B------:R-:W-:Y:S02]  /*29f00*/  IMAD.MOV.U32 R12, RZ, RZ, 0x1 ;  /* 0x00000001ff0c7424 */ /* 0x000fe400078e00ff */
[----:B------:R-:W-:Y:S02]  /*29f10*/  IMAD.MOV.U32 R11, RZ, RZ, 0x1c1f ;  /* 0x00001c1fff0b7424 */ /* 0x000fe400078e00ff */
[----:B------:R-:W-:Y:S02]  /*29f20*/  IMAD.MOV.U32 R15, RZ, RZ, -0x1 ;  /* 0xffffffffff0f7424 */ /* 0x000fe400078e00ff */
[----:B------:R-:W-:-:S07]  /*29f30*/  IMAD.MOV.U32 R3, RZ, RZ, R14 ;  /* 0x000000ffff037224 */ /* 0x000fce00078e000e */
[----:B------:R-:W-:Y:S05]  /*29f40*/  WARPSYNC.COLLECTIVE R15, `(.L_x_2041) ;  /* 0x000000000f087348 */ /* 0x000fea0003c00000 */
[----:B------:R0:W1:Y:S02]  /*29f50*/  SHFL.IDX P6, R14, R13, R12, R11 ;  /* 0x0000000c0d0e7389 */ /* 0x00006400000c000b */
[----:B01----:R-:W-:Y:S01]  /*29f60*/  ENDCOLLECTIVE ;  /* 0x000000000000791b */ /* 0x003fe20003800000 */
.L_x_2041:
[----:B------:R-:W-:Y:S01]  /*29f70*/  IMAD.MOV.U32 R13, RZ, RZ, R8 ;  /* 0x000000ffff0d7224 */ /* 0x000fe200078e0008 */
[----:B------:R-:W-:-:S07]  /*29f80*/  MOV R0, R14 ;  /* 0x0000000e00007202 */ /* 0x000fce0000000f00 */
[----:B------:R-:W-:Y:S05]  /*29f90*/  WARPSYNC.COLLECTIVE R15, `(.L_x_2042) ;  /* 0x000000000f087348 */ /* 0x000fea0003c00000 */
[----:B------:R0:W1:Y:S02]  /*29fa0*/  SHFL.IDX P6, R14, R13, R12, R11 ;  /* 0x0000000c0d0e7389 */ /* 0x00006400000c000b */
[----:B01----:R-:W-:Y:S01]  /*29fb0*/  ENDCOLLECTIVE ;  /* 0x000000000000791b */ /* 0x003fe20003800000 */
.L_x_2042:
[----:B------:R-:W-:Y:S02]  /*29fc0*/  IMAD.MOV.U32 R13, RZ, RZ, R4 ;  /* 0x000000ffff0d7224 */ /* 0x000fe400078e0004 */
[----:B------:R-:W-:-:S07]  /*29fd0*/  IMAD.MOV.U32 R5, RZ, RZ, R14 ;  /* 0x000000ffff057224 */ /* 0x000fce00078e000e */
[----:B------:R-:W-:Y:S05]  /*29fe0*/  WARPSYNC.COLLECTIVE R15, `(.L_x_2043) ;  /* 0x000000000f087348 */ /* 0x000fea0003c00000 */
[----:B------:R0:W1:Y:S02]  /*29ff0*/  SHFL.IDX P6, R14, R13, R12, R11 ;  /* 0x0000000c0d0e7389 */ /* 0x00006400000c000b */
[----:B01----:R-:W-:Y:S01]  /*2a000*/  ENDCOLLECTIVE ;  /* 0x000000000000791b */ /* 0x003fe20003800000 */
.L_x_2043:
[----:B------:R-:W-:Y:S01]  /*2a010*/  MOV R4, R14 ;  /* 0x0000000e00047202 */ /* 0x000fe20000000f00 */
[----:B------:R-:W-:Y:S06]  /*2a020*/  BRA `(.L_x_2044) ;  /* 0xfffffe2000987947 */ /* 0x000fec000383ffff */
.L_x_1716:
[----:B0-----:R0:W1:Y:S02]  /*2a030*/  SYNCS.PHASECHK.TRANS64.TRYWAIT P0, [R18+URZ+0x2a800], R5 ;  /* 0x02a80005120075a7 */ /* 0x001064000800017f */
[----:B-1----:R-:W-:Y:S05]  /*2a040*/  @!P0 NANOSLEEP.SYNCS 0x989680 ;  /* 0x009896800000895d */ /* 0x002fea0003900000 */
[----:B------:R-:W1:Y:S02]  /*2a050*/  @!P0 SYNCS.PHASECHK.TRANS64 P0, [R18+URZ+0x2a800], R5 ;  /* 0x02a80005120085a7 */ /* 0x000e64000800007f */
[----:B-1----:R-:W-:Y:S05]  /*2a060*/  @!P0 BRA `(.L_x_1716) ;  /* 0xfffffffc00f08947 */ /* 0x002fea000383ffff */
[----:B------:R-:W-:Y:S05]  /*2a070*/  BRA `(.L_x_2045) ;  /* 0xfffffe2800a87947 */ /* 0x000fea000383ffff */
.L_x_1740:
        /* <DEDUP_REMOVED lines=8> */
.L_x_2047:
[----:B------:R-:W-:Y:S05]  /*2a100*/  BSYNC B1 ;  /* 0x0000000000017941 */ /* 0x000fea0003800000 */
.L_x_2046:
[----:B------:R-:W-:Y:S01]  /*2a110*/  IMAD.MOV.U32 R13, RZ, RZ, R6 ;  /* 0x000000ffff0d7224 */ /* 0x000fe200078e0006 */
[----:B------:R-:W-:Y:S01]  /*2a120*/  MOV R11, 0x1c1f ;  /* 0x00001c1f000b7802 */ /* 0x000fe20000000f00 */
[----:B------:R-:W-:Y:S02]  /*2a130*/  IMAD.MOV.U32 R12, RZ, RZ, RZ ;  /* 0x000000ffff0c7224 */ /* 0x000fe400078e00ff */
[----:B------:R-:W-:Y:S02]  /*2a140*/  IMAD.MOV.U32 R15, RZ, RZ, -0x1 ;  /* 0xffffffffff0f7424 */ /* 0x000fe400078e00ff */
[----:B------:R-:W-:-:S07]  /*2a150*/  IMAD.MOV.U32 R3, RZ, RZ, R14 ;  /* 0x000000ffff037224 */ /* 0x000fce00078e000e */
[----:B------:R-:W-:Y:S05]  /*2a160*/  WARPSYNC.COLLECTIVE R15, `(.L_x_2048) ;  /* 0x000000000f087348 */ /* 0x000fea0003c00000 */
[----:B------:R0:W1:Y:S02]  /*2a170*/  SHFL.IDX P6, R14, R13, R12, R11 ;  /* 0x0000000c0d0e7389 */ /* 0x00006400000c000b */
[----:B01----:R-:W-:Y:S01]  /*2a180*/  ENDCOLLECTIVE ;  /* 0x000000000000791b */ /* 0x003fe20003800000 */
.L_x_2048:
[----:B------:R-:W-:Y:S02]  /*2a190*/  IMAD.MOV.U32 R13, RZ, RZ, R21 ;  /* 0x000000ffff0d7224 */ /* 0x000fe400078e0015 */
[----:B------:R-:W-:-:S07]  /*2a1a0*/  IMAD.MOV.U32 R0, RZ, RZ, R14 ;  /* 0x000000ffff007224 */ /* 0x000fce00078e000e */
[----:B------:R-:W-:Y:S05]  /*2a1b0*/  WARPSYNC.COLLECTIVE R15, `(.L_x_2049) ;  /* 0x000000000f087348 */ /* 0x000fea0003c00000 */
[----:B------:R0:W1:Y:S02]  /*2a1c0*/  SHFL.IDX P6, R14, R13, R12, R11 ;  /* 0x0000000c0d0e7389 */ /* 0x00006400000c000b */
[----:B01----:R-:W-:Y:S01]  /*2a1d0*/  ENDCOLLECTIVE ;  /* 0x000000000000791b */ /* 0x003fe20003800000 */
.L_x_2049:
[----:B------:R-:W-:Y:S01]  /*2a1e0*/  IMAD.MOV.U32 R13, RZ, RZ, R20 ;  /* 0x000000ffff0d7224 */ /* 0x000fe200078e0014 */
[----:B------:R-:W-:-:S07]  /*2a1f0*/  MOV R5, R14 ;  /* 0x0000000e00057202 */ /* 0x000fce0000000f00 */
[----:B------:R-:W-:Y:S05]  /*2a200*/  WARPSYNC.COLLECTIVE R15, `(.L_x_2050) ;  /* 0x000000000f087348 */ /* 0x000fea0003c00000 */
[----:B------:R0:W1:Y:S02]  /*2a210*/  SHFL.IDX P6, R14, R13, R12, R11 ;  /* 0x0000000c0d0e7389 */ /* 0x00006400000c000b */
[----:B01----:R-:W-:Y:S01]  /*2a220*/  ENDCOLLECTIVE ;  /* 0x000000000000791b */ /* 0x003fe20003800000 */
.L_x_2050:
[----:B------:R-:W-:Y:S05]  /*2a230*/  BRA `(.L_x_2051) ;  /* 0xfffffe4c00787947 */ /* 0x000fea000383ffff */
.L_x_1743:
        /* <DEDUP_REMOVED lines=8> */
.L_x_2053:
[----:B------:R-:W-:Y:S05]  /*2a2c0*/  BSYNC B1 ;  /* 0x0000000000017941 */ /* 0x000fea0003800000 */
.L_x_2052:
[----:B------:R-:W-:Y:S01]  /*2a2d0*/  IMAD.MOV.U32 R13, RZ, RZ, R6 ;  /* 0x000000ffff0d7224 */ /* 0x000fe200078e0006 */
[----:B------:R-:W-:Y:S01]  /*2a2e0*/  MOV R12, 0x1 ;  /* 0x00000001000c7802 */ /* 0x000fe20000000f00 */
[----:B------:R-:W-:Y:S02]  /*2a2f0*/  IMAD.MOV.U32 R11, RZ, RZ, 0x1c1f ;  /* 0x00001c1fff0b7424 */ /* 0x000fe400078e00ff */
[----:B------:R-:W-:Y:S02]  /*2a300*/  IMAD.MOV.U32 R15, RZ, RZ, -0x1 ;  /* 0xffffffffff0f7424 */ /* 0x000fe400078e00ff */
[----:B------:R-:W-:-:S07]  /*2a310*/  IMAD.MOV.U32 R3, RZ, RZ, R14 ;  /* 0x000000ffff037224 */ /* 0x000fce00078e000e */
[----:B------:R-:W-:Y:S05]  /*2a320*/  WARPSYNC.COLLECTIVE R15, `(.L_x_2054) ;  /* 0x000000000f087348 */ /* 0x000fea0003c00000 */
[----:B------:R0:W1:Y:S02]  /*2a330*/  SHFL.IDX P6, R14, R13, R12, R11 ;  /* 0x0000000c0d0e7389 */ /* 0x00006400000c000b */
[----:B01----:R-:W-:Y:S01]  /*2a340*/  ENDCOLLECTIVE ;  /* 0x000000000000791b */ /* 0x003fe20003800000 */
.L_x_2054:
[----:B------:R-:W-:Y:S01]  /*2a350*/  MOV R13, R21 ;  /* 0x00000015000d7202 */ /* 0x000fe20000000f00 */
[----:B------:R-:W-:-:S07]  /*2a360*/  IMAD.MOV.U32 R0, RZ, RZ, R14 ;  /* 0x000000ffff007224 */ /* 0x000fce00078e000e */
[----:B------:R-:W-:Y:S05]  /*2a370*/  WARPSYNC.COLLECTIVE R15, `(.L_x_2055) ;  /* 0x000000000f087348 */ /* 0x000fea0003c00000 */
[----:B------:R0:W1:Y:S02]  /*2a380*/  SHFL.IDX P6, R14, R13, R12, R11 ;  /* 0x0000000c0d0e7389 */ /* 0x00006400000c000b */
[----:B01----:R-:W-:Y:S01]  /*2a390*/  ENDCOLLECTIVE ;  /* 0x000000000000791b */ /* 0x003fe20003800000 */
.L_x_2055:
[----:B------:R-:W-:Y:S02]  /*2a3a0*/  IMAD.MOV.U32 R13, RZ, RZ, R20 ;  /* 0x000000ffff0d7224 */ /* 0x000fe400078e0014 */
[----:B------:R-:W-:-:S07]  /*2a3b0*/  IMAD.MOV.U32 R21, RZ, RZ, R14 ;  /* 0x000000ffff157224 */ /* 0x000fce00078e000e */
[----:B------:R-:W-:Y:S05]  /*2a3c0*/  WARPSYNC.COLLECTIVE R15, `(.L_x_2056) ;  /* 0x000000000f087348 */ /* 0x000fea0003c00000 */
[----:B------:R0:W1:Y:S02]  /*2a3d0*/  SHFL.IDX P6, R14, R13, R12, R11 ;  /* 0x0000000c0d0e7389 */ /* 0x00006400000c000b */
[----:B01----:R-:W-:Y:S01]  /*2a3e0*/  ENDCOLLECTIVE ;  /* 0x000000000000791b */ /* 0x003fe20003800000 */
.L_x_2056:
[----:B------:R-:W-:Y:S01]  /*2a3f0*/  IMAD.MOV.U32 R20, RZ, RZ, R14 ;  /* 0x000000ffff147224 */ /* 0x000fe200078e000e */
[----:B------:R-:W-:Y:S06]  /*2a400*/  BRA `(.L_x_2057) ;  /* 0xfffffe50009c7947 */ /* 0x000fec000383ffff */
.L_x_1747:
[----:B0-----:R0:W1:Y:S02]  /*2a410*/  SYNCS.PHASECHK.TRANS64.TRYWAIT P0, [R18+URZ+0x2a800], R21 ;  /* 0x02a80015120075a7 */ /* 0x001064000800017f */
[----:B-1----:R-:W-:Y:S05]  /*2a420*/  @!P0 NANOSLEEP.SYNCS 0x989680 ;  /* 0x009896800000895d */ /* 0x002fea0003900000 */
[----:B------:R-:W1:Y:S02]  /*2a430*/  @!P0 SYNCS.PHASECHK.TRANS64 P0, [R18+URZ+0x2a800], R21 ;  /* 0x02a80015120085a7 */ /* 0x000e64000800007f */
[----:B-1----:R-:W-:Y:S05]  /*2a440*/  @!P0 BRA `(.L_x_1747) ;  /* 0xfffffffc00f08947 */ /* 0x002fea000383ffff */
[----:B------:R-:W-:Y:S05]  /*2a450*/  BRA `(.L_x_2058) ;  /* 0xfffffe5800147947 */ /* 0x000fea000383ffff */
.L_x_1761:
[----:B-1----:R1:W2:Y:S02]  /*2a460*/  SYNCS.PHASECHK.TRANS64.TRYWAIT P1, [R4+URZ+0x2a830], R3 ;  /* 0x02a83003040075a7 */ /* 0x0022a4000802017f */
[----:B--2---:R-:W-:Y:S05]  /*2a470*/  @!P1 NANOSLEEP.SYNCS 0x989680 ;  /* 0x009896800000995d */ /* 0x004fea0003900000 */
[----:B------:R-:W2:Y:S02]  /*2a480*/  @!P1 SYNCS.PHASECHK.TRANS64 P1, [R4+URZ+0x2a830], R3 ;  /* 0x02a83003040095a7 */ /* 0x000ea4000802007f */
[----:B--2---:R-:W-:Y:S05]  /*2a490*/  @!P1 BRA `(.L_x_1761) ;  /* 0xfffffffc00f09947 */ /* 0x004fea000383ffff */
[----:B------:R-:W-:Y:S05]  /*2a4a0*/  BRA `(.L_x_1760) ;  /* 0xfffffe7c00b07947 */ /* 0x000fea000383ffff */
.L_x_1782:
[----:B-1----:R1:W2:Y:S02]  /*2a4b0*/  SYNCS.PHASECHK.TRANS64.TRYWAIT P1, [R20+URZ+0x2a830], R13 ;  /* 0x02a8300d140075a7 */ /* 0x0022a4000802017f */
[----:B--2---:R-:W-:Y:S05]  /*2a4c0*/  @!P1 NANOSLEEP.SYNCS 0x989680 ;  /* 0x009896800000995d */ /* 0x004fea0003900000 */
[----:B------:R-:W2:Y:S02]  /*2a4d0*/  @!P1 SYNCS.PHASECHK.TRANS64 P1, [R20+URZ+0x2a830], R13 ;  /* 0x02a8300d140095a7 */ /* 0x000ea4000802007f */
[----:B--2---:R-:W-:Y:S05]  /*2a4e0*/  @!P1 BRA `(.L_x_1782) ;  /* 0xfffffffc00f09947 */ /* 0x004fea000383ffff */
[----:B------:R-:W-:Y:S05]  /*2a4f0*/  BRA `(.L_x_1781) ;  /* 0xfffffeb000e07947 */ /* 0x000fea000383ffff */
.L_x_1787:
[----:B-1----:R1:W2:Y:S02]  /*2a500*/  SYNCS.PHASECHK.TRANS64.TRYWAIT P1, [R12+URZ+0x2a850], R2 ;  /* 0x02a850020c0075a7 */ /* 0x0022a4000802017f */
[----:B--2---:R-:W-:Y:S05]  /*2a510*/  @!P1 NANOSLEEP.SYNCS 0x989680 ;  /* 0x009896800000995d */ /* 0x004fea0003900000 */
[----:B------:R-:W2:Y:S02]  /*2a520*/  @!P1 SYNCS.PHASECHK.TRANS64 P1, [R12+URZ+0x2a850], R2 ;  /* 0x02a850020c0095a7 */ /* 0x000ea4000802007f */
[----:B--2---:R-:W-:Y:S05]  /*2a530*/  @!P1 BRA `(.L_x_1787) ;  /* 0xfffffffc00f09947 */ /* 0x004fea000383ffff */
[----:B------:R-:W-:Y:S05]  /*2a540*/  BRA `(.L_x_1786) ;  /* 0xfffffebc00d87947 */ /* 0x000fea000383ffff */
.L_x_1809:
[----:B-1----:R1:W2:Y:S02]  /*2a550*/  SYNCS.PHASECHK.TRANS64.TRYWAIT P1, [R20+URZ+0x2a830], R3 ;  /* 0x02a83003140075a7 */ /* 0x0022a4000802017f */
[----:B--2---:R-:W-:Y:S05]  /*2a560*/  @!P1 NANOSLEEP.SYNCS 0x989680 ;  /* 0x009896800000995d */ /* 0x004fea0003900000 */
[----:B------:R-:W2:Y:S02]  /*2a570*/  @!P1 SYNCS.PHASECHK.TRANS64 P1, [R20+URZ+0x2a830], R3 ;  /* 0x02a83003140095a7 */ /* 0x000ea4000802007f */
[----:B--2---:R-:W-:Y:S05]  /*2a580*/  @!P1 BRA `(.L_x_1809) ;  /* 0xfffffffc00f09947 */ /* 0x004fea000383ffff */
[----:B------:R-:W-:Y:S05]  /*2a590*/  BRA `(.L_x_1808) ;  /* 0xfffffeec00a47947 */ /* 0x000fea000383ffff */
.L_x_1814:
[----:B--2---:R2:W3:Y:S02]  /*2a5a0*/  SYNCS.PHASECHK.TRANS64.TRYWAIT P1, [R8+URZ+0x2a850], R2 ;  /* 0x02a85002080075a7 */ /* 0x0044e4000802017f */
[----:B---3--:R-:W-:Y:S05]  /*2a5b0*/  @!P1 NANOSLEEP.SYNCS 0x989680 ;  /* 0x009896800000995d */ /* 0x008fea0003900000 */
[----:B------:R-:W3:Y:S02]  /*2a5c0*/  @!P1 SYNCS.PHASECHK.TRANS64 P1, [R8+URZ+0x2a850], R2 ;  /* 0x02a85002080095a7 */ /* 0x000ee4000802007f */
[----:B---3--:R-:W-:Y:S05]  /*2a5d0*/  @!P1 BRA `(.L_x_1814) ;  /* 0xfffffffc00f09947 */ /* 0x008fea000383ffff */
[----:B------:R-:W-:Y:S05]  /*2a5e0*/  BRA `(.L_x_1813) ;  /* 0xfffffef8009c7947 */ /* 0x000fea000383ffff */
.L_x_1824:
[----:B-1----:R1:W2:Y:S02]  /*2a5f0*/  SYNCS.PHASECHK.TRANS64.TRYWAIT P1, [R4+URZ+0x2a830], R3 ;  /* 0x02a83003040075a7 */ /* 0x0022a4000802017f */
[----:B--2---:R-:W-:Y:S05]  /*2a600*/  @!P1 NANOSLEEP.SYNCS 0x989680 ;  /* 0x009896800000995d */ /* 0x004fea0003900000 */
[----:B------:R-:W2:Y:S02]  /*2a610*/  @!P1 SYNCS.PHASECHK.TRANS64 P1, [R4+URZ+0x2a830], R3 ;  /* 0x02a83003040095a7 */ /* 0x000ea4000802007f */
[----:B--2---:R-:W-:Y:S05]  /*2a620*/  @!P1 BRA `(.L_x_1824) ;  /* 0xfffffffc00f09947 */ /* 0x004fea000383ffff */
[----:B------:R-:W-:Y:S05]  /*2a630*/  BRA `(.L_x_1823) ;  /* 0xffffff1400107947 */ /* 0x000fea000383ffff */
.L_x_1829:
[----:B-1----:R1:W2:Y:S02]  /*2a640*/  SYNCS.PHASECHK.TRANS64.TRYWAIT P1, [R11+URZ+0x2a850], R2 ;  /* 0x02a850020b0075a7 */ /* 0x0022a4000802017f */
[----:B--2---:R-:W-:Y:S05]  /*2a650*/  @!P1 NANOSLEEP.SYNCS 0x989680 ;  /* 0x009896800000995d */ /* 0x004fea0003900000 */
[----:B------:R-:W2:Y:S02]  /*2a660*/  @!P1 SYNCS.PHASECHK.TRANS64 P1, [R11+URZ+0x2a850], R2 ;  /* 0x02a850020b0095a7 */ /* 0x000ea4000802007f */
[----:B--2---:R-:W-:Y:S05]  /*2a670*/  @!P1 BRA `(.L_x_1829) ;  /* 0xfffffffc00f09947 */ /* 0x004fea000383ffff */
[----:B------:R-:W-:Y:S05]  /*2a680*/  BRA `(.L_x_1828) ;  /* 0xffffff2000087947 */ /* 0x000fea000383ffff */
.L_x_1845:
[----:B-1----:R1:W2:Y:S02]  /*2a690*/  SYNCS.PHASECHK.TRANS64.TRYWAIT P1, [R11+URZ+0x2a850], R2 ;  /* 0x02a850020b0075a7 */ /* 0x0022a4000802017f */
[----:B--2---:R-:W-:Y:S05]  /*2a6a0*/  @!P1 NANOSLEEP.SYNCS 0x989680 ;  /* 0x009896800000995d */ /* 0x004fea0003900000 */
[----:B------:R-:W2:Y:S02]  /*2a6b0*/  @!P1 SYNCS.PHASECHK.TRANS64 P1, [R11+URZ+0x2a850], R2 ;  /* 0x02a850020b0095a7 */ /* 0x000ea4000802007f */
[----:B--2---:R-:W-:Y:S05]  /*2a6c0*/  @!P1 BRA `(.L_x_1845) ;  /* 0xfffffffc00f09947 */ /* 0x004fea000383ffff */
[----:B------:R-:W-:Y:S05]  /*2a6d0*/  BRA `(.L_x_1844) ;  /* 0xffffff4c00f07947 */ /* 0x000fea000383ffff */
.L_x_1890:
[----:B------:R-:W0:Y:S01]  /*2a6e0*/  S2R R12, SR_TID.X ;  /* 0x00000000000c7919 */ /* 0x000e220000002100 */
[----:B------:R-:W-:Y:S01]  /*2a6f0*/  BSSY B1, `(.L_x_2059) ;  /* 0x000000a000017945 */ /* 0x000fe20003800000 */
[----:B------:R-:W-:Y:S02]  /*2a700*/  IMAD.MOV.U32 R11, RZ, RZ, 0x1f ;  /* 0x0000001fff0b7424 */ /* 0x000fe400078e00ff */
[----:B------:R-:W-:Y:S01]  /*2a710*/  IMAD.MOV.U32 R15, RZ, RZ, -0x1 ;  /* 0xffffffffff0f7424 */ /* 0x000fe200078e00ff */
[----:B0-----:R-:W-:-:S04]  /*2a720*/  SHF.R.U32.HI R12, RZ, 0x5, R12 ;  /* 0x00000005ff0c7819 */ /* 0x001fc8000001160c */
[----:B------:R-:W-:-:S04]  /*2a730*/  LOP3.LUT R12, R12, 0x3, RZ, 0xc0, !PT ;  /* 0x000000030c0c7812 */ /* 0x000fc800078ec0ff */
[----:B------:R-:W-:Y:S01]  /*2a740*/  MOV R13, R12 ;  /* 0x0000000c000d7202 */ /* 0x000fe20000000f00 */
[----:B------:R-:W-:-:S07]  /*2a750*/  IMAD.MOV.U32 R12, RZ, RZ, RZ ;  /* 0x000000ffff0c7224 */ /* 0x000fce00078e00ff */
[----:B------:R-:W-:Y:S05]  /*2a760*/  WARPSYNC.COLLECTIVE R15, `(.L_x_2060) ;  /* 0x000000000f087348 */ /* 0x000fea0003c00000 */
[----:B------:R0:W1:Y:S02]  /*2a770*/  SHFL.IDX P6, R14, R13, R12, R11 ;  /* 0x0000000c0d0e7389 */ /* 0x00006400000c000b */
[----:B01----:R-:W-:Y:S01]  /*2a780*/  ENDCOLLECTIVE ;  /* 0x000000000000791b */ /* 0x003fe20003800000 */
.L_x_2060:
[----:B------:R-:W-:Y:S05]  /*2a790*/  BSYNC B1 ;  /* 0x0000000000017941 */ /* 0x000fea0003800000 */
.L_x_2059:
[----:B------:R-:W-:Y:S05]  /*2a7a0*/  BRA `(.L_x_2061) ;  /* 0xffffff8c00c47947 */ /* 0x000fea000383ffff */
.L_x_1892:
[----:B------:R-:W-:Y:S01]  /*2a7b0*/  BSSY B1, `(.L_x_2062) ;  /* 0x0000006000017945 */ /* 0x000fe20003800000 */
[----:B------:R-:W-:-:S07]  /*2a7c0*/  MOV R15, 0xffffffff ;  /* 0xffffffff000f7802 */ /* 0x000fce0000000f00 */
[----:B0-----:R-:W-:Y:S05]  /*2a7d0*/  WARPSYNC.COLLECTIVE R15, `(.L_x_2063) ;  /* 0x000000000f0c7348 */ /* 0x001fea0003c00000 */
[----:B------:R-:W-:Y:S02]  /*2a7e0*/  ELECT P6, UR62, PT ;  /* 0x00000000003e782f */ /* 0x000fe400038c0000 */
[----:B------:R-:W-:Y:S01]  /*2a7f0*/  MOV R14, UR62 ;  /* 0x0000003e000e7c02 */ /* 0x000fe20008000f00 */
[----:B0-----:R-:W-:Y:S10]  /*2a800*/  ENDCOLLECTIVE ;  /* 0x000000000000791b */ /* 0x001ff40003800000 */
.L_x_2063:
[----:B------:R-:W-:Y:S05]  /*2a810*/  BSYNC B1 ;  /* 0x0000000000017941 */ /* 0x000fea0003800000 */
.L_x_2062:
[----:B------:R-:W-:Y:S05]  /*2a820*/  BRA `(.L_x_1891) ;  /* 0xffffff8c00bc7947 */ /* 0x000fea000383ffff */
.L_x_1894:
[----:B0-----:R0:W1:Y:S02]  /*2a830*/  SYNCS.PHASECHK.TRANS64.TRYWAIT P0, [R23+URZ+0x2a820], R6 ;  /* 0x02a82006170075a7 */ /* 0x001064000800017f */
[----:B-1----:R-:W-:Y:S05]  /*2a840*/  @!P0 NANOSLEEP.SYNCS 0x989680 ;  /* 0x009896800000895d */ /* 0x002fea0003900000 */
[----:B------:R-:W1:Y:S02]  /*2a850*/  @!P0 SYNCS.PHASECHK.TRANS64 P0, [R23+URZ+0x2a820], R6 ;  /* 0x02a82006170085a7 */ /* 0x000e64000800007f */
[----:B-1----:R-:W-:Y:S05]  /*2a860*/  @!P0 BRA `(.L_x_1894) ;  /* 0xfffffffc00f08947 */ /* 0x002fea000383ffff */
[----:B------:R-:W-:Y:S05]  /*2a870*/  BRA `(.L_x_2064) ;  /* 0xffffff8c00cc7947 */ /* 0x000fea000383ffff */
.L_x_1898:
[----:B-1----:R1:W2:Y:S02]  /*2a880*/  SYNCS.PHASECHK.TRANS64.TRYWAIT P0, [R3+URZ+0x2a8a0], R12 ;  /* 0x02a8a00c030075a7 */ /* 0x0022a4000800017f */
[----:B--2---:R-:W-:Y:S05]  /*2a890*/  @!P0 NANOSLEEP.SYNCS 0x989680 ;  /* 0x009896800000895d */ /* 0x004fea0003900000 */
[----:B------:R-:W2:Y:S02]  /*2a8a0*/  @!P0 SYNCS.PHASECHK.TRANS64 P0, [R3+URZ+0x2a8a0], R12 ;  /* 0x02a8a00c030085a7 */ /* 0x000ea4000800007f */
[----:B--2---:R-:W-:Y:S05]  /*2a8b0*/  @!P0 BRA `(.L_x_1898) ;  /* 0xfffffffc00f08947 */ /* 0x004fea000383ffff */
[----:B------:R-:W-:Y:S05]  /*2a8c0*/  BRA `(.L_x_2065) ;  /* 0xffffff8c00e47947 */ /* 0x000fea000383ffff */
.L_x_1905:
[----:B0-----:R0:W2:Y:S02]  /*2a8d0*/  SYNCS.PHASECHK.TRANS64.TRYWAIT P0, [R3+URZ+0x2a8c0], R12 ;  /* 0x02a8c00c030075a7 */ /* 0x0010a4000800017f */
[----:B--2---:R-:W-:Y:S05]  /*2a8e0*/  @!P0 NANOSLEEP.SYNCS 0x989680 ;  /* 0x009896800000895d */ /* 0x004fea0003900000 */
[----:B------:R-:W2:Y:S02]  /*2a8f0*/  @!P0 SYNCS.PHASECHK.TRANS64 P0, [R3+URZ+0x2a8c0], R12 ;  /* 0x02a8c00c030085a7 */ /* 0x000ea4000800007f */
[----:B--2---:R-:W-:Y:S05]  /*2a900*/  @!P0 BRA `(.L_x_1905) ;  /* 0xfffffffc00f08947 */ /* 0x004fea000383ffff */
[----:B------:R-:W-:Y:S05]  /*2a910*/  BRA `(.L_x_2066) ;  /* 0xffffff9000dc7947 */ /* 0x000fea000383ffff */
.L_x_1913:
[----:B-1----:R1:W2:Y:S02]  /*2a920*/  SYNCS.PHASECHK.TRANS64.TRYWAIT P1, [R11+URZ+0x2a8a0], R2 ;  /* 0x02a8a0020b0075a7 */ /* 0x0022a4000802017f */
[----:B--2---:R-:W-:Y:S05]  /*2a930*/  @!P1 NANOSLEEP.SYNCS 0x989680 ;  /* 0x009896800000995d */ /* 0x004fea0003900000 */
[----:B------:R-:W2:Y:S02]  /*2a940*/  @!P1 SYNCS.PHASECHK.TRANS64 P1, [R11+URZ+0x2a8a0], R2 ;  /* 0x02a8a0020b0095a7 */ /* 0x000ea4000802007f */
[----:B--2---:R-:W-:Y:S05]  /*2a950*/  @!P1 BRA `(.L_x_1913) ;  /* 0xfffffffc00f09947 */ /* 0x004fea000383ffff */
[----:B------:R-:W-:Y:S05]  /*2a960*/  BRA `(.L_x_2067) ;  /* 0xffffff9400d87947 */ /* 0x000fea000383ffff */
.L_x_1920:
[----:B0-----:R0:W2:Y:S02]  /*2a970*/  SYNCS.PHASECHK.TRANS64.TRYWAIT P1, [R11+URZ+0x2a8c0], R2 ;  /* 0x02a8c0020b0075a7 */ /* 0x0010a4000802017f */
[----:B--2---:R-:W-:Y:S05]  /*2a980*/  @!P1 NANOSLEEP.SYNCS 0x989680 ;  /* 0x009896800000995d */ /* 0x004fea0003900000 */
[----:B------:R-:W2:Y:S02]  /*2a990*/  @!P1 SYNCS.PHASECHK.TRANS64 P1, [R11+URZ+0x2a8c0], R2 ;  /* 0x02a8c0020b0095a7 */ /* 0x000ea4000802007f */
[----:B--2---:R-:W-:Y:S05]  /*2a9a0*/  @!P1 BRA `(.L_x_1920) ;  /* 0xfffffffc00f09947 */ /* 0x004fea000383ffff */
[----:B------:R-:W-:Y:S05]  /*2a9b0*/  BRA `(.L_x_2068) ;  /* 0xffffff9800cc7947 */ /* 0x000fea000383ffff */
.L_x_1942:
[----:B------:R-:W0:Y:S01]  /*2a9c0*/  S2R R7, SR_TID.X ;  /* 0x0000000000077919 */ /* 0x000e220000002100 */
[----:B------:R-:W-:Y:S01]  /*2a9d0*/  BSSY B0, `(.L_x_2069) ;  /* 0x000000a000007945 */ /* 0x000fe20003800000 */
[----:B------:R-:W-:Y:S01]  /*2a9e0*/  IMAD.MOV.U32 R12, RZ, RZ, RZ ;  /* 0x000000ffff0c7224 */ /* 0x000fe200078e00ff */
[----:B------:R-:W-:Y:S01]  /*2a9f0*/  MOV R15, 0xffffffff ;  /* 0xffffffff000f7802 */ /* 0x000fe20000000f00 */
[----:B------:R-:W-:Y:S01]  /*2aa00*/  IMAD.MOV.U32 R11, RZ, RZ, 0x1f ;  /* 0x0000001fff0b7424 */ /* 0x000fe200078e00ff */
[----:B0-----:R-:W-:-:S04]  /*2aa10*/  SHF.R.U32.HI R7, RZ, 0x5, R7 ;  /* 0x00000005ff077819 */ /* 0x001fc80000011607 */
[----:B------:R-:W-:-:S05]  /*2aa20*/  LOP3.LUT R7, R7, 0x3, RZ, 0xc0, !PT ;  /* 0x0000000307077812 */ /* 0x000fca00078ec0ff */
[----:B------:R-:W-:-:S07]  /*2aa30*/  IMAD.MOV.U32 R13, RZ, RZ, R7 ;  /* 0x000000ffff0d7224 */ /* 0x000fce00078e0007 */
[----:B-----5:R-:W-:Y:S05]  /*2aa40*/  WARPSYNC.COLLECTIVE R15, `(.L_x_2070) ;  /* 0x000000000f087348 */ /* 0x020fea0003c00000 */
[----:B------:R0:W1:Y:S02]  /*2aa50*/  SHFL.IDX P6, R14, R13, R12, R11 ;  /* 0x0000000c0d0e7389 */ /* 0x00006400000c000b */
[----:B01---5:R-:W-:Y:S01]  /*2aa60*/  ENDCOLLECTIVE ;  /* 0x000000000000791b */ /* 0x023fe20003800000 */
.L_x_2070:
[----:B------:R-:W-:Y:S05]  /*2aa70*/  BSYNC B0 ;  /* 0x0000000000007941 */ /* 0x000fea0003800000 */
.L_x_2069:
[----:B------:R-:W-:Y:S05]  /*2aa80*/  BRA `(.L_x_2071) ;  /* 0xffffffa800e87947 */ /* 0x000fea000383ffff */
.L_x_1945:
[----:B0-----:R0:W1:Y:S02]  /*2aa90*/  SYNCS.PHASECHK.TRANS64.TRYWAIT P0, [R7+URZ+0x2a840], R2 ;  /* 0x02a84002070075a7 */ /* 0x001064000800017f */
[----:B-1----:R-:W-:Y:S05]  /*2aaa0*/  @!P0 NANOSLEEP.SYNCS 0x989680 ;  /* 0x009896800000895d */ /* 0x002fea0003900000 */
[----:B------:R-:W1:Y:S02]  /*2aab0*/  @!P0 SYNCS.PHASECHK.TRANS64 P0, [R7+URZ+0x2a840], R2 ;  /* 0x02a84002070085a7 */ /* 0x000e64000800007f */
[----:B-1----:R-:W-:Y:S05]  /*2aac0*/  @!P0 BRA `(.L_x_1945) ;  /* 0xfffffffc00f08947 */ /* 0x002fea000383ffff */
[----:B------:R-:W-:Y:S05]  /*2aad0*/  BRA `(.L_x_2072) ;  /* 0xffffffac00447947 */ /* 0x000fea000383ffff */
.L_x_1946:
        /* <DEDUP_REMOVED lines=8> */
.L_x_2074:
[----:B------:R-:W-:Y:S05]  /*2ab60*/  BSYNC B0 ;  /* 0x0000000000007941 */ /* 0x000fea0003800000 */
.L_x_2073:
[----:B------:R-:W-:Y:S01]  /*2ab70*/  IMAD.MOV.U32 R13, RZ, RZ, R4 ;  /* 0x000000ffff0d7224 */ /* 0x000fe200078e0004 */
[----:B------:R-:W-:Y:S01]  /*2ab80*/  MOV R11, 0x181f ;  /* 0x0000181f000b7802 */ /* 0x000fe20000000f00 */
[----:B------:R-:W-:Y:S01]  /*2ab90*/  IMAD.MOV.U32 R12, RZ, RZ, RZ ;  /* 0x000000ffff0c7224 */ /* 0x000fe200078e00ff */
[----:B------:R-:W-:Y:S01]  /*2aba0*/  @P0 LEA R8, R5, R23, 0x1 ;  /* 0x0000001705080211 */ /* 0x000fe200078e08ff */
[----:B------:R-:W-:Y:S02]  /*2abb0*/  IMAD.MOV.U32 R15, RZ, RZ, -0x1 ;  /* 0xffffffffff0f7424 */ /* 0x000fe400078e00ff */
[----:B------:R-:W-:-:S07]  /*2abc0*/  IMAD.MOV.U32 R2, RZ, RZ, R14 ;  /* 0x000000ffff027224 */ /* 0x000fce00078e000e */
[----:B------:R-:W-:Y:S05]  /*2abd0*/  WARPSYNC.COLLECTIVE R15, `(.L_x_2075) ;  /* 0x000000000f087348 */ /* 0x000fea0003c00000 */
[----:B------:R0:W1:Y:S02]  /*2abe0*/  SHFL.IDX P6, R14, R13, R12, R11 ;  /* 0x0000000c0d0e7389 */ /* 0x00006400000c000b */
[----:B01----:R-:W-:Y:S01]  /*2abf0*/  ENDCOLLECTIVE ;  /* 0x000000000000791b */ /* 0x003fe20003800000 */
.L_x_2075:
[----:B------:R-:W-:Y:S02]  /*2ac00*/  IMAD.MOV.U32 R13, RZ, RZ, R0 ;  /* 0x000000ffff0d7224 */ /* 0x000fe400078e0000 */
[----:B------:R-:W-:Y:S02]  /*2ac10*/  IMAD.MOV.U32 R12, RZ, RZ, 0x1 ;  /* 0x00000001ff0c7424 */ /* 0x000fe400078e00ff */
[----:B------:R-:W-:-:S07]  /*2ac20*/  IMAD.MOV.U32 R3, RZ, RZ, R14 ;  /* 0x000000ffff037224 */ /* 0x000fce00078e000e */
[----:B------:R-:W-:Y:S05]  /*2ac30*/  WARPSYNC.COLLECTIVE R15, `(.L_x_2076) ;  /* 0x000000000f087348 */ /* 0x000fea0003c00000 */
[----:B------:R0:W1:Y:S02]  /*2ac40*/  SHFL.IDX P6, R14, R13, R12, R11 ;  /* 0x0000000c0d0e7389 */ /* 0x00006400000c000b */
[----:B01----:R-:W-:Y:S01]  /*2ac50*/  ENDCOLLECTIVE ;  /* 0x000000000000791b */ /* 0x003fe20003800000 */
.L_x_2076:
        /* <DEDUP_REMOVED lines=17> */
.L_x_2077:
[----:B------:R-:W-:Y:S01]  /*2ad70*/  @P1 IMAD R8, R5, 0x2, R23 ;  /* 0x0000000205081824 */ /* 0x000fe200078e0217 */
[----:B------:R-:W-:Y:S01]  /*2ad80*/  MOV R13, R0 ;  /* 0x00000000000d7202 */ /* 0x000fe20000000f00 */
[----:B------:R-:W-:Y:S02]  /*2ad90*/  IMAD.MOV.U32 R12, RZ, RZ, 0x2 ;  /* 0x00000002ff0c7424 */ /* 0x000fe400078e00ff */
[----:B------:R-:W-:-:S07]  /*2ada0*/  IMAD.MOV.U32 R3, RZ, RZ, R14 ;  /* 0x000000ffff037224 */ /* 0x000fce00078e000e */
[----:B------:R-:W-:Y:S05]  /*2adb0*/  WARPSYNC.COLLECTIVE R15, `(.L_x_2078) ;  /* 0x000000000f087348 */ /* 0x000fea0003c00000 */
[----:B------:R0:W1:Y:S02]  /*2adc0*/  SHFL.IDX P6, R14, R13, R12, R11 ;  /* 0x0000000c0d0e7389 */ /* 0x00006400000c000b */
[----:B01----:R-:W-:Y:S01]  /*2add0*/  ENDCOLLECTIVE ;  /* 0x000000000000791b */ /* 0x003fe20003800000 */
.L_x_2078:
        /* <DEDUP_REMOVED lines=17> */
.L_x_2079:
[----:B------:R-:W-:Y:S02]  /*2aef0*/  @P1 IMAD R8, R5, 0x2, R23 ;  /* 0x0000000205081824 */ /* 0x000fe400078e0217 */
[----:B------:R-:W-:Y:S01]  /*2af00*/  IMAD.MOV.U32 R13, RZ, RZ, R0 ;  /* 0x000000ffff0d7224 */ /* 0x000fe200078e0000 */
[----:B------:R-:W-:Y:S02]  /*2af10*/  MOV R12, 0x3 ;  /* 0x00000003000c7802 */ /* 0x000fe40000000f00 */
[----:B------:R-:W-:-:S07]  /*2af20*/  MOV R3, R14 ;  /* 0x0000000e00037202 */ /* 0x000fce0000000f00 */
[----:B------:R-:W-:Y:S05]  /*2af30*/  WARPSYNC.COLLECTIVE R15, `(.L_x_2080) ;  /* 0x000000000f087348 */ /* 0x000fea0003c00000 */
[----:B------:R0:W1:Y:S02]  /*2af40*/  SHFL.IDX P6, R14, R13, R12, R11 ;  /* 0x0000000c0d0e7389 */ /* 0x00006400000c000b */
[----:B01----:R-:W-:Y:S01]  /*2af50*/  ENDCOLLECTIVE ;  /* 0x000000000000791b */ /* 0x003fe20003800000 */
.L_x_2080:
        /* <DEDUP_REMOVED lines=17> */
.L_x_2081:
[----:B------:R-:W-:Y:S02]  /*2b070*/  @P1 IMAD R8, R5, 0x2, R23 ;  /* 0x0000000205081824 */ /* 0x000fe400078e0217 */
[----:B------:R-:W-:Y:S02]  /*2b080*/  IMAD.MOV.U32 R13, RZ, RZ, R0 ;  /* 0x000000ffff0d7224 */ /* 0x000fe400078e0000 */
[----:B------:R-:W-:Y:S02]  /*2b090*/  IMAD.MOV.U32 R12, RZ, RZ, 0x4 ;  /* 0x00000004ff0c7424 */ /* 0x000fe400078e00ff */
[----:B------:R-:W-:-:S07]  /*2b0a0*/  IMAD.MOV.U32 R3, RZ, RZ, R14 ;  /* 0x000000ffff037224 */ /* 0x000fce00078e000e */
[----:B------:R-:W-:Y:S05]  /*2b0b0*/  WARPSYNC.COLLECTIVE R15, `(.L_x_2082) ;  /* 0x000000000f087348 */ /* 0x000fea0003c00000 */
[----:B------:R0:W1:Y:S02]  /*2b0c0*/  SHFL.IDX P6, R14, R13, R12, R11 ;  /* 0x0000000c0d0e7389 */ /* 0x00006400000c000b */
[----:B01----:R-:W-:Y:S01]  /*2b0d0*/  ENDCOLLECTIVE ;  /* 0x000000000000791b */ /* 0x003fe20003800000 */
.L_x_2082:
        /* <DEDUP_REMOVED lines=17> */
.L_x_2083:
[----:B------:R-:W-:Y:S01]  /*2b1f0*/  @P1 LEA R8, R5, R23, 0x1 ;  /* 0x0000001705081211 */ /* 0x000fe200078e08ff */
[----:B------:R-:W-:Y:S02]  /*2b200*/  IMAD.MOV.U32 R13, RZ, RZ, R0 ;  /* 0x000000ffff0d7224 */ /* 0x000fe400078e0000 */
[----:B------:R-:W-:Y:S02]  /*2b210*/  IMAD.MOV.U32 R12, RZ, RZ, 0x5 ;  /* 0x00000005ff0c7424 */ /* 0x000fe400078e00ff */
[----:B------:R-:W-:-:S07]  /*2b220*/  IMAD.MOV.U32 R3, RZ, RZ, R14 ;  /* 0x000000ffff037224 */ /* 0x000fce00078e000e */
[----:B------:R-:W-:Y:S05]  /*2b230*/  WARPSYNC.COLLECTIVE R15, `(.L_x_2084) ;  /* 0x000000000f087348 */ /* 0x000fea0003c00000 */
[----:B------:R0:W1:Y:S02]  /*2b240*/  SHFL.IDX P6, R14, R13, R12, R11 ;  /* 0x0000000c0d0e7389 */ /* 0x00006400000c000b */
[----:B01----:R-:W-:Y:S01]  /*2b250*/  ENDCOLLECTIVE ;  /* 0x000000000000791b */ /* 0x003fe20003800000 */
.L_x_2084:
[----:B------:R-:W-:-:S05]  /*2b260*/  @P1 LEA R3, P0, R9, R3, 0x1 ;  /* 0x0000000309031211 */ /* 0x000fca00078008ff */
[----:B------:R-:W-:-:S05]  /*2b270*/  @P1 IMAD.X R2, RZ, RZ, R2, P0 ;  /* 0x000000ffff021224 */ /* 0x000fca00000e0602 */
[----:B------:R-:W-:Y:S02]  /*2b280*/  @P1 LOP3.LUT R3, R3, R2, RZ, 0x3c, !PT ;  /* 0x0000000203031212 */ /* 0x000fe400078e3cff */
[----:B------:R-:W-:Y:S02]  /*2b290*/  MOV R13, R4 ;  /* 0x00000004000d7202 */ /* 0x000fe40000000f00 */
[----:B------:R-:W-:-:S04]  /*2b2a0*/  @P1 LOP3.LUT R2, R3, R2, RZ, 0x3c, !PT ;  /* 0x0000000203021212 */ /* 0x000fc800078e3cff */
[----:B------:R-:W-:Y:S01]  /*2b2b0*/  @P1 LOP3.LUT R3, R3, R2, RZ, 0x3c, !PT ;  /* 0x0000000203031212 */ /* 0x000fe200078e3cff */
[----:B------:R-:W-:-:S07]  /*2b2c0*/  IMAD.MOV.U32 R0, RZ, RZ, R14 ;  /* 0x000000ffff007224 */ /* 0x000fce00078e000e */
[----:B------:R-:W-:Y:S05]  /*2b2d0*/  WARPSYNC.COLLECTIVE R15, `(.L_x_2085) ;  /* 0x000000000f087348 */ /* 0x000fea0003c00000 */
[----:B------:R0:W1:Y:S02]  /*2b2e0*/  SHFL.IDX P6, R14, R13, R12, R11 ;  /* 0x0000000c0d0e7389 */ /* 0x00006400000c000b */
[----:B01----:R-:W-:Y:S01]  /*2b2f0*/  ENDCOLLECTIVE ;  /* 0x000000000000791b */ /* 0x003fe20003800000 */
.L_x_2085:
        /* <DEDUP_REMOVED lines=8> */
.L_x_1951:
[----:B------:R-:W-:Y:S01]  /*2b380*/  IMAD.MOV.U32 R13, RZ, RZ, R4 ;  /* 0x000000ffff0d7224 */ /* 0x000fe200078e0004 */
[----:B------:R-:W-:Y:S01]  /*2b390*/  MOV R11, 0x181f ;  /* 0x0000181f000b7802 */ /* 0x000fe20000000f00 */
[----:B------:R-:W-:Y:S02]  /*2b3a0*/  IMAD.MOV.U32 R12, RZ, RZ, RZ ;  /* 0x000000ffff0c7224 */ /* 0x000fe400078e00ff */
[----:B------:R-:W-:Y:S02]  /*2b3b0*/  IMAD.MOV.U32 R15, RZ, RZ, -0x1 ;  /* 0xffffffffff0f7424 */ /* 0x000fe400078e00ff */
[----:B------:R-:W-:Y:S02]  /*2b3c0*/  IMAD R32, R32, R7, RZ ;  /* 0x0000000720207224 */ /* 0x000fe400078e02ff */
[----:B------:R-:W-:-:S07]  /*2b3d0*/  IMAD.IADD R28, R9, 0x1, R28 ;  /* 0x00000001091c7824 */ /* 0x000fce00078e021c */
[----:B------:R-:W-:Y:S05]  /*2b3e0*/  WARPSYNC.COLLECTIVE R15, `(.L_x_2087) ;  /* 0x000000000f087348 */ /* 0x000fea0003c00000 */
[----:B------:R0:W1:Y:S02]  /*2b3f0*/  SHFL.IDX P6, R14, R13, R12, R11 ;  /* 0x0000000c0d0e7389 */ /* 0x00006400000c000b */
[----:B01----:R-:W-:Y:S01]  /*2b400*/  ENDCOLLECTIVE ;  /* 0x000000000000791b */ /* 0x003fe20003800000 */
.L_x_2087:
[C---:B------:R-:W-:Y:S01]  /*2b410*/  VIADD R5, R28.reuse, 0x10 ;  /* 0x000000101c057836 */ /* 0x040fe20000000000 */
[----:B------:R-:W-:Y:S01]  /*2b420*/  ISETP.GE.AND P1, PT, R28, R32, PT ;  /* 0x000000201c00720c */ /* 0x000fe20003f26270 */
[----:B------:R-:W-:Y:S02]  /*2b430*/  IMAD.MOV.U32 R13, RZ, RZ, R0 ;  /* 0x000000ffff0d7224 */ /* 0x000fe400078e0000 */
[----:B------:R-:W-:-:S10]  /*2b440*/  IMAD.MOV.U32 R2, RZ, RZ, R14 ;  /* 0x000000ffff027224 */ /* 0x000fd400078e000e */
[----:B------:R-:W-:Y:S05]  /*2b450*/  WARPSYNC.COLLECTIVE R15, `(.L_x_2088) ;  /* 0x000000000f087348 */ /* 0x000fea0003c00000 */
[----:B------:R0:W1:Y:S02]  /*2b460*/  SHFL.IDX P6, R14, R13, R12, R11 ;  /* 0x0000000c0d0e7389 */ /* 0x00006400000c000b */
[----:B01----:R-:W-:Y:S01]  /*2b470*/  ENDCOLLECTIVE ;  /* 0x000000000000791b */ /* 0x003fe20003800000 */
.L_x_2088:
[----:B------:R-:W-:Y:S01]  /*2b480*/  MOV R13, R4 ;  /* 0x00000004000d7202 */ /* 0x000fe20000000f00 */
[----:B------:R-:W-:Y:S01]  /*2b490*/  IMAD.MOV.U32 R12, RZ, RZ, 0x1 ;  /* 0x00000001ff0c7424 */ /* 0x000fe200078e00ff */
[----:B------:R-:W-:-:S07]  /*2b4a0*/  MOV R3, R14 ;  /* 0x0000000e00037202 */ /* 0x000fce0000000f00 */
[----:B------:R-:W-:Y:S05]  /*2b4b0*/  WARPSYNC.COLLECTIVE R15, `(.L_x_2089) ;  /* 0x000000000f087348 */ /* 0x000fea0003c00000 */
[----:B------:R0:W1:Y:S02]  /*2b4c0*/  SHFL.IDX P6, R14, R13, R12, R11 ;  /* 0x0000000c0d0e7389 */ /* 0x00006400000c000b */
[----:B01----:R-:W-:Y:S01]  /*2b4d0*/  ENDCOLLECTIVE ;  /* 0x000000000000791b */ /* 0x003fe20003800000 */
.L_x_2089:
[----:B------:R-:W-:-:S05]  /*2b4e0*/  @!P1 LEA R3, P4, R8, R3, 0x1 ;  /* 0x0000000308039211 */ /* 0x000fca00078808ff */
[----:B------:R-:W-:-:S05]  /*2b4f0*/  @!P1 IMAD.X R2, RZ, RZ, R2, P4 ;  /* 0x000000ffff029224 */ /* 0x000fca00020e0602 */
[----:B------:R-:W-:Y:S01]  /*2b500*/  @!P1 LOP3.LUT R3, R3, R2, RZ, 0x3c, !PT ;  /* 0x0000000203039212 */ /* 0x000fe200078e3cff */
[----:B------:R-:W-:-:S03]  /*2b510*/  IMAD.MOV.U32 R13, RZ, RZ, R0 ;  /* 0x000000ffff0d7224 */ /* 0x000fc600078e0000 */
[----:B------:R-:W-:-:S04]  /*2b520*/  @!P1 LOP3.LUT R2, R3, R2, RZ, 0x3c, !PT ;  /* 0x0000000203029212 */ /* 0x000fc800078e3cff */
[----:B------:R-:W-:-:S05]  /*2b530*/  @!P1 LOP3.LUT R3, R3, R2, RZ, 0x3c, !PT ;  /* 0x0000000203039212 */ /* 0x000fca00078e3cff */
[----:B------:R-:W-:Y:S01]  /*2b540*/  @!PT LDS RZ, [RZ] ;  /* 0x00000000fffff984 */ /* 0x000fe20000000800 */
[----:B------:R-:W-:Y:S01]  /*2b550*/  @!PT LDS RZ, [RZ] ;  /* 0x00000000fffff984 */ /* 0x000fe20000000800 */
[----:B------:R-:W-:Y:S01]  /*2b560*/  @!PT LDS RZ, [RZ] ;  /* 0x00000000fffff984 */ /* 0x000fe20000000800 */
[----:B------:R-:W-:Y:S04]  /*2b570*/  @!P1 LDGSTS.E.BYPASS.LTC128B.128 [R37+0xc400], desc[UR60][R2.64], !P3 ;  /* 0x0c40000002259fae */ /* 0x000fe8000d901d7c */
[----:B------:R-:W-:Y:S04]  /*2b580*/  @!P1 LDGSTS.E.BYPASS.LTC128B.128 [R37+0x10400], desc[UR60][R2.64+0x80], !P2 ;  /* 0x1040008002259fae */ /* 0x000fe8000d101d7c */
[----:B------:R0:W-:Y:S01]  /*2b590*/  @!P1 LDGSTS.E.BYPASS.LTC128B.128 [R37+0x14400], desc[UR60][R2.64+0x100], !P0 ;  /* 0x1440010002259fae */ /* 0x0001e2000c101d7c */
[----:B------:R-:W-:Y:S01]  /*2b5a0*/  ISETP.GE.AND P1, PT, R5, R32, PT ;  /* 0x000000200500720c */ /* 0x000fe20003f26270 */
[----:B------:R-:W-:-:S02]  /*2b5b0*/  VIADD R5, R28, 0x20 ;  /* 0x000000201c057836 */ /* 0x000fc40000000000 */
[----:B0-----:R-:W-:-:S10]  /*2b5c0*/  IMAD.MOV.U32 R2, RZ, RZ, R14 ;  /* 0x000000ffff027224 */ /* 0x001fd400078e000e */
[----:B------:R-:W-:Y:S05]  /*2b5d0*/  WARPSYNC.COLLECTIVE R15, `(.L_x_2090) ;  /* 0x000000000f087348 */ /* 0x000fea0003c00000 */
[----:B------:R0:W1:Y:S02]  /*2b5e0*/  SHFL.IDX P6, R14, R13, R12, R11 ;  /* 0x0000000c0d0e7389 */ /* 0x00006400000c000b */
[----:B01----:R-:W-:Y:S01]  /*2b5f0*/  ENDCOLLECTIVE ;  /* 0x000000000000791b */ /* 0x003fe20003800000 */
.L_x_2090:
[----:B------:R-:W-:Y:S01]  /*2b600*/  IMAD.MOV.U32 R13, RZ, RZ, R4 ;  /* 0x000000ffff0d7224 */ /* 0x000fe200078e0004 */
[----:B------:R-:W-:Y:S02]  /*2b610*/  MOV R12, 0x2 ;  /* 0x00000002000c7802 */ /* 0x000fe40000000f00 */
[----:B------:R-:W-:-:S07]  /*2b620*/  MOV R3, R14 ;  /* 0x0000000e00037202 */ /* 0x000fce0000000f00 */
[----:B------:R-:W-:Y:S05]  /*2b630*/  WARPSYNC.COLLECTIVE R15, `(.L_x_2091) ;  /* 0x000000000f087348 */ /* 0x000fea0003c00000 */
[----:B------:R0:W1:Y:S02]  /*2b640*/  SHFL.IDX P6, R14, R13, R12, R11 ;  /* 0x0000000c0d0e7389 */ /* 0x00006400000c000b */
[----:B01----:R-:W-:Y:S01]  /*2b650*/  ENDCOLLECTIVE ;  /* 0x000000000000791b */ /* 0x003fe20003800000 */
.L_x_2091:
        /* <DEDUP_REMOVED lines=18> */
.L_x_2092:
[----:B------:R-:W-:Y:S02]  /*2b780*/  IMAD.MOV.U32 R13, RZ, RZ, R4 ;  /* 0x000000ffff0d7224 */ /* 0x000fe400078e0004 */
[----:B------:R-:W-:Y:S02]  /*2b790*/  IMAD.MOV.U32 R12, RZ, RZ, 0x3 ;  /* 0x00000003ff0c7424 */ /* 0x000fe400078e00ff */
[----:B------:R-:W-:-:S07]  /*2b7a0*/  IMAD.MOV.U32 R3, RZ, RZ, R14 ;  /* 0x000000ffff037224 */ /* 0x000fce00078e000e */
[----:B------:R-:W-:Y:S05]  /*2b7b0*/  WARPSYNC.COLLECTIVE R15, `(.L_x_2093) ;  /* 0x000000000f087348 */ /* 0x000fea0003c00000 */
[----:B------:R0:W1:Y:S02]  /*2b7c0*/  SHFL.IDX P6, R14, R13, R12, R11 ;  /* 0x0000000c0d0e7389 */ /* 0x00006400000c000b */
[----:B01----:R-:W-:Y:S01]  /*2b7d0*/  ENDCOLLECTIVE ;  /* 0x000000000000791b */ /* 0x003fe20003800000 */
.L_x_2093:
[----:B------:R-:W-:-:S04]  /*2b7e0*/  @!P1 LEA R3, P4, R8, R3, 0x1 ;  /* 0x0000000308039211 */ /* 0x000fc800078808ff */
[----:B------:R-:W-:-:S04]  /*2b7f0*/  @!P1 IADD3.X R2, RZ, R2, RZ, P4, !PT ;  /* 0x00000002ff029210 */ /* 0x000fc800027fe4ff */
        /* <DEDUP_REMOVED lines=10> */
[----:B------:R-:W-:Y:S02]  /*2b8a0*/  ISETP.GE.AND P1, PT, R5, R32, PT ;  /* 0x000000200500720c */ /* 0x000fe40003f26270 */
[----:B------:R-:W-:-:S02]  /*2b8b0*/  IADD3 R5, R28, 0x40, RZ ;  /* 0x000000401c057810 */ /* 0x000fc40007ffe0ff */
[----:B0-----:R-:W-:-:S09]  /*2b8c0*/  MOV R2, R14 ;  /* 0x0000000e00027202 */ /* 0x001fd20000000f00 */
[----:B------:R-:W-:Y:S05]  /*2b8d0*/  WARPSYNC.COLLECTIVE R15, `(.L_x_2094) ;  /* 0x000000000f087348 */ /* 0x000fea0003c00000 */
[----:B------:R0:W1:Y:S02]  /*2b8e0*/  SHFL.IDX P6, R14, R13, R12, R11 ;  /* 0x0000000c0d0e7389 */ /* 0x00006400000c000b */
[----:B01----:R-:W-:Y:S01]  /*2b8f0*/  ENDCOLLECTIVE ;  /* 0x000000000000791b */ /* 0x003fe20003800000 */
.L_x_2094:
[----:B------:R-:W-:Y:S02]  /*2b900*/  IMAD.MOV.U32 R13, RZ, RZ, R4 ;  /* 0x000000ffff0d7224 */ /* 0x000fe400078e0004 */
[----:B------:R-:W-:Y:S02]  /*2b910*/  IMAD.MOV.U32 R12, RZ, RZ, 0x4 ;  /* 0x00000004ff0c7424 */ /* 0x000fe400078e00ff */
[----:B------:R-:W-:-:S07]  /*2b920*/  IMAD.MOV.U32 R3, RZ, RZ, R14 ;  /* 0x000000ffff037224 */ /* 0x000fce00078e000e */
[----:B------:R-:W-:Y:S05]  /*2b930*/  WARPSYNC.COLLECTIVE R15, `(.L_x_2095) ;  /* 0x000000000f087348 */ /* 0x000fea0003c00000 */
[----:B------:R0:W1:Y:S02]  /*2b940*/  SHFL.IDX P6, R14, R13, R12, R11 ;  /* 0x0000000c0d0e7389 */ /* 0x00006400000c000b */
[----:B01----:R-:W-:Y:S01]  /*2b950*/  ENDCOLLECTIVE ;  /* 0x000000000000791b */ /* 0x003fe20003800000 */
.L_x_2095:
[----:B------:R-:W-:-:S05]  /*2b960*/  @!P1 LEA R3, P4, R8, R3, 0x1 ;  /* 0x0000000308039211 */ /* 0x000fca00078808ff */
[----:B------:R-:W-:-:S05]  /*2b970*/  @!P1 IMAD.X R2, RZ, RZ, R2, P4 ;  /* 0x000000ffff029224 */ /* 0x000fca00020e0602 */
[----:B------:R-:W-:Y:S02]  /*2b980*/  @!P1 LOP3.LUT R3, R3, R2, RZ, 0x3c, !PT ;  /* 0x0000000203039212 */ /* 0x000fe400078e3cff */
[----:B------:R-:W-:Y:S02]  /*2b990*/  MOV R13, R0 ;  /* 0x00000000000d7202 */ /* 0x000fe40000000f00 */
        /* <DEDUP_REMOVED lines=14> */
.L_x_2096:
[----:B------:R-:W-:Y:S01]  /*2ba80*/  MOV R13, R4 ;  /* 0x00000004000d7202 */ /* 0x000fe20000000f00 */
[----:B------:R-:W-:Y:S02]  /*2ba90*/  IMAD.MOV.U32 R12, RZ, RZ, 0x5 ;  /* 0x00000005ff0c7424 */ /* 0x000fe400078e00ff */
[----:B------:R-:W-:-:S07]  /*2baa0*/  IMAD.MOV.U32 R3, RZ, RZ, R14 ;  /* 0x000000ffff037224 */ /* 0x000fce00078e000e */
[----:B------:R-:W-:Y:S05]  /*2bab0*/  WARPSYNC.COLLECTIVE R15, `(.L_x_2097) ;  /* 0x000000000f087348 */ /* 0x000fea0003c00000 */
[----:B------:R0:W1:Y:S02]  /*2bac0*/  SHFL.IDX P6, R14, R13, R12, R11 ;  /* 0x0000000c0d0e7389 */ /* 0x00006400000c000b */
[----:B01----:R-:W-:Y:S01]  /*2bad0*/  ENDCOLLECTIVE ;  /* 0x000000000000791b */ /* 0x003fe20003800000 */
.L_x_2097:
        /* <DEDUP_REMOVED lines=18> */
.L_x_2098:
[----:B------:R-:W-:Y:S01]  /*2bc00*/  IMAD.MOV.U32 R13, RZ, RZ, R4 ;  /* 0x000000ffff0d7224 */ /* 0x000fe200078e0004 */
[----:B------:R-:W-:Y:S02]  /*2bc10*/  MOV R12, 0x6 ;  /* 0x00000006000c7802 */ /* 0x000fe40000000f00 */
[----:B------:R-:W-:-:S07]  /*2bc20*/  MOV R3, R14 ;  /* 0x0000000e00037202 */ /* 0x000fce0000000f00 */
[----:B------:R-:W-:Y:S05]  /*2bc30*/  WARPSYNC.COLLECTIVE R15, `(.L_x_2099) ;  /* 0x000000000f087348 */ /* 0x000fea0003c00000 */
[----:B------:R0:W1:Y:S02]  /*2bc40*/  SHFL.IDX P6, R14, R13, R12, R11 ;  /* 0x0000000c0d0e7389 */ /* 0x00006400000c000b */
[----:B01----:R-:W-:Y:S01]  /*2bc50*/  ENDCOLLECTIVE ;  /* 0x000000000000791b */ /* 0x003fe20003800000 */
.L_x_2099:
        /* <DEDUP_REMOVED lines=17> */
.L_x_2100:
[----:B------:R-:W-:Y:S02]  /*2bd70*/  IMAD.MOV.U32 R13, RZ, RZ, R4 ;  /* 0x000000ffff0d7224 */ /* 0x000fe400078e0004 */
[----:B------:R-:W-:Y:S02]  /*2bd80*/  IMAD.MOV.U32 R12, RZ, RZ, 0x7 ;  /* 0x00000007ff0c7424 */ /* 0x000fe400078e00ff */
[----:B------:R-:W-:-:S07]  /*2bd90*/  IMAD.MOV.U32 R3, RZ, RZ, R14 ;  /* 0x000000ffff037224 */ /* 0x000fce00078e000e */
[----:B------:R-:W-:Y:S05]  /*2bda0*/  WARPSYNC.COLLECTIVE R15, `(.L_x_2101) ;  /* 0x000000000f087348 */ /* 0x000fea0003c00000 */
[----:B------:R0:W1:Y:S02]  /*2bdb0*/  SHFL.IDX P6, R14, R13, R12, R11 ;  /* 0x0000000c0d0e7389 */ /* 0x00006400000c000b */
[----:B01----:R-:W-:Y:S01]  /*2bdc0*/  ENDCOLLECTIVE ;  /* 0x000000000000791b */ /* 0x003fe20003800000 */
.L_x_2101:
[----:B------:R-:W-:-:S04]  /*2bdd0*/  @!P1 LEA R3, P4, R8, R3, 0x1 ;  /* 0x0000000308039211 */ /* 0x000fc800078808ff */
[----:B------:R-:W-:-:S04]  /*2bde0*/  @!P1 IADD3.X R2, RZ, R2, RZ, P4, !PT ;  /* 0x00000002ff029210 */ /* 0x000fc800027fe4ff */
[----:B------:R-:W-:Y:S02]  /*2bdf0*/  @!P1 LOP3.LUT R3, R3, R2, RZ, 0x3c, !PT ;  /* 0x0000000203039212 */ /* 0x000fe400078e3cff */
[----:B------:R-:W-:Y:S02]  /*2be00*/  MOV R13, R0 ;  /* 0x00000000000d7202 */ /* 0x000fe40000000f00 */
[----:B------:R-:W-:-:S04]  /*2be10*/  @!P1 LOP3.LUT R2, R3, R2, RZ, 0x3c, !PT ;  /* 0x0000000203029212 */ /* 0x000fc800078e3cff */
[----:B------:R-:W-:Y:S01]  /*2be20*/  @!P1 LOP3.LUT R3, R3, R2, RZ, 0x3c, !PT ;  /* 0x0000000203039212 */ /* 0x000fe200078e3cff */
[----:B------:R-:W-:-:S04]  /*2be30*/  IMAD.MOV.U32 R4, RZ, RZ, R14 ;  /* 0x000000ffff047224 */ /* 0x000fc800078e000e */
[----:B------:R-:W-:Y:S01]  /*2be40*/  @!PT LDS RZ, [RZ] ;  /* 0x00000000fffff984 */ /* 0x000fe20000000800 */
[----:B------:R-:W-:Y:S01]  /*2be50*/  @!PT LDS RZ, [RZ] ;  /* 0x00000000fffff984 */ /* 0x000fe20000000800 */
[----:B------:R-:W-:Y:S01]  /*2be60*/  @!PT LDS RZ, [RZ] ;  /* 0x00000000fffff984 */ /* 0x000fe20000000800 */
[----:B------:R0:W-:Y:S04]  /*2be70*/  @!P1 LDGSTS.E.BYPASS.LTC128B.128 [R37+0xf400], desc[UR60][R2.64], !P3 ;  /* 0x0f40000002259fae */ /* 0x0001e8000d901d7c */
[----:B------:R0:W-:Y:S04]  /*2be80*/  @!P1 LDGSTS.E.BYPASS.LTC128B.128 [R37+0x13400], desc[UR60][R2.64+0x80], !P2 ;  /* 0x1340008002259fae */ /* 0x0001e8000d101d7c */
[----:B------:R0:W-:Y:S02]  /*2be90*/  @!P1 LDGSTS.E.BYPASS.LTC128B.128 [R37+0x17400], desc[UR60][R2.64+0x100], !P0 ;  /* 0x1740010002259fae */ /* 0x0001e4000c101d7c */
[----:B0-----:R-:W-:Y:S05]  /*2bea0*/  WARPSYNC.COLLECTIVE R15, `(.L_x_2102) ;  /* 0x000000000f087348 */ /* 0x001fea0003c00000 */
[----:B------:R1:W2:Y:S02]  /*2beb0*/  SHFL.IDX P6, R14, R13, R12, R11 ;  /* 0x0000000c0d0e7389 */ /* 0x0002a400000c000b */
[----:B012---:R-:W-:Y:S01]  /*2bec0*/  ENDCOLLECTIVE ;  /* 0x000000000000791b */ /* 0x007fe20003800000 */
.L_x_2102:
[----:B------:R-:W-:Y:S05]  /*2bed0*/  BRA `(.L_x_2103) ;  /* 0xffffffac00107947 */ /* 0x000fea000383ffff */
.L_x_1956:
[----:B0-----:R0:W1:Y:S02]  /*2bee0*/  SYNCS.PHASECHK.TRANS64.TRYWAIT P0, [R23+URZ+0x2a820], R2 ;  /* 0x02a82002170075a7 */ /* 0x001064000800017f */
[----:B-1----:R-:W-:Y:S05]  /*2bef0*/  @!P0 NANOSLEEP.SYNCS 0x989680 ;  /* 0x009896800000895d */ /* 0x002fea0003900000 */
[----:B------:R-:W1:Y:S02]  /*2bf00*/  @!P0 SYNCS.PHASECHK.TRANS64 P0, [R23+URZ+0x2a820], R2 ;  /* 0x02a82002170085a7 */ /* 0x000e64000800007f */
[----:B-1----:R-:W-:Y:S05]  /*2bf10*/  @!P0 BRA `(.L_x_1956) ;  /* 0xfffffffc00f08947 */ /* 0x002fea000383ffff */
[----:B------:R-:W-:Y:S05]  /*2bf20*/  BRA `(.L_x_2104) ;  /* 0xffffffac00887947 */ /* 0x000fea000383ffff */
.L_x_1961:
[----:B0-----:R0:W1:Y:S02]  /*2bf30*/  SYNCS.PHASECHK.TRANS64.TRYWAIT P0, [R5+URZ+0x2a840], R0 ;  /* 0x02a84000050075a7 */ /* 0x001064000800017f */
[----:B-1----:R-:W-:Y:S05]  /*2bf40*/  @!P0 NANOSLEEP.SYNCS 0x989680 ;  /* 0x009896800000895d */ /* 0x002fea0003900000 */
[----:B------:R-:W1:Y:S02]  /*2bf50*/  @!P0 SYNCS.PHASECHK.TRANS64 P0, [R5+URZ+0x2a840], R0 ;  /* 0x02a84000050085a7 */ /* 0x000e64000800007f */
[----:B-1----:R-:W-:Y:S05]  /*2bf60*/  @!P0 BRA `(.L_x_1961) ;  /* 0xfffffffc00f08947 */ /* 0x002fea000383ffff */
[----:B------:R-:W-:Y:S05]  /*2bf70*/  BRA `(.L_x_2105) ;  /* 0xffffffb0004c7947 */ /* 0x000fea000383ffff */
.L_x_1962:
        /* <DEDUP_REMOVED lines=8> */
.L_x_2107:
[----:B------:R-:W-:Y:S05]  /*2c000*/  BSYNC B1 ;  /* 0x0000000000017941 */ /* 0x000fea0003800000 */
.L_x_2106:
        /* <DEDUP_REMOVED lines=10> */
.L_x_2108:
[----:B------:R-:W-:Y:S01]  /*2c0b0*/  IMAD.MOV.U32 R13, RZ, RZ, R8 ;  /* 0x000000ffff0d7224 */ /* 0x000fe200078e0008 */
[----:B------:R-:W-:Y:S01]  /*2c0c0*/  MOV R12, 0x1 ;  /* 0x00000001000c7802 */ /* 0x000fe20000000f00 */
[----:B------:R-:W-:Y:S02]  /*2c0d0*/  IMAD.SHL.U32 R35, R35, 0x8, RZ ;  /* 0x0000000823237824 */ /* 0x000fe400078e00ff */
[----:B------:R-:W-:-:S07]  /*2c0e0*/  IMAD.MOV.U32 R2, RZ, RZ, R14 ;  /* 0x000000ffff027224 */ /* 0x000fce00078e000e */
[----:B------:R-:W-:Y:S05]  /*2c0f0*/  WARPSYNC.COLLECTIVE R15, `(.L_x_2109) ;  /* 0x000000000f087348 */ /* 0x000fea0003c00000 */
[----:B------:R0:W1:Y:S02]  /*2c100*/  SHFL.IDX P6, R14, R13, R12, R11 ;  /* 0x0000000c0d0e7389 */ /* 0x00006400000c000b */
[----:B01----:R-:W-:Y:S01]  /*2c110*/  ENDCOLLECTIVE ;  /* 0x000000000000791b */ /* 0x003fe20003800000 */
.L_x_2109:
        /* <DEDUP_REMOVED lines=15> */
.L_x_2110:
[----:B------:R-:W-:Y:S02]  /*2c210*/  IMAD.MOV.U32 R13, RZ, RZ, R8 ;  /* 0x000000ffff0d7224 */ /* 0x000fe400078e0008 */
[----:B------:R-:W-:Y:S02]  /*2c220*/  IMAD.MOV.U32 R12, RZ, RZ, 0x2 ;  /* 0x00000002ff0c7424 */ /* 0x000fe400078e00ff */
[----:B------:R-:W-:-:S07]  /*2c230*/  IMAD.MOV.U32 R2, RZ, RZ, R14 ;  /* 0x000000ffff027224 */ /* 0x000fce00078e000e */
[----:B------:R-:W-:Y:S05]  /*2c240*/  WARPSYNC.COLLECTIVE R15, `(.L_x_2111) ;  /* 0x000000000f087348 */ /* 0x000fea0003c00000 */
[----:B------:R0:W1:Y:S02]  /*2c250*/  SHFL.IDX P6, R14, R13, R12, R11 ;  /* 0x0000000c0d0e7389 */ /* 0x00006400000c000b */
[----:B01----:R-:W-:Y:S01]  /*2c260*/  ENDCOLLECTIVE ;  /* 0x000000000000791b */ /* 0x003fe20003800000 */
.L_x_2111:
        /* <DEDUP_REMOVED lines=13> */
.L_x_2112:
[----:B------:R-:W-:Y:S01]  /*2c340*/  IMAD.MOV.U32 R13, RZ, RZ, R8 ;  /* 0x000000ffff0d7224 */ /* 0x000fe200078e0008 */
[----:B------:R-:W-:Y:S01]  /*2c350*/  MOV R12, 0x3 ;  /* 0x00000003000c7802 */ /* 0x000fe20000000f00 */
[----:B------:R-:W-:-:S07]  /*2c360*/  IMAD.MOV.U32 R2, RZ, RZ, R14 ;  /* 0x000000ffff027224 */ /* 0x000fce00078e000e */
[----:B------:R-:W-:Y:S05]  /*2c370*/  WARPSYNC.COLLECTIVE R15, `(.L_x_2113) ;  /* 0x000000000f087348 */ /* 0x000fea0003c00000 */
[----:B------:R0:W1:Y:S02]  /*2c380*/  SHFL.IDX P6, R14, R13, R12, R11 ;  /* 0x0000000c0d0e7389 */ /* 0x00006400000c000b */
[----:B01----:R-:W-:Y:S01]  /*2c390*/  ENDCOLLECTIVE ;  /* 0x000000000000791b */ /* 0x003fe20003800000 */
.L_x_2113:
        /* <DEDUP_REMOVED lines=13> */
.L_x_2114:
[----:B------:R-:W-:Y:S02]  /*2c470*/  IMAD.MOV.U32 R13, RZ, RZ, R8 ;  /* 0x000000ffff0d7224 */ /* 0x000fe400078e0008 */
[----:B------:R-:W-:Y:S02]  /*2c480*/  IMAD.MOV.U32 R12, RZ, RZ, 0x4 ;  /* 0x00000004ff0c7424 */ /* 0x000fe400078e00ff */
[----:B------:R-:W-:-:S07]  /*2c490*/  IMAD.MOV.U32 R2, RZ, RZ, R14 ;  /* 0x000000ffff027224 */ /* 0x000fce00078e000e */
[----:B------:R-:W-:Y:S05]  /*2c4a0*/  WARPSYNC.COLLECTIVE R15, `(.L_x_2115) ;  /* 0x000000000f087348 */ /* 0x000fea0003c00000 */
[----:B------:R0:W1:Y:S02]  /*2c4b0*/  SHFL.IDX P6, R14, R13, R12, R11 ;  /* 0x0000000c0d0e7389 */ /* 0x00006400000c000b */
[----:B01----:R-:W-:Y:S01]  /*2c4c0*/  ENDCOLLECTIVE ;  /* 0x000000000000791b */ /* 0x003fe20003800000 */
.L_x_2115:
        /* <DEDUP_REMOVED lines=13> */
.L_x_2116:
[----:B------:R-:W-:Y:S01]  /*2c5a0*/  IMAD.MOV.U32 R13, RZ, RZ, R8 ;  /* 0x000000ffff0d7224 */ /* 0x000fe200078e0008 */
[----:B------:R-:W-:Y:S01]  /*2c5b0*/  MOV R12, 0x5 ;  /* 0x00000005000c7802 */ /* 0x000fe20000000f00 */
[----:B------:R-:W-:-:S07]  /*2c5c0*/  IMAD.MOV.U32 R2, RZ, RZ, R14 ;  /* 0x000000ffff027224 */ /* 0x000fce00078e000e */
[----:B------:R-:W-:Y:S05]  /*2c5d0*/  WARPSYNC.COLLECTIVE R15, `(.L_x_2117) ;  /* 0x000000000f087348 */ /* 0x000fea0003c00000 */
[----:B------:R0:W1:Y:S02]  /*2c5e0*/  SHFL.IDX P6, R14, R13, R12, R11 ;  /* 0x0000000c0d0e7389 */ /* 0x00006400000c000b */
[----:B01----:R-:W-:Y:S01]  /*2c5f0*/  ENDCOLLECTIVE ;  /* 0x000000000000791b */ /* 0x003fe20003800000 */
.L_x_2117:
        /* <DEDUP_REMOVED lines=13> */
.L_x_2118:
[----:B------:R-:W-:Y:S01]  /*2c6d0*/  IMAD.MOV.U32 R2, RZ, RZ, R14 ;  /* 0x000000ffff027224 */ /* 0x000fe200078e000e */
[----:B------:R-:W-:Y:S06]  /*2c6e0*/  BRA `(.L_x_2119) ;  /* 0xffffffac00847947 */ /* 0x000fec000383ffff */
.L_x_1967:
[----:B-1----:R1:W2:Y:S02]  /*2c6f0*/  SYNCS.PHASECHK.TRANS64.TRYWAIT P0, [R5+URZ+0x2a860], R2 ;  /* 0x02a86002050075a7 */ /* 0x0022a4000800017f */
[----:B--2---:R-:W-:Y:S05]  /*2c700*/  @!P0 NANOSLEEP.SYNCS 0x989680 ;  /* 0x009896800000895d */ /* 0x004fea0003900000 */
[----:B------:R-:W2:Y:S02]  /*2c710*/  @!P0 SYNCS.PHASECHK.TRANS64 P0, [R5+URZ+0x2a860], R2 ;  /* 0x02a86002050085a7 */ /* 0x000ea4000800007f */
[----:B--2---:R-:W-:Y:S05]  /*2c720*/  @!P0 BRA `(.L_x_1967) ;  /* 0xfffffffc00f08947 */ /* 0x004fea000383ffff */
[----:B------:R-:W-:Y:S05]  /*2c730*/  BRA `(.L_x_2120) ;  /* 0xffffffac00e07947 */ /* 0x000fea000383ffff */
.L_x_1968:
[----:B------:R-:W-:Y:S01]  /*2c740*/  BSSY B1, `(.L_x_2121) ;  /* 0x0000008000017945 */ /* 0x000fe20003800000 */
[----:B------:R-:W-:Y:S01]  /*2c750*/  MOV R13, R24 ;  /* 0x00000018000d7202 */ /* 0x000fe20000000f00 */
[----:B------:R-:W-:Y:S02]  /*2c760*/  IMAD.MOV.U32 R12, RZ, RZ, RZ ;  /* 0x000000ffff0c7224 */ /* 0x000fe400078e00ff */
[----:B------:R-:W-:Y:S02]  /*2c770*/  IMAD.MOV.U32 R11, RZ, RZ, 0x181f ;  /* 0x0000181fff0b7424 */ /* 0x000fe400078e00ff */
[----:B------:R-:W-:-:S07]  /*2c780*/  IMAD.MOV.U32 R15, RZ, RZ, -0x1 ;  /* 0xffffffffff0f7424 */ /* 0x000fce00078e00ff */
[----:B-1----:R-:W-:Y:S05]  /*2c790*/  WARPSYNC.COLLECTIVE R15, `(.L_x_2122) ;  /* 0x000000000f087348 */ /* 0x002fea0003c00000 */
[----:B------:R0:W2:Y:S02]  /*2c7a0*/  SHFL.IDX P6, R14, R13, R12, R11 ;  /* 0x0000000c0d0e7389 */ /* 0x0000a400000c000b */
[----:B012---:R-:W-:Y:S01]  /*2c7b0*/  ENDCOLLECTIVE ;  /* 0x000000000000791b */ /* 0x007fe20003800000 */
.L_x_2122:
[----:B------:R-:W-:Y:S05]  /*2c7c0*/  BSYNC B1 ;  /* 0x0000000000017941 */ /* 0x000fea0003800000 */
.L_x_2121:
        /* <DEDUP_REMOVED lines=9> */
.L_x_2123:
[----:B------:R-:W-:Y:S01]  /*2c860*/  MOV R13, R24 ;  /* 0x00000018000d7202 */ /* 0x000fe20000000f00 */
[----:B------:R-:W-:Y:S02]  /*2c870*/  IMAD.MOV.U32 R12, RZ, RZ, 0x1 ;  /* 0x00000001ff0c7424 */ /* 0x000fe400078e00ff */
[----:B------:R-:W-:-:S07]  /*2c880*/  IMAD.MOV.U32 R2, RZ, RZ, R14 ;  /* 0x000000ffff027224 */ /* 0x000fce00078e000e */
[----:B------:R-:W-:Y:S05]  /*2c890*/  WARPSYNC.COLLECTIVE R15, `(.L_x_2124) ;  /* 0x000000000f087348 */ /* 0x000fea0003c00000 */
[----:B------:R0:W1:Y:S02]  /*2c8a0*/  SHFL.IDX P6, R14, R13, R12, R11 ;  /* 0x0000000c0d0e7389 */ /* 0x00006400000c000b */
[----:B01----:R-:W-:Y:S01]  /*2c8b0*/  ENDCOLLECTIVE ;  /* 0x000000000000791b */ /* 0x003fe20003800000 */
.L_x_2124:
        /* <DEDUP_REMOVED lines=15> */
.L_x_2125:
[----:B------:R-:W-:Y:S02]  /*2c9b0*/  IMAD.MOV.U32 R13, RZ, RZ, R24 ;  /* 0x000000ffff0d7224 */ /* 0x000fe400078e0018 */
[----:B------:R-:W-:Y:S01]  /*2c9c0*/  IMAD.MOV.U32 R12, RZ, RZ, 0x2 ;  /* 0x00000002ff0c7424 */ /* 0x000fe200078e00ff */
[----:B------:R-:W-:-:S07]  /*2c9d0*/  MOV R2, R14 ;  /* 0x0000000e00027202 */ /* 0x000fce0000000f00 */
[----:B------:R-:W-:Y:S05]  /*2c9e0*/  WARPSYNC.COLLECTIVE R15, `(.L_x_2126) ;  /* 0x000000000f087348 */ /* 0x000fea0003c00000 */
[----:B------:R0:W1:Y:S02]  /*2c9f0*/  SHFL.IDX P6, R14, R13, R12, R11 ;  /* 0x0000000c0d0e7389 */ /* 0x00006400000c000b */
[----:B01----:R-:W-:Y:S01]  /*2ca00*/  ENDCOLLECTIVE ;  /* 0x000000000000791b */ /* 0x003fe20003800000 */
.L_x_2126:
        /* <DEDUP_REMOVED lines=14> */
.L_x_2127:
[----:B------:R-:W-:Y:S01]  /*2caf0*/  MOV R13, R24 ;  /* 0x00000018000d7202 */ /* 0x000fe20000000f00 */
[----:B------:R-:W-:Y:S02]  /*2cb00*/  IMAD.MOV.U32 R12, RZ, RZ, 0x3 ;  /* 0x00000003ff0c7424 */ /* 0x000fe400078e00ff */
[----:B------:R-:W-:-:S07]  /*2cb10*/  IMAD.MOV.U32 R2, RZ, RZ, R14 ;  /* 0x000000ffff027224 */ /* 0x000fce00078e000e */
[----:B------:R-:W-:Y:S05]  /*2cb20*/  WARPSYNC.COLLECTIVE R15, `(.L_x_2128) ;  /* 0x000000000f087348 */ /* 0x000fea0003c00000 */
[----:B------:R0:W1:Y:S02]  /*2cb30*/  SHFL.IDX P6, R14, R13, R12, R11 ;  /* 0x0000000c0d0e7389 */ /* 0x00006400000c000b */
[----:B01----:R-:W-:Y:S01]  /*2cb40*/  ENDCOLLECTIVE ;  /* 0x000000000000791b */ /* 0x003fe20003800000 */
.L_x_2128:
        /* <DEDUP_REMOVED lines=14> */
.L_x_2129:
[----:B------:R-:W-:Y:S02]  /*2cc30*/  IMAD.MOV.U32 R13, RZ, RZ, R24 ;  /* 0x000000ffff0d7224 */ /* 0x000fe400078e0018 */
[----:B------:R-:W-:Y:S01]  /*2cc40*/  IMAD.MOV.U32 R12, RZ, RZ, 0x4 ;  /* 0x00000004ff0c7424 */ /* 0x000fe200078e00ff */
[----:B------:R-:W-:-:S07]  /*2cc50*/  MOV R2, R14 ;  /* 0x0000000e00027202 */ /* 0x000fce0000000f00 */
[----:B------:R-:W-:Y:S05]  /*2cc60*/  WARPSYNC.COLLECTIVE R15, `(.L_x_2130) ;  /* 0x000000000f087348 */ /* 0x000fea0003c00000 */
[----:B------:R0:W1:Y:S02]  /*2cc70*/  SHFL.IDX P6, R14, R13, R12, R11 ;  /* 0x0000000c0d0e7389 */ /* 0x00006400000c000b */
[----:B01----:R-:W-:Y:S01]  /*2cc80*/  ENDCOLLECTIVE ;  /* 0x000000000000791b */ /* 0x003fe20003800000 */
.L_x_2130:
        /* <DEDUP_REMOVED lines=14> */
.L_x_2131:
[----:B------:R-:W-:Y:S01]  /*2cd70*/  MOV R13, R24 ;  /* 0x00000018000d7202 */ /* 0x000fe20000000f00 */
[----:B------:R-:W-:Y:S02]  /*2cd80*/  IMAD.MOV.U32 R12, RZ, RZ, 0x5 ;  /* 0x00000005ff0c7424 */ /* 0x000fe400078e00ff */
[----:B------:R-:W-:-:S07]  /*2cd90*/  IMAD.MOV.U32 R2, RZ, RZ, R14 ;  /* 0x000000ffff027224 */ /* 0x000fce00078e000e */
[----:B------:R-:W-:Y:S05]  /*2cda0*/  WARPSYNC.COLLECTIVE R15, `(.L_x_2132) ;  /* 0x000000000f087348 */ /* 0x000fea0003c00000 */
[----:B------:R0:W1:Y:S02]  /*2cdb0*/  SHFL.IDX P6, R14, R13, R12, R11 ;  /* 0x0000000c0d0e7389 */ /* 0x00006400000c000b */
[----:B01----:R-:W-:Y:S01]  /*2cdc0*/  ENDCOLLECTIVE ;  /* 0x000000000000791b */ /* 0x003fe20003800000 */
.L_x_2132:
        /* <DEDUP_REMOVED lines=13> */
.L_x_2133:
[----:B------:R-:W-:Y:S01]  /*2cea0*/  @!PT LDS RZ, [RZ] ;  /* 0x00000000fffff984 */ /* 0x000fe20000000800 */
[----:B------:R-:W-:Y:S01]  /*2ceb0*/  @!PT LDS RZ, [RZ] ;  /* 0x00000000fffff984 */ /* 0x000fe20000000800 */
[----:B------:R-:W-:Y:S01]  /*2cec0*/  @!PT LDS RZ, [RZ] ;  /* 0x00000000fffff984 */ /* 0x000fe20000000800 */
[----:B------:R0:W-:Y:S02]  /*2ced0*/  LDGSTS.E.BYPASS.LTC128B.128 [R4+0x5400], desc[UR60][R2.64+0x80], !P2 ;  /* 0x0540008002047fae */ /* 0x0001e4000d101d7c */
[----:B0-----:R-:W-:Y:S01]  /*2cee0*/  MOV R2, R14 ;  /* 0x0000000e00027202 */ /* 0x001fe20000000f00 */
[----:B------:R-:W-:Y:S06]  /*2cef0*/  BRA `(.L_x_2134) ;  /* 0xffffffa800d07947 */ /* 0x000fec000383ffff */
.L_x_1976:
[----:B0-----:R0:W1:Y:S02]  /*2cf00*/  SYNCS.PHASECHK.TRANS64.TRYWAIT P0, [R0+URZ+0x2a860], R3 ;  /* 0x02a86003000075a7 */ /* 0x001064000800017f */
[----:B-1----:R-:W-:Y:S05]  /*2cf10*/  @!P0 NANOSLEEP.SYNCS 0x989680 ;  /* 0x009896800000895d */ /* 0x002fea0003900000 */
[----:B------:R-:W1:Y:S02]  /*2cf20*/  @!P0 SYNCS.PHASECHK.TRANS64 P0, [R0+URZ+0x2a860], R3 ;  /* 0x02a86003000085a7 */ /* 0x000e64000800007f */
[----:B-1----:R-:W-:Y:S05]  /*2cf30*/  @!P0 BRA `(.L_x_1976) ;  /* 0xfffffffc00f08947 */ /* 0x002fea000383ffff */
[----:B------:R-:W-:Y:S05]  /*2cf40*/  BRA `(.L_x_2135) ;  /* 0xffffffac00f07947 */ /* 0x000fea000383ffff */
.L_x_1977:
        /* <DEDUP_REMOVED lines=8> */
.L_x_2137:
[----:B------:R-:W-:Y:S05]  /*2cfd0*/  BSYNC B0 ;  /* 0x0000000000007941 */ /* 0x000fea0003800000 */
.L_x_2136:
        /* <DEDUP_REMOVED lines=8> */
[----:B------:R-:W-:Y:S01]  /*2d060*/  ISETP.NE.U32.AND P1, PT, R2, 0x1, PT ;  /* 0x000000010200780c */ /* 0x000fe20003f25070 */
[----:B------:R-:W-:-:S12]  /*2d070*/  IMAD R4, R4, 0x2, R23 ;  /* 0x0000000204047824 */ /* 0x000fd800078e0217 */
[----:B0-----:R-:W-:Y:S05]  /*2d080*/  WARPSYNC.COLLECTIVE R15, `(.L_x_2138) ;  /* 0x000000000f087348 */ /* 0x001fea0003c00000 */
[----:B------:R1:W2:Y:S02]  /*2d090*/  SHFL.IDX P6, R14, R13, R12, R11 ;  /* 0x0000000c0d0e7389 */ /* 0x0002a400000c000b */
[----:B012---:R-:W-:Y:S01]  /*2d0a0*/  ENDCOLLECTIVE ;  /* 0x000000000000791b */ /* 0x007fe20003800000 */
.L_x_2138:
[C---:B------:R-:W-:Y:S02]  /*2d0b0*/  ISETP.LT.OR P4, PT, R6.reuse, 0x1, !P0 ;  /* 0x000000010600780c */ /* 0x040fe40004781670 */
[----:B------:R-:W-:Y:S01]  /*2d0c0*/  ISETP.LT.OR P3, PT, R6, 0x1, P1 ;  /* 0x000000010600780c */ /* 0x000fe20000f61670 */
[----:B------:R-:W-:Y:S02]  /*2d0d0*/  IMAD.MOV.U32 R13, RZ, RZ, R24 ;  /* 0x000000ffff0d7224 */ /* 0x000fe400078e0018 */
[----:B------:R-:W-:Y:S02]  /*2d0e0*/  IMAD.MOV.U32 R12, RZ, RZ, 0x1 ;  /* 0x00000001ff0c7424 */ /* 0x000fe400078e00ff */
[----:B------:R-:W-:-:S05]  /*2d0f0*/  IMAD.SHL.U32 R5, R5, 0x8, RZ ;  /* 0x0000000805057824 */ /* 0x000fca00078e00ff */
[----:B------:R-:W-:-:S05]  /*2d100*/  LOP3.LUT R5, R5, 0x38, RZ, 0xc0, !PT ;  /* 0x0000003805057812 */ /* 0x000fca00078ec0ff */
[----:B------:R-:W-:-:S05]  /*2d110*/  IMAD.SHL.U32 R5, R5, 0x2, RZ ;  /* 0x0000000205057824 */ /* 0x000fca00078e00ff */
[----:B------:R-:W-:-:S13]  /*2d120*/  IADD3 R2, P2, R14, R5, RZ ;  /* 0x000000050e027210 */ /* 0x000fda0007f5e0ff */
[----:B------:R-:W-:Y:S05]  /*2d130*/  WARPSYNC.COLLECTIVE R15, `(.L_x_2139) ;  /* 0x000000000f087348 */ /* 0x000fea0003c00000 */
[----:B------:R0:W1:Y:S02]  /*2d140*/  SHFL.IDX P6, R14, R13, R12, R11 ;  /* 0x0000000c0d0e7389 */ /* 0x00006400000c000b */
[----:B01----:R-:W-:Y:S01]  /*2d150*/  ENDCOLLECTIVE ;  /* 0x000000000000791b */ /* 0x003fe20003800000 */
.L_x_2139:
        /* <DEDUP_REMOVED lines=13> */
.L_x_2140:
[----:B------:R-:W-:Y:S01]  /*2d230*/  IMAD.MOV.U32 R13, RZ, RZ, R24 ;  /* 0x000000ffff0d7224 */ /* 0x000fe200078e0018 */
[----:B------:R-:W-:Y:S02]  /*2d240*/  MOV R12, 0x2 ;  /* 0x00000002000c7802 */ /* 0x000fe40000000f00 */
[----:B------:R-:W-:-:S13]  /*2d250*/  IADD3 R2, P2, R14, R5, RZ ;  /* 0x000000050e027210 */ /* 0x000fda0007f5e0ff */
[----:B------:R-:W-:Y:S05]  /*2d260*/  WARPSYNC.COLLECTIVE R15, `(.L_x_2141) ;  /* 0x000000000f087348 */ /* 0x000fea0003c00000 */
[----:B------:R0:W1:Y:S02]  /*2d270*/  SHFL.IDX P6, R14, R13, R12, R11 ;  /* 0x0000000c0d0e7389 */ /* 0x00006400000c000b */
[----:B01----:R-:W-:Y:S01]  /*2d280*/  ENDCOLLECTIVE ;  /* 0x000000000000791b */ /* 0x003fe20003800000 */
.L_x_2141:
        /* <DEDUP_REMOVED lines=13> */
.L_x_2142:
[----:B------:R-:W-:Y:S02]  /*2d360*/  IMAD.MOV.U32 R13, RZ, RZ, R24 ;  /* 0x000000ffff0d7224 */ /* 0x000fe400078e0018 */
[----:B------:R-:W-:Y:S02]  /*2d370*/  IMAD.MOV.U32 R12, RZ, RZ, 0x3 ;  /* 0x00000003ff0c7424 */ /* 0x000fe400078e00ff */
[----:B------:R-:W-:-:S07]  /*2d380*/  IMAD.MOV.U32 R10, RZ, RZ, R14 ;  /* 0x000000ffff0a7224 */ /* 0x000fce00078e000e */
[----:B------:R-:W-:Y:S05]  /*2d390*/  WARPSYNC.COLLECTIVE R15, `(.L_x_2143) ;  /* 0x000000000f087348 */ /* 0x000fea0003c00000 */
[----:B------:R0:W1:Y:S02]  /*2d3a0*/  SHFL.IDX P6, R14, R13, R12, R11 ;  /* 0x0000000c0d0e7389 */ /* 0x00006400000c000b */
[----:B01----:R-:W-:Y:S01]  /*2d3b0*/  ENDCOLLECTIVE ;  /* 0x000000000000791b */ /* 0x003fe20003800000 */
.L_x_2143:
        /* <DEDUP_REMOVED lines=14> */
.L_x_2144:
[----:B------:R-:W-:Y:S02]  /*2d4a0*/  IMAD.MOV.U32 R13, RZ, RZ, R24 ;  /* 0x000000ffff0d7224 */ /* 0x000fe400078e0018 */
[----:B------:R-:W-:Y:S01]  /*2d4b0*/  IMAD.MOV.U32 R12, RZ, RZ, 0x4 ;  /* 0x00000004ff0c7424 */ /* 0x000fe200078e00ff */
[----:B------:R-:W-:-:S13]  /*2d4c0*/  IADD3 R2, P2, R14, R5, RZ ;  /* 0x000000050e027210 */ /* 0x000fda0007f5e0ff */
[----:B------:R-:W-:Y:S05]  /*2d4d0*/  WARPSYNC.COLLECTIVE R15, `(.L_x_2145) ;  /* 0x000000000f087348 */ /* 0x000fea0003c00000 */
[----:B------:R0:W1:Y:S02]  /*2d4e0*/  SHFL.IDX P6, R14, R13, R12, R11 ;  /* 0x0000000c0d0e7389 */ /* 0x00006400000c000b */
[----:B01----:R-:W-:Y:S01]  /*2d4f0*/  ENDCOLLECTIVE ;  /* 0x000000000000791b */ /* 0x003fe20003800000 */
.L_x_2145:
        /* <DEDUP_REMOVED lines=13> */
.L_x_2146:
[----:B------:R-:W-:Y:S01]  /*2d5d0*/  MOV R13, R24 ;  /* 0x00000018000d7202 */ /* 0x000fe20000000f00 */
[----:B------:R-:W-:Y:S02]  /*2d5e0*/  IMAD.MOV.U32 R12, RZ, RZ, 0x5 ;  /* 0x00000005ff0c7424 */ /* 0x000fe400078e00ff */
[----:B------:R-:W-:-:S07]  /*2d5f0*/  IMAD.MOV.U32 R10, RZ, RZ, R14 ;  /* 0x000000ffff0a7224 */ /* 0x000fce00078e000e */
[----:B------:R-:W-:Y:S05]  /*2d600*/  WARPSYNC.COLLECTIVE R15, `(.L_x_2147) ;  /* 0x000000000f087348 */ /* 0x000fea0003c00000 */
[----:B------:R0:W1:Y:S02]  /*2d610*/  SHFL.IDX P6, R14, R13, R12, R11 ;  /* 0x0000000c0d0e7389 */ /* 0x00006400000c000b */
[----:B01----:R-:W-:Y:S01]  /*2d620*/  ENDCOLLECTIVE ;  /* 0x000000000000791b */ /* 0x003fe20003800000 */
.L_x_2147:
        /* <DEDUP_REMOVED lines=12> */
.L_x_2148:
[----:B------:R-:W-:Y:S05]  /*2d6f0*/  BRA `(.L_x_2149) ;  /* 0xffffffa800ec7947 */ /* 0x000fea000383ffff */
.L_x_1982:
[----:B------:R-:W-:Y:S01]  /*2d700*/  BSSY B0, `(.L_x_2150) ;  /* 0x0000008000007945 */ /* 0x000fe20003800000 */
[----:B------:R-:W-:Y:S01]  /*2d710*/  MOV R13, R16 ;  /* 0x00000010000d7202 */ /* 0x000fe20000000f00 */
[----:B------:R-:W-:Y:S02]  /*2d720*/  IMAD.MOV.U32 R12, RZ, RZ, RZ ;  /* 0x000000ffff0c7224 */ /* 0x000fe400078e00ff */
[----:B------:R-:W-:Y:S02]  /*2d730*/  IMAD.MOV.U32 R11, RZ, RZ, 0x1f ;  /* 0x0000001fff0b7424 */ /* 0x000fe400078e00ff */
[----:B------:R-:W-:-:S07]  /*2d740*/  IMAD.MOV.U32 R15, RZ, RZ, -0x1 ;  /* 0xffffffffff0f7424 */ /* 0x000fce00078e00ff */
[----:B01----:R-:W-:Y:S05]  /*2d750*/  WARPSYNC.COLLECTIVE R15, `(.L_x_2151) ;  /* 0x000000000f087348 */ /* 0x003fea0003c00000 */
[----:B------:R2:W3:Y:S02]  /*2d760*/  SHFL.IDX P6, R14, R13, R12, R11 ;  /* 0x0000000c0d0e7389 */ /* 0x0004e400000c000b */
[----:B0123--:R-:W-:Y:S01]  /*2d770*/  ENDCOLLECTIVE ;  /* 0x000000000000791b */ /* 0x00ffe20003800000 */
.L_x_2151:
[----:B------:R-:W-:Y:S05]  /*2d780*/  BSYNC B0 ;  /* 0x0000000000007941 */ /* 0x000fea0003800000 */
.L_x_2150:
        /* <DEDUP_REMOVED lines=9> */
.L_x_2152:
        /* <DEDUP_REMOVED lines=11> */
[----:B------:R-:W-:Y:S02]  /*2d8d0*/  ISETP.GE.U32.AND P5, PT, R8, 0x10, PT ;  /* 0x000000100800780c */ /* 0x000fe40003fa6070 */
[----:B--2---:R-:W-:-:S02]  /*2d8e0*/  @!P1 MOV R5, R2 ;  /* 0x0000000200059202 */ /* 0x004fc40000000f00 */
[----:B------:R-:W-:-:S03]  /*2d8f0*/  ISETP.NE.AND P1, PT, R8, RZ, PT ;  /* 0x000000ff0800720c */ /* 0x000fc60003f25270 */
[----:B------:R-:W-:-:S10]  /*2d900*/  IMAD.MOV.U32 R13, RZ, RZ, R5 ;  /* 0x000000ffff0d7224 */ /* 0x000fd400078e0005 */
[----:B------:R-:W-:Y:S05]  /*2d910*/  WARPSYNC.COLLECTIVE R15, `(.L_x_2153) ;  /* 0x000000000f087348 */ /* 0x000fea0003c00000 */
[----:B------:R0:W1:Y:S02]  /*2d920*/  SHFL.UP P6, R14, R13, R12, R11 ;  /* 0x0400000c0d0e7389 */ /* 0x00006400000c000b */
[----:B01----:R-:W-:Y:S01]  /*2d930*/  ENDCOLLECTIVE ;  /* 0x000000000000791b */ /* 0x003fe20003800000 */
.L_x_2153:
[----:B------:R-:W-:Y:S01]  /*2d940*/  IMAD.MOV.U32 R12, RZ, RZ, 0x2 ;  /* 0x00000002ff0c7424 */ /* 0x000fe200078e00ff */
[----:B------:R-:W-:-:S05]  /*2d950*/  SEL R6, R14, RZ, P1 ;  /* 0x000000ff0e067207 */ /* 0x000fca0000800000 */
[----:B------:R-:W-:-:S05]  /*2d960*/  IMAD.IADD R6, R5, 0x1, R6 ;  /* 0x0000000105067824 */ /* 0x000fca00078e0206 */
[----:B------:R-:W-:-:S07]  /*2d970*/  MOV R13, R6 ;  /* 0x00000006000d7202 */ /* 0x000fce0000000f00 */
[----:B------:R-:W-:Y:S05]  /*2d980*/  WARPSYNC.COLLECTIVE R15, `(.L_x_2154) ;  /* 0x000000000f087348 */ /* 0x000fea0003c00000 */
[----:B------:R0:W1:Y:S02]  /*2d990*/  SHFL.UP P6, R14, R13, R12, R11 ;  /* 0x0400000c0d0e7389 */ /* 0x00006400000c000b */
[----:B01----:R-:W-:Y:S01]  /*2d9a0*/  ENDCOLLECTIVE ;  /* 0x000000000000791b */ /* 0x003fe20003800000 */
.L_x_2154:
[----:B------:R-:W-:Y:S02]  /*2d9b0*/  MOV R12, 0x4 ;  /* 0x00000004000c7802 */ /* 0x000fe40000000f00 */
[----:B------:R-:W-:-:S05]  /*2d9c0*/  SEL R7, R14, RZ, P2 ;  /* 0x000000ff0e077207 */ /* 0x000fca0001000000 */
[----:B------:R-:W-:-:S04]  /*2d9d0*/  IMAD.IADD R7, R6, 0x1, R7 ;  /* 0x0000000106077824 */ /* 0x000fc800078e0207 */
[----:B------:R-:W-:-:S07]  /*2d9e0*/  IMAD.MOV.U32 R13, RZ, RZ, R7 ;  /* 0x000000ffff0d7224 */ /* 0x000fce00078e0007 */
[----:B------:R-:W-:Y:S05]  /*2d9f0*/  WARPSYNC.COLLECTIVE R15, `(.L_x_2155) ;  /* 0x000000000f087348 */ /* 0x000fea0003c00000 */
[----:B------:R0:W1:Y:S02]  /*2da00*/  SHFL.UP P6, R14, R13, R12, R11 ;  /* 0x0400000c0d0e7389 */ /* 0x00006400000c000b */
[----:B01----:R-:W-:Y:S01]  /*2da10*/  ENDCOLLECTIVE ;  /* 0x000000000000791b */ /* 0x003fe20003800000 */
.L_x_2155:
[----:B------:R-:W-:Y:S01]  /*2da20*/  IMAD.MOV.U32 R12, RZ, RZ, 0x8 ;  /* 0x00000008ff0c7424 */ /* 0x000fe200078e00ff */
[----:B------:R-:W-:-:S05]  /*2da30*/  SEL R2, R14, RZ, P3 ;  /* 0x000000ff0e027207 */ /* 0x000fca0001800000 */
[----:B------:R-:W-:-:S04]  /*2da40*/  IMAD.IADD R2, R7, 0x1, R2 ;  /* 0x0000000107027824 */ /* 0x000fc800078e0202 */
[----:B------:R-:W-:-:S07]  /*2da50*/  IMAD.MOV.U32 R13, RZ, RZ, R2 ;  /* 0x000000ffff0d7224 */ /* 0x000fce00078e0002 */
[----:B------:R-:W-:Y:S05]  /*2da60*/  WARPSYNC.COLLECTIVE R15, `(.L_x_2156) ;  /* 0x000000000f087348 */ /* 0x000fea0003c00000 */
[----:B------:R0:W1:Y:S02]  /*2da70*/  SHFL.UP P6, R14, R13, R12, R11 ;  /* 0x0400000c0d0e7389 */ /* 0x00006400000c000b */
[----:B01----:R-:W-:Y:S01]  /*2da80*/  ENDCOLLECTIVE ;  /* 0x000000000000791b */ /* 0x003fe20003800000 */
.L_x_2156:
[----:B------:R-:W-:Y:S01]  /*2da90*/  IMAD.MOV.U32 R12, RZ, RZ, 0x10 ;  /* 0x00000010ff0c7424 */ /* 0x000fe200078e00ff */
[----:B------:R-:W-:-:S04]  /*2daa0*/  SEL R3, R14, RZ, P4 ;  /* 0x000000ff0e037207 */ /* 0x000fc80002000000 */
[----:B------:R-:W-:-:S05]  /*2dab0*/  IADD3 R3, R2, R3, RZ ;  /* 0x0000000302037210 */ /* 0x000fca0007ffe0ff */
[----:B------:R-:W-:-:S07]  /*2dac0*/  IMAD.MOV.U32 R13, RZ, RZ, R3 ;  /* 0x000000ffff0d7224 */ /* 0x000fce00078e0003 */
[----:B------:R-:W-:Y:S05]  /*2dad0*/  WARPSYNC.COLLECTIVE R15, `(.L_x_2157) ;  /* 0x000000000f087348 */ /* 0x000fea0003c00000 */
[----:B------:R0:W1:Y:S02]  /*2dae0*/  SHFL.UP P6, R14, R13, R12, R11 ;  /* 0x0400000c0d0e7389 */ /* 0x00006400000c000b */
[----:B01----:R-:W-:Y:S01]  /*2daf0*/  ENDCOLLECTIVE ;  /* 0x000000000000791b */ /* 0x003fe20003800000 */
.L_x_2157:
        /* <DEDUP_REMOVED lines=8> */
.L_x_2158:
[----:B------:R-:W-:Y:S05]  /*2db80*/  BRA `(.L_x_2159) ;  /* 0xffffffa800f47947 */ /* 0x000fea000383ffff */
.L_x_1987:
[----:B------:R-:W-:Y:S01]  /*2db90*/  BSSY B0, `(.L_x_2160) ;  /* 0x0000008000007945 */ /* 0x000fe20003800000 */
[----:B-----5:R-:W-:Y:S01]  /*2dba0*/  IMAD.MOV.U32 R13, RZ, RZ, R5 ;  /* 0x000000ffff0d7224 */ /* 0x020fe200078e0005 */
[----:B------:R-:W-:Y:S01]  /*2dbb0*/  MOV R12, 0x1 ;  /* 0x00000001000c7802 */ /* 0x000fe20000000f00 */
[----:B------:R-:W-:Y:S02]  /*2dbc0*/  IMAD.MOV.U32 R11, RZ, RZ, RZ ;  /* 0x000000ffff0b7224 */ /* 0x000fe400078e00ff */
[----:B------:R-:W-:-:S07]  /*2dbd0*/  IMAD.MOV.U32 R15, RZ, RZ, -0x1 ;  /* 0xffffffffff0f7424 */ /* 0x000fce00078e00ff */
[----:B01----:R-:W-:Y:S05]  /*2dbe0*/  WARPSYNC.COLLECTIVE R15, `(.L_x_2161) ;  /* 0x000000000f087348 */ /* 0x003fea0003c00000 */
[----:B------:R2:W3:Y:S02]  /*2dbf0*/  SHFL.UP P6, R14, R13, R12, R11 ;  /* 0x0400000c0d0e7389 */ /* 0x0004e400000c000b */
[----:B0123--:R-:W-:Y:S01]  /*2dc00*/  ENDCOLLECTIVE ;  /* 0x000000000000791b */ /* 0x00ffe20003800000 */
.L_x_2161:
[----:B------:R-:W-:Y:S05]  /*2dc10*/  BSYNC B0 ;  /* 0x0000000000007941 */ /* 0x000fea0003800000 */
.L_x_2160:
        /* <DEDUP_REMOVED lines=8> */
.L_x_2162:
[----:B------:R-:W-:Y:S01]  /*2dca0*/  IMAD.MOV.U32 R12, RZ, RZ, 0x4 ;  /* 0x00000004ff0c7424 */ /* 0x000fe200078e00ff */
[----:B------:R-:W-:-:S05]  /*2dcb0*/  SEL R2, R14, RZ, P2 ;  /* 0x000000ff0e027207 */ /* 0x000fca0001000000 */
[----:B------:R-:W-:-:S05]  /*2dcc0*/  IMAD.IADD R2, R13, 0x1, R2 ;  /* 0x000000010d027824 */ /* 0x000fca00078e0202 */
[----:B------:R-:W-:-:S07]  /*2dcd0*/  MOV R13, R2 ;  /* 0x00000002000d7202 */ /* 0x000fce0000000f00 */
[----:B------:R-:W-:Y:S05]  /*2dce0*/  WARPSYNC.COLLECTIVE R15, `(.L_x_2163) ;  /* 0x000000000f087348 */ /* 0x000fea0003c00000 */
[----:B------:R0:W1:Y:S02]  /*2dcf0*/  SHFL.UP P6, R14, R13, R12, R11 ;  /* 0x0400000c0d0e7389 */ /* 0x00006400000c000b */
[----:B01----:R-:W-:Y:S01]  /*2dd00*/  ENDCOLLECTIVE ;  /* 0x000000000000791b */ /* 0x003fe20003800000 */
.L_x_2163:
[----:B------:R-:W-:Y:S02]  /*2dd10*/  MOV R12, 0x8 ;  /* 0x00000008000c7802 */ /* 0x000fe40000000f00 */
[----:B------:R-:W-:-:S05]  /*2dd20*/  SEL R3, R14, RZ, P3 ;  /* 0x000000ff0e037207 */ /* 0x000fca0001800000 */
[----:B------:R-:W-:-:S04]  /*2dd30*/  IMAD.IADD R3, R2, 0x1, R3 ;  /* 0x0000000102037824 */ /* 0x000fc800078e0203 */
[----:B------:R-:W-:-:S07]  /*2dd40*/  IMAD.MOV.U32 R13, RZ, RZ, R3 ;  /* 0x000000ffff0d7224 */ /* 0x000fce00078e0003 */
[----:B------:R-:W-:Y:S05]  /*2dd50*/  WARPSYNC.COLLECTIVE R15, `(.L_x_2164) ;  /* 0x000000000f087348 */ /* 0x000fea0003c00000 */
[----:B------:R0:W1:Y:S02]  /*2dd60*/  SHFL.UP P6, R14, R13, R12, R11 ;  /* 0x0400000c0d0e7389 */ /* 0x00006400000c000b */
[----:B01----:R-:W-:Y:S01]  /*2dd70*/  ENDCOLLECTIVE ;  /* 0x000000000000791b */ /* 0x003fe20003800000 */
.L_x_2164:
[----:B------:R-:W-:Y:S01]  /*2dd80*/  IMAD.MOV.U32 R12, RZ, RZ, 0x10 ;  /* 0x00000010ff0c7424 */ /* 0x000fe200078e00ff */
[----:B------:R-:W-:-:S05]  /*2dd90*/  SEL R4, R14, RZ, P4 ;  /* 0x000000ff0e047207 */ /* 0x000fca0002000000 */
[----:B------:R-:W-:-:S04]  /*2dda0*/  IMAD.IADD R4, R3, 0x1, R4 ;  /* 0x0000000103047824 */ /* 0x000fc800078e0204 */
[----:B------:R-:W-:-:S07]  /*2ddb0*/  IMAD.MOV.U32 R13, RZ, RZ, R4 ;  /* 0x000000ffff0d7224 */ /* 0x000fce00078e0004 */
[----:B------:R-:W-:Y:S05]  /*2ddc0*/  WARPSYNC.COLLECTIVE R15, `(.L_x_2165) ;  /* 0x000000000f087348 */ /* 0x000fea0003c00000 */
[----:B------:R0:W1:Y:S02]  /*2ddd0*/  SHFL.UP P6, R14, R13, R12, R11 ;  /* 0x0400000c0d0e7389 */ /* 0x00006400000c000b */
[----:B01----:R-:W-:Y:S01]  /*2dde0*/  ENDCOLLECTIVE ;  /* 0x000000000000791b */ /* 0x003fe20003800000 */
.L_x_2165:
        /* <DEDUP_REMOVED lines=8> */
.L_x_2166:
[----:B------:R-:W-:Y:S05]  /*2de70*/  BRA `(.L_x_2167) ;  /* 0xffffffa800d47947 */ /* 0x000fea000383ffff */
.L_x_1989:
[----:B------:R-:W-:Y:S01]  /*2de80*/  BSSY B0, `(.L_x_2168) ;  /* 0x0000006000007945 */ /* 0x000fe20003800000 */
[----:B------:R-:W-:Y:S02]  /*2de90*/  PLOP3.LUT P6, PT, P6, PT, PT, 0x8, 0x0 ;  /* 0x000000000000781c */ /* 0x000fe400037ce170 */
[----:B------:R-:W-:-:S11]  /*2dea0*/  MOV R15, 0xffffffff ;  /* 0xffffffff000f7802 */ /* 0x000fd60000000f00 */
[----:B01----:R-:W-:Y:S05]  /*2deb0*/  WARPSYNC.COLLECTIVE R15, `(.L_x_2169) ;  /* 0x000000000f087348 */ /* 0x003fea0003c00000 */
[----:B------:R-:W-:Y:S01]  /*2dec0*/  VOTE.ANY R14, PT, P6 ;  /* 0x00000000000e7806 */ /* 0x000fe200030e0100 */
[----:B01----:R-:W-:Y:S06]  /*2ded0*/  ENDCOLLECTIVE ;  /* 0x000000000000791b */ /* 0x003fec0003800000 */
.L_x_2169:
[----:B------:R-:W-:Y:S05]  /*2dee0*/  BSYNC B0 ;  /* 0x0000000000007941 */ /* 0x000fea0003800000 */
.L_x_2168:
        /* <DEDUP_REMOVED lines=9> */
.L_x_2170:
[----:B------:R-:W-:Y:S01]  /*2df80*/  IMAD.MOV.U32 R5, RZ, RZ, R14 ;  /* 0x000000ffff057224 */ /* 0x000fe200078e000e */
[----:B------:R-:W-:Y:S06]  /*2df90*/  BRA `(.L_x_2171) ;  /* 0xffffffa800c47947 */ /* 0x000fec000383ffff */
.L_x_1991:
[----:B------:R-:W-:Y:S01]  /*2dfa0*/  BSSY B0, `(.L_x_2172) ;  /* 0x0000007000007945 */ /* 0x000fe20003800000 */
[----:B------:R-:W-:Y:S01]  /*2dfb0*/  IMAD.MOV.U32 R13, RZ, RZ, R2 ;  /* 0x000000ffff0d7224 */ /* 0x000fe200078e0002 */
[----:B------:R-:W-:Y:S01]  /*2dfc0*/  MOV R11, 0x1f ;  /* 0x0000001f000b7802 */ /* 0x000fe20000000f00 */
[----:B------:R-:W-:-:S07]  /*2dfd0*/  IMAD.MOV.U32 R15, RZ, RZ, -0x1 ;  /* 0xffffffffff0f7424 */ /* 0x000fce00078e00ff */
[----:B0123--:R-:W-:Y:S05]  /*2dfe0*/  WARPSYNC.COLLECTIVE R15, `(.L_x_2173) ;  /* 0x000000000f087348 */ /* 0x00ffea0003c00000 */
[----:B------:R4:W0:Y:S02]  /*2dff0*/  SHFL.IDX P6, R14, R13, R12, R11 ;  /* 0x0000000c0d0e7389 */ /* 0x00082400000c000b */
[----:B01234-:R-:W-:Y:S01]  /*2e000*/  ENDCOLLECTIVE ;  /* 0x000000000000791b */ /* 0x01ffe20003800000 */
.L_x_2173:
[----:B------:R-:W-:Y:S05]  /*2e010*/  BSYNC B0 ;  /* 0x0000000000007941 */ /* 0x000fea0003800000 */
.L_x_2172:
[----:B------:R-:W-:Y:S05]  /*2e020*/  BRA `(.L_x_1990) ;  /* 0xffffffa800bc7947 */ /* 0x000fea000383ffff */
.L_x_1995:
[----:B0-----:R0:W3:Y:S02]  /*2e030*/  SYNCS.PHASECHK.TRANS64.TRYWAIT P0, [R5+URZ+0x2a820], R0 ;  /* 0x02a82000050075a7 */ /* 0x0010e4000800017f */
[----:B---3--:R-:W-:Y:S05]  /*2e040*/  @!P0 NANOSLEEP.SYNCS 0x989680 ;  /* 0x009896800000895d */ /* 0x008fea0003900000 */
[----:B------:R-:W3:Y:S02]  /*2e050*/  @!P0 SYNCS.PHASECHK.TRANS64 P0, [R5+URZ+0x2a820], R0 ;  /* 0x02a82000050085a7 */ /* 0x000ee4000800007f */
[----:B---3--:R-:W-:Y:S05]  /*2e060*/  @!P0 BRA `(.L_x_1995) ;  /* 0xfffffffc00f08947 */ /* 0x008fea000383ffff */
[----:B------:R-:W-:Y:S05]  /*2e070*/  BRA `(.L_x_2174) ;  /* 0xffffffb000347947 */ /* 0x000fea000383ffff */
.L_x_1996:
[----:B------:R-:W3:Y:S01]  /*2e080*/  S2R R2, SR_TID.X ;  /* 0x0000000000027919 */ /* 0x000ee20000002100 */
[----:B------:R-:W-:Y:S01]  /*2e090*/  BSSY B0, `(.L_x_2175) ;  /* 0x000000a000007945 */ /* 0x000fe20003800000 */
[----:B------:R-:W-:Y:S01]  /*2e0a0*/  IMAD.MOV.U32 R12, RZ, RZ, RZ ;  /* 0x000000ffff0c7224 */ /* 0x000fe200078e00ff */
[----:B------:R-:W-:Y:S01]  /*2e0b0*/  MOV R11, 0x1f ;  /* 0x0000001f000b7802 */ /* 0x000fe20000000f00 */
[----:B------:R-:W-:Y:S01]  /*2e0c0*/  IMAD.MOV.U32 R15, RZ, RZ, -0x1 ;  /* 0xffffffffff0f7424 */ /* 0x000fe200078e00ff */
[----:B---3--:R-:W-:-:S04]  /*2e0d0*/  SHF.R.U32.HI R2, RZ, 0x5, R2 ;  /* 0x00000005ff027819 */ /* 0x008fc80000011602 */
[----:B------:R-:W-:-:S05]  /*2e0e0*/  LOP3.LUT R2, R2, 0x3, RZ, 0xc0, !PT ;  /* 0x0000000302027812 */ /* 0x000fca00078ec0ff */
[----:B------:R-:W-:-:S07]  /*2e0f0*/  IMAD.MOV.U32 R13, RZ, RZ, R2 ;  /* 0x000000ffff0d7224 */ /* 0x000fce00078e0002 */
[----:B012---:R-:W-:Y:S05]  /*2e100*/  WARPSYNC.COLLECTIVE R15, `(.L_x_2176) ;  /* 0x000000000f087348 */ /* 0x007fea0003c00000 */
[----:B------:R3:W4:Y:S02]  /*2e110*/  SHFL.IDX P6, R14, R13, R12, R11 ;  /* 0x0000000c0d0e7389 */ /* 0x00072400000c000b */
[----:B01234-:R-:W-:Y:S01]  /*2e120*/  ENDCOLLECTIVE ;  /* 0x000000000000791b */ /* 0x01ffe20003800000 */
.L_x_2176:
[----:B------:R-:W-:Y:S05]  /*2e130*/  BSYNC B0 ;  /* 0x0000000000007941 */ /* 0x000fea0003800000 */
.L_x_2175:
[----:B------:R-:W-:Y:S05]  /*2e140*/  BRA `(.L_x_2177) ;  /* 0xffffffb0001c7947 */ /* 0x000fea000383ffff */
.L_x_1997:
[----:B------:R-:W-:Y:S01]  /*2e150*/  BSSY B0, `(.L_x_2178) ;  /* 0x0000006000007945 */ /* 0x000fe20003800000 */
[----:B------:R-:W-:-:S07]  /*2e160*/  IMAD.MOV.U32 R15, RZ, RZ, -0x1 ;  /* 0xffffffffff0f7424 */ /* 0x000fce00078e00ff */
[----:B012---:R-:W-:Y:S05]  /*2e170*/  WARPSYNC.COLLECTIVE R15, `(.L_x_2179) ;  /* 0x000000000f0c7348 */ /* 0x007fea0003c00000 */
[----:B------:R-:W-:Y:S02]  /*2e180*/  ELECT P6, UR62, PT ;  /* 0x00000000003e782f */ /* 0x000fe400038c0000 */
[----:B------:R-:W-:Y:S01]  /*2e190*/  MOV R14, UR62 ;  /* 0x0000003e000e7c02 */ /* 0x000fe20008000f00 */
[----:B012---:R-:W-:Y:S10]  /*2e1a0*/  ENDCOLLECTIVE ;  /* 0x000000000000791b */ /* 0x007ff40003800000 */
.L_x_2179:
[----:B------:R-:W-:Y:S05]  /*2e1b0*/  BSYNC B0 ;  /* 0x0000000000007941 */ /* 0x000fea0003800000 */
.L_x_2178:
[----:B------:R-:W-:Y:S05]  /*2e1c0*/  BRA `(.L_x_2180) ;  /* 0xffffffb000107947 */ /* 0x000fea000383ffff */
.L_x_1999:
[----:B0-----:R0:W3:Y:S02]  /*2e1d0*/  SYNCS.PHASECHK.TRANS64.TRYWAIT P1, [R3+URZ+0x2a840], R2 ;  /* 0x02a84002030075a7 */ /* 0x0010e4000802017f */
[----:B---3--:R-:W-:Y:S05]  /*2e1e0*/  @!P1 NANOSLEEP.SYNCS 0x989680 ;  /* 0x009896800000995d */ /* 0x008fea0003900000 */
[----:B------:R-:W3:Y:S02]  /*2e1f0*/  @!P1 SYNCS.PHASECHK.TRANS64 P1, [R3+URZ+0x2a840], R2 ;  /* 0x02a84002030095a7 */ /* 0x000ee4000802007f */
[----:B---3--:R-:W-:Y:S05]  /*2e200*/  @!P1 BRA `(.L_x_1999) ;  /* 0xfffffffc00f09947 */ /* 0x008fea000383ffff */
[----:B------:R-:W-:Y:S05]  /*2e210*/  BRA `(.L_x_2181) ;  /* 0xffffffb000387947 */ /* 0x000fea000383ffff */
.L_x_2001:
[----:B---3--:R3:W4:Y:S02]  /*2e220*/  SYNCS.PHASECHK.TRANS64.TRYWAIT P1, [R27+URZ+0x2a840], R0 ;  /* 0x02a840001b0075a7 */ /* 0x008724000802017f */
[----:B----4-:R-:W-:Y:S05]  /*2e230*/  @!P1 NANOSLEEP.SYNCS 0x989680 ;  /* 0x009896800000995d */ /* 0x010fea0003900000 */
[----:B------:R-:W4:Y:S02]  /*2e240*/  @!P1 SYNCS.PHASECHK.TRANS64 P1, [R27+URZ+0x2a840], R0 ;  /* 0x02a840001b0095a7 */ /* 0x000f24000802007f */
[----:B----4-:R-:W-:Y:S05]  /*2e250*/  @!P1 BRA `(.L_x_2001) ;  /* 0xfffffffc00f09947 */ /* 0x010fea000383ffff */
[----:B------:R-:W-:Y:S05]  /*2e260*/  BRA `(.L_x_2182) ;  /* 0xffffffb000447947 */ /* 0x000fea000383ffff */
.L_x_2003:
[----:B----4-:R4:W0:Y:S02]  /*2e270*/  SYNCS.PHASECHK.TRANS64.TRYWAIT P1, [R3+URZ+0x2a860], R2 ;  /* 0x02a86002030075a7 */ /* 0x010824000802017f */
[----:B0-----:R-:W-:Y:S05]  /*2e280*/  @!P1 NANOSLEEP.SYNCS 0x989680 ;  /* 0x009896800000995d */ /* 0x001fea0003900000 */
[----:B------:R-:W0:Y:S02]  /*2e290*/  @!P1 SYNCS.PHASECHK.TRANS64 P1, [R3+URZ+0x2a860], R2 ;  /* 0x02a86002030095a7 */ /* 0x000e24000802007f */
[----:B0-----:R-:W-:Y:S05]  /*2e2a0*/  @!P1 BRA `(.L_x_2003) ;  /* 0xfffffffc00f09947 */ /* 0x001fea000383ffff */
[----:B------:R-:W-:Y:S05]  /*2e2b0*/  BRA `(.L_x_2183) ;  /* 0xffffffb000407947 */ /* 0x000fea000383ffff */
.L_x_2184:
        /* <DEDUP_REMOVED lines=12> */
.L_x_3231:


//--------------------- .text._ZN7cutlass13device_kernelIN5flash11enable_sm90INS1_16FlashAttnFwdSm90INS1_25CollectiveMainloopFwdSm90ILi2EN4cute5tupleIJNS5_1CILi1EEES8_S8_EEENS6_IJNS7_ILi128EEENS7_ILi96EEENS7_ILi192EEEEEELi128ENS_6half_tEfNS_4arch4Sm90ELb1ELb0ELb1ELb0ELb1ELb0ELb0ELb1ELb1ELb1ELb0ELb0EEENS1_21CollectiveEpilogueFwdINS6_IJSA_SA_SB_EEES9_SE_SG_Li256ELb0ELb1ELb0ELb0EEENS1_30DynamicPersistentTileSchedulerILi256ELi128ELb0ELb1ELb1EEEEEEEEEvNT_6ParamsE --------------------------
	.section	.text._ZN7cutlass13device_kernelIN5flash11enable_sm90INS1_16FlashAttnFwdSm90INS1_25CollectiveMainloopFwdSm90ILi2EN4cute5tupleIJNS5_1CILi1EEES8_S8_EEENS6_IJNS7_ILi128EEENS7_ILi96EEENS7_ILi192EEEEEELi128ENS_6half_tEfNS_4arch4Sm90ELb1ELb0ELb1ELb0ELb1ELb0ELb0ELb1ELb1ELb1ELb0ELb0EEENS1_21CollectiveEpilogueFwdINS6_IJSA_SA_SB_EEES9_SE_SG_Li256ELb0ELb1ELb0ELb0EEENS1_30DynamicPersistentTileSchedulerILi256ELi128ELb0ELb1ELb1EEEEEEEEEvNT_6ParamsE,"ax",@progbits
	.align	128
.text._ZN7cutlass13device_kernelIN5flash11enable_sm90INS1_16FlashAttnFwdSm90INS1_25CollectiveMainloopFwdSm90ILi2EN4cute5tupleIJNS5_1CILi1EEES8_S8_EEENS6_IJNS7_ILi128EEENS7_ILi96EEENS7_ILi192EEEEEELi128ENS_6half_tEfNS_4arch4Sm90ELb1ELb0ELb1ELb0ELb1ELb0ELb0ELb1ELb1ELb1ELb0ELb0EEENS1_21CollectiveEpilogueFwdINS6_IJSA_SA_SB_EEES9_SE_SG_Li256ELb0ELb1ELb0ELb0EEENS1_30DynamicPersistentTileSchedulerILi256ELi128ELb0ELb1ELb1EEEEEEEEEvNT_6ParamsE:
        .type           _ZN7cutlass13device_kernelIN5flash11enable_sm90INS1_16FlashAttnFwdSm90INS1_25CollectiveMainloopFwdSm90ILi2EN4cute5tupleIJNS5_1CILi1EEES8_S8_EEENS6_IJNS7_ILi128EEENS7_ILi96EEENS7_ILi192EEEEEELi128ENS_6half_tEfNS_4arch4Sm90ELb1ELb0ELb1ELb0ELb1ELb0ELb0ELb1ELb1ELb1ELb0ELb0EEENS1_21CollectiveEpilogueFwdINS6_IJSA_SA_SB_EEES9_SE_SG_Li256ELb0ELb1ELb0ELb0EEENS1_30DynamicPersistentTileSchedulerILi256ELi128ELb0ELb1ELb1EEEEEEEEEvNT_6ParamsE,@function
        .size           _ZN7cutlass13device_kernelIN5flash11enable_sm90INS1_16FlashAttnFwdSm90INS1_25CollectiveMainloopFwdSm90ILi2EN4cute5tupleIJNS5_1CILi1EEES8_S8_EEENS6_IJNS7_ILi128EEENS7_ILi96EEENS7_ILi192EEEEEELi128ENS_6half_tEfNS_4arch4Sm90ELb1ELb0ELb1ELb0ELb1ELb0ELb0ELb1ELb1ELb1ELb0ELb0EEENS1_21CollectiveEpilogueFwdINS6_IJSA_SA_SB_EEES9_SE_SG_Li256ELb0ELb1ELb0ELb0EEENS1_30DynamicPersistentTileSchedulerILi256ELi128ELb0ELb1ELb1EEEEEEEEEvNT_6ParamsE,(.L_x_3232 - _ZN7cutlass13device_kernelIN5flash11enable_sm90INS1_16FlashAttnFwdSm90INS1_25CollectiveMainloopFwdSm90ILi2EN4cute5tupleIJNS5_1CILi1EEES8_S8_EEENS6_IJNS7_ILi128EEENS7_ILi96EEENS7_ILi192EEEEEELi128ENS_6half_tEfNS_4arch4Sm90ELb1ELb0ELb1ELb0ELb1ELb0ELb0ELb1ELb1ELb1ELb0ELb0EEENS1_21CollectiveEpilogueFwdINS6_IJSA_SA_SB_EEES9_SE_SG_Li256ELb0ELb1ELb0ELb0EEENS1_30DynamicPersistentTileSchedulerILi256ELi128ELb0ELb1ELb1EEEEEEEEEvNT_6ParamsE)
        .other          _ZN7cutlass13device_kernelIN5flash11enable_sm90INS1_16FlashAttnFwdSm90INS1_25CollectiveMainloopFwdSm90ILi2EN4cute5tupleIJNS5_1CILi1EEES8_S8_EEENS6_IJNS7_ILi128EEENS7_ILi96EEENS7_ILi192EEEEEELi128ENS_6half_tEfNS_4arch4Sm90ELb1ELb0ELb1ELb0ELb1ELb0ELb0ELb1ELb1ELb1ELb0ELb0EEENS1_21CollectiveEpilogueFwdINS6_IJSA_SA_SB_EEES9_SE_SG_Li256ELb0ELb1ELb0ELb0EEENS1_30DynamicPersistentTileSchedulerILi256ELi128ELb0ELb1ELb1EEEEEEEEEvNT_6ParamsE,@"STO_CUDA_ENTRY STV_DEFAULT"
_ZN7cutlass13device_kernelIN5flash11enable_sm90INS1_16FlashAttnFwdSm90INS1_25CollectiveMainloopFwdSm90ILi2EN4cute5tupleIJNS5_1CILi1EEES8_S8_EEENS6_IJNS7_ILi128EEENS7_ILi96EEENS7_ILi192EEEEEELi128ENS_6half_tEfNS_4arch4Sm90ELb1ELb0ELb1ELb0ELb1ELb0ELb0ELb1ELb1ELb1ELb0ELb0EEENS1_21CollectiveEpilogueFwdINS6_IJSA_SA_SB_EEES9_SE_SG_Li256ELb0ELb1ELb0ELb0EEENS1_30DynamicPersistentTileSchedulerILi256ELi128ELb0ELb1ELb1EEEEEEEEEvNT_6ParamsE:
        /* <DEDUP_REMOVED lines=45> */
.L_x_2185:
        /* <DEDUP_REMOVED lines=22> */
.L_x_2186:
        /* <DEDUP_REMOVED lines=18> */
.L_x_2187:
        /* <DEDUP_REMOVED lines=22> */
.L_x_2188:
        /* <DEDUP_REMOVED lines=23> */
.L_x_2189:
[----:B------:R-:W-:Y:S01]  /*0820*/  UISETP.NE.AND UP0, UPT, UR9, URZ, UPT ;  /* 0x0000003f0900728c */ /* 0x000fe2000bf05270 */
[----:B------:R-:W-:Y:S01]  /*0830*/  NOP ;  /* 0x0000000000007918 */ /* 0x000fe20000000000 */
[----:B------:R-:W-:Y:S01]  /*0840*/  UMOV UR61, 0x1 ;  /* 0x00000001003d7882 */ /* 0x000fe20000000000 */
[----:B------:R-:W-:Y:S01]  /*0850*/  ULDC.64 UR36, c[0x0][0x208] ;  /* 0x0000820000247ab9 */ /* 0x000fe20000000a00 */
[----:B------:R-:W-:Y:S01]  /*0860*/  USEL UR61, UR61, 0x2, !UP0 ;  /* 0x000000023d3d7887 */ /* 0x000fe2000c000000 */
[----:B01234-:R-:W-:Y:S01]  /*0870*/  BAR.SYNC.DEFER_BLOCKING 0x0 ;  /* 0x0000000000007b1d */ /* 0x01ffe20000010000 */
[----:B------:R-:W-:-:S13]  /*0880*/  PLOP3.LUT P0, PT, PT, PT, UP0, 0x80, 0x0 ;  /* 0x000000000000781c */ /* 0x000fda0003f0f008 */
[----:B------:R-:W-:Y:S05]  /*0890*/  @!P0 BRA `(.L_x_2190) ;  /* 0x000000a800748947 */ /* 0x000fea0003800000 */
.L_x_2191:
[----:B------:R-:W-:-:S08]  /*08a0*/  NOP ;  /* 0x0000000000007918 */ /* 0x000fd00000000000 */
[----:B------:R-:W0:Y:S02]  /*08b0*/  USETMAXREG.TRY_ALLOC.CTAPOOL UP0, 0xe8 ;  /* 0x000000e8000079c8 */ /* 0x000e240008000600 */
[----:B0-----:R-:W-:-:S13]  /*08c0*/  PLOP3.LUT P0, PT, PT, PT, UP0, 0x80, 0x0 ;  /* 0x000000000000781c */ /* 0x001fda0003f0f008 */
[----:B------:R-:W-:Y:S05]  /*08d0*/  @!P0 BRA `(.L_x_2191) ;  /* 0xfffffffc00f08947 */ /* 0x000fea000383ffff */
[----:B------:R-:W0:Y:S08]  /*08e0*/  S2UR UR4, SR_CTAID.X ;  /* 0x00000000000479c3 */ /* 0x000e300000002500 */
[----:B------:R-:W-:Y:S08]  /*08f0*/  BAR.ARV 0x4, 0x180 ;  /* 0x0106000000007b1d */ /* 0x000ff00000002000 */
[----:B------:R-:W0:Y:S08]  /*0900*/  LDC R0, c[0x0][0xc38] ;  /* 0x00030e00ff007b82 */ /* 0x000e300000000800 */
[----:B------:R-:W-:Y:S06]  /*0910*/  BAR.ARV 0x8, 0x180 ;  /* 0x0206000000007b1d */ /* 0x000fec0000002000 */
[----:B0-----:R-:W-:-:S13]  /*0920*/  ISETP.LE.AND P0, PT, R0, UR4, PT ;  /* 0x0000000400007c0c */ /* 0x001fda000bf03270 */
[----:B------:R-:W-:Y:S05]  /*0930*/  @P0 EXIT ;  /* 0x000000000000094d */ /* 0x000fea0003800000 */
[----:B------:R-:W0:Y:S01]  /*0940*/  S2R R2, SR_TID.X ;  /* 0x0000000000027919 */ /* 0x000e220000002100 */
[----:B------:R-:W-:Y:S01]  /*0950*/  IMAD.MOV.U32 R163, RZ, RZ, RZ ;  /* 0x000000ffffa37224 */ /* 0x000fe200078e00ff */
[----:B------:R-:W-:Y:S01]  /*0960*/  ULOP3.LUT UR60, UR61, 0x1, URZ, 0xfc, !UPT ;  /* 0x000000013d3c7892 */ /* 0x000fe2000f8efc3f */
[----:B------:R-:W-:Y:S01]  /*0970*/  UMOV UR38, URZ ;  /* 0x0000003f00267c82 */ /* 0x000fe20008000000 */
[----:B------:R-:W-:Y:S01]  /*0980*/  UMOV UR39, URZ ;  /* 0x0000003f00277c82 */ /* 0x000fe20008000000 */
[----:B0-----:R-:W-:-:S05]  /*0990*/  VIADD R170, R2, 0xffffff80 ;  /* 0xffffff8002aa7836 */ /* 0x001fca0000000000 */
[----:B------:R-:W-:-:S04]  /*09a0*/  SHF.R.S32.HI R3, RZ, 0x1f, R170 ;  /* 0x0000001fff037819 */ /* 0x000fc800000114aa */
[CC--:B------:R-:W-:Y:S02]  /*09b0*/  LEA.HI R0, R3.reuse, R170.reuse, RZ, 0x7 ;  /* 0x000000aa03007211 */ /* 0x0c0fe400078f38ff */
[CC--:B------:R-:W-:Y:S02]  /*09c0*/  LEA.HI R2, R3.reuse, R170.reuse, RZ, 0x4 ;  /* 0x000000aa03027211 */ /* 0x0c0fe400078f20ff */
[----:B------:R-:W-:Y:S02]  /*09d0*/  LOP3.LUT R5, R0, 0xffffff80, RZ, 0xc0, !PT ;  /* 0xffffff8000057812 */ /* 0x000fe400078ec0ff */
[----:B------:R-:W-:Y:S02]  /*09e0*/  SHF.R.S32.HI R7, RZ, 0x4, R2 ;  /* 0x00000004ff077819 */ /* 0x000fe40000011402 */
[----:B------:R-:W-:Y:S01]  /*09f0*/  LEA.HI R4, R3, R170, RZ, 0x5 ;  /* 0x000000aa03047211 */ /* 0x000fe200078f28ff */
[----:B------:R-:W-:Y:S01]  /*0a00*/  IMAD.IADD R164, R170, 0x1, -R5 ;  /* 0x00000001aaa47824 */ /* 0x000fe200078e0a05 */
[----:B------:R-:W-:-:S02]  /*0a10*/  LOP3.LUT R5, R2, 0x3fffff0, RZ, 0xc0, !PT ;  /* 0x03fffff002057812 */ /* 0x000fc400078ec0ff */
[----:B------:R-:W-:Y:S02]  /*0a20*/  LEA.HI R2, R2, R7, RZ, 0x1 ;  /* 0x0000000702027211 */ /* 0x000fe400078f08ff */
[----:B------:R-:W-:Y:S01]  /*0a30*/  SHF.R.S32.HI R9, RZ, 0x1f, R164 ;  /* 0x0000001fff097819 */ /* 0x000fe200000114a4 */
[----:B------:R-:W-:Y:S01]  /*0a40*/  IMAD.IADD R5, R170, 0x1, -R5 ;  /* 0x00000001aa057824 */ /* 0x000fe200078e0a05 */
[----:B------:R-:W-:Y:S02]  /*0a50*/  LOP3.LUT R2, R2, 0x1ffffffe, RZ, 0xc0, !PT ;  /* 0x1ffffffe02027812 */ /* 0x000fe400078ec0ff */
[----:B------:R-:W-:Y:S02]  /*0a60*/  LEA.HI R6, R9, R164, RZ, 0x2 ;  /* 0x000000a409067211 */ /* 0x000fe400078f10ff */
[----:B------:R-:W-:Y:S01]  /*0a70*/  SHF.L.U32 R4, R4, 0x5, RZ ;  /* 0x0000000504047819 */ /* 0x000fe200000006ff */
[----:B------:R-:W-:Y:S01]  /*0a80*/  IMAD.IADD R2, R7, 0x1, -R2 ;  /* 0x0000000107027824 */ /* 0x000fe200078e0a02 */
[----:B------:R-:W-:-:S02]  /*0a90*/  LEA.HI R10, R3, R170, RZ, 0x2 ;  /* 0x000000aa030a7211 */ /* 0x000fc400078f10ff */
[--C-:B------:R-:W-:Y:S02]  /*0aa0*/  SHF.R.S32.HI R8, RZ, 0x2, R6.reuse ;  /* 0x00000002ff087819 */ /* 0x100fe40000011406 */
[----:B------:R-:W-:Y:S02]  /*0ab0*/  SHF.R.S32.HI R11, RZ, 0x1f, R6 ;  /* 0x0000001fff0b7819 */ /* 0x000fe40000011406 */
[----:B------:R-:W-:Y:S02]  /*0ac0*/  LOP3.LUT R4, R4, 0xfffffc00, RZ, 0xc0, !PT ;  /* 0xfffffc0004047812 */ /* 0x000fe400078ec0ff */
[----:B------:R-:W-:Y:S02]  /*0ad0*/  LOP3.LUT R7, R10, 0xfffffffc, RZ, 0xc0, !PT ;  /* 0xfffffffc0a077812 */ /* 0x000fe400078ec0ff */
[----:B------:R-:W-:Y:S01]  /*0ae0*/  LEA.HI R3, R3, R170, RZ, 0x3 ;  /* 0x000000aa03037211 */ /* 0x000fe200078f18ff */
[----:B------:R-:W-:Y:S01]  /*0af0*/  IMAD R5, R5, 0x40, R4 ;  /* 0x0000004005057824 */ /* 0x000fe200078e0204 */
[----:B------:R-:W-:Y:S01]  /*0b00*/  LEA.HI R11, R11, R8, RZ, 0x3 ;  /* 0x000000080b0b7211 */ /* 0x000fe200078f18ff */
[----:B------:R-:W-:Y:S01]  /*0b10*/  IMAD.IADD R4, R170, 0x1, -R7 ;  /* 0x00000001aa047824 */ /* 0x000fe200078e0a07 */
[----:B------:R-:W-:Y:S01]  /*0b20*/  SHF.R.S32.HI R165, RZ, 0x7, R0 ;  /* 0x00000007ffa57819 */ /* 0x000fe20000011400 */
[----:B------:R-:W-:Y:S01]  /*0b30*/  IMAD R167, R2, 0x8, R5 ;  /* 0x0000000802a77824 */ /* 0x000fe200078e0205 */
[----:B------:R-:W-:-:S02]  /*0b40*/  LOP3.LUT R7, R3, 0xfffffff8, RZ, 0xc0, !PT ;  /* 0xfffffff803077812 */ /* 0x000fc400078ec0ff */
[----:B------:R-:W-:Y:S02]  /*0b50*/  LOP3.LUT R11, R11, 0xfffffff8, RZ, 0xc0, !PT ;  /* 0xfffffff80b0b7812 */ /* 0x000fe400078ec0ff */
[----:B------:R-:W-:Y:S02]  /*0b60*/  LEA.HI R9, R9, R164, RZ, 0x5 ;  /* 0x000000a409097211 */ /* 0x000fe400078f28ff */
[----:B------:R-:W-:Y:S02]  /*0b70*/  LEA.HI R0, R0, R165, RZ, 0x1 ;  /* 0x000000a500007211 */ /* 0x000fe400078f08ff */
[----:B------:R-:W-:Y:S02]  /*0b80*/  IADD3 R160, R170, -R7, RZ ;  /* 0x80000007aaa07210 */ /* 0x000fe40007ffe0ff */
[----:B------:R-:W-:Y:S02]  /*0b90*/  IADD3 R8, R8, -R11, RZ ;  /* 0x8000000b08087210 */ /* 0x000fe40007ffe0ff */
[----:B------:R-:W-:-:S02]  /*0ba0*/  SHF.R.S32.HI R9, RZ, 0x5, R9 ;  /* 0x00000005ff097819 */ /* 0x000fc40000011409 */
[----:B------:R-:W-:Y:S02]  /*0bb0*/  LEA.HI R10, R4, R4, RZ, 0x1 ;  /* 0x00000004040a7211 */ /* 0x000fe400078f08ff */
[----:B------:R-:W-:Y:S01]  /*0bc0*/  LOP3.LUT R0, R0, 0x3fffffe, RZ, 0xc0, !PT ;  /* 0x03fffffe00007812 */ /* 0x000fe200078ec0ff */
[----:B------:R-:W-:Y:S01]  /*0bd0*/  IMAD R9, R9, 0x10, R8 ;  /* 0x0000001009097824 */ /* 0x000fe200078e0208 */
[----:B------:R-:W-:Y:S02]  /*0be0*/  SHF.L.U32 R17, R160, 0x3, RZ ;  /* 0x00000003a0117819 */ /* 0x000fe400000006ff */
[----:B------:R-:W-:Y:S01]  /*0bf0*/  LOP3.LUT R11, R10, 0x1ffffffe, RZ, 0xc0, !PT ;  /* 0x1ffffffe0a0b7812 */ /* 0x000fe200078ec0ff */
[----:B------:R-:W-:Y:S01]  /*0c00*/  IMAD.IADD R0, R165, 0x1, -R0 ;  /* 0x00000001a5007824 */ /* 0x000fe200078e0a00 */
[----:B------:R-:W-:Y:S01]  /*0c10*/  LOP3.LUT R5, R6, 0x7ffffffc, RZ, 0xc0, !PT ;  /* 0x7ffffffc06057812 */ /* 0x000fe200078ec0ff */
[----:B------:R-:W-:Y:S01]  /*0c20*/  VIADD R22, R17, 0x40 ;  /* 0x0000004011167836 */ /* 0x000fe20000000000 */
[----:B------:R-:W-:Y:S01]  /*0c30*/  SHF.R.S32.HI R162, RZ, 0x3, R3 ;  /* 0x00000003ffa27819 */ /* 0x000fe20000011403 */
[----:B------:R-:W-:Y:S01]  /*0c40*/  IMAD.IADD R11, R4, 0x1, -R11 ;  /* 0x00000001040b7824 */ /* 0x000fe200078e0a0b */
[----:B------:R-:W-:Y:S01]  /*0c50*/  SHF.R.S32.HI R169, RZ, 0x1f, R17 ;  /* 0x0000001fffa97819 */ /* 0x000fe20000011411 */
[----:B------:R-:W-:Y:S01]  /*0c60*/  IMAD R166, R0, 0x40, R9 ;  /* 0x0000004000a67824 */ /* 0x000fe200078e0209 */
[----:B------:R-:W-:Y:S01]  /*0c70*/  SHF.R.S32.HI R168, RZ, 0x1f, R22 ;  /* 0x0000001fffa87819 */ /* 0x000fe20000011416 */
[----:B------:R-:W-:Y:S01]  /*0c80*/  IMAD.U32 R0, RZ, RZ, UR4 ;  /* 0x00000004ff007e24 */ /* 0x000fe2000f8e00ff */
[----:B------:R-:W-:Y:S01]  /*0c90*/  IADD3 R18, R164, -R5, RZ ;  /* 0x80000005a4127210 */ /* 0x000fe20007ffe0ff */
[----:B------:R-:W-:-:S07]  /*0ca0*/  IMAD R19, R11, 0x8, R166 ;  /* 0x000000080b137824 */ /* 0x000fce00078e02a6 */
.L_x_2248:
[----:B0----5:R-:W0:Y:S01]  /*0cb0*/  LDC R5, c[0x0][0xc60] ;  /* 0x00031800ff057b82 */ /* 0x021e220000000800 */
[----:B--2---:R-:W-:Y:S01]  /*0cc0*/  IMAD.MOV.U32 R2, RZ, RZ, R0 ;  /* 0x000000ffff027224 */ /* 0x004fe200078e0000 */
[----:B------:R-:W-:Y:S01]  /*0cd0*/  ULDC UR4, c[0x0][0xc78] ;  /* 0x00031e0000047ab9 */ /* 0x000fe20000000800 */
[----:B0-----:R-:W-:-:S13]  /*0ce0*/  ISETP.NE.AND P0, PT, R5, 0x1, PT ;  /* 0x000000010500780c */ /* 0x001fda0003f05270 */
[----:B---3--:R-:W0:Y:S08]  /*0cf0*/  @P0 LDC R3, c[0x0][0xc64] ;  /* 0x00031900ff030b82 */ /* 0x008e300000000800 */
[----:B------:R-:W1:Y:S01]  /*0d00*/  @P0 LDC R4, c[0x0][0xc68] ;  /* 0x00031a00ff040b82 */ /* 0x000e620000000800 */
[----:B0-----:R-:W-:-:S05]  /*0d10*/  @P0 IMAD.HI.U32 R3, R0, R3, RZ ;  /* 0x0000000300030227 */ /* 0x001fca00078e00ff */
[----:B-1----:R-:W-:-:S04]  /*0d20*/  @P0 SHF.R.U32.HI R2, RZ, R4, R3 ;  /* 0x00000004ff020219 */ /* 0x002fc80000011603 */
[----:B------:R-:W-:Y:S01]  /*0d30*/  ISETP.GE.AND P0, PT, R2, UR4, PT ;  /* 0x0000000402007c0c */ /* 0x000fe2000bf06270 */
[----:B------:R-:W-:-:S04]  /*0d40*/  IMAD.MOV R3, RZ, RZ, -R2 ;  /* 0x000000ffff037224 */ /* 0x000fc800078e0a02 */
[----:B------:R-:W-:-:S08]  /*0d50*/  IMAD R9, R5, R3, R0 ;  /* 0x0000000305097224 */ /* 0x000fd000078e0200 */
[----:B----4-:R-:W-:Y:S05]  /*0d60*/  @!P0 BRA `(.L_x_2192) ;  /* 0x0000000000208947 */ /* 0x010fea0003800000 */
[----:B------:R-:W0:Y:S01]  /*0d70*/  LDC R3, c[0x0][0xc6c] ;  /* 0x00031b00ff037b82 */ /* 0x000e220000000800 */
[----:B------:R-:W-:Y:S02]  /*0d80*/  MOV R0, R9 ;  /* 0x0000000900007202 */ /* 0x000fe40000000f00 */
[----:B0-----:R-:W-:-:S13]  /*0d90*/  ISETP.NE.AND P0, PT, R3, 0x1, PT ;  /* 0x000000010300780c */ /* 0x001fda0003f05270 */
[----:B------:R-:W0:Y:S02]  /*0da0*/  @P0 LDC.64 R4, c[0x0][0xc70] ;  /* 0x00031c00ff040b82 */ /* 0x000e240000000a00 */
[----:B0-----:R-:W-:-:S05]  /*0db0*/  @P0 IMAD.HI.U32 R4, R9, R4, RZ ;  /* 0x0000000409040227 */ /* 0x001fca00078e00ff */
[----:B------:R-:W-:-:S05]  /*0dc0*/  @P0 SHF.R.U32.HI R0, RZ, R5, R4 ;  /* 0x00000005ff000219 */ /* 0x000fca0000011604 */
[----:B------:R-:W-:Y:S01]  /*0dd0*/  IMAD R3, R0, R3, RZ ;  /* 0x0000000300037224 */ /* 0x000fe200078e02ff */
[----:B------:R-:W-:Y:S06]  /*0de0*/  BRA `(.L_x_2193) ;  /* 0x00000000001c7947 */ /* 0x000fec0003800000 */
.L_x_2192:
[----:B------:R-:W0:Y:S01]  /*0df0*/  LDC R3, c[0x0][0xc54] ;  /* 0x00031500ff037b82 */ /* 0x000e220000000800 */
[----:B------:R-:W-:Y:S01]  /*0e00*/  IMAD.MOV.U32 R0, RZ, RZ, R9 ;  /* 0x000000ffff007224 */ /* 0x000fe200078e0009 */
[----:B0-----:R-:W-:-:S13]  /*0e10*/  ISETP.NE.AND P0, PT, R3, 0x1, PT ;  /* 0x000000010300780c */ /* 0x001fda0003f05270 */
[----:B------:R-:W0:Y:S02]  /*0e20*/  @P0 LDC.64 R4, c[0x0][0xc58] ;  /* 0x00031600ff040b82 */ /* 0x000e240000000a00 */
[----:B0-----:R-:W-:-:S05]  /*0e30*/  @P0 IMAD.HI.U32 R4, R9, R4, RZ ;  /* 0x0000000409040227 */ /* 0x001fca00078e00ff */
[----:B------:R-:W-:-:S05]  /*0e40*/  @P0 SHF.R.U32.HI R0, RZ, R5, R4 ;  /* 0x00000005ff000219 */ /* 0x000fca0000011604 */
[----:B------:R-:W-:-:S07]  /*0e50*/  IMAD R3, R0, R3, RZ ;  /* 0x0000000300037224 */ /* 0x000fce00078e02ff */
.L_x_2193:
[----:B------:R-:W0:Y:S01]  /*0e60*/  LDC R171, c[0x0][0x448] ;  /* 0x00011200ffab7b82 */ /* 0x000e220000000800 */
[----:B------:R-:W-:Y:S01]  /*0e70*/  LOP3.LUT R0, RZ, R0, RZ, 0x33, !PT ;  /* 0x00000000ff007212 */ /* 0x000fe200078e33ff */
[----:B------:R-:W-:Y:S01]  /*0e80*/  ULDC UR4, c[0x0][0xc3c] ;  /* 0x00030f0000047ab9 */ /* 0x000fe20000000800 */
[----:B------:R-:W-:Y:S01]  /*0e90*/  ULDC.64 UR6, c[0x0][0x418] ;  /* 0x0001060000067ab9 */ /* 0x000fe20000000a00 */
[----:B------:R-:W-:Y:S01]  /*0ea0*/  ULDC UR42, c[0x0][0x424] ;  /* 0x00010900002a7ab9 */ /* 0x000fe20000000800 */
[----:B------:R-:W-:Y:S01]  /*0eb0*/  UISETP.NE.U32.AND UP0, UPT, UR6, URZ, UPT ;  /* 0x0000003f0600728c */ /* 0x000fe2000bf05070 */
[----:B------:R-:W-:Y:S01]  /*0ec0*/  VIADD R0, R0, UR4 ;  /* 0x0000000400007c36 */ /* 0x000fe20008000000 */
[----:B------:R-:W-:Y:S01]  /*0ed0*/  ULDC UR4, c[0x0][0x288] ;  /* 0x0000a20000047ab9 */ /* 0x000fe20000000800 */
[----:B------:R-:W1:Y:S01]  /*0ee0*/  LDC R161, c[0x0][0xc48] ;  /* 0x00031200ffa17b82 */ /* 0x000e620000000800 */
[----:B------:R-:W-:Y:S01]  /*0ef0*/  UISETP.NE.AND.EX UP0, UPT, UR7, URZ, UPT, UP0 ;  /* 0x0000003f0700728c */ /* 0x000fe2000bf05300 */
[----:B------:R-:W-:Y:S01]  /*0f00*/  IMAD.SHL.U32 R16, R0, 0x80, RZ ;  /* 0x0000008000107824 */ /* 0x000fe200078e00ff */
[----:B------:R-:W-:Y:S01]  /*0f10*/  UIADD3 UR4, -UR4, 0x60, URZ ;  /* 0x0000006004047890 */ /* 0x000fe2000fffe13f */
[----:B------:R-:W-:Y:S01]  /*0f20*/  IMAD.IADD R3, R9, 0x1, -R3 ;  /* 0x0000000109037824 */ /* 0x000fe200078e0a03 */
[----:B------:R-:W-:Y:S01]  /*0f30*/  USEL UR42, UR42, 0x1, UP0 ;  /* 0x000000012a2a7887 */ /* 0x000fe20008000000 */
[----:B------:R-:W-:-:S02]  /*0f40*/  CS2R R88, SRZ ;  /* 0x0000000000587805 */ /* 0x000fc4000001ff00 */
[----:B------:R-:W-:Y:S01]  /*0f50*/  IADD3 R0, R16, 0x7f, RZ ;  /* 0x0000007f10007810 */ /* 0x000fe20007ffe0ff */
[----:B------:R-:W-:Y:S01]  /*0f60*/  ULDC UR5, c[0x0][0x2f0] ;  /* 0x0000bc0000057ab9 */ /* 0x000fe20000000800 */
[----:B------:R-:W-:Y:S01]  /*0f70*/  ULDC UR6, c[0x0][0xc54] ;  /* 0x0003150000067ab9 */ /* 0x000fe20000000800 */
[----:B------:R-:W-:Y:S01]  /*0f80*/  UIMAD UR4, UR42, UR5, UR4 ;  /* 0x000000052a0472a4 */ /* 0x000fe2000f8e0204 */
[----:B------:R-:W-:Y:S01]  /*0f90*/  IMAD R9, R2, UR6, R3 ;  /* 0x0000000602097c24 */ /* 0x000fe2000f8e0203 */
[----:B------:R-:W-:Y:S01]  /*0fa0*/  CS2R R86, SRZ ;  /* 0x0000000000567805 */ /* 0x000fe2000001ff00 */
[----:B------:R-:W-:Y:S01]  /*0fb0*/  IMAD.MOV.U32 R4, RZ, RZ, R0 ;  /* 0x000000ffff047224 */ /* 0x000fe200078e0000 */
[----:B------:R-:W-:Y:S01]  /*0fc0*/  CS2R R84, SRZ ;  /* 0x0000000000547805 */ /* 0x000fe2000001ff00 */
[----:B------:R-:W-:Y:S01]  /*0fd0*/  IMAD.MOV.U32 R23, RZ, RZ, R9 ;  /* 0x000000ffff177224 */ /* 0x000fe200078e0009 */
[----:B0-----:R-:W-:Y:S02]  /*0fe0*/  ISETP.NE.AND P1, PT, R171, 0x1, PT ;  /* 0x00000001ab00780c */ /* 0x001fe40003f25270 */
[----:B------:R-:W-:-:S02]  /*0ff0*/  CS2R R82, SRZ ;  /* 0x0000000000527805 */ /* 0x000fc4000001ff00 */
[----:B------:R-:W-:Y:S02]  /*1000*/  CS2R R80, SRZ ;  /* 0x0000000000507805 */ /* 0x000fe4000001ff00 */
[----:B------:R-:W-:Y:S02]  /*1010*/  CS2R R78, SRZ ;  /* 0x00000000004e7805 */ /* 0x000fe4000001ff00 */
[----:B------:R-:W-:Y:S02]  /*1020*/  CS2R R76, SRZ ;  /* 0x00000000004c7805 */ /* 0x000fe4000001ff00 */
[----:B------:R-:W-:Y:S01]  /*1030*/  CS2R R74, SRZ ;  /* 0x00000000004a7805 */ /* 0x000fe2000001ff00 */
[----:B------:R-:W-:Y:S01]  /*1040*/  IMAD.MOV.U32 R73, RZ, RZ, RZ ;  /* 0x000000ffff497224 */ /* 0x000fe200078e00ff */
[----:B------:R-:W-:Y:S02]  /*1050*/  CS2R R44, SRZ ;  /* 0x00000000002c7805 */ /* 0x000fe4000001ff00 */
[----:B-1----:R-:W-:-:S02]  /*1060*/  ISETP.NE.AND P0, PT, R161, 0x1, PT ;  /* 0x00000001a100780c */ /* 0x002fc40003f05270 */
[----:B------:R-:W-:Y:S02]  /*1070*/  CS2R R70, SRZ ;  /* 0x0000000000467805 */ /* 0x000fe4000001ff00 */
[----:B------:R-:W-:Y:S02]  /*1080*/  CS2R R68, SRZ ;  /* 0x0000000000447805 */ /* 0x000fe4000001ff00 */
[----:B------:R-:W-:Y:S02]  /*1090*/  CS2R R66, SRZ ;  /* 0x0000000000427805 */ /* 0x000fe4000001ff00 */
[----:B------:R-:W-:Y:S01]  /*10a0*/  CS2R R64, SRZ ;  /* 0x0000000000407805 */ /* 0x000fe2000001ff00 */
[----:B------:R-:W0:Y:S01]  /*10b0*/  @P1 LDC R5, c[0x0][0x44c] ;  /* 0x00011300ff051b82 */ /* 0x000e220000000800 */
[----:B------:R-:W-:Y:S02]  /*10c0*/  CS2R R62, SRZ ;  /* 0x00000000003e7805 */ /* 0x000fe4000001ff00 */
[----:B------:R-:W-:Y:S01]  /*10d0*/  CS2R R60, SRZ ;  /* 0x00000000003c7805 */ /* 0x000fe2000001ff00 */
[----:B------:R-:W-:Y:S01]  /*10e0*/  IMAD.MOV.U32 R59, RZ, RZ, RZ ;  /* 0x000000ffff3b7224 */ /* 0x000fe200078e00ff */
[----:B------:R-:W-:-:S02]  /*10f0*/  MOV R50, RZ ;  /* 0x000000ff00327202 */ /* 0x000fc40000000f00 */
[----:B------:R-:W-:Y:S02]  /*1100*/  CS2R R56, SRZ ;  /* 0x0000000000387805 */ /* 0x000fe4000001ff00 */
[----:B------:R-:W-:Y:S02]  /*1110*/  CS2R R54, SRZ ;  /* 0x0000000000367805 */ /* 0x000fe4000001ff00 */
[----:B------:R-:W-:Y:S01]  /*1120*/  CS2R R52, SRZ ;  /* 0x0000000000347805 */ /* 0x000fe2000001ff00 */
[----:B------:R-:W1:Y:S01]  /*1130*/  @P1 LDC R8, c[0x0][0x450] ;  /* 0x00011400ff081b82 */ /* 0x000e620000000800 */
[----:B------:R-:W-:Y:S02]  /*1140*/  CS2R R100, SRZ ;  /* 0x0000000000647805 */ /* 0x000fe4000001ff00 */
[----:B------:R-:W-:Y:S02]  /*1150*/  CS2R R96, SRZ ;  /* 0x0000000000607805 */ /* 0x000fe4000001ff00 */
[----:B------:R-:W-:-:S02]  /*1160*/  CS2R R48, SRZ ;  /* 0x0000000000307805 */ /* 0x000fc4000001ff00 */
[----:B------:R-:W-:Y:S02]  /*1170*/  CS2R R102, SRZ ;  /* 0x0000000000667805 */ /* 0x000fe4000001ff00 */
[----:B------:R-:W-:Y:S02]  /*1180*/  CS2R R98, SRZ ;  /* 0x0000000000627805 */ /* 0x000fe4000001ff00 */
[----:B------:R-:W-:Y:S02]  /*1190*/  CS2R R90, SRZ ;  /* 0x00000000005a7805 */ /* 0x000fe4000001ff00 */
[----:B------:R-:W-:Y:S01]  /*11a0*/  CS2R R104, SRZ ;  /* 0x0000000000687805 */ /* 0x000fe2000001ff00 */
[----:B------:R-:W2:Y:S01]  /*11b0*/  @P0 LDC R6, c[0x0][0xc4c] ;  /* 0x00031300ff060b82 */ /* 0x000ea20000000800 */
[----:B------:R-:W-:Y:S01]  /*11c0*/  CS2R R92, SRZ ;  /* 0x00000000005c7805 */ /* 0x000fe2000001ff00 */
[----:B------:R-:W-:Y:S01]  /*11d0*/  IMAD.MOV.U32 R106, RZ, RZ, RZ ;  /* 0x000000ffff6a7224 */ /* 0x000fe200078e00ff */
[----:B------:R-:W-:Y:S01]  /*11e0*/  CS2R R94, SRZ ;  /* 0x00000000005e7805 */ /* 0x000fe2000001ff00 */
[----:B------:R-:W-:Y:S01]  /*11f0*/  IMAD.MOV.U32 R108, RZ, RZ, RZ ;  /* 0x000000ffff6c7224 */ /* 0x000fe200078e00ff */
[----:B------:R-:W-:Y:S01]  /*1200*/  MOV R29, RZ ;  /* 0x000000ff001d7202 */ /* 0x000fe20000000f00 */
[----:B------:R-:W-:-:S02]  /*1210*/  IMAD.MOV.U32 R30, RZ, RZ, RZ ;  /* 0x000000ffff1e7224 */ /* 0x000fc400078e00ff */
[----:B0-----:R-:W-:Y:S01]  /*1220*/  @P1 IMAD.HI.U32 R5, R0, R5, RZ ;  /* 0x0000000500051227 */ /* 0x001fe200078e00ff */
[----:B------:R-:W0:Y:S03]  /*1230*/  @P0 LDC R7, c[0x0][0xc50] ;  /* 0x00031400ff070b82 */ /* 0x000e260000000800 */
[----:B------:R-:W-:Y:S02]  /*1240*/  IMAD.MOV.U32 R27, RZ, RZ, RZ ;  /* 0x000000ffff1b7224 */ /* 0x000fe400078e00ff */
[----:B------:R-:W-:Y:S01]  /*1250*/  IMAD.MOV.U32 R110, RZ, RZ, RZ ;  /* 0x000000ffff6e7224 */ /* 0x000fe200078e00ff */
[----:B-1----:R-:W-:-:S04]  /*1260*/  @P1 SHF.R.U32.HI R4, RZ, R8, R5 ;  /* 0x00000008ff041219 */ /* 0x002fc80000011605 */
[----:B------:R-:W-:Y:S01]  /*1270*/  IADD3 R4, R4, UR4, RZ ;  /* 0x0000000404047c10 */ /* 0x000fe2000fffe0ff */
[----:B------:R-:W-:Y:S01]  /*1280*/  UIMAD UR4, UR42, UR5, 0x5f ;  /* 0x0000005f2a0474a4 */ /* 0x000fe2000f8e0205 */
[----:B--2---:R-:W-:-:S03]  /*1290*/  @P0 IMAD.HI.U32 R0, R9, R6, RZ ;  /* 0x0000000609000227 */ /* 0x004fc600078e00ff */
[----:B------:R-:W-:Y:S01]  /*12a0*/  UIMAD.WIDE UR4, UR4, 0x2aaaaaab, URZ ;  /* 0x2aaaaaab040478a5 */ /* 0x000fe2000f8e023f */
[----:B------:R-:W-:-:S03]  /*12b0*/  IMAD.HI R4, R4, 0x2aaaaaab, RZ ;  /* 0x2aaaaaab04047827 */ /* 0x000fc600078e02ff */
[----:B------:R-:W-:Y:S02]  /*12c0*/  USHF.R.U32.HI UR4, URZ, 0x1f, UR5 ;  /* 0x0000001f3f047899 */ /* 0x000fe40008011605 */
[----:B------:R-:W-:Y:S02]  /*12d0*/  SHF.R.U32.HI R3, RZ, 0x1f, R4 ;  /* 0x0000001fff037819 */ /* 0x000fe40000011604 */
[----:B------:R-:W-:Y:S01]  /*12e0*/  ULEA.HI.SX32 UR4, UR5, UR4, 0x1c ;  /* 0x0000000405047291 */ /* 0x000fe2000f8fe23f */
[----:B0-----:R-:W-:Y:S02]  /*12f0*/  @P0 SHF.R.U32.HI R23, RZ, R7, R0 ;  /* 0x00000007ff170219 */ /* 0x001fe40000011600 */
[----:B------:R-:W-:Y:S02]  /*1300*/  CS2R R6, SRZ ;  /* 0x0000000000067805 */ /* 0x000fe4000001ff00 */
[----:B------:R-:W-:Y:S02]  /*1310*/  LEA.HI.SX32 R3, R4, R3, 0x1c ;  /* 0x0000000304037211 */ /* 0x000fe400078fe2ff */
[----:B------:R-:W-:Y:S01]  /*1320*/  PLOP3.LUT P0, PT, PT, PT, PT, 0x80, 0x0 ;  /* 0x000000000000781c */ /* 0x000fe20003f0f070 */
[----:B------:R-:W-:Y:S01]  /*1330*/  IMAD.MOV R0, RZ, RZ, -R23 ;  /* 0x000000ffff007224 */ /* 0x000fe200078e0a17 */
[----:B------:R-:W-:Y:S01]  /*1340*/  VIMNMX R72, R3, UR4, PT ;  /* 0x0000000403487c48 */ /* 0x000fe2000bfe0100 */
[----:B------:R-:W-:-:S02]  /*1350*/  IMAD.MOV.U32 R3, RZ, RZ, RZ ;  /* 0x000000ffff037224 */ /* 0x000fc400078e00ff */
[----:B------:R-:W-:Y:S01]  /*1360*/  IMAD R161, R161, R0, R9 ;  /* 0x00000000a1a17224 */ /* 0x000fe200078e0209 */
[----:B------:R-:W-:-:S13]  /*1370*/  ISETP.GE.AND P1, PT, R72, 0x1, PT ;  /* 0x000000014800780c */ /* 0x000fda0003f26270 */
[----:B------:R-:W-:Y:S05]  /*1380*/  @!P1 BRA `(.L_x_2194) ;  /* 0x0000008000ac9947 */ /* 0x000fea0003800000 */
        /* <DEDUP_REMOVED lines=18> */
[----:B------:R-:W-:Y:S01]  /*14b0*/  MOV R4, UR4 ;  /* 0x0000000400047c02 */ /* 0x000fe20008000f00 */
[----:B------:R0:W1:Y:S01]  /*14c0*/  LDC.64 R2, c[0x4][R0] ;  /* 0x0100000000027b82 */ /* 0x0000620000000a00 */
[----:B------:R-:W-:Y:S01]  /*14d0*/  IMAD.U32 R5, RZ, RZ, UR5 ;  /* 0x00000005ff057e24 */ /* 0x000fe2000f8e00ff */
[----:B------:R-:W-:Y:S01]  /*14e0*/  ULDC.64 UR4, c[0x4][0x98] ;  /* 0x0100260000047ab9 */ /* 0x000fe20000000a00 */
[----:B------:R-:W-:Y:S01]  /*14f0*/  MOV R10, UR6 ;  /* 0x00000006000a7c02 */ /* 0x000fe20008000f00 */
[----:B------:R-:W-:Y:S01]  /*1500*/  IMAD.U32 R6, RZ, RZ, UR4 ;  /* 0x00000004ff067e24 */ /* 0x000fe2000f8e00ff */
[----:B------:R-:W-:Y:S01]  /*1510*/  MOV R13, RZ ;  /* 0x000000ff000d7202 */ /* 0x000fe20000000f00 */
[----:B------:R-:W-:-:S02]  /*1520*/  IMAD.U32 R7, RZ, RZ, UR5 ;  /* 0x00000005ff077e24 */ /* 0x000fc4000f8e00ff */
[----:B------:R-:W-:Y:S02]  /*1530*/  IMAD.U32 R11, RZ, RZ, UR7 ;  /* 0x00000007ff0b7e24 */ /* 0x000fe4000f8e00ff */
[----:B------:R-:W-:Y:S02]  /*1540*/  IMAD.MOV.U32 R8, RZ, RZ, 0x70 ;  /* 0x00000070ff087424 */ /* 0x000fe400078e00ff */
[----:B0-----:R-:W-:-:S07]  /*1550*/  IMAD.MOV.U32 R12, RZ, RZ, 0x1 ;  /* 0x00000001ff0c7424 */ /* 0x001fce00078e00ff */
[----:B------:R-:W-:-:S07]  /*1560*/  LEPC R20, `(.L_x_2195) ;  /* 0x000000001014794e */ /* 0x000fce0000000000 */
[----:B-1----:R-:W-:Y:S05]  /*1570*/  CALL.ABS.NOINC R2 ;  /* 0x0000000002007343 */ /* 0x002fea0003c00000 */
.L_x_2195:
        /* <DEDUP_REMOVED lines=8> */
.L_x_2312:
[----:B------:R-:W-:Y:S05]  /*1600*/  @!P0 BRA `(.L_x_2197) ;  /* 0x0000000000048947 */ /* 0x000fea0003800000 */
[----:B------:R-:W-:Y:S01]  /*1610*/  BPT.TRAP 0x1 ;  /* 0x000000040000795c */ /* 0x000fe20000300000 */
.L_x_2197:
[----:B0-----:R-:W-:Y:S01]  /*1620*/  IMAD.U32 R0, RZ, RZ, UR39 ;  /* 0x00000027ff007e24 */ /* 0x001fe2000f8e00ff */
[----:B------:R-:W-:-:S04]  /*1630*/  MOV R3, UR38 ;  /* 0x0000002600037c02 */ /* 0x000fc80008000f00 */
[----:B------:R-:W-:Y:S02]  /*1640*/  LEA R0, R0, UR40, 0x3 ;  /* 0x0000002800007c11 */ /* 0x000fe4000f8e18ff */
[----:B------:R-:W-:-:S04]  /*1650*/  SHF.L.U32 R3, R3, 0x1f, RZ ;  /* 0x0000001f03037819 */ /* 0x000fc800000006ff */
[----:B------:R0:W1:Y:S01]  /*1660*/  SYNCS.PHASECHK.TRANS64.TRYWAIT P1, [R0+URZ+0x2a830], R3 ;  /* 0x02a83003000075a7 */ /* 0x000062000802017f */
[----:B------:R-:W-:Y:S05]  /*1670*/  @!P0 BRA `(.L_x_2198) ;  /* 0x0000000000048947 */ /* 0x000fea0003800000 */
[----:B------:R-:W-:Y:S01]  /*1680*/  BPT.TRAP 0x1 ;  /* 0x000000040000795c */ /* 0x000fe20000300000 */
.L_x_2198:
[----:B-1----:R-:W-:Y:S05]  /*1690*/  @P1 BRA `(.L_x_2199) ;  /* 0x0000000000081947 */ /* 0x002fea0003800000 */
[----:B------:R-:W1:Y:S02]  /*16a0*/  SYNCS.PHASECHK.TRANS64.TRYWAIT P1, [R0+URZ+0x2a830], R3 ;  /* 0x02a83003000075a7 */ /* 0x000e64000802017f */
[----:B-1----:R-:W-:Y:S05]  /*16b0*/  @!P1 BRA `(.L_x_2200) ;  /* 0x000000dc00489947 */ /* 0x002fea0003800000 */
.L_x_2199:
        /* <DEDUP_REMOVED lines=31> */
[----:B01----:R-:W-:Y:S01]  /*18b0*/  MOV R3, UR9 ;  /* 0x0000000900037c02 */ /* 0x003fe20008000f00 */
        /* <DEDUP_REMOVED lines=67> */
.L_x_2201:
[----:B------:R-:W-:Y:S01]  /*1cf0*/  ISETP.NE.AND P4, PT, R171, 0x1, PT ;  /* 0x00000001ab00780c */ /* 0x000fe20003f85270 */
[----:B------:R-:W-:Y:S01]  /*1d00*/  IMAD.IADD R13, R19, 0x1, R16 ;  /* 0x00000001130d7824 */ /* 0x000fe200078e0210 */
[----:B------:R-:W0:Y:S01]  /*1d10*/  LDC R6, c[0x0][0x2f0] ;  /* 0x0000bc00ff067b82 */ /* 0x000e220000000800 */
[----:B------:R-:W-:Y:S02]  /*1d20*/  ULDC UR4, c[0x0][0x9d8] ;  /* 0x0002760000047ab9 */ /* 0x000fe40000000800 */
[----:B------:R-:W-:Y:S01]  /*1d30*/  FMUL.FTZ R11, R29, UR4 ;  /* 0x000000041d0b7c20 */ /* 0x000fe20008410000 */
[----:B------:R-:W-:Y:S02]  /*1d40*/  IMAD R29, R72, -0x60, RZ ;  /* 0xffffffa0481d7824 */ /* 0x000fe400078e02ff */
[----:B------:R-:W-:Y:S01]  /*1d50*/  FMUL.FTZ R26, R26, UR4 ;  /* 0x000000041a1a7c20 */ /* 0x000fe20008410000 */
[----:B------:R-:W-:Y:S01]  /*1d60*/  FMUL.FTZ R27, R27, UR4 ;  /* 0x000000041b1b7c20 */ /* 0x000fe20008410000 */
[----:B------:R-:W-:Y:S01]  /*1d70*/  FMUL.FTZ R30, R30, UR4 ;  /* 0x000000041e1e7c20 */ /* 0x000fe20008410000 */
[----:B------:R-:W-:-:S02]  /*1d80*/  VIADD R15, R29, 0x61 ;  /* 0x000000611d0f7836 */ /* 0x000fc40000000000 */
[----:B------:R-:W-:Y:S01]  /*1d90*/  FMUL.FTZ R10, R25, UR4 ;  /* 0x00000004190a7c20 */ /* 0x000fe20008410000 */
[----:B------:R-:W-:Y:S01]  /*1da0*/  FMUL.FTZ R31, R31, UR4 ;  /* 0x000000041f1f7c20 */ /* 0x000fe20008410000 */
[----:B------:R-:W1:Y:S01]  /*1db0*/  @P4 LDC R8, c[0x0][0x44c] ;  /* 0x00011300ff084b82 */ /* 0x000e620000000800 */
[----:B------:R-:W-:Y:S01]  /*1dc0*/  IMAD R15, R18, -0x2, R15 ;  /* 0xfffffffe120f7824 */ /* 0x000fe200078e020f */
[----:B------:R-:W2:Y:S01]  /*1dd0*/  MUFU.TANH R26, R26 ;  /* 0x0000001a001a7308 */ /* 0x000ea20000002400 */
[----:B------:R-:W-:Y:S01]  /*1de0*/  FMUL.FTZ R34, R34, UR4 ;  /* 0x0000000422227c20 */ /* 0x000fe20008410000 */
[----:B------:R-:W-:Y:S01]  /*1df0*/  FMUL.FTZ R35, R35, UR4 ;  /* 0x0000000423237c20 */ /* 0x000fe20008410000 */
[----:B------:R-:W-:Y:S01]  /*1e00*/  FMUL.FTZ R36, R36, UR4 ;  /* 0x0000000424247c20 */ /* 0x000fe20008410000 */
[----:B------:R-:W-:Y:S01]  /*1e10*/  FMUL.FTZ R38, R38, UR4 ;  /* 0x0000000426267c20 */ /* 0x000fe20008410000 */
[----:B------:R-:W-:Y:S01]  /*1e20*/  FMUL.FTZ R46, R46, UR4 ;  /* 0x000000042e2e7c20 */ /* 0x000fe20008410000 */
[----:B------:R-:W3:Y:S01]  /*1e30*/  @P4 LDC R14, c[0x0][0x450] ;  /* 0x00011400ff0e4b82 */ /* 0x000ee20000000800 */
[----:B------:R-:W-:Y:S01]  /*1e40*/  FMUL.FTZ R39, R39, UR4 ;  /* 0x0000000427277c20 */ /* 0x000fe20008410000 */
[----:B------:R-:W4:Y:S01]  /*1e50*/  MUFU.TANH R25, R27 ;  /* 0x0000001b00197308 */ /* 0x000f220000002400 */
[----:B------:R-:W-:Y:S01]  /*1e60*/  FMUL.FTZ R50, R50, UR4 ;  /* 0x0000000432327c20 */ /* 0x000fe20008410000 */
[----:B------:R-:W-:Y:S01]  /*1e70*/  FMUL.FTZ R42, R42, UR4 ;  /* 0x000000042a2a7c20 */ /* 0x000fe20008410000 */
[----:B0-----:R-:W-:-:S02]  /*1e80*/  IMAD R20, R6, UR42, R15 ;  /* 0x0000002a06147c24 */ /* 0x001fc4000f8e020f */
        /* <DEDUP_REMOVED lines=10> */
[----:B-1----:R-:W-:-:S04]  /*1f30*/  @P4 IMAD.HI.U32 R7, R13, R8, RZ ;  /* 0x000000080d074227 */ /* 0x002fc800078e00ff */
[----:B------:R-:W-:Y:S01]  /*1f40*/  FMUL.FTZ R66, R66, UR4 ;  /* 0x0000000442427c20 */ /* 0x000fe20008410000 */
[----:B------:R-:W1:Y:S01]  /*1f50*/  MUFU.TANH R31, R31 ;  /* 0x0000001f001f7308 */ /* 0x000e620000002400 */
[----:B------:R-:W-:Y:S01]  /*1f60*/  FMUL.FTZ R67, R67, UR4 ;  /* 0x0000000443437c20 */ /* 0x000fe20008410000 */
[----:B------:R-:W-:Y:S02]  /*1f70*/  IMAD R8, R6, UR42, R29 ;  /* 0x0000002a06087c24 */ /* 0x000fe4000f8e021d */
[----:B------:R-:W-:Y:S01]  /*1f80*/  FMUL.FTZ R70, R70, UR4 ;  /* 0x0000000446467c20 */ /* 0x000fe20008410000 */
[----:B------:R-:W-:Y:S01]  /*1f90*/  FMUL.FTZ R71, R71, UR4 ;  /* 0x0000000447477c20 */ /* 0x000fe20008410000 */
[----:B------:R-:W-:Y:S01]  /*1fa0*/  FMUL.FTZ R9, R24, UR4 ;  /* 0x0000000418097c20 */ /* 0x000fe20008410000 */
[----:B---3--:R-:W-:Y:S01]  /*1fb0*/  @P4 SHF.R.U32.HI R13, RZ, R14, R7 ;  /* 0x0000000eff0d4219 */ /* 0x008fe20000011607 */
[----:B------:R-:W-:Y:S01]  /*1fc0*/  VIADD R29, R8, 0x60 ;  /* 0x00000060081d7836 */ /* 0x000fe20000000000 */
[----:B------:R-:W3:Y:S01]  /*1fd0*/  LDC R7, c[0x0][0x288] ;  /* 0x0000a200ff077b82 */ /* 0x000ee20000000800 */
[----:B------:R-:W-:Y:S01]  /*1fe0*/  MUFU.TANH R34, R34 ;  /* 0x0000002200227308 */ /* 0x000fe20000002400 */
[----:B------:R-:W-:Y:S01]  /*1ff0*/  FMUL.FTZ R12, R28, UR4 ;  /* 0x000000041c0c7c20 */ /* 0x000fe20008410000 */
[----:B------:R-:W3:Y:S01]  /*2000*/  SHFL.IDX PT, R21, R13, 0x1, 0x1c1f ;  /* 0x003c1f000d157f89 */ /* 0x000ee200000e0000 */
[----:B------:R-:W-:-:S02]  /*2010*/  IMAD R14, R18, -0x2, R29 ;  /* 0xfffffffe120e7824 */ /* 0x000fc400078e021d */
[----:B------:R-:W-:Y:S01]  /*2020*/  FMUL.FTZ R32, R32, UR4 ;  /* 0x0000000420207c20 */ /* 0x000fe20008410000 */
[----:B------:R-:W-:Y:S01]  /*2030*/  FMUL.FTZ R33, R33, UR4 ;  /* 0x0000000421217c20 */ /* 0x000fe20008410000 */
[----:B------:R-:W-:Y:S01]  /*2040*/  SHFL.IDX PT, R13, R13, RZ, 0x1c1f ;  /* 0x001c1fff0d0d7589 */ /* 0x000fe200000e0000 */
[----:B------:R-:W-:Y:S01]  /*2050*/  FMUL.FTZ R37, R37, UR4 ;  /* 0x0000000425257c20 */ /* 0x000fe20008410000 */
[----:B------:R-:W5:Y:S01]  /*2060*/  MUFU.TANH R35, R35 ;  /* 0x0000002300237308 */ /* 0x000f620000002400 */
[----:B------:R-:W-:Y:S01]  /*2070*/  FMUL.FTZ R40, R40, UR4 ;  /* 0x0000000428287c20 */ /* 0x000fe20008410000 */
[----:B------:R-:W-:Y:S01]  /*2080*/  FMUL.FTZ R41, R41, UR4 ;  /* 0x0000000429297c20 */ /* 0x000fe20008410000 */
[----:B------:R-:W-:Y:S01]  /*2090*/  FMUL.FTZ R44, R44, UR4 ;  /* 0x000000042c2c7c20 */ /* 0x000fe20008410000 */
[----:B------:R-:W-:Y:S01]  /*20a0*/  FMUL.FTZ R45, R45, UR4 ;  /* 0x000000042d2d7c20 */ /* 0x000fe20008410000 */
[----:B------:R-:W-:Y:S01]  /*20b0*/  FMUL.FTZ R48, R48, UR4 ;  /* 0x0000000430307c20 */ /* 0x000fe20008410000 */
[----:B------:R-:W-:Y:S01]  /*20c0*/  FMUL.FTZ R49, R49, UR4 ;  /* 0x0000000431317c20 */ /* 0x000fe20008410000 */
[----:B------:R-:W-:Y:S01]  /*20d0*/  FMUL.FTZ R52, R52, UR4 ;  /* 0x0000000434347c20 */ /* 0x000fe20008410000 */
[----:B------:R2:W-:Y:S01]  /*20e0*/  MUFU.TANH R27, R36 ;  /* 0x00000024001b7308 */ /* 0x0005e20000002400 */
        /* <DEDUP_REMOVED lines=8> */
[----:B------:R-:W-:Y:S01]  /*2170*/  FMUL.FTZ R68, R68, UR4 ;  /* 0x0000000444447c20 */ /* 0x000fe20008410000 */
[----:B---3--:R-:W-:Y:S01]  /*2180*/  IADD3 R21, R21, -R7, R20 ;  /* 0x8000000715157210 */ /* 0x008fe20007ffe014 */
[----:B------:R-:W-:Y:S01]  /*2190*/  FMUL.FTZ R69, R69, UR4 ;  /* 0x0000000445457c20 */ /* 0x000fe20008410000 */
[----:B------:R-:W-:-:S02]  /*21a0*/  ULDC UR4, c[0x0][0x988] ;  /* 0x0002620000047ab9 */ /* 0x000fc40000000800 */
[----:B------:R-:W-:Y:S02]  /*21b0*/  VIMNMX R21, R14, R21, PT ;  /* 0x000000150e157248 */ /* 0x000fe40003fe0100 */
[----:B------:R0:W-:Y:S02]  /*21c0*/  MUFU.TANH R84, R46 ;  /* 0x0000002e00547308 */ /* 0x0001e40000002400 */
[C---:B------:R-:W-:Y:S02]  /*21d0*/  ISETP.GT.AND P1, PT, R21.reuse, RZ, PT ;  /* 0x000000ff1500720c */ /* 0x040fe40003f24270 */
[C---:B------:R-:W-:Y:S02]  /*21e0*/  ISETP.GT.AND P2, PT, R21.reuse, 0x1, PT ;  /* 0x000000011500780c */ /* 0x040fe40003f44270 */
[----:B------:R-:W-:Y:S02]  /*21f0*/  ISETP.GT.AND P3, PT, R21, 0x8, PT ;  /* 0x000000081500780c */ /* 0x000fe40003f64270 */
[----:B--2---:R-:W-:Y:S01]  /*2200*/  FSEL R36, R26, -INF , P1 ;  /* 0xff8000001a247808 */ /* 0x004fe20000800000 */
[----:B------:R-:W2:Y:S01]  /*2210*/  MUFU.TANH R39, R39 ;  /* 0x0000002700277308 */ /* 0x000ea20000002400 */
[----:B----4-:R-:W-:-:S02]  /*2220*/  FSEL R25, R25, -INF , P2 ;  /* 0xff80000019197808 */ /* 0x010fc40001000000 */
[C---:B------:R-:W-:Y:S02]  /*2230*/  ISETP.GT.AND P1, PT, R21.reuse, 0x9, PT ;  /* 0x000000091500780c */ /* 0x040fe40003f24270 */
[----:B0-----:R-:W-:Y:S02]  /*2240*/  FSEL R46, R30, -INF , P3 ;  /* 0xff8000001e2e7808 */ /* 0x001fe40001800000 */
[----:B------:R-:W-:Y:S01]  /*2250*/  FMNMX.FTZ R15, R36, R25, !PT ;  /* 0x00000019240f7209 */ /* 0x000fe20007810000 */
[----:B------:R1:W-:Y:S01]  /*2260*/  MUFU.TANH R88, R50 ;  /* 0x0000003200587308 */ /* 0x0003e20000002400 */
[----:B------:R-:W-:Y:S02]  /*2270*/  ISETP.GT.AND P2, PT, R21, 0x10, PT ;  /* 0x000000101500780c */ /* 0x000fe40003f44270 */
[----:B------:R-:W-:-:S05]  /*2280*/  FMNMX.FTZ R15, R46, R15, !PT ;  /* 0x0000000f2e0f7209 */ /* 0x000fca0007810000 */
[----:B------:R-:W0:Y:S01]  /*2290*/  MUFU.TANH R42, R42 ;  /* 0x0000002a002a7308 */ /* 0x000e220000002400 */
[----:B-1----:R-:W-:Y:S02]  /*22a0*/  FSEL R50, R31, -INF , P1 ;  /* 0xff8000001f327808 */ /* 0x002fe40000800000 */
[----:B------:R-:W-:Y:S02]  /*22b0*/  ISETP.GT.AND P1, PT, R21, 0x11, PT ;  /* 0x000000111500780c */ /* 0x000fe40003f24270 */
[----:B------:R-:W-:Y:S02]  /*22c0*/  FMNMX.FTZ R15, R50, R15, !PT ;  /* 0x0000000f320f7209 */ /* 0x000fe40007810000 */
[----:B-----5:R-:W-:Y:S01]  /*22d0*/  FSEL R74, R35, -INF , P1 ;  /* 0xff800000234a7808 */ /* 0x020fe20000800000 */
[----:B------:R1:W-:Y:S01]  /*22e0*/  MUFU.TANH R92, R54 ;  /* 0x00000036005c7308 */ /* 0x0003e20000002400 */
[----:B------:R-:W-:Y:S01]  /*22f0*/  ISETP.GT.AND P1, PT, R21, 0x19, PT ;  /* 0x000000191500780c */ /* 0x000fe20003f24270 */
[----:B------:R-:W3:Y:S03]  /*2300*/  @P4 LDC R35, c[0x0][0x44c] ;  /* 0x00011300ff234b82 */ /* 0x000ee60000000800 */
[----:B--2---:R-:W-:Y:S01]  /*2310*/  FSEL R78, R39, -INF , P1 ;  /* 0xff800000274e7808 */ /* 0x004fe20000800000 */
[----:B------:R-:W-:Y:S01]  /*2320*/  IMAD R39, R6, UR42, -R7 ;  /* 0x0000002a06277c24 */ /* 0x000fe2000f8e0a07 */
[----:B------:R-:W-:Y:S01]  /*2330*/  ISETP.GT.AND P1, PT, R21, 0x21, PT ;  /* 0x000000211500780c */ /* 0x000fe20003f24270 */
[----:B------:R-:W2:Y:S01]  /*2340*/  MUFU.TANH R43, R43 ;  /* 0x0000002b002b7308 */ /* 0x000ea20000002400 */
[----:B-1----:R-:W-:-:S02]  /*2350*/  FSEL R54, R34, -INF , P2 ;  /* 0xff80000022367808 */ /* 0x002fc40001000000 */
[C---:B------:R-:W-:Y:S02]  /*2360*/  ISETP.GT.AND P2, PT, R21.reuse, 0x18, PT ;  /* 0x000000181500780c */ /* 0x040fe40003f44270 */
[----:B------:R-:W-:Y:S02]  /*2370*/  FMNMX.FTZ R15, R54, R15, !PT ;  /* 0x0000000f360f7209 */ /* 0x000fe40007810000 */
[----:B------:R-:W-:Y:S01]  /*2380*/  FSEL R76, R38, -INF , P2 ;  /* 0xff800000264c7808 */ /* 0x000fe20001000000 */
[----:B------:R-:W1:Y:S01]  /*2390*/  MUFU.TANH R47, R47 ;  /* 0x0000002f002f7308 */ /* 0x000e620000002400 */
[----:B------:R-:W-:Y:S02]  /*23a0*/  FMNMX.FTZ R15, R74, R15, !PT ;  /* 0x0000000f4a0f7209 */ /* 0x000fe40007810000 */
[----:B------:R-:W-:Y:S02]  /*23b0*/  ISETP.GT.AND P2, PT, R21, 0x20, PT ;  /* 0x000000201500780c */ /* 0x000fe40003f44270 */
[----:B------:R-:W-:-:S02]  /*23c0*/  FMNMX.FTZ R15, R76, R15, !PT ;  /* 0x0000000f4c0f7209 */ /* 0x000fc40007810000 */
[----:B0-----:R-:W-:Y:S01]  /*23d0*/  FSEL R80, R42, -INF , P2 ;  /* 0xff8000002a507808 */ /* 0x001fe20001000000 */
[----:B------:R-:W0:Y:S01]  /*23e0*/  MUFU.TANH R51, R51 ;  /* 0x0000003300337308 */ /* 0x000e220000002400 */
[----:B------:R-:W-:Y:S02]  /*23f0*/  FMNMX.FTZ R15, R78, R15, !PT ;  /* 0x0000000f4e0f7209 */ /* 0x000fe40007810000 */
[----:B------:R-:W-:Y:S02]  /*2400*/  ISETP.GT.AND P2, PT, R21, 0x28, PT ;  /* 0x000000281500780c */ /* 0x000fe40003f44270 */
[----:B--2---:R-:W-:Y:S02]  /*2410*/  FSEL R82, R43, -INF , P1 ;  /* 0xff8000002b527808 */ /* 0x004fe40000800000 */
[----:B------:R-:W-:Y:S01]  /*2420*/  FMNMX.FTZ R15, R80, R15, !PT ;  /* 0x0000000f500f7209 */ /* 0x000fe20007810000 */
[----:B------:R-:W2:Y:S01]  /*2430*/  MUFU.TANH R55, R55 ;  /* 0x0000003700377308 */ /* 0x000ea20000002400 */
[----:B------:R-:W-:-:S02]  /*2440*/  ISETP.GT.AND P1, PT, R21, 0x29, PT ;  /* 0x000000291500780c */ /* 0x000fc40003f24270 */
[----:B------:R-:W-:Y:S02]  /*2450*/  FSEL R84, R84, -INF , P2 ;  /* 0xff80000054547808 */ /* 0x000fe40001000000 */
[----:B------:R-:W-:Y:S02]  /*2460*/  FMNMX.FTZ R15, R82, R15, !PT ;  /* 0x0000000f520f7209 */ /* 0x000fe40007810000 */
[----:B------:R-:W-:Y:S01]  /*2470*/  ISETP.GT.AND P2, PT, R21, 0x30, PT ;  /* 0x000000301500780c */ /* 0x000fe20003f44270 */
[----:B------:R-:W4:Y:S01]  /*2480*/  MUFU.TANH R58, R58 ;  /* 0x0000003a003a7308 */ /* 0x000f220000002400 */
[----:B-1----:R-:W-:Y:S02]  /*2490*/  FSEL R86, R47, -INF , P1 ;  /* 0xff8000002f567808 */ /* 0x002fe40000800000 */
[----:B------:R-:W-:Y:S02]  /*24a0*/  FMNMX.FTZ R15, R84, R15, !PT ;  /* 0x0000000f540f7209 */ /* 0x000fe40007810000 */
[----:B------:R-:W-:-:S02]  /*24b0*/  ISETP.GT.AND P1, PT, R21, 0x31, PT ;  /* 0x000000311500780c */ /* 0x000fc40003f24270 */
[----:B------:R-:W-:Y:S01]  /*24c0*/  FSEL R88, R88, -INF , P2 ;  /* 0xff80000058587808 */ /* 0x000fe20001000000 */
[----:B------:R-:W1:Y:S01]  /*24d0*/  MUFU.TANH R59, R59 ;  /* 0x0000003b003b7308 */ /* 0x000e620000002400 */
[----:B------:R-:W-:Y:S02]  /*24e0*/  FMNMX.FTZ R15, R86, R15, !PT ;  /* 0x0000000f560f7209 */ /* 0x000fe40007810000 */
[----:B------:R-:W-:Y:S02]  /*24f0*/  ISETP.GT.AND P2, PT, R21, 0x38, PT ;  /* 0x000000381500780c */ /* 0x000fe40003f44270 */
[----:B0-----:R-:W-:Y:S02]  /*2500*/  FSEL R90, R51, -INF , P1 ;  /* 0xff800000335a7808 */ /* 0x001fe40000800000 */
[----:B------:R-:W-:Y:S01]  /*2510*/  FMNMX.FTZ R15, R88, R15, !PT ;  /* 0x0000000f580f7209 */ /* 0x000fe20007810000 */
[----:B------:R-:W0:Y:S01]  /*2520*/  MUFU.TANH R62, R62 ;  /* 0x0000003e003e7308 */ /* 0x000e220000002400 */
[----:B------:R-:W-:-:S02]  /*2530*/  ISETP.GT.AND P1, PT, R21, 0x39, PT ;  /* 0x000000391500780c */ /* 0x000fc40003f24270 */
[----:B------:R-:W-:Y:S02]  /*2540*/  FSEL R92, R92, -INF , P2 ;  /* 0xff8000005c5c7808 */ /* 0x000fe40001000000 */
[----:B------:R-:W-:Y:S02]  /*2550*/  FMNMX.FTZ R15, R90, R15, !PT ;  /* 0x0000000f5a0f7209 */ /* 0x000fe40007810000 */
[----:B------:R-:W-:Y:S01]  /*2560*/  ISETP.GT.AND P2, PT, R21, 0x40, PT ;  /* 0x000000401500780c */ /* 0x000fe20003f44270 */
[----:B------:R-:W5:Y:S01]  /*2570*/  MUFU.TANH R63, R63 ;  /* 0x0000003f003f7308 */ /* 0x000f620000002400 */
[----:B--2---:R-:W-:Y:S02]  /*2580*/  FSEL R94, R55, -INF , P1 ;  /* 0xff800000375e7808 */ /* 0x004fe40000800000 */
[----:B------:R-:W-:Y:S02]  /*2590*/  FMNMX.FTZ R15, R92, R15, !PT ;  /* 0x0000000f5c0f7209 */ /* 0x000fe40007810000 */
[----:B------:R-:W-:-:S02]  /*25a0*/  ISETP.GT.AND P1, PT, R21, 0x41, PT ;  /* 0x000000411500780c */ /* 0x000fc40003f24270 */
[----:B----4-:R-:W-:Y:S01]  /*25b0*/  FSEL R96, R58, -INF , P2 ;  /* 0xff8000003a607808 */ /* 0x010fe20001000000 */
[----:B------:R-:W2:Y:S01]  /*25c0*/  MUFU.TANH R66, R66 ;  /* 0x0000004200427308 */ /* 0x000ea20000002400 */
[----:B------:R-:W-:Y:S02]  /*25d0*/  FMNMX.FTZ R15, R94, R15, !PT ;  /* 0x0000000f5e0f7209 */ /* 0x000fe40007810000 */
[----:B------:R-:W-:Y:S02]  /*25e0*/  ISETP.GT.AND P2, PT, R21, 0x48, PT ;  /* 0x000000481500780c */ /* 0x000fe40003f44270 */
[----:B-1----:R-:W-:Y:S02]  /*25f0*/  FSEL R98, R59, -INF , P1 ;  /* 0xff8000003b627808 */ /* 0x002fe40000800000 */
[----:B------:R-:W-:Y:S01]  /*2600*/  FMNMX.FTZ R15, R96, R15, !PT ;  /* 0x0000000f600f7209 */ /* 0x000fe20007810000 */
[----:B------:R-:W1:Y:S01]  /*2610*/  MUFU.TANH R67, R67 ;  /* 0x0000004300437308 */ /* 0x000e620000002400 */
[----:B------:R-:W-:-:S02]  /*2620*/  ISETP.GT.AND P1, PT, R21, 0x49, PT ;  /* 0x000000491500780c */ /* 0x000fc40003f24270 */
[----:B0-----:R-:W-:Y:S02]  /*2630*/  FSEL R100, R62, -INF , P2 ;  /* 0xff8000003e647808 */ /* 0x001fe40001000000 */
[----:B------:R-:W-:Y:S02]  /*2640*/  FMNMX.FTZ R15, R98, R15, !PT ;  /* 0x0000000f620f7209 */ /* 0x000fe40007810000 */
[----:B------:R-:W-:Y:S01]  /*2650*/  ISETP.GT.AND P2, PT, R21, 0x50, PT ;  /* 0x000000501500780c */ /* 0x000fe20003f44270 */
[----:B------:R2:W0:Y:S01]  /*2660*/  MUFU.TANH R106, R70 ;  /* 0x00000046006a7308 */ /* 0x0004220000002400 */
[----:B-----5:R-:W-:Y:S02]  /*2670*/  FSEL R102, R63, -INF , P1 ;  /* 0xff8000003f667808 */ /* 0x020fe40000800000 */
[----:B------:R-:W-:Y:S02]  /*2680*/  FMNMX.FTZ R15, R100, R15, !PT ;  /* 0x0000000f640f7209 */ /* 0x000fe40007810000 */
[----:B------:R-:W-:-:S02]  /*2690*/  ISETP.GT.AND P1, PT, R21, 0x51, PT ;  /* 0x000000511500780c */ /* 0x000fc40003f24270 */
[----:B------:R-:W-:Y:S01]  /*26a0*/  FMNMX.FTZ R15, R102, R15, !PT ;  /* 0x0000000f660f7209 */ /* 0x000fe20007810000 */
[----:B------:R-:W4:Y:S01]  /*26b0*/  MUFU.TANH R8, R71 ;  /* 0x0000004700087308 */ /* 0x000f220000002400 */
[----:B--2---:R-:W-:Y:S02]  /*26c0*/  FSEL R70, R66, -INF , P2 ;  /* 0xff80000042467808 */ /* 0x004fe40001000000 */
[----:B------:R-:W-:Y:S02]  /*26d0*/  ISETP.GT.AND P2, PT, R21, 0x58, PT ;  /* 0x000000581500780c */ /* 0x000fe40003f44270 */
[----:B-1----:R-:W-:Y:S02]  /*26e0*/  FSEL R104, R67, -INF , P1 ;  /* 0xff80000043687808 */ /* 0x002fe40000800000 */
[----:B------:R-:W-:Y:S01]  /*26f0*/  FMNMX.FTZ R15, R70, R15, !PT ;  /* 0x0000000f460f7209 */ /* 0x000fe20007810000 */
[----:B------:R-:W1:Y:S01]  /*2700*/  MUFU.TANH R9, R9 ;  /* 0x0000000900097308 */ /* 0x000e620000002400 */
[----:B------:R-:W-:-:S02]  /*2710*/  ISETP.GT.AND P1, PT, R21, 0x59, PT ;  /* 0x000000591500780c */ /* 0x000fc40003f24270 */
[----:B0-----:R-:W-:Y:S02]  /*2720*/  FSEL R106, R106, -INF , P2 ;  /* 0xff8000006a6a7808 */ /* 0x001fe40001000000 */
[----:B------:R-:W-:-:S03]  /*2730*/  FMNMX.FTZ R15, R104, R15, !PT ;  /* 0x0000000f680f7209 */ /* 0x000fc60007810000 */
[----:B------:R-:W0:Y:S01]  /*2740*/  MUFU.TANH R10, R10 ;  /* 0x0000000a000a7308 */ /* 0x000e220000002400 */
[----:B----4-:R-:W-:Y:S02]  /*2750*/  FSEL R8, R8, -INF , P1 ;  /* 0xff80000008087808 */ /* 0x010fe40000800000 */
[----:B------:R-:W-:-:S04]  /*2760*/  FMNMX.FTZ R15, R106, R15, !PT ;  /* 0x0000000f6a0f7209 */ /* 0x000fc80007810000 */
[----:B------:R-:W-:Y:S01]  /*2770*/  FMNMX.FTZ R15, R8, R15, !PT ;  /* 0x0000000f080f7209 */ /* 0x000fe20007810000 */
[----:B------:R-:W-:Y:S04]  /*2780*/  MUFU.TANH R12, R12 ;  /* 0x0000000c000c7308 */ /* 0x000fe80000002400 */
[----:B------:R-:W2:Y:S04]  /*2790*/  SHFL.BFLY PT, R24, R15, 0x2, 0x1f ;  /* 0x0c401f000f187f89 */ /* 0x000ea800000e0000 */
[----:B------:R-:W4:Y:S08]  /*27a0*/  MUFU.TANH R11, R11 ;  /* 0x0000000b000b7308 */ /* 0x000f300000002400 */
[----:B------:R-:W5:Y:S08]  /*27b0*/  MUFU.TANH R28, R32 ;  /* 0x00000020001c7308 */ /* 0x000f700000002400 */
[----:B------:R-:W3:Y:S01]  /*27c0*/  MUFU.TANH R33, R33 ;  /* 0x0000002100217308 */ /* 0x000ee20000002400 */
[----:B--2---:R-:W-:-:S02]  /*27d0*/  FMNMX.FTZ R24, R15, R24, !PT ;  /* 0x000000180f187209 */ /* 0x004fc40007810000 */
[----:B------:R-:W-:-:S05]  /*27e0*/  IADD3 R15, R20, -R7, RZ ;  /* 0x80000007140f7210 */ /* 0x000fca0007ffe0ff */
[----:B------:R-:W2:Y:S01]  /*27f0*/  MUFU.TANH R37, R37 ;  /* 0x0000002500257308 */ /* 0x000ea20000002400 */
[----:B------:R-:W3:Y:S01]  /*2800*/  SHFL.BFLY PT, R21, R24, 0x1, 0x1f ;  /* 0x0c201f0018157f89 */ /* 0x000ee200000e0000 */
[----:B------:R-:W-:-:S04]  /*2810*/  VIADDMNMX R13, R13, R15, R14, PT ;  /* 0x0000000f0d0d7246 */ /* 0x000fc8000380010e */
[C---:B------:R-:W-:Y:S02]  /*2820*/  ISETP.GT.AND P1, PT, R13.reuse, RZ, PT ;  /* 0x000000ff0d00720c */ /* 0x040fe40003f24270 */
[C---:B------:R-:W-:Y:S01]  /*2830*/  ISETP.GT.AND P2, PT, R13.reuse, 0x1, PT ;  /* 0x000000010d00780c */ /* 0x040fe20003f44270 */
[----:B------:R-:W2:Y:S01]  /*2840*/  MUFU.TANH R40, R40 ;  /* 0x0000002800287308 */ /* 0x000ea20000002400 */
[----:B------:R-:W-:Y:S02]  /*2850*/  ISETP.GT.AND P3, PT, R13, 0x8, PT ;  /* 0x000000080d00780c */ /* 0x000fe40003f64270 */
[----:B-1----:R-:W-:Y:S01]  /*2860*/  FSEL R20, R9, -INF , P1 ;  /* 0xff80000009147808 */ /* 0x002fe20000800000 */
[----:B------:R-:W-:Y:S01]  /*2870*/  IMAD.U32 R9, RZ, RZ, UR4 ;  /* 0x00000004ff097e24 */ /* 0x000fe2000f8e00ff */
[----:B0-----:R-:W-:Y:S02]  /*2880*/  FSEL R15, R10, -INF , P2 ;  /* 0xff8000000a0f7808 */ /* 0x001fe40001000000 */
[C---:B------:R-:W-:Y:S01]  /*2890*/  ISETP.GT.AND P1, PT, R13.reuse, 0x9, PT ;  /* 0x000000090d00780c */ /* 0x040fe20003f24270 */
[----:B------:R-:W0:Y:S01]  /*28a0*/  MUFU.TANH R41, R41 ;  /* 0x0000002900297308 */ /* 0x000e220000002400 */
[----:B------:R-:W-:-:S02]  /*28b0*/  ISETP.GT.AND P2, PT, R13, 0x10, PT ;  /* 0x000000100d00780c */ /* 0x000fc40003f44270 */
[----:B----4-:R-:W-:Y:S02]  /*28c0*/  FSEL R26, R11, -INF , P1 ;  /* 0xff8000000b1a7808 */ /* 0x010fe40000800000 */
[C---:B------:R-:W-:Y:S02]  /*28d0*/  ISETP.GT.AND P1, PT, R13.reuse, 0x11, PT ;  /* 0x000000110d00780c */ /* 0x040fe40003f24270 */
[----:B-----5:R-:W-:Y:S01]  /*28e0*/  FSEL R28, R28, -INF , P2 ;  /* 0xff8000001c1c7808 */ /* 0x020fe20001000000 */
[----:B------:R-:W1:Y:S01]  /*28f0*/  MUFU.TANH R44, R44 ;  /* 0x0000002c002c7308 */ /* 0x000e620000002400 */
[----:B---3--:R-:W-:Y:S02]  /*2900*/  FMNMX.FTZ R14, R24, R21, !PT ;  /* 0x00000015180e7209 */ /* 0x008fe40007810000 */
[----:B------:R-:W-:Y:S02]  /*2910*/  FSEL R24, R12, -INF , P3 ;  /* 0xff8000000c187808 */ /* 0x000fe40001800000 */
[----:B------:R-:W-:Y:S01]  /*2920*/  FMNMX.FTZ R21, R20, R15, !PT ;  /* 0x0000000f14157209 */ /* 0x000fe20007810000 */
[----:B------:R-:W-:Y:S01]  /*2930*/  FMUL.FTZ R10, R14, R9 ;  /* 0x000000090e0a7220 */ /* 0x000fe20000410000 */
[----:B------:R-:W-:Y:S01]  /*2940*/  ISETP.GT.AND P3, PT, R13, 0x18, PT ;  /* 0x000000180d00780c */ /* 0x000fe20003f64270 */
[----:B------:R-:W3:Y:S01]  /*2950*/  MUFU.TANH R42, R45 ;  /* 0x0000002d002a7308 */ /* 0x000ee20000002400 */
[----:B------:R-:W-:-:S02]  /*2960*/  FMNMX.FTZ R21, R24, R21, !PT ;  /* 0x0000001518157209 */ /* 0x000fc40007810000 */
[----:B------:R-:W-:Y:S02]  /*2970*/  FSEL R30, R33, -INF , P1 ;  /* 0xff800000211e7808 */ /* 0x000fe40000800000 */
[----:B------:R-:W-:Y:S02]  /*2980*/  FMNMX.FTZ R21, R26, R21, !PT ;  /* 0x000000151a157209 */ /* 0x000fe40007810000 */
[----:B------:R-:W-:Y:S01]  /*2990*/  FSETP.NEU.FTZ.AND P2, PT, R14, -INF , PT ;  /* 0xff8000000e00780b */ /* 0x000fe20003f5d000 */
[----:B------:R-:W4:Y:S01]  /*29a0*/  MUFU.TANH R48, R48 ;  /* 0x0000003000307308 */ /* 0x000f220000002400 */
[----:B------:R-:W-:Y:S02]  /*29b0*/  FMNMX.FTZ R21, R28, R21, !PT ;  /* 0x000000151c157209 */ /* 0x000fe40007810000 */
[----:B------:R-:W-:Y:S02]  /*29c0*/  ISETP.GT.AND P1, PT, R13, 0x19, PT ;  /* 0x000000190d00780c */ /* 0x000fe40003f24270 */
[----:B------:R-:W-:-:S02]  /*29d0*/  FSEL R32, R27, -INF , P3 ;  /* 0xff8000001b207808 */ /* 0x000fc40001800000 */
[----:B------:R-:W-:Y:S01]  /*29e0*/  FMNMX.FTZ R21, R30, R21, !PT ;  /* 0x000000151e157209 */ /* 0x000fe20007810000 */
[----:B------:R-:W5:Y:S01]  /*29f0*/  MUFU.TANH R49, R49 ;  /* 0x0000003100317308 */ /* 0x000f620000002400 */
[----:B------:R-:W-:Y:S02]  /*2a00*/  FSEL R33, R10, RZ, P2 ;  /* 0x000000ff0a217208 */ /* 0x000fe40001000000 */
[----:B------:R-:W-:Y:S02]  /*2a10*/  ISETP.GT.AND P2, PT, R13, 0x20, PT ;  /* 0x000000200d00780c */ /* 0x000fe40003f44270 */
[----:B--2---:R-:W-:Y:S01]  /*2a20*/  FSEL R34, R37, -INF , P1 ;  /* 0xff80000025227808 */ /* 0x004fe20000800000 */
[--C-:B------:R-:W-:Y:S01]  /*2a30*/  FFMA.FTZ R157, R36, R9, -R33.reuse ;  /* 0x00000009249d7223 */ /* 0x100fe20000010821 */
[----:B------:R-:W-:Y:S01]  /*2a40*/  FMNMX.FTZ R21, R32, R21, !PT ;  /* 0x0000001520157209 */ /* 0x000fe20007810000 */
[----:B------:R-:W2:Y:S01]  /*2a50*/  MUFU.TANH R52, R52 ;  /* 0x0000003400347308 */ /* 0x000ea20000002400 */
[----:B------:R-:W-:Y:S01]  /*2a60*/  ISETP.GT.AND P1, PT, R13, 0x21, PT ;  /* 0x000000210d00780c */ /* 0x000fe20003f24270 */
[-CC-:B------:R-:W-:Y:S01]  /*2a70*/  FFMA.FTZ R10, R46, R9.reuse, -R33.reuse ;  /* 0x000000092e0a7223 */ /* 0x180fe20000010821 */
[----:B------:R-:W-:Y:S01]  /*2a80*/  FSEL R36, R40, -INF , P2 ;  /* 0xff80000028247808 */ /* 0x000fe20001000000 */
[--C-:B------:R-:W-:Y:S01]  /*2a90*/  FFMA.FTZ R11, R50, R9, -R33.reuse ;  /* 0x00000009320b7223 */ /* 0x100fe20000010821 */
[----:B------:R-:W-:Y:S01]  /*2aa0*/  FMNMX.FTZ R21, R34, R21, !PT ;  /* 0x0000001522157209 */ /* 0x000fe20007810000 */
[--C-:B------:R-:W-:Y:S01]  /*2ab0*/  FFMA.FTZ R12, R25, R9, -R33.reuse ;  /* 0x00000009190c7223 */ /* 0x100fe20000010821 */
[----:B------:R-:W-:Y:S01]  /*2ac0*/  ISETP.GT.AND P2, PT, R13, 0x28, PT ;  /* 0x000000280d00780c */ /* 0x000fe20003f44270 */
[----:B------:R-:W2:Y:S01]  /*2ad0*/  MUFU.TANH R53, R53 ;  /* 0x0000003500357308 */ /* 0x000ea20000002400 */
[----:B0-----:R-:W-:Y:S01]  /*2ae0*/  FSEL R38, R41, -INF , P1 ;  /* 0xff80000029267808 */ /* 0x001fe20000800000 */
[----:B------:R-:W0:Y:S01]  /*2af0*/  @P4 LDC R37, c[0x0][0x450] ;  /* 0x00011400ff254b82 */ /* 0x000e220000000800 */
[----:B------:R-:W-:Y:S01]  /*2b00*/  FMNMX.FTZ R21, R36, R21, !PT ;  /* 0x0000001524157209 */ /* 0x000fe20007810000 */
[-CC-:B------:R-:W-:Y:S01]  /*2b10*/  FFMA.FTZ R74, R74, R9.reuse, -R33.reuse ;  /* 0x000000094a4a7223 */ /* 0x180fe20000010821 */
[C---:B------:R-:W-:Y:S01]  /*2b20*/  ISETP.GT.AND P1, PT, R13.reuse, 0x29, PT ;  /* 0x000000290d00780c */ /* 0x040fe20003f24270 */
[--C-:B------:R-:W-:Y:S01]  /*2b30*/  FFMA.FTZ R76, R76, R9, -R33.reuse ;  /* 0x000000094c4c7223 */ /* 0x100fe20000010821 */
[----:B-1----:R-:W-:Y:S01]  /*2b40*/  FSEL R40, R44, -INF , P2 ;  /* 0xff8000002c287808 */ /* 0x002fe20001000000 */
[----:B------:R-:W1:Y:S01]  /*2b50*/  MUFU.TANH R56, R56 ;  /* 0x0000003800387308 */ /* 0x000e620000002400 */
[----:B------:R-:W-:Y:S01]  /*2b60*/  FMNMX.FTZ R21, R38, R21, !PT ;  /* 0x0000001526157209 */ /* 0x000fe20007810000 */
[-CC-:B------:R-:W-:Y:S01]  /*2b70*/  FFMA.FTZ R78, R78, R9.reuse, -R33.reuse ;  /* 0x000000094e4e7223 */ /* 0x180fe20000010821 */
[C---:B------:R-:W-:Y:S01]  /*2b80*/  ISETP.GT.AND P2, PT, R13.reuse, 0x30, PT ;  /* 0x000000300d00780c */ /* 0x040fe20003f44270 */
[-CC-:B------:R-:W-:Y:S01]  /*2b90*/  FFMA.FTZ R80, R80, R9.reuse, -R33.reuse ;  /* 0x0000000950507223 */ /* 0x180fe20000010821 */
[----:B---3--:R-:W-:Y:S01]  /*2ba0*/  FSEL R42, R42, -INF , P1 ;  /* 0xff8000002a2a7808 */ /* 0x008fe20000800000 */
[--C-:B------:R-:W-:Y:S01]  /*2bb0*/  FFMA.FTZ R82, R82, R9, -R33.reuse ;  /* 0x0000000952527223 */ /* 0x100fe20000010821 */
[----:B------:R-:W-:Y:S01]  /*2bc0*/  FMNMX.FTZ R21, R40, R21, !PT ;  /* 0x0000001528157209 */ /* 0x000fe20007810000 */
[----:B------:R-:W-:Y:S01]  /*2bd0*/  MUFU.TANH R57, R57 ;  /* 0x0000003900397308 */ /* 0x000fe20000002400 */
[C---:B------:R-:W-:Y:S01]  /*2be0*/  ISETP.GT.AND P1, PT, R13.reuse, 0x31, PT ;  /* 0x000000310d00780c */ /* 0x040fe20003f24270 */
[-CC-:B------:R-:W-:Y:S01]  /*2bf0*/  FFMA.FTZ R84, R84, R9.reuse, -R33.reuse ;  /* 0x0000000954547223 */ /* 0x180fe20000010821 */
[----:B----4-:R-:W-:Y:S01]  /*2c00*/  FSEL R44, R48, -INF , P2 ;  /* 0xff800000302c7808 */ /* 0x010fe20001000000 */
[--C-:B------:R-:W-:Y:S01]  /*2c10*/  FFMA.FTZ R86, R86, R9, -R33.reuse ;  /* 0x0000000956567223 */ /* 0x100fe20000010821 */
[----:B------:R-:W-:Y:S01]  /*2c20*/  FMNMX.FTZ R21, R42, R21, !PT ;  /* 0x000000152a157209 */ /* 0x000fe20007810000 */
[-CC-:B------:R-:W-:Y:S01]  /*2c30*/  FFMA.FTZ R88, R88, R9.reuse, -R33.reuse ;  /* 0x0000000958587223 */ /* 0x180fe20000010821 */
[----:B------:R-:W-:Y:S01]  /*2c40*/  ISETP.GT.AND P2, PT, R13, 0x38, PT ;  /* 0x000000380d00780c */ /* 0x000fe20003f44270 */
[----:B------:R-:W3:Y:S01]  /*2c50*/  MUFU.TANH R60, R60 ;  /* 0x0000003c003c7308 */ /* 0x000ee20000002400 */
[----:B-----5:R-:W-:Y:S01]  /*2c60*/  FSEL R46, R49, -INF , P1 ;  /* 0xff800000312e7808 */ /* 0x020fe20000800000 */
[--C-:B------:R-:W-:Y:S01]  /*2c70*/  FFMA.FTZ R90, R90, R9, -R33.reuse ;  /* 0x000000095a5a7223 */ /* 0x100fe20000010821 */
[----:B------:R-:W-:Y:S01]  /*2c80*/  FMNMX.FTZ R21, R44, R21, !PT ;  /* 0x000000152c157209 */ /* 0x000fe20007810000 */
[-CC-:B------:R-:W-:Y:S01]  /*2c90*/  FFMA.FTZ R92, R92, R9.reuse, -R33.reuse ;  /* 0x000000095c5c7223 */ /* 0x180fe20000010821 */
[C---:B------:R-:W-:Y:S01]  /*2ca0*/  ISETP.GT.AND P1, PT, R13.reuse, 0x39, PT ;  /* 0x000000390d00780c */ /* 0x040fe20003f24270 */
[--C-:B------:R-:W-:Y:S01]  /*2cb0*/  FFMA.FTZ R94, R94, R9, -R33.reuse ;  /* 0x000000095e5e7223 */ /* 0x100fe20000010821 */
[----:B--2---:R-:W-:Y:S01]  /*2cc0*/  FSEL R48, R52, -INF , P2 ;  /* 0xff80000034307808 */ /* 0x004fe20001000000 */
[----:B------:R-:W2:Y:S01]  /*2cd0*/  MUFU.TANH R58, R61 ;  /* 0x0000003d003a7308 */ /* 0x000ea20000002400 */
[----:B------:R-:W-:Y:S01]  /*2ce0*/  FMNMX.FTZ R21, R46, R21, !PT ;  /* 0x000000152e157209 */ /* 0x000fe20007810000 */
[-CC-:B------:R-:W-:Y:S01]  /*2cf0*/  FFMA.FTZ R96, R96, R9.reuse, -R33.reuse ;  /* 0x0000000960607223 */ /* 0x180fe20000010821 */
[----:B------:R-:W-:Y:S01]  /*2d00*/  ISETP.GT.AND P2, PT, R13, 0x40, PT ;  /* 0x000000400d00780c */ /* 0x000fe20003f44270 */
[-CC-:B------:R-:W-:Y:S01]  /*2d10*/  FFMA.FTZ R98, R98, R9.reuse, -R33.reuse ;  /* 0x0000000962627223 */ /* 0x180fe20000010821 */
[----:B------:R-:W-:Y:S01]  /*2d20*/  FSEL R50, R53, -INF , P1 ;  /* 0xff80000035327808 */ /* 0x000fe20000800000 */
[--C-:B------:R-:W-:Y:S01]  /*2d30*/  FFMA.FTZ R100, R100, R9, -R33.reuse ;  /* 0x0000000964647223 */ /* 0x100fe20000010821 */
[----:B------:R-:W-:Y:S01]  /*2d40*/  FMNMX.FTZ R21, R48, R21, !PT ;  /* 0x0000001530157209 */ /* 0x000fe20007810000 */
[----:B------:R-:W4:Y:S01]  /*2d50*/  MUFU.TANH R64, R64 ;  /* 0x0000004000407308 */ /* 0x000f220000002400 */
[C---:B------:R-:W-:Y:S01]  /*2d60*/  ISETP.GT.AND P1, PT, R13.reuse, 0x41, PT ;  /* 0x000000410d00780c */ /* 0x040fe20003f24270 */
[-CC-:B------:R-:W-:Y:S01]  /*2d70*/  FFMA.FTZ R102, R102, R9.reuse, -R33.reuse ;  /* 0x0000000966667223 */ /* 0x180fe20000010821 */
[----:B-1----:R-:W-:Y:S01]  /*2d80*/  FSEL R52, R56, -INF , P2 ;  /* 0xff80000038347808 */ /* 0x002fe20001000000 */
[--C-:B------:R-:W-:Y:S01]  /*2d90*/  FFMA.FTZ R70, R70, R9, -R33.reuse ;  /* 0x0000000946467223 */ /* 0x100fe20000010821 */
[----:B------:R-:W-:Y:S01]  /*2da0*/  FMNMX.FTZ R21, R50, R21, !PT ;  /* 0x0000001532157209 */ /* 0x000fe20007810000 */
[--C-:B------:R-:W-:Y:S01]  /*2db0*/  FFMA.FTZ R104, R104, R9, -R33.reuse ;  /* 0x0000000968687223 */ /* 0x100fe20000010821 */
[C---:B------:R-:W-:Y:S01]  /*2dc0*/  ISETP.GT.AND P2, PT, R13.reuse, 0x48, PT ;  /* 0x000000480d00780c */ /* 0x040fe20003f44270 */
[----:B------:R1:W-:Y:S01]  /*2dd0*/  MUFU.EX2 R159, R10 ;  /* 0x0000000a009f7308 */ /* 0x0003e20000000800 */
[----:B------:R-:W-:Y:S01]  /*2de0*/  FMNMX.FTZ R21, R52, R21, !PT ;  /* 0x0000001534157209 */ /* 0x000fe20007810000 */
[-CC-:B------:R-:W-:Y:S01]  /*2df0*/  FFMA.FTZ R106, R106, R9.reuse, -R33.reuse ;  /* 0x000000096a6a7223 */ /* 0x180fe20000010821 */
[----:B---3--:R-:W-:Y:S01]  /*2e00*/  FSEL R56, R60, -INF , P2 ;  /* 0xff8000003c387808 */ /* 0x008fe20001000000 */
[----:B------:R-:W-:Y:S01]  /*2e10*/  FFMA.FTZ R8, R8, R9, -R33 ;  /* 0x0000000908087223 */ /* 0x000fe20000010821 */
[----:B------:R-:W-:-:S02]  /*2e20*/  ISETP.GT.AND P2, PT, R13, 0x50, PT ;  /* 0x000000500d00780c */ /* 0x000fc40003f44270 */
[----:B------:R-:W-:Y:S01]  /*2e30*/  R2UR UR4, R0 ;  /* 0x00000000000472ca */ /* 0x000fe200000e0000 */
[----:B------:R-:W3:Y:S01]  /*2e40*/  MUFU.TANH R62, R65 ;  /* 0x00000041003e7308 */ /* 0x000ee20000002400 */
[----:B-1----:R-:W-:Y:S01]  /*2e50*/  FFMA.FTZ R10, R54, R9, -R33 ;  /* 0x00000009360a7223 */ /* 0x002fe20000010821 */
[----:B------:R-:W-:Y:S02]  /*2e60*/  FSEL R54, R57, -INF , P1 ;  /* 0xff80000039367808 */ /* 0x000fe40000800000 */
[----:B------:R-:W-:Y:S02]  /*2e70*/  ISETP.GT.AND P1, PT, R13, 0x49, PT ;  /* 0x000000490d00780c */ /* 0x000fe40003f24270 */
[----:B------:R-:W-:Y:S02]  /*2e80*/  FMNMX.FTZ R21, R54, R21, !PT ;  /* 0x0000001536157209 */ /* 0x000fe40007810000 */
[----:B------:R-:W1:Y:S01]  /*2e90*/  MUFU.TANH R29, R68 ;  /* 0x00000044001d7308 */ /* 0x000e620000002400 */
[----:B--2---:R-:W-:-:S02]  /*2ea0*/  FSEL R58, R58, -INF , P1 ;  /* 0xff8000003a3a7808 */ /* 0x004fc40000800000 */
[----:B------:R-:W-:Y:S01]  /*2eb0*/  FMNMX.FTZ R21, R56, R21, !PT ;  /* 0x0000001538157209 */ /* 0x000fe20007810000 */
[----:B------:R-:W-:Y:S01]  /*2ec0*/  UIADD3 UR4, UR4, 0x2a840, URZ ;  /* 0x0002a84004047890 */ /* 0x000fe2000fffe03f */
[C---:B------:R-:W-:Y:S02]  /*2ed0*/  ISETP.GT.AND P1, PT, R13.reuse, 0x51, PT ;  /* 0x000000510d00780c */ /* 0x040fe40003f24270 */
[----:B----4-:R-:W-:Y:S01]  /*2ee0*/  FSEL R60, R64, -INF , P2 ;  /* 0xff800000403c7808 */ /* 0x010fe20001000000 */
[----:B------:R-:W2:Y:S01]  /*2ef0*/  MUFU.TANH R66, R69 ;  /* 0x0000004500427308 */ /* 0x000ea20000002400 */
[----:B------:R-:W-:Y:S01]  /*2f00*/  FMNMX.FTZ R21, R58, R21, !PT ;  /* 0x000000153a157209 */ /* 0x000fe20007810000 */
[----:B------:R-:W-:Y:S01]  /*2f10*/  UPRMT UR4, UR43, 0x654, UR4 ;  /* 0x000006542b047896 */ /* 0x000fe20008000004 */
[----:B------:R-:W-:Y:S02]  /*2f20*/  ISETP.GT.AND P2, PT, R13, 0x58, PT ;  /* 0x000000580d00780c */ /* 0x000fe40003f44270 */
[----:B---3--:R-:W-:-:S02]  /*2f30*/  FSEL R62, R62, -INF , P1 ;  /* 0xff8000003e3e7808 */ /* 0x008fc40000800000 */
[----:B------:R-:W-:Y:S01]  /*2f40*/  FMNMX.FTZ R21, R60, R21, !PT ;  /* 0x000000153c157209 */ /* 0x000fe20007810000 */
[----:B------:R3:W-:Y:S01]  /*2f50*/  MUFU.EX2 R153, R10 ;  /* 0x0000000a00997308 */ /* 0x0007e20000000800 */
[----:B------:R-:W-:Y:S02]  /*2f60*/  ISETP.GT.AND P1, PT, R13, 0x59, PT ;  /* 0x000000590d00780c */ /* 0x000fe40003f24270 */
[----:B-1----:R-:W-:Y:S01]  /*2f70*/  FSEL R64, R29, -INF , P2 ;  /* 0xff8000001d407808 */ /* 0x002fe20001000000 */
[----:B------:R-:W-:Y:S01]  /*2f80*/  SYNCS.ARRIVE.TRANS64.RED.A1T0 RZ, [UR4], RZ ;  /* 0x000000ffffff79a7 */ /* 0x000fe20008100404 */
[----:B------:R-:W-:-:S03]  /*2f90*/  FMNMX.FTZ R21, R62, R21, !PT ;  /* 0x000000153e157209 */ /* 0x000fc60007810000 */
[----:B------:R-:W-:Y:S01]  /*2fa0*/  MUFU.EX2 R68, R11 ;  /* 0x0000000b00447308 */ /* 0x000fe20000000800 */
[----:B--2---:R-:W-:Y:S02]  /*2fb0*/  FSEL R66, R66, -INF , P1 ;  /* 0xff80000042427808 */ /* 0x004fe40000800000 */
[----:B------:R-:W-:-:S04]  /*2fc0*/  FMNMX.FTZ R21, R64, R21, !PT ;  /* 0x0000001540157209 */ /* 0x000fc80007810000 */
[----:B------:R-:W-:Y:S01]  /*2fd0*/  FMNMX.FTZ R21, R66, R21, !PT ;  /* 0x0000001542157209 */ /* 0x000fe20007810000 */
[----:B------:R-:W-:Y:S04]  /*2fe0*/  MUFU.EX2 R157, R157 ;  /* 0x0000009d009d7308 */ /* 0x000fe80000000800 */
[----:B---3--:R-:W1:Y:S04]  /*2ff0*/  SHFL.BFLY PT, R10, R21, 0x2, 0x1f ;  /* 0x0c401f00150a7f89 */ /* 0x008e6800000e0000 */
[----:B------:R-:W2:Y:S08]  /*3000*/  MUFU.EX2 R12, R12 ;  /* 0x0000000c000c7308 */ /* 0x000eb00000000800 */
[----:B------:R-:W-:Y:S08]  /*3010*/  MUFU.EX2 R74, R74 ;  /* 0x0000004a004a7308 */ /* 0x000ff00000000800 */
[----:B------:R-:W-:Y:S01]  /*3020*/  MUFU.EX2 R76, R76 ;  /* 0x0000004c004c7308 */ /* 0x000fe20000000800 */
[----:B--2---:R-:W-:Y:S01]  /*3030*/  FADD.FTZ R6, R157, R12 ;  /* 0x0000000c9d067221 */ /* 0x004fe20000010000 */
[----:B------:R-:W-:-:S02]  /*3040*/  F2FP.F16.F32.PACK_AB R157, R12, R157 ;  /* 0x0000009d0c9d723e */ /* 0x000fc400000000ff */
[----:B-1----:R-:W-:-:S04]  /*3050*/  FMNMX.FTZ R11, R21, R10, !PT ;  /* 0x0000000a150b7209 */ /* 0x002fc80007810000 */
[----:B------:R1:W-:Y:S01]  /*3060*/  MUFU.EX2 R155, R78 ;  /* 0x0000004e009b7308 */ /* 0x0003e20000000800 */
[----:B------:R-:W2:Y:S07]  /*3070*/  SHFL.BFLY PT, R10, R11, 0x1, 0x1f ;  /* 0x0c201f000b0a7f89 */ /* 0x000eae00000e0000 */
[----:B------:R-:W-:Y:S01]  /*3080*/  MUFU.EX2 R80, R80 ;  /* 0x0000005000507308 */ /* 0x000fe20000000800 */
[----:B-1----:R-:W-:-:S07]  /*3090*/  CS2R R78, SRZ ;  /* 0x00000000004e7805 */ /* 0x002fce000001ff00 */
[----:B------:R1:W-:Y:S08]  /*30a0*/  MUFU.EX2 R149, R82 ;  /* 0x0000005200957308 */ /* 0x0003f00000000800 */
[----:B------:R-:W-:Y:S01]  /*30b0*/  MUFU.EX2 R84, R84 ;  /* 0x0000005400547308 */ /* 0x000fe20000000800 */
[----:B--2---:R-:W-:Y:S02]  /*30c0*/  FMNMX.FTZ R10, R11, R10, !PT ;  /* 0x0000000a0b0a7209 */ /* 0x004fe40007810000 */
[----:B-1----:R-:W-:-:S02]  /*30d0*/  CS2R R82, SRZ ;  /* 0x0000000000527805 */ /* 0x002fc4000001ff00 */
[C---:B------:R-:W-:Y:S01]  /*30e0*/  FSETP.NEU.FTZ.AND P1, PT, R10.reuse, -INF , PT ;  /* 0xff8000000a00780b */ /* 0x040fe20003f3d000 */
[----:B------:R-:W-:Y:S02]  /*30f0*/  FMUL.FTZ R11, R10, R9 ;  /* 0x000000090a0b7220 */ /* 0x000fe40000410000 */
[----:B------:R1:W-:Y:S03]  /*3100*/  MUFU.EX2 R151, R86 ;  /* 0x0000005600977308 */ /* 0x0003e60000000800 */
[----:B------:R-:W-:-:S05]  /*3110*/  FSEL R11, R11, RZ, P1 ;  /* 0x000000ff0b0b7208 */ /* 0x000fca0000800000 */
        /* <DEDUP_REMOVED lines=26> */
[----:B------:R-:W-:Y:S01]  /*32c0*/  FFMA.FTZ R66, R66, R9, -R11 ;  /* 0x0000000942427223 */ /* 0x000fe2000001080b */
[----:B-1----:R-:W-:-:S03]  /*32d0*/  CS2R R86, SRZ ;  /* 0x0000000000567805 */ /* 0x002fc6000001ff00 */
[----:B------:R1:W3:Y:S01]  /*32e0*/  MUFU.EX2 R13, R26 ;  /* 0x0000001a000d7308 */ /* 0x0002e20000000800 */
[----:B--2---:R-:W-:-:S07]  /*32f0*/  F2FP.F16.F32.PACK_AB R156, R15, R20 ;  /* 0x000000140f9c723e */ /* 0x004fce00000000ff */
[----:B------:R2:W-:Y:S01]  /*3300*/  MUFU.EX2 R21, R30 ;  /* 0x0000001e00157308 */ /* 0x0005e20000000800 */
[----:B-1----:R-:W-:-:S07]  /*3310*/  IMAD.MOV.U32 R26, RZ, RZ, R16 ;  /* 0x000000ffff1a7224 */ /* 0x002fce00078e0010 */
[----:B------:R-:W1:Y:S01]  /*3320*/  MUFU.EX2 R28, R28 ;  /* 0x0000001c001c7308 */ /* 0x000e620000000800 */
[----:B--2---:R-:W-:-:S04]  /*3330*/  @P4 IMAD.HI.U32 R30, R16, R35, RZ ;  /* 0x00000023101e4227 */ /* 0x004fc800078e00ff */
[----:B------:R-:W-:Y:S01]  /*3340*/  FADD.FTZ R35, R20, R15 ;  /* 0x0000000f14237221 */ /* 0x000fe20000010000 */
[----:B---3--:R-:W-:Y:S02]  /*3350*/  F2FP.F16.F32.PACK_AB R158, R13, R24 ;  /* 0x000000180d9e723e */ /* 0x008fe400000000ff */
[----:B0-----:R-:W-:Y:S01]  /*3360*/  @P4 SHF.R.U32.HI R26, RZ, R37, R30 ;  /* 0x00000025ff1a4219 */ /* 0x001fe2000001161e */
[----:B------:R-:W-:Y:S01]  /*3370*/  FADD.FTZ R37, R159, R6 ;  /* 0x000000069f257221 */ /* 0x000fe20000010000 */
[----:B------:R-:W0:Y:S01]  /*3380*/  MUFU.EX2 R32, R32 ;  /* 0x0000002000207308 */ /* 0x000e220000000800 */
[----:B------:R-:W-:Y:S01]  /*3390*/  FADD.FTZ R6, R24, R35 ;  /* 0x0000002318067221 */ /* 0x000fe20000010000 */
[C---:B------:R-:W-:Y:S01]  /*33a0*/  F2FP.F16.F32.PACK_AB R159, R68.reuse, R159 ;  /* 0x0000009f449f723e */ /* 0x040fe200000000ff */
[----:B------:R-:W-:Y:S02]  /*33b0*/  IMAD.IADD R39, R39, 0x1, R26 ;  /* 0x0000000127277824 */ /* 0x000fe400078e021a */
[----:B------:R-:W-:Y:S01]  /*33c0*/  FADD.FTZ R26, R68, R37 ;  /* 0x00000025441a7221 */ /* 0x000fe20000010000 */
[----:B------:R-:W-:Y:S01]  /*33d0*/  FADD.FTZ R35, R13, R6 ;  /* 0x000000060d237221 */ /* 0x000fe20000010000 */
[----:B------:R-:W-:Y:S01]  /*33e0*/  CS2R R68, SRZ ;  /* 0x0000000000447805 */ /* 0x000fe2000001ff00 */
[----:B------:R-:W-:Y:S01]  /*33f0*/  IMAD.HI R39, R39, 0x2aaaaaab, RZ ;  /* 0x2aaaaaab27277827 */ /* 0x000fe200078e02ff */
[----:B------:R-:W2:Y:S03]  /*3400*/  MUFU.EX2 R25, R34 ;  /* 0x0000002200197308 */ /* 0x000ea60000000800 */
[----:B------:R-:W-:Y:S01]  /*3410*/  FADD.FTZ R37, R153, R26 ;  /* 0x0000001a99257221 */ /* 0x000fe20000010000 */
[----:B-1----:R-:W-:Y:S01]  /*3420*/  FADD.FTZ R0, R28, R35 ;  /* 0x000000231c007221 */ /* 0x002fe20000010000 */
[----:B------:R-:W-:-:S02]  /*3430*/  F2FP.F16.F32.PACK_AB R152, R21, R28 ;  /* 0x0000001c1598723e */ /* 0x000fc400000000ff */
[----:B------:R-:W-:Y:S01]  /*3440*/  FADD.FTZ R37, R74, R37 ;  /* 0x000000254a257221 */ /* 0x000fe20000010000 */
[----:B------:R-:W-:Y:S01]  /*3450*/  FADD.FTZ R35, R21, R0 ;  /* 0x0000000015237221 */ /* 0x000fe20000010000 */
[----:B------:R-:W-:Y:S01]  /*3460*/  SHF.R.U32.HI R26, RZ, 0x1f, R39 ;  /* 0x0000001fff1a7819 */ /* 0x000fe20000011627 */
[----:B------:R-:W1:Y:S01]  /*3470*/  MUFU.EX2 R36, R36 ;  /* 0x0000002400247308 */ /* 0x000e620000000800 */
[----:B------:R-:W-:Y:S01]  /*3480*/  FADD.FTZ R6, R76, R37 ;  /* 0x000000254c067221 */ /* 0x000fe20000010000 */
[----:B0-----:R-:W-:Y:S01]  /*3490*/  FADD.FTZ R0, R32, R35 ;  /* 0x0000002320007221 */ /* 0x001fe20000010000 */
[----:B------:R-:W-:Y:S02]  /*34a0*/  LEA.HI.SX32 R26, R39, R26, 0x1c ;  /* 0x0000001a271a7211 */ /* 0x000fe400078fe2ff */
[----:B------:R-:W-:Y:S01]  /*34b0*/  FADD.FTZ R37, R155, R6 ;  /* 0x000000069b257221 */ /* 0x000fe20000010000 */
[----:B------:R-:W-:Y:S02]  /*34c0*/  F2FP.F16.F32.PACK_AB R153, R74, R153 ;  /* 0x000000994a99723e */ /* 0x000fe400000000ff */
[----:B------:R-:W-:Y:S01]  /*34d0*/  CS2R R74, SRZ ;  /* 0x00000000004a7805 */ /* 0x000fe2000001ff00 */
[----:B------:R-:W0:Y:S01]  /*34e0*/  MUFU.EX2 R27, R38 ;  /* 0x00000026001b7308 */ /* 0x000e220000000800 */
[----:B--2---:R-:W-:Y:S01]  /*34f0*/  FADD.FTZ R35, R25, R0 ;  /* 0x0000000019237221 */ /* 0x004fe20000010000 */
[----:B------:R-:W-:Y:S01]  /*3500*/  FADD.FTZ R6, R80, R37 ;  /* 0x0000002550067221 */ /* 0x000fe20000010000 */
[----:B------:R-:W-:-:S02]  /*3510*/  VIMNMX R12, RZ, R26, !PT ;  /* 0x0000001aff0c7248 */ /* 0x000fc40007fe0100 */
[----:B------:R-:W-:Y:S02]  /*3520*/  F2FP.F16.F32.PACK_AB R155, R155, R76 ;  /* 0x0000004c9b9b723e */ /* 0x000fe400000000ff */
[----:B------:R-:W-:Y:S02]  /*3530*/  CS2R R76, SRZ ;  /* 0x00000000004c7805 */ /* 0x000fe4000001ff00 */
[----:B------:R-:W-:Y:S01]  /*3540*/  F2FP.F16.F32.PACK_AB R154, R25, R32 ;  /* 0x00000020199a723e */ /* 0x000fe200000000ff */
[----:B------:R-:W2:Y:S01]  /*3550*/  MUFU.EX2 R40, R40 ;  /* 0x0000002800287308 */ /* 0x000ea20000000800 */
[----:B-1----:R-:W-:Y:S01]  /*3560*/  FADD.FTZ R0, R36, R35 ;  /* 0x0000002324007221 */ /* 0x002fe20000010000 */
[C---:B------:R-:W-:Y:S01]  /*3570*/  FADD.FTZ R35, R149.reuse, R6 ;  /* 0x0000000695237221 */ /* 0x040fe20000010000 */
[----:B------:R-:W-:Y:S02]  /*3580*/  F2FP.F16.F32.PACK_AB R149, R149, R80 ;  /* 0x000000509595723e */ /* 0x000fe400000000ff */
[----:B------:R-:W-:-:S02]  /*3590*/  CS2R R80, SRZ ;  /* 0x0000000000507805 */ /* 0x000fc4000001ff00 */
[----:B------:R-:W-:Y:S01]  /*35a0*/  CS2R R24, SRZ ;  /* 0x0000000000187805 */ /* 0x000fe2000001ff00 */
[----:B------:R-:W-:Y:S01]  /*35b0*/  FADD.FTZ R6, R84, R35 ;  /* 0x0000002354067221 */ /* 0x000fe20000010000 */
[----:B------:R1:W3:Y:S01]  /*35c0*/  MUFU.EX2 R29, R42 ;  /* 0x0000002a001d7308 */ /* 0x0002e20000000800 */
[C---:B0-----:R-:W-:Y:S01]  /*35d0*/  FADD.FTZ R37, R27.reuse, R0 ;  /* 0x000000001b257221 */ /* 0x041fe20000010000 */
[----:B------:R-:W-:Y:S02]  /*35e0*/  F2FP.F16.F32.PACK_AB R148, R27, R36 ;  /* 0x000000241b94723e */ /* 0x000fe400000000ff */
[----:B------:R-:W-:-:S04]  /*35f0*/  CS2R R26, SRZ ;  /* 0x00000000001a7805 */ /* 0x000fc8000001ff00 */
[----:B------:R-:W0:Y:S01]  /*3600*/  MUFU.EX2 R88, R88 ;  /* 0x0000005800587308 */ /* 0x000e220000000800 */
[----:B--2---:R-:W-:Y:S01]  /*3610*/  FADD.FTZ R0, R40, R37 ;  /* 0x0000002528007221 */ /* 0x004fe20000010000 */
[C---:B------:R-:W-:Y:S01]  /*3620*/  FADD.FTZ R37, R151.reuse, R6 ;  /* 0x0000000697257221 */ /* 0x040fe20000010000 */
[----:B------:R-:W-:Y:S02]  /*3630*/  F2FP.F16.F32.PACK_AB R151, R151, R84 ;  /* 0x000000549797723e */ /* 0x000fe400000000ff */
[----:B------:R-:W-:Y:S02]  /*3640*/  CS2R R84, SRZ ;  /* 0x0000000000547805 */ /* 0x000fe4000001ff00 */
[----:B-1----:R-:W-:Y:S01]  /*3650*/  CS2R R42, SRZ ;  /* 0x00000000002a7805 */ /* 0x002fe2000001ff00 */
[----:B------:R-:W1:Y:S01]  /*3660*/  MUFU.EX2 R44, R44 ;  /* 0x0000002c002c7308 */ /* 0x000e620000000800 */
[C---:B---3--:R-:W-:Y:S01]  /*3670*/  FADD.FTZ R11, R29.reuse, R0 ;  /* 0x000000001d0b7221 */ /* 0x048fe20000010000 */
[----:B------:R-:W-:-:S02]  /*3680*/  F2FP.F16.F32.PACK_AB R150, R29, R40 ;  /* 0x000000281d96723e */ /* 0x000fc400000000ff */
[----:B------:R-:W-:Y:S02]  /*3690*/  CS2R R40, SRZ ;  /* 0x0000000000287805 */ /* 0x000fe4000001ff00 */
[----:B------:R-:W-:Y:S02]  /*36a0*/  CS2R R28, SRZ ;  /* 0x00000000001c7805 */ /* 0x000fe4000001ff00 */
[----:B------:R-:W2:Y:S01]  /*36b0*/  MUFU.EX2 R145, R90 ;  /* 0x0000005a00917308 */ /* 0x000ea20000000800 */
[----:B0-----:R-:W-:-:S07]  /*36c0*/  FADD.FTZ R6, R88, R37 ;  /* 0x0000002558067221 */ /* 0x001fce0000010000 */
[----:B------:R0:W3:Y:S01]  /*36d0*/  MUFU.EX2 R31, R46 ;  /* 0x0000002e001f7308 */ /* 0x0000e20000000800 */
[----:B-1----:R-:W-:-:S07]  /*36e0*/  FADD.FTZ R0, R44, R11 ;  /* 0x0000000b2c007221 */ /* 0x002fce0000010000 */
[----:B------:R-:W1:Y:S01]  /*36f0*/  MUFU.EX2 R92, R92 ;  /* 0x0000005c005c7308 */ /* 0x000e620000000800 */
[C---:B--2---:R-:W-:Y:S01]  /*3700*/  FADD.FTZ R11, R145.reuse, R6 ;  /* 0x00000006910b7221 */ /* 0x044fe20000010000 */
[----:B------:R-:W-:Y:S02]  /*3710*/  F2FP.F16.F32.PACK_AB R145, R145, R88 ;  /* 0x000000589191723e */ /* 0x000fe400000000ff */
[----:B0-----:R-:W-:-:S04]  /*3720*/  CS2R R46, SRZ ;  /* 0x00000000002e7805 */ /* 0x001fc8000001ff00 */
[----:B------:R-:W0:Y:S01]  /*3730*/  MUFU.EX2 R48, R48 ;  /* 0x0000003000307308 */ /* 0x000e220000000800 */
[C---:B---3--:R-:W-:Y:S01]  /*3740*/  FADD.FTZ R37, R31.reuse, R0 ;  /* 0x000000001f257221 */ /* 0x048fe20000010000 */
[----:B------:R-:W-:Y:S02]  /*3750*/  F2FP.F16.F32.PACK_AB R144, R31, R44 ;  /* 0x0000002c1f90723e */ /* 0x000fe400000000ff */
[----:B------:R-:W-:Y:S02]  /*3760*/  CS2R R44, SRZ ;  /* 0x00000000002c7805 */ /* 0x000fe4000001ff00 */
[----:B------:R-:W-:Y:S02]  /*3770*/  CS2R R30, SRZ ;  /* 0x00000000001e7805 */ /* 0x000fe4000001ff00 */
[----:B------:R-:W2:Y:S01]  /*3780*/  MUFU.EX2 R147, R94 ;  /* 0x0000005e00937308 */ /* 0x000ea20000000800 */
[----:B-1----:R-:W-:-:S07]  /*3790*/  FADD.FTZ R6, R92, R11 ;  /* 0x0000000b5c067221 */ /* 0x002fce0000010000 */
[----:B------:R1:W3:Y:S01]  /*37a0*/  MUFU.EX2 R7, R50 ;  /* 0x0000003200077308 */ /* 0x0002e20000000800 */
[----:B0-----:R-:W-:-:S07]  /*37b0*/  FADD.FTZ R0, R48, R37 ;  /* 0x0000002530007221 */ /* 0x001fce0000010000 */
[----:B------:R-:W0:Y:S01]  /*37c0*/  MUFU.EX2 R96, R96 ;  /* 0x0000006000607308 */ /* 0x000e220000000800 */
[C---:B--2---:R-:W-:Y:S01]  /*37d0*/  FADD.FTZ R39, R147.reuse, R6 ;  /* 0x0000000693277221 */ /* 0x044fe20000010000 */
[----:B------:R-:W-:Y:S02]  /*37e0*/  F2FP.F16.F32.PACK_AB R147, R147, R92 ;  /* 0x0000005c9393723e */ /* 0x000fe400000000ff */
[----:B-1----:R-:W-:-:S04]  /*37f0*/  CS2R R50, SRZ ;  /* 0x0000000000327805 */ /* 0x002fc8000001ff00 */
[----:B------:R-:W1:Y:S01]  /*3800*/  MUFU.EX2 R52, R52 ;  /* 0x0000003400347308 */ /* 0x000e620000000800 */
[C---:B---3--:R-:W-:Y:S01]  /*3810*/  FADD.FTZ R37, R7.reuse, R0 ;  /* 0x0000000007257221 */ /* 0x048fe20000010000 */
[----:B------:R-:W-:Y:S02]  /*3820*/  F2FP.F16.F32.PACK_AB R146, R7, R48 ;  /* 0x000000300792723e */ /* 0x000fe400000000ff */
[----:B------:R-:W-:-:S04]  /*3830*/  CS2R R48, SRZ ;  /* 0x0000000000307805 */ /* 0x000fc8000001ff00 */
[----:B------:R-:W2:Y:S01]  /*3840*/  MUFU.EX2 R141, R98 ;  /* 0x00000062008d7308 */ /* 0x000ea20000000800 */
[----:B0-----:R-:W-:Y:S01]  /*3850*/  FADD.FTZ R6, R96, R39 ;  /* 0x0000002760067221 */ /* 0x001fe20000010000 */
[----:B------:R-:W-:-:S06]  /*3860*/  CS2R R38, SRZ ;  /* 0x0000000000267805 */ /* 0x000fcc000001ff00 */
        /* <DEDUP_REMOVED lines=12> */
[----:B-1----:R-:W-:Y:S01]  /*3930*/  FADD.FTZ R6, R100, R37 ;  /* 0x0000002564067221 */ /* 0x002fe20000010000 */
[----:B------:R-:W-:-:S06]  /*3940*/  CS2R R36, SRZ ;  /* 0x0000000000247805 */ /* 0x000fcc000001ff00 */
        /* <DEDUP_REMOVED lines=9> */
[----:B------:R-:W-:Y:S02]  /*39e0*/  CS2R R56, SRZ ;  /* 0x0000000000387805 */ /* 0x000fe4000001ff00 */
[----:B------:R-:W-:Y:S02]  /*39f0*/  CS2R R34, SRZ ;  /* 0x0000000000227805 */ /* 0x000fe4000001ff00 */
[----:B------:R-:W2:Y:S01]  /*3a00*/  MUFU.EX2 R137, R104 ;  /* 0x0000006800897308 */ /* 0x000ea20000000800 */
[----:B0-----:R-:W-:-:S07]  /*3a10*/  FADD.FTZ R6, R70, R21 ;  /* 0x0000001546067221 */ /* 0x001fce0000010000 */
[----:B------:R-:W0:Y:S01]  /*3a20*/  MUFU.EX2 R106, R106 ;  /* 0x0000006a006a7308 */ /* 0x000e220000000800 */
[----:B-1----:R-:W-:-:S07]  /*3a30*/  FADD.FTZ R0, R60, R15 ;  /* 0x0000000f3c007221 */ /* 0x002fce0000010000 */
[----:B------:R1:W3:Y:S01]  /*3a40*/  MUFU.EX2 R11, R62 ;  /* 0x0000003e000b7308 */ /* 0x0002e20000000800 */
[C---:B--2---:R-:W-:Y:S01]  /*3a50*/  FADD.FTZ R15, R137.reuse, R6 ;  /* 0x00000006890f7221 */ /* 0x044fe20000010000 */
[----:B------:R-:W-:Y:S02]  /*3a60*/  F2FP.F16.F32.PACK_AB R137, R137, R70 ;  /* 0x000000468989723e */ /* 0x000fe400000000ff */
[----:B------:R-:W-:-:S04]  /*3a70*/  CS2R R70, SRZ ;  /* 0x0000000000467805 */ /* 0x000fc8000001ff00 */
[----:B------:R-:W2:Y:S01]  /*3a80*/  MUFU.EX2 R64, R64 ;  /* 0x0000004000407308 */ /* 0x000ea20000000800 */
[----:B0-----:R-:W-:Y:S01]  /*3a90*/  FADD.FTZ R6, R106, R15 ;  /* 0x0000000f6a067221 */ /* 0x001fe20000010000 */
[----:B------:R-:W-:Y:S02]  /*3aa0*/  IADD3 R15, R72, -0x2, RZ ;  /* 0xfffffffe480f7810 */ /* 0x000fe40007ffe0ff */
[----:B------:R-:W-:Y:S02]  /*3ab0*/  CS2R R72, SRZ ;  /* 0x0000000000487805 */ /* 0x000fe4000001ff00 */
[----:B-1----:R-:W-:Y:S02]  /*3ac0*/  CS2R R62, SRZ ;  /* 0x00000000003e7805 */ /* 0x002fe4000001ff00 */
[----:B------:R-:W-:Y:S01]  /*3ad0*/  ISETP.GE.AND P1, PT, R15, R12, PT ;  /* 0x0000000c0f00720c */ /* 0x000fe20003f26270 */
[----:B------:R0:W1:Y:S01]  /*3ae0*/  MUFU.EX2 R13, R66 ;  /* 0x00000042000d7308 */ /* 0x0000620000000800 */
[C---:B---3--:R-:W-:Y:S01]  /*3af0*/  FADD.FTZ R7, R11.reuse, R0 ;  /* 0x000000000b077221 */ /* 0x048fe20000010000 */
[----:B------:R-:W-:-:S02]  /*3b00*/  F2FP.F16.F32.PACK_AB R136, R11, R60 ;  /* 0x0000003c0b88723e */ /* 0x000fc400000000ff */
[----:B------:R-:W-:-:S04]  /*3b10*/  CS2R R60, SRZ ;  /* 0x00000000003c7805 */ /* 0x000fc8000001ff00 */
[----:B------:R3:W4:Y:S01]  /*3b20*/  MUFU.EX2 R139, R8 ;  /* 0x00000008008b7308 */ /* 0x0007220000000800 */
[----:B--2---:R-:W-:Y:S01]  /*3b30*/  FADD.FTZ R0, R64, R7 ;  /* 0x0000000740007221 */ /* 0x004fe20000010000 */
[----:B0-----:R-:W-:-:S03]  /*3b40*/  CS2R R66, SRZ ;  /* 0x0000000000427805 */ /* 0x001fc6000001ff00 */
[C---:B-1----:R-:W-:Y:S01]  /*3b50*/  FADD.FTZ R7, R13.reuse, R0 ;  /* 0x000000000d077221 */ /* 0x042fe20000010000 */
[----:B------:R-:W-:Y:S01]  /*3b60*/  F2FP.F16.F32.PACK_AB R138, R13, R64 ;  /* 0x000000400d8a723e */ /* 0x000fe200000000ff */
[----:B------:R-:W-:Y:S01]  /*3b70*/  IMAD.MOV.U32 R0, RZ, RZ, 0x3f800000 ;  /* 0x3f800000ff007424 */ /* 0x000fe200078e00ff */
[----:B------:R-:W-:Y:S01]  /*3b80*/  CS2R R64, SRZ ;  /* 0x0000000000407805 */ /* 0x000fe2000001ff00 */
[----:B---3--:R-:W-:Y:S02]  /*3b90*/  IMAD.MOV.U32 R8, RZ, RZ, 0x3f800000 ;  /* 0x3f800000ff087424 */ /* 0x008fe400078e00ff */
[C---:B----4-:R-:W-:Y:S01]  /*3ba0*/  FADD.FTZ R6, R139.reuse, R6 ;  /* 0x000000068b067221 */ /* 0x050fe20000010000 */
[----:B------:R-:W-:Y:S01]  /*3bb0*/  F2FP.F16.F32.PACK_AB R139, R139, R106 ;  /* 0x0000006a8b8b723e */ /* 0x000fe200000000ff */
[----:B------:R-:W-:Y:S06]  /*3bc0*/  @!P1 BRA `(.L_x_2202) ;  /* 0x0000002800909947 */ /* 0x000fec0003800000 */
[----:B------:R-:W-:Y:S01]  /*3bd0*/  IMAD.MOV.U32 R11, RZ, RZ, R14 ;  /* 0x000000ffff0b7224 */ /* 0x000fe200078e000e */
[----:B------:R-:W-:Y:S01]  /*3be0*/  MOV R13, R10 ;  /* 0x0000000a000d7202 */ /* 0x000fe20000000f00 */
[----:B------:R-:W-:Y:S01]  /*3bf0*/  IMAD.MOV.U32 R0, RZ, RZ, 0x3f800000 ;  /* 0x3f800000ff007424 */ /* 0x000fe200078e00ff */
[----:B------:R-:W-:Y:S01]  /*3c00*/  UMOV UR4, UR38 ;  /* 0x0000002600047c82 */ /* 0x000fe20008000000 */
[----:B------:R-:W-:Y:S01]  /*3c10*/  IMAD.MOV.U32 R87, RZ, RZ, RZ ;  /* 0x000000ffff577224 */ /* 0x000fe200078e00ff */
[----:B------:R-:W-:Y:S01]  /*3c20*/  UMOV UR5, UR39 ;  /* 0x0000002700057c82 */ /* 0x000fe20008000000 */
[----:B------:R-:W-:Y:S01]  /*3c30*/  ULDC UR11, c[0x0][0x288] ;  /* 0x0000a200000b7ab9 */ /* 0x000fe20000000800 */
[----:B------:R-:W-:-:S05]  /*3c40*/  ULDC UR6, c[0x0][0x9d8] ;  /* 0x0002760000067ab9 */ /* 0x000fca0000000800 */
.L_x_2213:
[----:B------:R-:W-:-:S04]  /*3c50*/  UISETP.NE.AND UP0, UPT, UR5, 0x1, UPT ;  /* 0x000000010500788c */ /* 0x000fc8000bf05270 */
[----:B------:R-:W-:-:S04]  /*3c60*/  USEL UR38, URZ, 0x1, UP0 ;  /* 0x000000013f267887 */ /* 0x000fc80008000000 */
[----:B------:R-:W-:Y:S01]  /*3c70*/  ULOP3.LUT UR38, UR4, UR38, URZ, 0x3c, !UPT ;  /* 0x0000002604267292 */ /* 0x000fe2000f8e3c3f */
[----:B------:R-:W-:Y:S11]  /*3c80*/  @!P0 BRA `(.L_x_2203) ;  /* 0x0000000000048947 */ /* 0x000ff60003800000 */
[----:B------:R-:W-:Y:S01]  /*3c90*/  BPT.TRAP 0x1 ;  /* 0x000000040000795c */ /* 0x000fe20000300000 */
.L_x_2203:
        /* <DEDUP_REMOVED lines=9> */
.L_x_2204:
[----:B-1----:R-:W-:Y:S05]  /*3d30*/  @P1 BRA `(.L_x_2205) ;  /* 0x0000000000081947 */ /* 0x002fea0003800000 */
[----:B------:R-:W1:Y:S02]  /*3d40*/  SYNCS.PHASECHK.TRANS64.TRYWAIT P1, [UR7+0x2a830], R9 ;  /* 0x02a83009ff0075a7 */ /* 0x000e640008020147 */
[----:B-1----:R-:W-:Y:S05]  /*3d50*/  @!P1 BRA `(.L_x_2206) ;  /* 0x000000b400b49947 */ /* 0x002fea0003800000 */
.L_x_2205:
        /* <DEDUP_REMOVED lines=143> */
.L_x_2207:
[----:B------:R-:W-:Y:S01]  /*4650*/  ULEA UR10, UR5, UR40, 0x3 ;  /* 0x00000028050a7291 */ /* 0x000fe2000f8e183f */
[----:B------:R-:W-:-:S04]  /*4660*/  MOV R0, UR4 ;  /* 0x0000000400007c02 */ /* 0x000fc80008000f00 */
[----:B------:R-:W-:-:S04]  /*4670*/  SHF.L.U32 R0, R0, 0x1f, RZ ;  /* 0x0000001f00007819 */ /* 0x000fc800000006ff */
[----:B------:R2:W3:Y:S01]  /*4680*/  SYNCS.PHASECHK.TRANS64.TRYWAIT P1, [UR10+0x2a850], R0 ;  /* 0x02a85000ff0075a7 */ /* 0x0004e2000802014a */
[----:B------:R-:W-:Y:S05]  /*4690*/  @!P0 BRA `(.L_x_2208) ;  /* 0x0000000000048947 */ /* 0x000fea0003800000 */
[----:B------:R-:W-:Y:S01]  /*46a0*/  BPT.TRAP 0x1 ;  /* 0x000000040000795c */ /* 0x000fe20000300000 */
.L_x_2208:
[----:B---3--:R-:W-:Y:S05]  /*46b0*/  @P1 BRA `(.L_x_2209) ;  /* 0x0000000000081947 */ /* 0x008fea0003800000 */
[----:B------:R-:W3:Y:S02]  /*46c0*/  SYNCS.PHASECHK.TRANS64.TRYWAIT P1, [UR10+0x2a850], R0 ;  /* 0x02a85000ff0075a7 */ /* 0x000ee4000802014a */
[----:B---3--:R-:W-:Y:S05]  /*46d0*/  @!P1 BRA `(.L_x_2210) ;  /* 0x000000ac006c9947 */ /* 0x008fea0003800000 */
.L_x_2209:
        /* <DEDUP_REMOVED lines=38> */
.L_x_2211:
[----:B------:R-:W-:Y:S01]  /*4940*/  ISETP.NE.AND P1, PT, R171, 0x1, PT ;  /* 0x00000001ab00780c */ /* 0x000fe20003f25270 */
[----:B------:R-:W-:Y:S01]  /*4950*/  FMUL.FTZ R20, R94, UR6 ;  /* 0x000000065e147c20 */ /* 0x000fe20008410000 */
[----:B-1----:R-:W-:Y:S02]  /*4960*/  IMAD.IADD R10, R19, 0x1, R16 ;  /* 0x00000001130a7824 */ /* 0x002fe400078e0210 */
[----:B0-2---:R-:W-:Y:S01]  /*4970*/  FMUL.FTZ R0, R90, UR6 ;  /* 0x000000065a007c20 */ /* 0x005fe20008410000 */
[----:B------:R-:W-:Y:S01]  /*4980*/  FMUL.FTZ R90, R102, UR6 ;  /* 0x00000006665a7c20 */ /* 0x000fe20008410000 */
[----:B------:R-:W-:Y:S01]  /*4990*/  FMUL.FTZ R92, R92, UR6 ;  /* 0x000000065c5c7c20 */ /* 0x000fe20008410000 */
[----:B------:R-:W0:Y:S01]  /*49a0*/  LDC R102, c[0x0][0x2f0] ;  /* 0x0000bc00ff667b82 */ /* 0x000e220000000800 */
[----:B------:R-:W-:Y:S01]  /*49b0*/  FMUL.FTZ R88, R88, UR6 ;  /* 0x0000000658587c20 */ /* 0x000fe20008410000 */
[----:B------:R-:W-:Y:S01]  /*49c0*/  FMUL.FTZ R97, R97, UR6 ;  /* 0x0000000661617c20 */ /* 0x000fe20008410000 */
[----:B------:R1:W-:Y:S01]  /*49d0*/  MUFU.TANH R146, R92 ;  /* 0x0000005c00927308 */ /* 0x0003e20000002400 */
[----:B------:R-:W-:Y:S01]  /*49e0*/  FMUL.FTZ R89, R89, UR6 ;  /* 0x0000000659597c20 */ /* 0x000fe20008410000 */
[----:B------:R-:W-:Y:S01]  /*49f0*/  FMUL.FTZ R93, R93, UR6 ;  /* 0x000000065d5d7c20 */ /* 0x000fe20008410000 */
[----:B------:R-:W-:Y:S01]  /*4a00*/  FMUL.FTZ R21, R99, UR6 ;  /* 0x0000000663157c20 */ /* 0x000fe20008410000 */
[----:B------:R-:W-:Y:S01]  /*4a10*/  FMUL.FTZ R96, R96, UR6 ;  /* 0x0000000660607c20 */ /* 0x000fe20008410000 */
[----:B------:R-:W2:Y:S01]  /*4a20*/  @P1 LDC R9, c[0x0][0x44c] ;  /* 0x00011300ff091b82 */ /* 0x000ea20000000800 */
[----:B------:R-:W-:Y:S01]  /*4a30*/  FMUL.FTZ R100, R100, UR6 ;  /* 0x0000000664647c20 */ /* 0x000fe20008410000 */
[----:B------:R-:W-:Y:S01]  /*4a40*/  FMUL.FTZ R101, R101, UR6 ;  /* 0x0000000665657c20 */ /* 0x000fe20008410000 */
[----:B------:R3:W4:Y:S01]  /*4a50*/  MUFU.TANH R150, R88 ;  /* 0x0000005800967308 */ /* 0x0007220000002400 */
[----:B-1----:R-:W-:Y:S01]  /*4a60*/  FMUL.FTZ R92, R106, UR6 ;  /* 0x000000066a5c7c20 */ /* 0x002fe20008410000 */
[----:B------:R-:W-:-:S02]  /*4a70*/  IMAD.MOV.U32 R106, RZ, RZ, -0x60 ;  /* 0xffffffa0ff6a7424 */ /* 0x000fc400078e00ff */
[----:B------:R-:W-:Y:S01]  /*4a80*/  FMUL.FTZ R104, R104, UR6 ;  /* 0x0000000668687c20 */ /* 0x000fe20008410000 */
[----:B------:R-:W-:Y:S01]  /*4a90*/  FMUL.FTZ R105, R105, UR6 ;  /* 0x0000000669697c20 */ /* 0x000fe20008410000 */
[----:B------:R-:W1:Y:S01]  /*4aa0*/  @P1 LDC R94, c[0x0][0x450] ;  /* 0x00011400ff5e1b82 */ /* 0x000e620000000800 */
[----:B------:R-:W-:Y:S01]  /*4ab0*/  FMUL.FTZ R108, R108, UR6 ;  /* 0x000000066c6c7c20 */ /* 0x000fe20008410000 */
[----:B------:R-:W-:Y:S01]  /*4ac0*/  FMUL.FTZ R109, R109, UR6 ;  /* 0x000000066d6d7c20 */ /* 0x000fe20008410000 */
[----:B------:R-:W-:Y:S01]  /*4ad0*/  MUFU.TANH R140, R97 ;  /* 0x00000061008c7308 */ /* 0x000fe20000002400 */
[----:B---3--:R-:W-:Y:S01]  /*4ae0*/  FMUL.FTZ R88, R98, UR6 ;  /* 0x0000000662587c20 */ /* 0x008fe20008410000 */
[----:B------:R-:W-:Y:S01]  /*4af0*/  FMUL.FTZ R112, R112, UR6 ;  /* 0x0000000670707c20 */ /* 0x000fe20008410000 */
[----:B------:R-:W-:Y:S01]  /*4b00*/  FMUL.FTZ R113, R113, UR6 ;  /* 0x0000000671717c20 */ /* 0x000fe20008410000 */
[----:B------:R-:W-:Y:S01]  /*4b10*/  FMUL.FTZ R116, R116, UR6 ;  /* 0x0000000674747c20 */ /* 0x000fe20008410000 */
[----:B------:R-:W-:Y:S01]  /*4b20*/  FMUL.FTZ R117, R117, UR6 ;  /* 0x0000000675757c20 */ /* 0x000fe20008410000 */
[----:B------:R-:W-:Y:S01]  /*4b30*/  FMUL.FTZ R120, R120, UR6 ;  /* 0x0000000678787c20 */ /* 0x000fe20008410000 */
[----:B------:R-:W-:Y:S01]  /*4b40*/  FMUL.FTZ R121, R121, UR6 ;  /* 0x0000000679797c20 */ /* 0x000fe20008410000 */
[----:B------:R3:W5:Y:S01]  /*4b50*/  MUFU.TANH R148, R89 ;  /* 0x0000005900947308 */ /* 0x0007620000002400 */
[----:B------:R-:W-:Y:S01]  /*4b60*/  FMUL.FTZ R124, R124, UR6 ;  /* 0x000000067c7c7c20 */ /* 0x000fe20008410000 */
[----:B------:R-:W-:Y:S01]  /*4b70*/  FMUL.FTZ R125, R125, UR6 ;  /* 0x000000067d7d7c20 */ /* 0x000fe20008410000 */
[----:B------:R-:W-:Y:S01]  /*4b80*/  FMUL.FTZ R128, R128, UR6 ;  /* 0x0000000680807c20 */ /* 0x000fe20008410000 */
[----:B------:R-:W-:Y:S01]  /*4b90*/  FMUL.FTZ R129, R129, UR6 ;  /* 0x0000000681817c20 */ /* 0x000fe20008410000 */
[----:B--2---:R-:W-:-:S04]  /*4ba0*/  @P1 IMAD.HI.U32 R9, R10, R9, RZ ;  /* 0x000000090a091227 */ /* 0x004fc800078e00ff */
[----:B------:R-:W-:Y:S01]  /*4bb0*/  FMUL.FTZ R132, R132, UR6 ;  /* 0x0000000684847c20 */ /* 0x000fe20008410000 */
[----:B------:R-:W-:Y:S01]  /*4bc0*/  FMUL.FTZ R133, R133, UR6 ;  /* 0x0000000685857c20 */ /* 0x000fe20008410000 */
[----:B------:R2:W5:Y:S01]  /*4bd0*/  MUFU.TANH R144, R93 ;  /* 0x0000005d00907308 */ /* 0x0005620000002400 */
[----:B------:R-:W-:Y:S01]  /*4be0*/  FMUL.FTZ R8, R91, UR6 ;  /* 0x000000065b087c20 */ /* 0x000fe20008410000 */
[----:B------:R-:W-:Y:S01]  /*4bf0*/  FMUL.FTZ R14, R95, UR6 ;  /* 0x000000065f0e7c20 */ /* 0x000fe20008410000 */
[----:B---3--:R-:W-:Y:S01]  /*4c00*/  FMUL.FTZ R89, R103, UR6 ;  /* 0x0000000667597c20 */ /* 0x008fe20008410000 */
[----:B------:R-:W-:Y:S01]  /*4c10*/  FMUL.FTZ R118, R118, UR6 ;  /* 0x0000000676767c20 */ /* 0x000fe20008410000 */
[----:B-1----:R-:W-:Y:S01]  /*4c20*/  @P1 SHF.R.U32.HI R10, RZ, R94, R9 ;  /* 0x0000005eff0a1219 */ /* 0x002fe20000011609 */
[----:B------:R-:W-:Y:S02]  /*4c30*/  IMAD R9, R15, R106, 0x1 ;  /* 0x000000010f097424 */ /* 0x000fe400078e026a */
[----:B------:R-:W-:Y:S01]  /*4c40*/  FMUL.FTZ R91, R107, UR6 ;  /* 0x000000066b5b7c20 */ /* 0x000fe20008410000 */
[----:B------:R-:W1:Y:S01]  /*4c50*/  MUFU.TANH R96, R96 ;  /* 0x0000006000607308 */ /* 0x000e620000002400 */
[----:B--2---:R-:W-:Y:S01]  /*4c60*/  FMUL.FTZ R93, R110, UR6 ;  /* 0x000000066e5d7c20 */ /* 0x004fe20008410000 */
[----:B------:R-:W2:Y:S01]  /*4c70*/  SHFL.IDX PT, R94, R10, RZ, 0x1c1f ;  /* 0x001c1fff0a5e7589 */ /* 0x000ea200000e0000 */
[----:B------:R-:W-:-:S02]  /*4c80*/  IMAD R9, R18, -0x2, R9 ;  /* 0xfffffffe12097824 */ /* 0x000fc400078e0209 */
[----:B------:R-:W-:Y:S01]  /*4c90*/  FMUL.FTZ R122, R122, UR6 ;  /* 0x000000067a7a7c20 */ /* 0x000fe20008410000 */
[----:B------:R-:W-:Y:S01]  /*4ca0*/  FMUL.FTZ R95, R111, UR6 ;  /* 0x000000066f5f7c20 */ /* 0x000fe20008410000 */
[----:B------:R-:W3:Y:S01]  /*4cb0*/  SHFL.IDX PT, R10, R10, 0x1, 0x1c1f ;  /* 0x003c1f000a0a7f89 */ /* 0x000ee200000e0000 */
[----:B0-----:R-:W-:Y:S01]  /*4cc0*/  IMAD R97, R102, UR42, R9 ;  /* 0x0000002a66617c24 */ /* 0x001fe2000f8e0209 */
        /* <DEDUP_REMOVED lines=11> */
[----:B------:R-:W-:-:S04]  /*4d80*/  UIADD3 UR7, UR7, 0x2a840, URZ ;  /* 0x0002a84007077890 */ /* 0x000fc8000fffe03f */
[----:B------:R-:W-:Y:S01]  /*4d90*/  UPRMT UR7, UR43, 0x654, UR7 ;  /* 0x000006542b077896 */ /* 0x000fe20008000007 */
[----:B------:R-:W3:Y:S01]  /*4da0*/  MUFU.TANH R104, R104 ;  /* 0x0000006800687308 */ /* 0x000ee20000002400 */
[----:B--2---:R-:W-:-:S04]  /*4db0*/  IADD3 R99, R94, -UR11, R97 ;  /* 0x8000000b5e637c10 */ /* 0x004fc8000fffe061 */
[C---:B------:R-:W-:Y:S02]  /*4dc0*/  ISETP.GT.AND P1, PT, R99.reuse, RZ, PT ;  /* 0x000000ff6300720c */ /* 0x040fe40003f24270 */
[C---:B------:R-:W-:Y:S01]  /*4dd0*/  ISETP.GT.AND P2, PT, R99.reuse, 0x1, PT ;  /* 0x000000016300780c */ /* 0x040fe20003f44270 */
[----:B------:R-:W2:Y:S01]  /*4de0*/  MUFU.TANH R105, R105 ;  /* 0x0000006900697308 */ /* 0x000ea20000002400 */
[----:B----4-:R-:W-:Y:S01]  /*4df0*/  FSEL R150, R150, -INF , P1 ;  /* 0xff80000096967808 */ /* 0x010fe20000800000 */
[----:B------:R-:W-:Y:S01]  /*4e00*/  SYNCS.ARRIVE.TRANS64.RED.A1T0 RZ, [UR7], RZ ;  /* 0x000000ffffff79a7 */ /* 0x000fe20008100407 */
[C---:B------:R-:W-:Y:S02]  /*4e10*/  ISETP.GT.AND P1, PT, R99.reuse, 0x8, PT ;  /* 0x000000086300780c */ /* 0x040fe40003f24270 */
[----:B-----5:R-:W-:Y:S02]  /*4e20*/  FSEL R148, R148, -INF , P2 ;  /* 0xff80000094947808 */ /* 0x020fe40001000000 */
[----:B------:R-:W-:Y:S01]  /*4e30*/  FMNMX.FTZ R9, R150, R13, !PT ;  /* 0x0000000d96097209 */ /* 0x000fe20007810000 */
[----:B------:R-:W4:Y:S01]  /*4e40*/  MUFU.TANH R108, R108 ;  /* 0x0000006c006c7308 */ /* 0x000f220000002400 */
[----:B------:R-:W-:-:S02]  /*4e50*/  ISETP.GT.AND P2, PT, R99, 0x9, PT ;  /* 0x000000096300780c */ /* 0x000fc40003f44270 */
[----:B------:R-:W-:Y:S02]  /*4e60*/  FSEL R146, R146, -INF , P1 ;  /* 0xff80000092927808 */ /* 0x000fe40000800000 */
[----:B------:R-:W-:Y:S02]  /*4e70*/  FMNMX.FTZ R9, R148, R9, !PT ;  /* 0x0000000994097209 */ /* 0x000fe40007810000 */
[C---:B------:R-:W-:Y:S01]  /*4e80*/  ISETP.GT.AND P1, PT, R99.reuse, 0x10, PT ;  /* 0x000000106300780c */ /* 0x040fe20003f24270 */
[----:B------:R-:W5:Y:S01]  /*4e90*/  MUFU.TANH R98, R109 ;  /* 0x0000006d00627308 */ /* 0x000f620000002400 */
[----:B------:R-:W-:Y:S02]  /*4ea0*/  FSEL R144, R144, -INF , P2 ;  /* 0xff80000090907808 */ /* 0x000fe40001000000 */
[----:B------:R-:W-:Y:S02]  /*4eb0*/  FMNMX.FTZ R9, R146, R9, !PT ;  /* 0x0000000992097209 */ /* 0x000fe40007810000 */
[----:B------:R-:W-:-:S02]  /*4ec0*/  ISETP.GT.AND P2, PT, R99, 0x11, PT ;  /* 0x000000116300780c */ /* 0x000fc40003f44270 */
[----:B-1----:R-:W-:Y:S01]  /*4ed0*/  FSEL R142, R96, -INF , P1 ;  /* 0xff800000608e7808 */ /* 0x002fe20000800000 */
[----:B------:R-:W1:Y:S01]  /*4ee0*/  MUFU.TANH R102, R112 ;  /* 0x0000007000667308 */ /* 0x000e620000002400 */
[----:B------:R-:W-:Y:S02]  /*4ef0*/  FMNMX.FTZ R9, R144, R9, !PT ;  /* 0x0000000990097209 */ /* 0x000fe40007810000 */
[C---:B------:R-:W-:Y:S02]  /*4f00*/  ISETP.GT.AND P1, PT, R99.reuse, 0x18, PT ;  /* 0x000000186300780c */ /* 0x040fe40003f24270 */
[----:B------:R-:W-:Y:S02]  /*4f10*/  FSEL R140, R140, -INF , P2 ;  /* 0xff8000008c8c7808 */ /* 0x000fe40001000000 */
[----:B------:R-:W-:Y:S01]  /*4f20*/  FMNMX.FTZ R9, R142, R9, !PT ;  /* 0x000000098e097209 */ /* 0x000fe20007810000 */
[----:B------:R-:W1:Y:S01]  /*4f30*/  MUFU.TANH R113, R113 ;  /* 0x0000007100717308 */ /* 0x000e620000002400 */
[----:B------:R-:W-:-:S02]  /*4f40*/  ISETP.GT.AND P2, PT, R99, 0x19, PT ;  /* 0x000000196300780c */ /* 0x000fc40003f44270 */
[----:B0-----:R-:W-:Y:S02]  /*4f50*/  FSEL R136, R100, -INF , P1 ;  /* 0xff80000064887808 */ /* 0x001fe40000800000 */
[----:B------:R-:W-:Y:S02]  /*4f60*/  FMNMX.FTZ R9, R140, R9, !PT ;  /* 0x000000098c097209 */ /* 0x000fe40007810000 */
[----:B------:R-:W-:Y:S01]  /*4f70*/  ISETP.GT.AND P1, PT, R99, 0x20, PT ;  /* 0x000000206300780c */ /* 0x000fe20003f24270 */
[----:B------:R-:W0:Y:S01]  /*4f80*/  MUFU.TANH R116, R116 ;  /* 0x0000007400747308 */ /* 0x000e220000002400 */
[----:B---3--:R-:W-:Y:S02]  /*4f90*/  FSEL R106, R101, -INF , P2 ;  /* 0xff800000656a7808 */ /* 0x008fe40001000000 */
[----:B------:R-:W-:Y:S02]  /*4fa0*/  FMNMX.FTZ R9, R136, R9, !PT ;  /* 0x0000000988097209 */ /* 0x000fe40007810000 */
[----:B------:R-:W-:-:S02]  /*4fb0*/  ISETP.GT.AND P2, PT, R99, 0x21, PT ;  /* 0x000000216300780c */ /* 0x000fc40003f44270 */
[----:B------:R-:W-:Y:S01]  /*4fc0*/  FSEL R100, R104, -INF , P1 ;  /* 0xff80000068647808 */ /* 0x000fe20000800000 */
[----:B------:R-:W3:Y:S01]  /*4fd0*/  MUFU.TANH R110, R117 ;  /* 0x00000075006e7308 */ /* 0x000ee20000002400 */
[----:B------:R-:W-:Y:S02]  /*4fe0*/  FMNMX.FTZ R9, R106, R9, !PT ;  /* 0x000000096a097209 */ /* 0x000fe40007810000 */
[----:B------:R-:W-:Y:S02]  /*4ff0*/  ISETP.GT.AND P1, PT, R99, 0x28, PT ;  /* 0x000000286300780c */ /* 0x000fe40003f24270 */
[----:B--2---:R-:W-:Y:S02]  /*5000*/  FSEL R96, R105, -INF , P2 ;  /* 0xff80000069607808 */ /* 0x004fe40001000000 */
[----:B------:R-:W-:Y:S01]  /*5010*/  FMNMX.FTZ R9, R100, R9, !PT ;  /* 0x0000000964097209 */ /* 0x000fe20007810000 */
[----:B------:R-:W2:Y:S01]  /*5020*/  MUFU.TANH R112, R120 ;  /* 0x0000007800707308 */ /* 0x000ea20000002400 */
[----:B------:R-:W-:-:S02]  /*5030*/  ISETP.GT.AND P2, PT, R99, 0x29, PT ;  /* 0x000000296300780c */ /* 0x000fc40003f44270 */
[----:B----4-:R-:W-:Y:S02]  /*5040*/  FSEL R94, R108, -INF , P1 ;  /* 0xff8000006c5e7808 */ /* 0x010fe40000800000 */
[----:B------:R-:W-:Y:S02]  /*5050*/  FMNMX.FTZ R9, R96, R9, !PT ;  /* 0x0000000960097209 */ /* 0x000fe40007810000 */
[C---:B------:R-:W-:Y:S01]  /*5060*/  ISETP.GT.AND P1, PT, R99.reuse, 0x30, PT ;  /* 0x000000306300780c */ /* 0x040fe20003f24270 */
[----:B------:R-:W4:Y:S01]  /*5070*/  MUFU.TANH R121, R121 ;  /* 0x0000007900797308 */ /* 0x000f220000002400 */
[----:B-----5:R-:W-:Y:S02]  /*5080*/  FSEL R98, R98, -INF , P2 ;  /* 0xff80000062627808 */ /* 0x020fe40001000000 */
[----:B------:R-:W-:Y:S02]  /*5090*/  FMNMX.FTZ R9, R94, R9, !PT ;  /* 0x000000095e097209 */ /* 0x000fe40007810000 */
[----:B------:R-:W-:-:S02]  /*50a0*/  ISETP.GT.AND P2, PT, R99, 0x31, PT ;  /* 0x000000316300780c */ /* 0x000fc40003f44270 */
[----:B-1----:R-:W-:Y:S01]  /*50b0*/  FSEL R102, R102, -INF , P1 ;  /* 0xff80000066667808 */ /* 0x002fe20000800000 */
[----:B------:R-:W1:Y:S01]  /*50c0*/  MUFU.TANH R120, R124 ;  /* 0x0000007c00787308 */ /* 0x000e620000002400 */
[----:B------:R-:W-:Y:S02]  /*50d0*/  FMNMX.FTZ R9, R98, R9, !PT ;  /* 0x0000000962097209 */ /* 0x000fe40007810000 */
[----:B------:R-:W-:Y:S02]  /*50e0*/  ISETP.GT.AND P1, PT, R99, 0x38, PT ;  /* 0x000000386300780c */ /* 0x000fe40003f24270 */
[----:B------:R-:W-:Y:S02]  /*50f0*/  FSEL R104, R113, -INF , P2 ;  /* 0xff80000071687808 */ /* 0x000fe40001000000 */
[----:B------:R-:W-:Y:S01]  /*5100*/  FMNMX.FTZ R9, R102, R9, !PT ;  /* 0x0000000966097209 */ /* 0x000fe20007810000 */
[----:B------:R-:W5:Y:S01]  /*5110*/  MUFU.TANH R125, R125 ;  /* 0x0000007d007d7308 */ /* 0x000f620000002400 */
[----:B------:R-:W-:-:S02]  /*5120*/  ISETP.GT.AND P2, PT, R99, 0x39, PT ;  /* 0x000000396300780c */ /* 0x000fc40003f44270 */
[----:B0-----:R-:W-:Y:S02]  /*5130*/  FSEL R108, R116, -INF , P1 ;  /* 0xff800000746c7808 */ /* 0x001fe40000800000 */
[----:B------:R-:W-:Y:S02]  /*5140*/  FMNMX.FTZ R9, R104, R9, !PT ;  /* 0x0000000968097209 */ /* 0x000fe40007810000 */
[C---:B------:R-:W-:Y:S01]  /*5150*/  ISETP.GT.AND P1, PT, R99.reuse, 0x40, PT ;  /* 0x000000406300780c */ /* 0x040fe20003f24270 */
[----:B------:R-:W0:Y:S01]  /*5160*/  MUFU.TANH R128, R128 ;  /* 0x0000008000807308 */ /* 0x000e220000002400 */
[----:B---3--:R-:W-:Y:S02]  /*5170*/  FSEL R110, R110, -INF , P2 ;  /* 0xff8000006e6e7808 */ /* 0x008fe40001000000 */
[----:B------:R-:W-:Y:S02]  /*5180*/  FMNMX.FTZ R9, R108, R9, !PT ;  /* 0x000000096c097209 */ /* 0x000fe40007810000 */
[----:B------:R-:W-:-:S02]  /*5190*/  ISETP.GT.AND P2, PT, R99, 0x41, PT ;  /* 0x000000416300780c */ /* 0x000fc40003f44270 */
[----:B--2---:R-:W-:Y:S01]  /*51a0*/  FSEL R112, R112, -INF , P1 ;  /* 0xff80000070707808 */ /* 0x004fe20000800000 */
[----:B------:R-:W2:Y:S01]  /*51b0*/  MUFU.TANH R129, R129 ;  /* 0x0000008100817308 */ /* 0x000ea20000002400 */
[----:B------:R-:W-:Y:S02]  /*51c0*/  FMNMX.FTZ R9, R110, R9, !PT ;  /* 0x000000096e097209 */ /* 0x000fe40007810000 */
[----:B------:R-:W-:Y:S02]  /*51d0*/  ISETP.GT.AND P1, PT, R99, 0x48, PT ;  /* 0x000000486300780c */ /* 0x000fe40003f24270 */
[----:B----4-:R-:W-:Y:S02]  /*51e0*/  FSEL R116, R121, -INF , P2 ;  /* 0xff80000079747808 */ /* 0x010fe40001000000 */
[----:B------:R-:W-:Y:S01]  /*51f0*/  FMNMX.FTZ R9, R112, R9, !PT ;  /* 0x0000000970097209 */ /* 0x000fe20007810000 */
[----:B------:R-:W3:Y:S01]  /*5200*/  MUFU.TANH R132, R132 ;  /* 0x0000008400847308 */ /* 0x000ee20000002400 */
[----:B------:R-:W-:-:S02]  /*5210*/  ISETP.GT.AND P2, PT, R99, 0x49, PT ;  /* 0x000000496300780c */ /* 0x000fc40003f44270 */
[----:B-1----:R-:W-:Y:S02]  /*5220*/  FSEL R120, R120, -INF , P1 ;  /* 0xff80000078787808 */ /* 0x002fe40000800000 */
[----:B------:R-:W-:Y:S02]  /*5230*/  FMNMX.FTZ R9, R116, R9, !PT ;  /* 0x0000000974097209 */ /* 0x000fe40007810000 */
[----:B------:R-:W-:Y:S01]  /*5240*/  ISETP.GT.AND P1, PT, R99, 0x50, PT ;  /* 0x000000506300780c */ /* 0x000fe20003f24270 */
[----:B------:R-:W1:Y:S01]  /*5250*/  MUFU.TANH R133, R133 ;  /* 0x0000008500857308 */ /* 0x000e620000002400 */
[----:B-----5:R-:W-:Y:S02]  /*5260*/  FSEL R124, R125, -INF , P2 ;  /* 0xff8000007d7c7808 */ /* 0x020fe40001000000 */
[----:B------:R-:W-:Y:S01]  /*5270*/  FMNMX.FTZ R101, R120, R9, !PT ;  /* 0x0000000978657209 */ /* 0x000fe20007810000 */
[----:B------:R-:W-:Y:S01]  /*5280*/  FMUL.FTZ R9, R114, UR6 ;  /* 0x0000000672097c20 */ /* 0x000fe20008410000 */
[----:B------:R-:W-:-:S02]  /*5290*/  ISETP.GT.AND P2, PT, R99, 0x51, PT ;  /* 0x000000516300780c */ /* 0x000fc40003f44270 */
        /* <DEDUP_REMOVED lines=8> */
[----:B---3--:R-:W-:Y:S02]  /*5320*/  FSEL R132, R132, -INF , P1 ;  /* 0xff80000084847808 */ /* 0x008fe40000800000 */
[----:B------:R-:W-:Y:S02]  /*5330*/  FMNMX.FTZ R101, R128, R101, !PT ;  /* 0x0000006580657209 */ /* 0x000fe40007810000 */
[----:B-1----:R-:W-:Y:S01]  /*5340*/  FSEL R138, R133, -INF , P2 ;  /* 0xff800000858a7808 */ /* 0x002fe20001000000 */
[----:B------:R-:W1:Y:S01]  /*5350*/  MUFU.TANH R20, R20 ;  /* 0x0000001400147308 */ /* 0x000e620000002400 */
[----:B------:R-:W-:Y:S02]  /*5360*/  FMNMX.FTZ R101, R132, R101, !PT ;  /* 0x0000006584657209 */ /* 0x000fe40007810000 */
[----:B------:R-:W-:Y:S02]  /*5370*/  IADD3 R97, R10, -UR11, R97 ;  /* 0x8000000b0a617c10 */ /* 0x000fe4000fffe061 */
[----:B------:R-:W-:-:S02]  /*5380*/  FMNMX.FTZ R101, R138, R101, !PT ;  /* 0x000000658a657209 */ /* 0x000fc40007810000 */
[C---:B------:R-:W-:Y:S01]  /*5390*/  ISETP.GT.AND P1, PT, R97.reuse, RZ, PT ;  /* 0x000000ff6100720c */ /* 0x040fe20003f24270 */
[----:B------:R-:W-:Y:S01]  /*53a0*/  MUFU.TANH R14, R14 ;  /* 0x0000000e000e7308 */ /* 0x000fe20000002400 */
[C---:B------:R-:W-:Y:S01]  /*53b0*/  ISETP.GT.AND P2, PT, R97.reuse, 0x1, PT ;  /* 0x000000016100780c */ /* 0x040fe20003f44270 */
[----:B------:R-:W3:Y:S01]  /*53c0*/  SHFL.BFLY PT, R152, R101, 0x2, 0x1f ;  /* 0x0c401f0065987f89 */ /* 0x000ee200000e0000 */
[----:B0-----:R-:W-:Y:S02]  /*53d0*/  FSEL R0, R0, -INF , P1 ;  /* 0xff80000000007808 */ /* 0x001fe40000800000 */
[C---:B------:R-:W-:Y:S02]  /*53e0*/  ISETP.GT.AND P3, PT, R97.reuse, 0x8, PT ;  /* 0x000000086100780c */ /* 0x040fe40003f64270 */
[----:B--2---:R-:W-:Y:S01]  /*53f0*/  FSEL R8, R8, -INF , P2 ;  /* 0xff80000008087808 */ /* 0x004fe20001000000 */
[----:B------:R-:W0:Y:S01]  /*5400*/  MUFU.TANH R88, R88 ;  /* 0x0000005800587308 */ /* 0x000e220000002400 */
[----:B------:R-:W-:-:S02]  /*5410*/  ISETP.GT.AND P4, PT, R97, 0x9, PT ;  /* 0x000000096100780c */ /* 0x000fc40003f84270 */
[----:B-1----:R-:W-:Y:S02]  /*5420*/  FSEL R20, R20, -INF , P3 ;  /* 0xff80000014147808 */ /* 0x002fe40001800000 */
[C---:B------:R-:W-:Y:S02]  /*5430*/  ISETP.GT.AND P2, PT, R97.reuse, 0x10, PT ;  /* 0x000000106100780c */ /* 0x040fe40003f44270 */
[----:B------:R-:W-:Y:S01]  /*5440*/  ISETP.GT.AND P3, PT, R97, 0x11, PT ;  /* 0x000000116100780c */ /* 0x000fe20003f64270 */
[----:B------:R1:W-:Y:S08]  /*5450*/  MUFU.TANH R103, R9 ;  /* 0x0000000900677308 */ /* 0x0003f00000002400 */
[----:B------:R-:W-:Y:S01]  /*5460*/  MUFU.TANH R21, R21 ;  /* 0x0000001500157308 */ /* 0x000fe20000002400 */
[----:B-1----:R-:W1:Y:S01]  /*5470*/  LDC R9, c[0x0][0x988] ;  /* 0x00026200ff097b82 */ /* 0x002e620000000800 */
[----:B---3--:R-:W-:-:S02]  /*5480*/  FMNMX.FTZ R152, R101, R152, !PT ;  /* 0x0000009865987209 */ /* 0x008fc40007810000 */
[----:B0-----:R-:W-:Y:S02]  /*5490*/  FSEL R88, R88, -INF , P2 ;  /* 0xff80000058587808 */ /* 0x001fe40001000000 */
[----:B------:R-:W-:Y:S01]  /*54a0*/  ISETP.GT.AND P2, PT, R97, 0x18, PT ;  /* 0x000000186100780c */ /* 0x000fe20003f44270 */
[----:B------:R-:W0:Y:S01]  /*54b0*/  SHFL.BFLY PT, R99, R152, 0x1, 0x1f ;  /* 0x0c201f0098637f89 */ /* 0x000e2200000e0000 */
[----:B------:R-:W2:Y:S08]  /*54c0*/  MUFU.TANH R90, R90 ;  /* 0x0000005a005a7308 */ /* 0x000eb00000002400 */
[----:B------:R-:W3:Y:S08]  /*54d0*/  MUFU.TANH R89, R89 ;  /* 0x0000005900597308 */ /* 0x000ef00000002400 */
[----:B------:R4:W-:Y:S01]  /*54e0*/  MUFU.TANH R105, R118 ;  /* 0x0000007600697308 */ /* 0x0009e20000002400 */
[----:B--2---:R-:W-:-:S02]  /*54f0*/  FSEL R90, R90, -INF , P2 ;  /* 0xff8000005a5a7808 */ /* 0x004fc40001000000 */
[----:B------:R-:W-:Y:S02]  /*5500*/  ISETP.GT.AND P2, PT, R97, 0x20, PT ;  /* 0x000000206100780c */ /* 0x000fe40003f44270 */
[----:B0-----:R-:W-:-:S03]  /*5510*/  FMNMX.FTZ R10, R152, R99, !PT ;  /* 0x00000063980a7209 */ /* 0x001fc60007810000 */
[----:B------:R-:W-:Y:S01]  /*5520*/  MUFU.TANH R92, R92 ;  /* 0x0000005c005c7308 */ /* 0x000fe20000002400 */
[----:B------:R-:W-:Y:S02]  /*5530*/  FMNMX.FTZ R99, R0, R11, !PT ;  /* 0x0000000b00637209 */ /* 0x000fe40007810000 */
[----:B----4-:R-:W-:Y:S01]  /*5540*/  FSEL R118, R14, -INF , P4 ;  /* 0xff8000000e767808 */ /* 0x010fe20002000000 */
[----:B-1----:R-:W-:Y:S01]  /*5550*/  FMUL.FTZ R111, R10, R9 ;  /* 0x000000090a6f7220 */ /* 0x002fe20000410000 */
[----:B------:R-:W-:Y:S02]  /*5560*/  FMNMX.FTZ R99, R8, R99, !PT ;  /* 0x0000006308637209 */ /* 0x000fe40007810000 */
[----:B------:R-:W-:Y:S01]  /*5570*/  FSETP.NEU.FTZ.AND P1, PT, R10, -INF , PT ;  /* 0xff8000000a00780b */ /* 0x000fe20003f3d000 */
[----:B------:R-:W0:Y:S01]  /*5580*/  MUFU.TANH R91, R91 ;  /* 0x0000005b005b7308 */ /* 0x000e220000002400 */
[----:B------:R-:W-:Y:S02]  /*5590*/  FMNMX.FTZ R99, R20, R99, !PT ;  /* 0x0000006314637209 */ /* 0x000fe40007810000 */
[----:B------:R-:W-:-:S02]  /*55a0*/  FSEL R111, R111, RZ, P1 ;  /* 0x000000ff6f6f7208 */ /* 0x000fc40000800000 */
[----:B------:R-:W-:-:S03]  /*55b0*/  FMNMX.FTZ R99, R118, R99, !PT ;  /* 0x0000006376637209 */ /* 0x000fc60007810000 */
[----:B------:R1:W-:Y:S01]  /*55c0*/  MUFU.TANH R107, R122 ;  /* 0x0000007a006b7308 */ /* 0x0003e20000002400 */
[----:B------:R-:W-:Y:S01]  /*55d0*/  FMNMX.FTZ R99, R88, R99, !PT ;  /* 0x0000006358637209 */ /* 0x000fe20007810000 */
[-CC-:B------:R-:W-:Y:S01]  /*55e0*/  FFMA.FTZ R158, R146, R9.reuse, -R111.reuse ;  /* 0x00000009929e7223 */ /* 0x180fe2000001086f */
[-CC-:B------:R-:W-:Y:S01]  /*55f0*/  FFMA.FTZ R156, R148, R9.reuse, -R111.reuse ;  /* 0x00000009949c7223 */ /* 0x180fe2000001086f */
[-CC-:B------:R-:W-:Y:S01]  /*5600*/  FFMA.FTZ R152, R142, R9.reuse, -R111.reuse ;  /* 0x000000098e987223 */ /* 0x180fe2000001086f */
[-CC-:B------:R-:W-:Y:S01]  /*5610*/  FFMA.FTZ R150, R150, R9.reuse, -R111.reuse ;  /* 0x0000000996967223 */ /* 0x180fe2000001086f */
[-CC-:B------:R-:W-:Y:S01]  /*5620*/  FFMA.FTZ R154, R136, R9.reuse, -R111.reuse ;  /* 0x00000009889a7223 */ /* 0x180fe2000001086f */
[-CC-:B------:R-:W-:Y:S01]  /*5630*/  FFMA.FTZ R101, R108, R9.reuse, -R111.reuse ;  /* 0x000000096c657223 */ /* 0x180fe2000001086f */
[----:B------:R-:W2:Y:S01]  /*5640*/  MUFU.TANH R93, R93 ;  /* 0x0000005d005d7308 */ /* 0x000ea20000002400 */
[----:B-1----:R-:W-:Y:S01]  /*5650*/  FSEL R122, R21, -INF , P3 ;  /* 0xff800000157a7808 */ /* 0x002fe20001800000 */
[-CC-:B------:R-:W-:Y:S01]  /*5660*/  FFMA.FTZ R96, R96, R9.reuse, -R111.reuse ;  /* 0x0000000960607223 */ /* 0x180fe2000001086f */
[----:B------:R-:W-:Y:S01]  /*5670*/  ISETP.GT.AND P3, PT, R97, 0x19, PT ;  /* 0x000000196100780c */ /* 0x000fe20003f64270 */
[--C-:B------:R-:W-:Y:S01]  /*5680*/  FFMA.FTZ R94, R94, R9, -R111.reuse ;  /* 0x000000095e5e7223 */ /* 0x100fe2000001086f */
[----:B------:R-:W-:Y:S01]  /*5690*/  FMNMX.FTZ R99, R122, R99, !PT ;  /* 0x000000637a637209 */ /* 0x000fe20007810000 */
[-CC-:B------:R-:W-:Y:S01]  /*56a0*/  FFMA.FTZ R108, R124, R9.reuse, -R111.reuse ;  /* 0x000000097c6c7223 */ /* 0x180fe2000001086f */
[----:B------:R-:W-:Y:S01]  /*56b0*/  FFMA.FTZ R138, R138, R9, -R111 ;  /* 0x000000098a8a7223 */ /* 0x000fe2000001086f */
[----:B------:R-:W1:Y:S01]  /*56c0*/  MUFU.TANH R95, R95 ;  /* 0x0000005f005f7308 */ /* 0x000e620000002400 */
[----:B------:R-:W-:-:S07]  /*56d0*/  FMNMX.FTZ R99, R90, R99, !PT ;  /* 0x000000635a637209 */ /* 0x000fce0007810000 */
[----:B------:R3:W-:Y:S08]  /*56e0*/  MUFU.TANH R172, R126 ;  /* 0x0000007e00ac7308 */ /* 0x0007f00000002400 */
[----:B------:R4:W-:Y:S01]  /*56f0*/  MUFU.TANH R174, R130 ;  /* 0x0000008200ae7308 */ /* 0x0009e20000002400 */
[----:B---3--:R-:W-:Y:S01]  /*5700*/  FSEL R126, R89, -INF , P3 ;  /* 0xff800000597e7808 */ /* 0x008fe20001800000 */
[----:B------:R-:W-:Y:S01]  /*5710*/  FFMA.FTZ R89, R144, R9, -R111 ;  /* 0x0000000990597223 */ /* 0x000fe2000001086f */
[----:B------:R-:W-:-:S02]  /*5720*/  ISETP.GT.AND P3, PT, R97, 0x21, PT ;  /* 0x000000216100780c */ /* 0x000fc40003f64270 */
[----:B------:R-:W-:Y:S02]  /*5730*/  FMNMX.FTZ R99, R126, R99, !PT ;  /* 0x000000637e637209 */ /* 0x000fe40007810000 */
[----:B0-----:R-:W-:Y:S01]  /*5740*/  FSEL R146, R91, -INF , P3 ;  /* 0xff8000005b927808 */ /* 0x001fe20001800000 */
[----:B------:R-:W0:Y:S01]  /*5750*/  MUFU.TANH R115, R115 ;  /* 0x0000007300737308 */ /* 0x000e220000002400 */
[----:B----4-:R-:W-:Y:S01]  /*5760*/  FSEL R130, R92, -INF , P2 ;  /* 0xff8000005c827808 */ /* 0x010fe20001000000 */
[--C-:B------:R-:W-:Y:S01]  /*5770*/  FFMA.FTZ R91, R140, R9, -R111.reuse ;  /* 0x000000098c5b7223 */ /* 0x100fe2000001086f */
[C---:B------:R-:W-:Y:S02]  /*5780*/  ISETP.GT.AND P2, PT, R97.reuse, 0x28, PT ;  /* 0x000000286100780c */ /* 0x040fe40003f44270 */
[----:B------:R-:W-:Y:S02]  /*5790*/  FMNMX.FTZ R99, R130, R99, !PT ;  /* 0x0000006382637209 */ /* 0x000fe40007810000 */
[----:B------:R-:W-:Y:S01]  /*57a0*/  ISETP.GT.AND P3, PT, R97, 0x29, PT ;  /* 0x000000296100780c */ /* 0x000fe20003f64270 */
[----:B------:R-:W3:Y:S01]  /*57b0*/  MUFU.TANH R119, R119 ;  /* 0x0000007700777308 */ /* 0x000ee20000002400 */
[----:B--2---:R-:W-:Y:S01]  /*57c0*/  FSEL R148, R93, -INF , P2 ;  /* 0xff8000005d947808 */ /* 0x004fe20001000000 */
[----:B------:R-:W-:Y:S01]  /*57d0*/  FFMA.FTZ R93, R106, R9, -R111 ;  /* 0x000000096a5d7223 */ /* 0x000fe2000001086f */
[----:B------:R-:W-:-:S02]  /*57e0*/  FMNMX.FTZ R99, R146, R99, !PT ;  /* 0x0000006392637209 */ /* 0x000fc40007810000 */
[----:B------:R-:W-:Y:S02]  /*57f0*/  ISETP.GT.AND P2, PT, R97, 0x30, PT ;  /* 0x000000306100780c */ /* 0x000fe40003f44270 */
[----:B-1----:R-:W-:Y:S01]  /*5800*/  FSEL R92, R95, -INF , P3 ;  /* 0xff8000005f5c7808 */ /* 0x002fe20001800000 */
[----:B------:R1:W-:Y:S01]  /*5810*/  MUFU.TANH R176, R134 ;  /* 0x0000008600b07308 */ /* 0x0003e20000002400 */
[----:B------:R-:W-:Y:S01]  /*5820*/  FMNMX.FTZ R99, R148, R99, !PT ;  /* 0x0000006394637209 */ /* 0x000fe20007810000 */
[----:B------:R-:W-:Y:S01]  /*5830*/  FFMA.FTZ R95, R100, R9, -R111 ;  /* 0x00000009645f7223 */ /* 0x000fe2000001086f */
[----:B------:R-:W-:Y:S02]  /*5840*/  ISETP.GT.AND P3, PT, R97, 0x31, PT ;  /* 0x000000316100780c */ /* 0x000fe40003f64270 */
[----:B------:R-:W-:Y:S02]  /*5850*/  FMNMX.FTZ R99, R92, R99, !PT ;  /* 0x000000635c637209 */ /* 0x000fe40007810000 */
[----:B0-----:R-:W-:Y:S01]  /*5860*/  FSEL R142, R115, -INF , P3 ;  /* 0xff800000738e7808 */ /* 0x001fe20001800000 */
[----:B------:R-:W0:Y:S01]  /*5870*/  MUFU.TANH R123, R123 ;  /* 0x0000007b007b7308 */ /* 0x000e220000002400 */
[----:B-1----:R-:W-:-:S02]  /*5880*/  FSEL R134, R103, -INF , P2 ;  /* 0xff80000067867808 */ /* 0x002fc40001000000 */
[C---:B------:R-:W-:Y:S02]  /*5890*/  ISETP.GT.AND P2, PT, R97.reuse, 0x38, PT ;  /* 0x000000386100780c */ /* 0x040fe40003f44270 */
[----:B------:R-:W-:Y:S02]  /*58a0*/  FMNMX.FTZ R99, R134, R99, !PT ;  /* 0x0000006386637209 */ /* 0x000fe40007810000 */
[----:B------:R-:W-:Y:S01]  /*58b0*/  ISETP.GT.AND P3, PT, R97, 0x39, PT ;  /* 0x000000396100780c */ /* 0x000fe20003f64270 */
[----:B------:R-:W1:Y:S01]  /*58c0*/  MUFU.TANH R127, R127 ;  /* 0x0000007f007f7308 */ /* 0x000e620000002400 */
[----:B------:R-:W-:Y:S01]  /*58d0*/  FSEL R144, R105, -INF , P2 ;  /* 0xff80000069907808 */ /* 0x000fe20001000000 */
[----:B------:R-:W-:Y:S01]  /*58e0*/  FFMA.FTZ R105, R120, R9, -R111 ;  /* 0x0000000978697223 */ /* 0x000fe2000001086f */
[----:B------:R-:W-:Y:S02]  /*58f0*/  FMNMX.FTZ R99, R142, R99, !PT ;  /* 0x000000638e637209 */ /* 0x000fe40007810000 */
[----:B------:R-:W-:-:S02]  /*5900*/  ISETP.GT.AND P2, PT, R97, 0x40, PT ;  /* 0x000000406100780c */ /* 0x000fc40003f44270 */
[----:B---3--:R-:W-:Y:S01]  /*5910*/  FSEL R140, R119, -INF , P3 ;  /* 0xff800000778c7808 */ /* 0x008fe20001800000 */
[----:B------:R2:W-:Y:S01]  /*5920*/  MUFU.EX2 R21, R150 ;  /* 0x0000009600157308 */ /* 0x0005e20000000800 */
[----:B------:R-:W-:Y:S02]  /*5930*/  FMNMX.FTZ R99, R144, R99, !PT ;  /* 0x0000006390637209 */ /* 0x000fe40007810000 */
[----:B------:R-:W-:Y:S02]  /*5940*/  ISETP.GT.AND P3, PT, R97, 0x41, PT ;  /* 0x000000416100780c */ /* 0x000fe40003f64270 */
[----:B------:R-:W-:Y:S02]  /*5950*/  FMNMX.FTZ R99, R140, R99, !PT ;  /* 0x000000638c637209 */ /* 0x000fe40007810000 */
[----:B0-----:R-:W-:Y:S01]  /*5960*/  FSEL R136, R123, -INF , P3 ;  /* 0xff8000007b887808 */ /* 0x001fe20001800000 */
[----:B------:R-:W0:Y:S01]  /*5970*/  MUFU.TANH R131, R131 ;  /* 0x0000008300837308 */ /* 0x000e220000002400 */
[----:B--2---:R-:W-:Y:S01]  /*5980*/  FSEL R150, R107, -INF , P2 ;  /* 0xff8000006b967808 */ /* 0x004fe20001000000 */
[----:B------:R-:W-:Y:S01]  /*5990*/  FFMA.FTZ R107, R114, R9, -R111 ;  /* 0x00000009726b7223 */ /* 0x000fe2000001086f */
[----:B------:R-:W-:-:S02]  /*59a0*/  ISETP.GT.AND P2, PT, R97, 0x48, PT ;  /* 0x000000486100780c */ /* 0x000fc40003f44270 */
[----:B------:R-:W-:Y:S02]  /*59b0*/  FMNMX.FTZ R99, R150, R99, !PT ;  /* 0x0000006396637209 */ /* 0x000fe40007810000 */
[C---:B------:R-:W-:Y:S01]  /*59c0*/  ISETP.GT.AND P3, PT, R97.reuse, 0x49, PT ;  /* 0x000000496100780c */ /* 0x040fe20003f64270 */
[----:B------:R-:W2:Y:S01]  /*59d0*/  MUFU.TANH R135, R135 ;  /* 0x0000008700877308 */ /* 0x000ea20000002400 */
[----:B------:R-:W-:Y:S02]  /*59e0*/  FSEL R172, R172, -INF , P2 ;  /* 0xff800000acac7808 */ /* 0x000fe40001000000 */
[----:B------:R-:W-:Y:S02]  /*59f0*/  FMNMX.FTZ R99, R136, R99, !PT ;  /* 0x0000006388637209 */ /* 0x000fe40007810000 */
[----:B------:R-:W-:Y:S02]  /*5a00*/  ISETP.GT.AND P2, PT, R97, 0x50, PT ;  /* 0x000000506100780c */ /* 0x000fe40003f44270 */
[----:B-1----:R-:W-:Y:S01]  /*5a10*/  FSEL R106, R127, -INF , P3 ;  /* 0xff8000007f6a7808 */ /* 0x002fe20001800000 */
[----:B------:R-:W-:Y:S01]  /*5a20*/  MUFU.EX2 R156, R156 ;  /* 0x0000009c009c7308 */ /* 0x000fe20000000800 */
[----:B------:R-:W-:-:S02]  /*5a30*/  FMNMX.FTZ R99, R172, R99, !PT ;  /* 0x00000063ac637209 */ /* 0x000fc40007810000 */
[C---:B------:R-:W-:Y:S02]  /*5a40*/  ISETP.GT.AND P3, PT, R97.reuse, 0x51, PT ;  /* 0x000000516100780c */ /* 0x040fe40003f64270 */
[----:B------:R-:W-:Y:S02]  /*5a50*/  FSEL R174, R174, -INF , P2 ;  /* 0xff800000aeae7808 */ /* 0x000fe40001000000 */
[----:B------:R-:W-:Y:S01]  /*5a60*/  FMNMX.FTZ R99, R106, R99, !PT ;  /* 0x000000636a637209 */ /* 0x000fe20007810000 */
[----:B------:R-:W-:Y:S01]  /*5a70*/  MUFU.EX2 R158, R158 ;  /* 0x0000009e009e7308 */ /* 0x000fe20000000800 */
[----:B------:R-:W-:Y:S02]  /*5a80*/  ISETP.GT.AND P2, PT, R97, 0x58, PT ;  /* 0x000000586100780c */ /* 0x000fe40003f44270 */
[----:B0-----:R-:W-:Y:S02]  /*5a90*/  FSEL R100, R131, -INF , P3 ;  /* 0xff80000083647808 */ /* 0x001fe40001800000 */
[----:B------:R-:W-:-:S02]  /*5aa0*/  FMNMX.FTZ R99, R174, R99, !PT ;  /* 0x00000063ae637209 */ /* 0x000fc40007810000 */
[----:B------:R-:W-:Y:S01]  /*5ab0*/  ISETP.GT.AND P3, PT, R97, 0x59, PT ;  /* 0x000000596100780c */ /* 0x000fe20003f64270 */
[-CC-:B------:R-:W-:Y:S01]  /*5ac0*/  FFMA.FTZ R97, R98, R9.reuse, -R111.reuse ;  /* 0x0000000962617223 */ /* 0x180fe2000001086f */
[----:B------:R-:W-:Y:S01]  /*5ad0*/  FSEL R176, R176, -INF , P2 ;  /* 0xff800000b0b07808 */ /* 0x000fe20001000000 */
[--C-:B------:R-:W-:Y:S01]  /*5ae0*/  FFMA.FTZ R98, R102, R9, -R111.reuse ;  /* 0x0000000966627223 */ /* 0x100fe2000001086f */
[----:B------:R-:W-:Y:S01]  /*5af0*/  FMNMX.FTZ R99, R100, R99, !PT ;  /* 0x0000006364637209 */ /* 0x000fe20007810000 */
[-CC-:B------:R-:W-:Y:S01]  /*5b00*/  FFMA.FTZ R102, R110, R9.reuse, -R111.reuse ;  /* 0x000000096e667223 */ /* 0x180fe2000001086f */
[----:B--2---:R-:W-:Y:S01]  /*5b10*/  FSEL R178, R135, -INF , P3 ;  /* 0xff80000087b27808 */ /* 0x004fe20001800000 */
[--C-:B------:R-:W-:Y:S01]  /*5b20*/  FFMA.FTZ R110, R128, R9, -R111.reuse ;  /* 0x00000009806e7223 */ /* 0x100fe2000001086f */
[----:B------:R-:W-:Y:S01]  /*5b30*/  FMNMX.FTZ R99, R176, R99, !PT ;  /* 0x00000063b0637209 */ /* 0x000fe20007810000 */
[----:B------:R-:W-:Y:S03]  /*5b40*/  MUFU.EX2 R89, R89 ;  /* 0x0000005900597308 */ /* 0x000fe60000000800 */
[----:B------:R-:W-:Y:S01]  /*5b50*/  FMNMX.FTZ R14, R178, R99, !PT ;  /* 0x00000063b20e7209 */ /* 0x000fe20007810000 */
[-CC-:B------:R-:W-:Y:S01]  /*5b60*/  FFMA.FTZ R99, R104, R9.reuse, -R111.reuse ;  /* 0x0000000968637223 */ /* 0x180fe2000001086f */
[----:B------:R-:W-:-:S03]  /*5b70*/  FFMA.FTZ R104, R116, R9, -R111 ;  /* 0x0000000974687223 */ /* 0x000fc6000001086f */
[----:B------:R-:W0:Y:S01]  /*5b80*/  SHFL.BFLY PT, R103, R14, 0x2, 0x1f ;  /* 0x0c401f000e677f89 */ /* 0x000e2200000e0000 */
[----:B------:R-:W-:Y:S08]  /*5b90*/  MUFU.EX2 R152, R152 ;  /* 0x0000009800987308 */ /* 0x000ff00000000800 */
[----:B------:R-:W-:Y:S08]  /*5ba0*/  MUFU.EX2 R91, R91 ;  /* 0x0000005b005b7308 */ /* 0x000ff00000000800 */
[----:B------:R-:W-:Y:S01]  /*5bb0*/  MUFU.EX2 R154, R154 ;  /* 0x0000009a009a7308 */ /* 0x000fe20000000800 */
[----:B0-----:R-:W-:Y:S01]  /*5bc0*/  FMNMX.FTZ R109, R14, R103, !PT ;  /* 0x000000670e6d7209 */ /* 0x001fe20007810000 */
[----:B------:R-:W-:-:S06]  /*5bd0*/  FFMA.FTZ R103, R112, R9, -R111 ;  /* 0x0000000970677223 */ /* 0x000fcc000001086f */
[----:B------:R-:W-:Y:S01]  /*5be0*/  MUFU.EX2 R93, R93 ;  /* 0x0000005d005d7308 */ /* 0x000fe20000000800 */
[----:B------:R-:W0:Y:S07]  /*5bf0*/  SHFL.BFLY PT, R14, R109, 0x1, 0x1f ;  /* 0x0c201f006d0e7f89 */ /* 0x000e2e00000e0000 */
[----:B------:R-:W-:Y:S08]  /*5c00*/  MUFU.EX2 R95, R95 ;  /* 0x0000005f005f7308 */ /* 0x000ff00000000800 */
[----:B------:R-:W-:Y:S08]  /*5c10*/  MUFU.EX2 R96, R96 ;  /* 0x0000006000607308 */ /* 0x000ff00000000800 */
[----:B------:R-:W-:Y:S01]  /*5c20*/  MUFU.EX2 R94, R94 ;  /* 0x0000005e005e7308 */ /* 0x000fe20000000800 */
[----:B0-----:R-:W-:Y:S01]  /*5c30*/  FMNMX.FTZ R14, R109, R14, !PT ;  /* 0x0000000e6d0e7209 */ /* 0x001fe20007810000 */
[----:B------:R-:W-:-:S03]  /*5c40*/  FFMA.FTZ R109, R132, R9, -R111 ;  /* 0x00000009846d7223 */ /* 0x000fc6000001086f */
[C---:B------:R-:W-:Y:S01]  /*5c50*/  FSETP.NEU.FTZ.AND P2, PT, R14.reuse, -INF , PT ;  /* 0xff8000000e00780b */ /* 0x040fe20003f5d000 */
[C---:B------:R-:W-:Y:S02]  /*5c60*/  FMUL.FTZ R112, R14.reuse, R9 ;  /* 0x000000090e707220 */ /* 0x040fe40000410000 */
[----:B------:R-:W-:Y:S01]  /*5c70*/  MUFU.EX2 R97, R97 ;  /* 0x0000006100617308 */ /* 0x000fe20000000800 */
[----:B------:R-:W-:Y:S02]  /*5c80*/  FSEL R116, R14, RZ, P2 ;  /* 0x000000ff0e747208 */ /* 0x000fe40001000000 */
[----:B------:R-:W-:-:S03]  /*5c90*/  FSEL R111, R112, RZ, P2 ;  /* 0x000000ff706f7208 */ /* 0x000fc60001000000 */
[----:B------:R-:W-:Y:S02]  /*5ca0*/  FADD.FTZ R116, -R116, R11 ;  /* 0x0000000b74747221 */ /* 0x000fe40000010100 */
[----:B------:R-:W-:Y:S01]  /*5cb0*/  MUFU.EX2 R98, R98 ;  /* 0x0000006200627308 */ /* 0x000fe20000000800 */
[-CC-:B------:R-:W-:Y:S01]  /*5cc0*/  FFMA.FTZ R157, R0, R9.reuse, -R111.reuse ;  /* 0x00000009009d7223 */ /* 0x180fe2000001086f */
[----:B------:R-:W-:Y:S01]  /*5cd0*/  FSEL R0, R10, RZ, P1 ;  /* 0x000000ff0a007208 */ /* 0x000fe20000800000 */
[-CC-:B------:R-:W-:Y:S01]  /*5ce0*/  FFMA.FTZ R112, R8, R9.reuse, -R111.reuse ;  /* 0x0000000908707223 */ /* 0x180fe2000001086f */
[-C--:B------:R-:W-:Y:S01]  /*5cf0*/  FMUL.FTZ R116, R116, R9.reuse ;  /* 0x0000000974747220 */ /* 0x080fe20000410000 */
[-CC-:B------:R-:W-:Y:S01]  /*5d00*/  FFMA.FTZ R159, R20, R9.reuse, -R111.reuse ;  /* 0x00000009149f7223 */ /* 0x180fe2000001086f */
[-C--:B------:R-:W-:Y:S01]  /*5d10*/  FFMA.FTZ R20, R118, R9.reuse, -R111 ;  /* 0x0000000976147223 */ /* 0x080fe2000001086f */
[----:B------:R-:W-:Y:S01]  /*5d20*/  FADD.FTZ R0, -R0, R13 ;  /* 0x0000000d00007221 */ /* 0x000fe20000010100 */
[----:B------:R-:W-:Y:S01]  /*5d30*/  MUFU.EX2 R157, R157 ;  /* 0x0000009d009d7308 */ /* 0x000fe20000000800 */
[-CC-:B------:R-:W-:Y:S01]  /*5d40*/  FFMA.FTZ R153, R88, R9.reuse, -R111.reuse ;  /* 0x0000000958997223 */ /* 0x180fe2000001086f */
[-CC-:B------:R-:W-:Y:S01]  /*5d50*/  FFMA.FTZ R88, R122, R9.reuse, -R111.reuse ;  /* 0x000000097a587223 */ /* 0x180fe2000001086f */
[-C--:B------:R-:W-:Y:S01]  /*5d60*/  FMUL.FTZ R8, R0, R9.reuse ;  /* 0x0000000900087220 */ /* 0x080fe20000410000 */
[-CC-:B------:R-:W-:Y:S01]  /*5d70*/  FFMA.FTZ R155, R90, R9.reuse, -R111.reuse ;  /* 0x000000095a9b7223 */ /* 0x180fe2000001086f */
        /* <DEDUP_REMOVED lines=20> */
[----:B0-----:R-:W-:-:S07]  /*5ec0*/  FFMA.FTZ R11, R0, R6, R157 ;  /* 0x00000006000b7223 */ /* 0x001fce000001009d */
[----:B------:R-:W0:Y:S01]  /*5ed0*/  MUFU.EX2 R159, R159 ;  /* 0x0000009f009f7308 */ /* 0x000e220000000800 */
[----:B-1----:R-:W-:-:S04]  /*5ee0*/  FFMA.FTZ R7, R8, R7, R21 ;  /* 0x0000000708077223 */ /* 0x002fc80000010015 */
[----:B------:R-:W-:-:S03]  /*5ef0*/  FADD.FTZ R7, R156, R7 ;  /* 0x000000079c077221 */ /* 0x000fc60000010000 */
[----:B------:R-:W1:Y:S01]  /*5f00*/  MUFU.EX2 R20, R20 ;  /* 0x0000001400147308 */ /* 0x000e620000000800 */
[----:B--2---:R-:W-:-:S07]  /*5f10*/  FADD.FTZ R6, R112, R11 ;  /* 0x0000000b70067221 */ /* 0x004fce0000010000 */
[----:B------:R-:W2:Y:S08]  /*5f20*/  MUFU.EX2 R153, R153 ;  /* 0x0000009900997308 */ /* 0x000eb00000000800 */
[----:B------:R-:W3:Y:S08]  /*5f30*/  MUFU.EX2 R88, R88 ;  /* 0x0000005800587308 */ /* 0x000ef00000000800 */
[----:B------:R4:W-:Y:S08]  /*5f40*/  MUFU.EX2 R13, R92 ;  /* 0x0000005c000d7308 */ /* 0x0009f00000000800 */
[----:B------:R-:W5:Y:S01]  /*5f50*/  MUFU.EX2 R155, R155 ;  /* 0x0000009b009b7308 */ /* 0x000f620000000800 */
[----:B----4-:R-:W-:Y:S01]  /*5f60*/  FADD.FTZ R92, R158, R7 ;  /* 0x000000079e5c7221 */ /* 0x010fe20000010000 */
[----:B0-----:R-:W-:-:S03]  /*5f70*/  FADD.FTZ R7, R159, R6 ;  /* 0x000000069f077221 */ /* 0x001fc60000010000 */
[----:B------:R-:W-:Y:S01]  /*5f80*/  FADD.FTZ R11, R89, R92 ;  /* 0x0000005c590b7221 */ /* 0x000fe20000010000 */
[----:B-1----:R-:W-:Y:S02]  /*5f90*/  FADD.FTZ R6, R20, R7 ;  /* 0x0000000714067221 */ /* 0x002fe40000010000 */
[----:B------:R-:W0:Y:S01]  /*5fa0*/  MUFU.EX2 R90, R90 ;  /* 0x0000005a005a7308 */ /* 0x000e220000000800 */
[----:B------:R-:W-:Y:S01]  /*5fb0*/  FADD.FTZ R92, R152, R11 ;  /* 0x0000000b985c7221 */ /* 0x000fe20000010000 */
[----:B--2---:R-:W-:-:S03]  /*5fc0*/  FADD.FTZ R7, R153, R6 ;  /* 0x0000000699077221 */ /* 0x004fc60000010000 */
[----:B------:R-:W-:Y:S01]  /*5fd0*/  FADD.FTZ R11, R91, R92 ;  /* 0x0000005c5b0b7221 */ /* 0x000fe20000010000 */
[----:B---3--:R-:W-:Y:S02]  /*5fe0*/  FADD.FTZ R6, R88, R7 ;  /* 0x0000000758067221 */ /* 0x008fe40000010000 */
[----:B------:R-:W1:Y:S01]  /*5ff0*/  MUFU.EX2 R149, R149 ;  /* 0x0000009500957308 */ /* 0x000e620000000800 */
[----:B------:R-:W-:Y:S01]  /*6000*/  FADD.FTZ R92, R154, R11 ;  /* 0x0000000b9a5c7221 */ /* 0x000fe20000010000 */
[----:B-----5:R-:W-:-:S03]  /*6010*/  FADD.FTZ R7, R155, R6 ;  /* 0x000000069b077221 */ /* 0x020fc60000010000 */
[----:B------:R-:W-:-:S03]  /*6020*/  FADD.FTZ R92, R93, R92 ;  /* 0x0000005c5d5c7221 */ /* 0x000fc60000010000 */
        /* <DEDUP_REMOVED lines=12> */
[----:B0-----:R-:W-:-:S04]  /*60f0*/  FADD.FTZ R6, R151, R6 ;  /* 0x0000000697067221 */ /* 0x001fc80000010000 */
[----:B------:R-:W-:-:S03]  /*6100*/  FADD.FTZ R6, R13, R6 ;  /* 0x000000060d067221 */ /* 0x000fc60000010000 */
        /* <DEDUP_REMOVED lines=46> */
.L_x_2212:
        /* <DEDUP_REMOVED lines=34> */
.L_x_2202:
[----:B------:R-:W-:-:S13]  /*6610*/  ISETP.GE.AND P1, PT, R15, RZ, PT ;  /* 0x000000ff0f00720c */ /* 0x000fda0003f26270 */
[----:B------:R-:W-:Y:S05]  /*6620*/  @!P1 BRA `(.L_x_2214) ;  /* 0x0000002000b49947 */ /* 0x000fea0003800000 */
[----:B------:R-:W-:Y:S01]  /*6630*/  IMAD.MOV.U32 R13, RZ, RZ, R14 ;  /* 0x000000ffff0d7224 */ /* 0x000fe200078e000e */
[----:B------:R-:W-:Y:S01]  /*6640*/  UMOV UR4, UR38 ;  /* 0x0000002600047c82 */ /* 0x000fe20008000000 */
[----:B------:R-:W-:Y:S01]  /*6650*/  IMAD.MOV.U32 R11, RZ, RZ, R10 ;  /* 0x000000ffff0b7224 */ /* 0x000fe200078e000a */
[----:B------:R-:W-:Y:S01]  /*6660*/  UMOV UR5, UR39 ;  /* 0x0000002700057c82 */ /* 0x000fe20008000000 */
[----:B------:R-:W-:-:S05]  /*6670*/  ULDC UR6, c[0x0][0x9d8] ;  /* 0x0002760000067ab9 */ /* 0x000fca0000000800 */
.L_x_2225:
[----:B------:R-:W-:-:S04]  /*6680*/  UIADD3 UR10, UR5, 0x1, URZ ;  /* 0x00000001050a7890 */ /* 0x000fc8000fffe03f */
[----:B------:R-:W-:-:S04]  /*6690*/  UISETP.NE.AND UP0, UPT, UR10, 0x2, UPT ;  /* 0x000000020a00788c */ /* 0x000fc8000bf05270 */
[----:B------:R-:W-:Y:S02]  /*66a0*/  USEL UR10, UR10, URZ, UP0 ;  /* 0x0000003f0a0a7287 */ /* 0x000fe40008000000 */
[----:B------:R-:W-:-:S04]  /*66b0*/  USEL UR38, URZ, 0x1, UP0 ;  /* 0x000000013f267887 */ /* 0x000fc80008000000 */
[----:B------:R-:W-:Y:S01]  /*66c0*/  ULOP3.LUT UR38, UR4, UR38, URZ, 0x3c, !UPT ;  /* 0x0000002604267292 */ /* 0x000fe2000f8e3c3f */
[----:B------:R-:W-:Y:S01]  /*66d0*/  UMOV UR39, UR10 ;  /* 0x0000000a00277c82 */ /* 0x000fe20008000000 */
[----:B------:R-:W-:Y:S10]  /*66e0*/  @!P0 BRA `(.L_x_2215) ;  /* 0x0000000000048947 */ /* 0x000ff40003800000 */
[----:B------:R-:W-:Y:S01]  /*66f0*/  BPT.TRAP 0x1 ;  /* 0x000000040000795c */ /* 0x000fe20000300000 */
.L_x_2215:
[----:B------:R-:W-:Y:S01]  /*6700*/  ULEA UR7, UR39, UR40, 0x3 ;  /* 0x0000002827077291 */ /* 0x000fe2000f8e183f */
[----:B------:R-:W-:-:S04]  /*6710*/  MOV R9, UR38 ;  /* 0x0000002600097c02 */ /* 0x000fc80008000f00 */
[----:B------:R-:W-:-:S04]  /*6720*/  SHF.L.U32 R9, R9, 0x1f, RZ ;  /* 0x0000001f09097819 */ /* 0x000fc800000006ff */
[----:B------:R0:W1:Y:S01]  /*6730*/  SYNCS.PHASECHK.TRANS64.TRYWAIT P1, [UR7+0x2a830], R9 ;  /* 0x02a83009ff0075a7 */ /* 0x0000620008020147 */
[----:B------:R-:W-:Y:S05]  /*6740*/  @!P0 BRA `(.L_x_2216) ;  /* 0x0000000000048947 */ /* 0x000fea0003800000 */
[----:B------:R-:W-:Y:S01]  /*6750*/  BPT.TRAP 0x1 ;  /* 0x000000040000795c */ /* 0x000fe20000300000 */
.L_x_2216:
[----:B-1----:R-:W-:Y:S05]  /*6760*/  @P1 BRA `(.L_x_2217) ;  /* 0x0000000000081947 */ /* 0x002fea0003800000 */
[----:B------:R-:W1:Y:S02]  /*6770*/  SYNCS.PHASECHK.TRANS64.TRYWAIT P1, [UR7+0x2a830], R9 ;  /* 0x02a83009ff0075a7 */ /* 0x000e640008020147 */
[----:B-1----:R-:W-:Y:S05]  /*6780*/  @!P1 BRA `(.L_x_2218) ;  /* 0x0000008c00589947 */ /* 0x002fea0003800000 */
.L_x_2217:
        /* <DEDUP_REMOVED lines=143> */
.L_x_2219:
[----:B------:R-:W-:Y:S01]  /*7080*/  ULEA UR7, UR5, UR40, 0x3 ;  /* 0x0000002805077291 */ /* 0x000fe2000f8e183f */
[----:B------:R-:W-:-:S05]  /*7090*/  IMAD.U32 R0, RZ, RZ, UR4 ;  /* 0x00000004ff007e24 */ /* 0x000fca000f8e00ff */
[----:B------:R-:W-:-:S04]  /*70a0*/  SHF.L.U32 R0, R0, 0x1f, RZ ;  /* 0x0000001f00007819 */ /* 0x000fc800000006ff */
[----:B------:R2:W3:Y:S01]  /*70b0*/  SYNCS.PHASECHK.TRANS64.TRYWAIT P1, [UR7+0x2a850], R0 ;  /* 0x02a85000ff0075a7 */ /* 0x0004e20008020147 */
[----:B------:R-:W-:Y:S05]  /*70c0*/  @!P0 BRA `(.L_x_2220) ;  /* 0x0000000000048947 */ /* 0x000fea0003800000 */
[----:B------:R-:W-:Y:S01]  /*70d0*/  BPT.TRAP 0x1 ;  /* 0x000000040000795c */ /* 0x000fe20000300000 */
.L_x_2220:
[----:B---3--:R-:W-:Y:S05]  /*70e0*/  @P1 BRA `(.L_x_2221) ;  /* 0x0000000000081947 */ /* 0x008fea0003800000 */
[----:B------:R-:W3:Y:S02]  /*70f0*/  SYNCS.PHASECHK.TRANS64.TRYWAIT P1, [UR7+0x2a850], R0 ;  /* 0x02a85000ff0075a7 */ /* 0x000ee40008020147 */
[----:B---3--:R-:W-:Y:S05]  /*7100*/  @!P1 BRA `(.L_x_2222) ;  /* 0x0000008400109947 */ /* 0x008fea0003800000 */
.L_x_2221:
        /* <DEDUP_REMOVED lines=38> */
.L_x_2223:
        /* <DEDUP_REMOVED lines=23> */
[----:B01----:R-:W-:Y:S01]  /*74e0*/  FMNMX.FTZ R9, R136, R11, !PT ;  /* 0x0000000b88097209 */ /* 0x003fe20007810000 */
[----:B------:R-:W-:Y:S01]  /*74f0*/  FMUL.FTZ R102, R107, UR6 ;  /* 0x000000066b667c20 */ /* 0x000fe20008410000 */
[----:B------:R-:W-:Y:S01]  /*7500*/  FMUL.FTZ R158, R109, UR6 ;  /* 0x000000066d9e7c20 */ /* 0x000fe20008410000 */
[----:B------:R-:W-:Y:S01]  /*7510*/  FMUL.FTZ R104, R110, UR6 ;  /* 0x000000066e687c20 */ /* 0x000fe20008410000 */
[----:B------:R-:W-:Y:S01]  /*7520*/  FMUL.FTZ R172, R112, UR6 ;  /* 0x0000000670ac7c20 */ /* 0x000fe20008410000 */
[----:B------:R-:W-:Y:S01]  /*7530*/  FMUL.FTZ R106, R111, UR6 ;  /* 0x000000066f6a7c20 */ /* 0x000fe20008410000 */
[----:B------:R-:W-:Y:S01]  /*7540*/  FMUL.FTZ R174, R113, UR6 ;  /* 0x0000000671ae7c20 */ /* 0x000fe20008410000 */
[----:B------:R-:W0:Y:S01]  /*7550*/  MUFU.TANH R140, R140 ;  /* 0x0000008c008c7308 */ /* 0x000e220000002400 */
[----:B---3--:R-:W-:Y:S01]  /*7560*/  FMNMX.FTZ R9, R138, R9, !PT ;  /* 0x000000098a097209 */ /* 0x008fe20007810000 */
        /* <DEDUP_REMOVED lines=14> */
[----:B------:R-:W3:Y:S01]  /*7650*/  MUFU.TANH R142, R142 ;  /* 0x0000008e008e7308 */ /* 0x000ee20000002400 */
        /* <DEDUP_REMOVED lines=11> */
[----:B--2---:R-:W-:Y:S01]  /*7710*/  FMUL.FTZ R0, R134, UR6 ;  /* 0x0000000686007c20 */ /* 0x004fe20008410000 */
[----:B------:R-:W-:Y:S01]  /*7720*/  FMUL.FTZ R134, R135, UR6 ;  /* 0x0000000687867c20 */ /* 0x000fe20008410000 */
[----:B------:R-:W-:-:S02]  /*7730*/  ULEA UR4, UR10, UR40, 0x3 ;  /* 0x000000280a047291 */ /* 0x000fc4000f8e183f */
[----:B------:R-:W1:Y:S01]  /*7740*/  MUFU.TANH R144, R144 ;  /* 0x0000009000907308 */ /* 0x000e620000002400 */
[----:B---3--:R-:W-:Y:S01]  /*7750*/  FMNMX.FTZ R9, R142, R9, !PT ;  /* 0x000000098e097209 */ /* 0x008fe20007810000 */
[----:B------:R-:W-:-:S04]  /*7760*/  UIADD3 UR4, UR4, 0x2a840, URZ ;  /* 0x0002a84004047890 */ /* 0x000fc8000fffe03f */
[----:B------:R-:W-:Y:S02]  /*7770*/  UPRMT UR4, UR43, 0x654, UR4 ;  /* 0x000006542b047896 */ /* 0x000fe40008000004 */
[----:B------:R-:W2:Y:S01]  /*7780*/  MUFU.TANH R90, R90 ;  /* 0x0000005a005a7308 */ /* 0x000ea20000002400 */
[----:B0-----:R-:W-:-:S06]  /*7790*/  FMNMX.FTZ R21, R88, R21, !PT ;  /* 0x0000001558157209 */ /* 0x001fcc0007810000 */
[----:B------:R-:W-:Y:S01]  /*77a0*/  SYNCS.ARRIVE.TRANS64.RED.A1T0 RZ, [UR4], RZ ;  /* 0x000000ffffff79a7 */ /* 0x000fe20008100404 */
        /* <DEDUP_REMOVED lines=74> */
[----:B------:R0:W1:Y:S01]  /*7c50*/  MUFU.TANH R132, R0 ;  /* 0x0000000000847308 */ /* 0x0000620000002400 */
[----:B--2---:R-:W-:-:S07]  /*7c60*/  FMNMX.FTZ R21, R130, R21, !PT ;  /* 0x0000001582157209 */ /* 0x004fce0007810000 */
[----:B------:R-:W2:Y:S01]  /*7c70*/  MUFU.TANH R134, R134 ;  /* 0x0000008600867308 */ /* 0x000ea20000002400 */
[----:B0-----:R-:W-:-:S05]  /*7c80*/  FMNMX.FTZ R0, R190, R9, !PT ;  /* 0x00000009be007209 */ /* 0x001fca0007810000 */
[----:B------:R-:W0:Y:S01]  /*7c90*/  SHFL.BFLY PT, R9, R0, 0x2, 0x1f ;  /* 0x0c401f0000097f89 */ /* 0x000e2200000e0000 */
[----:B-1----:R-:W-:-:S04]  /*7ca0*/  FMNMX.FTZ R21, R132, R21, !PT ;  /* 0x0000001584157209 */ /* 0x002fc80007810000 */
[----:B--2---:R-:W-:-:S05]  /*7cb0*/  FMNMX.FTZ R21, R134, R21, !PT ;  /* 0x0000001586157209 */ /* 0x004fca0007810000 */
[----:B------:R-:W1:Y:S01]  /*7cc0*/  SHFL.BFLY PT, R8, R21, 0x2, 0x1f ;  /* 0x0c401f0015087f89 */ /* 0x000e6200000e0000 */
[----:B0-----:R-:W-:Y:S02]  /*7cd0*/  FMNMX.FTZ R89, R0, R9, !PT ;  /* 0x0000000900597209 */ /* 0x001fe40007810000 */
[----:B------:R-:W0:Y:S03]  /*7ce0*/  LDC R9, c[0x0][0x988] ;  /* 0x00026200ff097b82 */ /* 0x000e260000000800 */
[----:B------:R-:W2:Y:S01]  /*7cf0*/  SHFL.BFLY PT, R10, R89, 0x1, 0x1f ;  /* 0x0c201f00590a7f89 */ /* 0x000ea200000e0000 */
[----:B-1----:R-:W-:-:S05]  /*7d00*/  FMNMX.FTZ R91, R21, R8, !PT ;  /* 0x00000008155b7209 */ /* 0x002fca0007810000 */
[----:B------:R-:W1:Y:S01]  /*7d10*/  SHFL.BFLY PT, R14, R91, 0x1, 0x1f ;  /* 0x0c201f005b0e7f89 */ /* 0x000e6200000e0000 */
[----:B--2---:R-:W-:-:S05]  /*7d20*/  FMNMX.FTZ R10, R89, R10, !PT ;  /* 0x0000000a590a7209 */ /* 0x004fca0007810000 */
[C---:B0-----:R-:W-:Y:S01]  /*7d30*/  FMUL.FTZ R107, R10.reuse, R9 ;  /* 0x000000090a6b7220 */ /* 0x041fe20000410000 */
[----:B------:R-:W-:-:S03]  /*7d40*/  FADD.FTZ R8, -R10, R11 ;  /* 0x0000000b0a087221 */ /* 0x000fc60000010100 */
[-CC-:B------:R-:W-:Y:S01]  /*7d50*/  FFMA.FTZ R11, R136, R9.reuse, -R107.reuse ;  /* 0x00000009880b7223 */ /* 0x180fe2000001086b */
[-CC-:B------:R-:W-:Y:S01]  /*7d60*/  FFMA.FTZ R136, R138, R9.reuse, -R107.reuse ;  /* 0x000000098a887223 */ /* 0x180fe2000001086b */
[-CC-:B------:R-:W-:Y:S01]  /*7d70*/  FFMA.FTZ R138, R142, R9.reuse, -R107.reuse ;  /* 0x000000098e8a7223 */ /* 0x180fe2000001086b */
[-CC-:B------:R-:W-:Y:S01]  /*7d80*/  FFMA.FTZ R21, R144, R9.reuse, -R107.reuse ;  /* 0x0000000990157223 */ /* 0x180fe2000001086b */
[-CC-:B------:R-:W-:Y:S01]  /*7d90*/  FFMA.FTZ R89, R148, R9.reuse, -R107.reuse ;  /* 0x0000000994597223 */ /* 0x180fe2000001086b */
[-CC-:B------:R-:W-:Y:S01]  /*7da0*/  FFMA.FTZ R142, R150, R9.reuse, -R107.reuse ;  /* 0x00000009968e7223 */ /* 0x180fe2000001086b */
[-CC-:B------:R-:W-:Y:S01]  /*7db0*/  FFMA.FTZ R144, R172, R9.reuse, -R107.reuse ;  /* 0x00000009ac907223 */ /* 0x180fe2000001086b */
[----:B-1----:R-:W-:Y:S01]  /*7dc0*/  FMNMX.FTZ R14, R91, R14, !PT ;  /* 0x0000000e5b0e7209 */ /* 0x002fe20007810000 */
[-CC-:B------:R-:W-:Y:S01]  /*7dd0*/  FFMA.FTZ R95, R174, R9.reuse, -R107.reuse ;  /* 0x00000009ae5f7223 */ /* 0x180fe2000001086b */
[-CC-:B------:R-:W-:Y:S01]  /*7de0*/  FFMA.FTZ R101, R124, R9.reuse, -R107.reuse ;  /* 0x000000097c657223 */ /* 0x180fe2000001086b */
[-CC-:B------:R-:W-:Y:S01]  /*7df0*/  FFMA.FTZ R103, R126, R9.reuse, -R107.reuse ;  /* 0x000000097e677223 */ /* 0x180fe2000001086b */
[-C--:B------:R-:W-:Y:S01]  /*7e00*/  FFMA.FTZ R148, R152, R9.reuse, -R107 ;  /* 0x0000000998947223 */ /* 0x080fe2000001086b */
[----:B------:R-:W-:Y:S01]  /*7e10*/  FADD.FTZ R0, -R14, R13 ;  /* 0x0000000d0e007221 */ /* 0x000fe20000010100 */
[-CC-:B------:R-:W-:Y:S01]  /*7e20*/  FFMA.FTZ R13, R140, R9.reuse, -R107.reuse ;  /* 0x000000098c0d7223 */ /* 0x180fe2000001086b */
        /* <DEDUP_REMOVED lines=11> */
[-C--:B------:R-:W-:Y:S01]  /*7ee0*/  FFMA.FTZ R174, R190, R9.reuse, -R107 ;  /* 0x00000009beae7223 */ /* 0x080fe2000001086b */
[-C--:B------:R-:W-:Y:S01]  /*7ef0*/  FMUL.FTZ R107, R14, R9.reuse ;  /* 0x000000090e6b7220 */ /* 0x080fe20000410000 */
[-C--:B------:R-:W-:Y:S01]  /*7f00*/  FMUL.FTZ R8, R8, R9.reuse ;  /* 0x0000000908087220 */ /* 0x080fe20000410000 */
[-C--:B------:R-:W-:Y:S01]  /*7f10*/  FMUL.FTZ R0, R0, R9.reuse ;  /* 0x0000000900007220 */ /* 0x080fe20000410000 */
        /* <DEDUP_REMOVED lines=23> */
[----:B------:R-:W-:Y:S01]  /*8090*/  FFMA.FTZ R128, R128, R9, -R107 ;  /* 0x0000000980807223 */ /* 0x000fe2000001086b */
[----:B------:R-:W1:Y:S01]  /*80a0*/  MUFU.EX2 R157, R157 ;  /* 0x0000009d009d7308 */ /* 0x000e620000000800 */
[----:B0-----:R-:W-:Y:S01]  /*80b0*/  FFMA.FTZ R7, R8, R7, R11 ;  /* 0x0000000708077223 */ /* 0x001fe2000001000b */
[-CC-:B------:R-:W-:Y:S01]  /*80c0*/  FFMA.FTZ R130, R130, R9.reuse, -R107.reuse ;  /* 0x0000000982827223 */ /* 0x180fe2000001086b */
[-CC-:B------:R-:W-:Y:S01]  /*80d0*/  FFMA.FTZ R132, R132, R9.reuse, -R107.reuse ;  /* 0x0000000984847223 */ /* 0x180fe2000001086b */
[----:B------:R-:W-:-:S04]  /*80e0*/  FFMA.FTZ R107, R134, R9, -R107 ;  /* 0x00000009866b7223 */ /* 0x000fc8000001086b */
[----:B------:R-:W0:Y:S08]  /*80f0*/  MUFU.EX2 R136, R136 ;  /* 0x0000008800887308 */ /* 0x000e300000000800 */
[----:B------:R-:W2:Y:S01]  /*8100*/  MUFU.EX2 R12, R12 ;  /* 0x0000000c000c7308 */ /* 0x000ea20000000800 */
[----:B-1----:R-:W-:-:S07]  /*8110*/  FFMA.FTZ R109, R0, R6, R157 ;  /* 0x00000006006d7223 */ /* 0x002fce000001009d */
        /* <DEDUP_REMOVED lines=92> */
.L_x_2224:
        /* <DEDUP_REMOVED lines=34> */
.L_x_2214:
        /* <DEDUP_REMOVED lines=67> */
.L_x_2226:
[----:B------:R-:W-:Y:S01]  /*8d30*/  ULEA UR5, UR39, UR40, 0x3 ;  /* 0x0000002827057291 */ /* 0x000fe2000f8e183f */
[----:B------:R-:W-:-:S05]  /*8d40*/  IMAD.U32 R0, RZ, RZ, UR38 ;  /* 0x00000026ff007e24 */ /* 0x000fca000f8e00ff */
[----:B------:R-:W-:-:S04]  /*8d50*/  SHF.L.U32 R0, R0, 0x1f, RZ ;  /* 0x0000001f00007819 */ /* 0x000fc800000006ff */
[----:B------:R0:W1:Y:S01]  /*8d60*/  SYNCS.PHASECHK.TRANS64.TRYWAIT P1, [UR5+0x2a850], R0 ;  /* 0x02a85000ff0075a7 */ /* 0x0000620008020145 */
[----:B------:R-:W-:Y:S05]  /*8d70*/  @!P0 BRA `(.L_x_2227) ;  /* 0x0000000000048947 */ /* 0x000fea0003800000 */
[----:B------:R-:W-:Y:S01]  /*8d80*/  BPT.TRAP 0x1 ;  /* 0x000000040000795c */ /* 0x000fe20000300000 */
.L_x_2227:
[----:B-1----:R-:W-:Y:S05]  /*8d90*/  @P1 BRA `(.L_x_2228) ;  /* 0x0000000000081947 */ /* 0x002fea0003800000 */
[----:B------:R-:W1:Y:S02]  /*8da0*/  SYNCS.PHASECHK.TRANS64.TRYWAIT P1, [UR5+0x2a850], R0 ;  /* 0x02a85000ff0075a7 */ /* 0x000e640008020145 */
[----:B-1----:R-:W-:Y:S05]  /*8db0*/  @!P1 BRA `(.L_x_2229) ;  /* 0x0000006400fc9947 */ /* 0x002fea0003800000 */
.L_x_2228:
[----:B------:R-:W-:Y:S01]  /*8dc0*/  UIADD3 UR40, UR40, 0x400, URZ ;  /* 0x0000040028287890 */ /* 0x000fe2000fffe03f */
[----:B------:R-:W-:Y:S01]  /*8dd0*/  WARPGROUP.ARRIVE ;  /* 0x00000000000079c5 */ /* 0x000fe20000000000 */
[----:B------:R-:W-:Y:S01]  /*8de0*/  UMOV UR7, 0x40000040 ;  /* 0x4000004000077882 */ /* 0x000fe20000000000 */
[----:B01----:R-:W0:Y:S01]  /*8df0*/  SHFL.BFLY PT, R0, R7, 0x2, 0x1f ;  /* 0x0c401f0007007f89 */ /* 0x003e2200000e0000 */
[----:B------:R-:W-:Y:S01]  /*8e00*/  USHF.R.U32.HI UR40, URZ, 0x4, UR40 ;  /* 0x000000043f287899 */ /* 0x000fe20008011628 */
[----:B------:R-:W-:Y:S01]  /*8e10*/  IMAD.MOV.U32 R4, RZ, RZ, RZ ;  /* 0x000000ffff047224 */ /* 0x000fe200078e00ff */
[----:B------:R-:W-:Y:S01]  /*8e20*/  MOV R89, 0xff800000 ;  /* 0xff80000000597802 */ /* 0x000fe20000000f00 */
[----:B------:R-:W1:Y:S01]  /*8e30*/  SHFL.BFLY PT, R3, R6, 0x2, 0x1f ;  /* 0x0c401f0006037f89 */ /* 0x000e6200000e0000 */
[----:B------:R-:W-:Y:S01]  /*8e40*/  ULOP3.LUT UR40, UR40, 0x3fff, URZ, 0xc0, !UPT ;  /* 0x00003fff28287892 */ /* 0x000fe2000f8ec03f */
[----:B------:R-:W-:Y:S02]  /*8e50*/  IMAD.MOV.U32 R8, RZ, RZ, RZ ;  /* 0x000000ffff087224 */ /* 0x000fe400078e00ff */
[----:B------:R-:W-:Y:S01]  /*8e60*/  IMAD.MOV.U32 R88, RZ, RZ, -0x800000 ;  /* 0xff800000ff587424 */ /* 0x000fe200078e00ff */
[----:B------:R-:W-:-:S04]  /*8e70*/  ULOP3.LUT UR4, UR40, 0x3000000, URZ, 0xfc, !UPT ;  /* 0x0300000028047892 */ /* 0x000fc8000f8efc3f */
[----:B------:R-:W-:-:S07]  /*8e80*/  UIMAD UR4, UR39, 0x600, UR4 ;  /* 0x00000600270478a4 */ /* 0x000fce000f8e0204 */
[----:B------:R-:W-:Y:S02]  /*8e90*/  UMOV UR6, UR4 ;  /* 0x0000000400067c82 */ /* 0x000fe40008000000 */
[----:B------:R-:W-:Y:S01]  /*8ea0*/  HGMMA.64x128x16.F32 R24, R156, gdesc[UR4].tnspB, R24, gsb0 ;  /* 0x41e000049c187df0 */ /* 0x000fe20008000818 */
[----:B------:R-:W-:Y:S01]  /*8eb0*/  UIADD3 UR6, UR4, 0x80, URZ ;  /* 0x0000008004067890 */ /* 0x000fe2000fffe03f */
[----:B0-----:R-:W-:Y:S01]  /*8ec0*/  FADD.FTZ R0, R0, R7 ;  /* 0x0000000700007221 */ /* 0x001fe20000010000 */
[----:B------:R-:W-:Y:S01]  /*8ed0*/  UMOV UR7, 0x40000040 ;  /* 0x4000004000077882 */ /* 0x000fe20000000000 */
[----:B-1----:R-:W-:-:S03]  /*8ee0*/  FADD.FTZ R2, R3, R6 ;  /* 0x0000000603027221 */ /* 0x002fc60000010000 */
[----:B------:R-:W0:Y:S04]  /*8ef0*/  SHFL.BFLY PT, R3, R0, 0x1, 0x1f ;  /* 0x0c201f0000037f89 */ /* 0x000e2800000e0000 */
[----:B------:R-:W1:Y:S01]  /*8f00*/  SHFL.BFLY PT, R5, R2, 0x1, 0x1f ;  /* 0x0c201f0002057f89 */ /* 0x000e6200000e0000 */
[----:B0-----:R-:W-:Y:S01]  /*8f10*/  FADD.FTZ R11, R0, R3 ;  /* 0x00000003000b7221 */ /* 0x001fe20000010000 */
[----:B-1----:R-:W-:-:S04]  /*8f20*/  FADD.FTZ R12, R2, R5 ;  /* 0x00000005020c7221 */ /* 0x002fc80000010000 */
[----:B------:R-:W-:Y:S02]  /*8f30*/  FSETP.NE.FTZ.AND P1, PT, R11, RZ, PT ;  /* 0x000000ff0b00720b */ /* 0x000fe40003f35000 */
[----:B------:R-:W-:-:S11]  /*8f40*/  FSETP.NE.FTZ.AND P2, PT, R12, RZ, PT ;  /* 0x000000ff0c00720b */ /* 0x000fd60003f55000 */
[----:B------:R-:W0:Y:S01]  /*8f50*/  @P1 MUFU.LG2 R5, R11 ;  /* 0x0000000b00051308 */ /* 0x000e220000000c00 */
[C---:B------:R-:W-:Y:S01]  /*8f60*/  @P1 FMUL.FTZ R3, R9.reuse, 0.69314718246459960938 ;  /* 0x3f31721809031820 */ /* 0x040fe20000410000 */
[----:B------:R-:W-:-:S06]  /*8f70*/  @P2 FMUL.FTZ R2, R9, 0.69314718246459960938 ;  /* 0x3f31721809022820 */ /* 0x000fcc0000410000 */
        /* <DEDUP_REMOVED lines=34> */
.L_x_2230:
[----:B------:R-:W-:Y:S01]  /*91a0*/  UIADD3 UR4, UR5, 0x2a860, URZ ;  /* 0x0002a86005047890 */ /* 0x000fe2000fffe03f */
[----:B------:R-:W-:Y:S01]  /*91b0*/  FMUL.FTZ R90, R44, R4 ;  /* 0x000000042c5a7220 */ /* 0x000fe20000410000 */
[----:B------:R-:W-:Y:S01]  /*91c0*/  UIADD3 UR39, UR39, 0x1, URZ ;  /* 0x0000000127277890 */ /* 0x000fe2000fffe03f */
[----:B------:R-:W-:Y:S01]  /*91d0*/  FMUL.FTZ R97, R50, R8 ;  /* 0x0000000832617220 */ /* 0x000fe20000410000 */
        /* <DEDUP_REMOVED lines=70> */
.L_x_2194:
        /* <DEDUP_REMOVED lines=11> */
[----:B------:R-:W-:Y:S01]  /*96f0*/  IMAD R9, R162, 0x40, R17 ;  /* 0x00000040a2097824 */ /* 0x000fe200078e0211 */
        /* <DEDUP_REMOVED lines=11> */
[----:B------:R-:W-:Y:S02]  /*97b0*/  F2FP.F16.F32.PACK_AB R81, R83, R82 ;  /* 0x000000525351723e */ /* 0x000fe400000000ff */
[----:B------:R-:W-:Y:S02]  /*97c0*/  F2FP.F16.F32.PACK_AB R82, R85, R84 ;  /* 0x000000545552723e */ /* 0x000fe400000000ff */
[----:B------:R-:W-:Y:S02]  /*97d0*/  IADD3 R11, R11, R13, RZ ;  /* 0x0000000d0b0b7210 */ /* 0x000fe40007ffe0ff */
[----:B------:R-:W-:Y:S01]  /*97e0*/  F2FP.F16.F32.PACK_AB R83, R87, R86 ;  /* 0x000000565753723e */ /* 0x000fe200000000ff */
[----:B------:R-:W-:Y:S01]  /*97f0*/  IMAD.WIDE.U32 R10, R23, UR4, R10 ;  /* 0x00000004170a7c25 */ /* 0x000fe2000f8e000a */
[----:B------:R-:W-:-:S02]  /*9800*/  MOV R34, R40 ;  /* 0x0000002800227202 */ /* 0x000fc40000000f00 */
[----:B--2---:R-:W-:-:S03]  /*9810*/  MOV R35, R5 ;  /* 0x0000000500237202 */ /* 0x004fc60000000f00 */
[----:B------:R-:W-:-:S04]  /*9820*/  IMAD.WIDE R4, R167, 0x2, R34 ;  /* 0x00000002a7047825 */ /* 0x000fc800078e0222 */
[----:B------:R-:W-:Y:S01]  /*9830*/  IMAD.WIDE R34, R9, 0x2, R34 ;  /* 0x0000000209227825 */ /* 0x000fe200078e0222 */
[C---:B------:R-:W-:Y:S02]  /*9840*/  IADD3 R107, P1, R4.reuse, 0x4040, RZ ;  /* 0x00004040046b7810 */ /* 0x040fe40007f3e0ff */
[C---:B------:R-:W-:Y:S02]  /*9850*/  IADD3 R47, P0, R4.reuse, 0x4060, RZ ;  /* 0x00004060042f7810 */ /* 0x040fe40007f1e0ff */
[C---:B------:R-:W-:Y:S01]  /*9860*/  IADD3 R51, P2, R4.reuse, 0x4020, RZ ;  /* 0x0000402004337810 */ /* 0x040fe20007f5e0ff */
[--C-:B------:R-:W-:Y:S01]  /*9870*/  IMAD.X R43, RZ, RZ, R5.reuse, P1 ;  /* 0x000000ffff2b7224 */ /* 0x100fe200008e0605 */
[----:B---3--:R-:W-:Y:S02]  /*9880*/  ISETP.NE.AND P1, PT, R41, 0x1, PT ;  /* 0x000000012900780c */ /* 0x008fe40003f25270 */
[----:B------:R-:W-:Y:S01]  /*9890*/  LOP3.LUT R46, R47, 0x380, RZ, 0xc0, !PT ;  /* 0x000003802f2e7812 */ /* 0x000fe200078ec0ff */
[----:B------:R-:W-:Y:S01]  /*98a0*/  IMAD.X R39, RZ, RZ, R5, P2 ;  /* 0x000000ffff277224 */ /* 0x000fe200010e0605 */
[----:B------:R-:W-:-:S02]  /*98b0*/  LOP3.LUT R9, R4, 0x380, RZ, 0xc0, !PT ;  /* 0x0000038004097812 */ /* 0x000fc400078ec0ff */
[C---:B------:R-:W-:Y:S02]  /*98c0*/  IADD3 R33, P3, R4.reuse, 0x4000, RZ ;  /* 0x0000400004217810 */ /* 0x040fe40007f7e0ff */
[----:B------:R-:W-:Y:S02]  /*98d0*/  IADD3 R21, P6, R4, 0x20, RZ ;  /* 0x0000002004157810 */ /* 0x000fe40007fde0ff */
[----:B------:R-:W-:Y:S02]  /*98e0*/  LOP3.LUT R12, R51, 0x380, RZ, 0xc0, !PT ;  /* 0x00000380330c7812 */ /* 0x000fe400078ec0ff */
[----:B------:R-:W-:Y:S01]  /*98f0*/  SHF.R.U64 R46, R46, 0x3, RZ ;  /* 0x000000032e2e7819 */ /* 0x000fe200000012ff */
[----:B------:R-:W2:Y:S01]  /*9900*/  @P1 LDC R72, c[0x0][0xbec] ;  /* 0x0002fb00ff481b82 */ /* 0x000ea20000000800 */
[----:B------:R-:W-:Y:S01]  /*9910*/  SHF.R.U64 R9, R9, 0x3, RZ ;  /* 0x0000000309097819 */ /* 0x000fe200000012ff */
[----:B------:R-:W-:Y:S01]  /*9920*/  IMAD.X R15, RZ, RZ, R5, P6 ;  /* 0x000000ffff0f7224 */ /* 0x000fe200030e0605 */
[----:B------:R-:W-:-:S02]  /*9930*/  LOP3.LUT R14, R107, 0x380, RZ, 0xc0, !PT ;  /* 0x000003806b0e7812 */ /* 0x000fc400078ec0ff */
[----:B------:R-:W-:Y:S02]  /*9940*/  LOP3.LUT R8, R33, 0x380, RZ, 0xc0, !PT ;  /* 0x0000038021087812 */ /* 0x000fe400078ec0ff */
[----:B------:R-:W-:Y:S01]  /*9950*/  LOP3.LUT R2, R21, 0x380, RZ, 0xc0, !PT ;  /* 0x0000038015027812 */ /* 0x000fe200078ec0ff */
[----:B------:R-:W3:Y:S01]  /*9960*/  @P1 LDC R111, c[0x0][0xbf0] ;  /* 0x0002fc00ff6f1b82 */ /* 0x000ee20000000800 */
[C---:B------:R-:W-:Y:S02]  /*9970*/  IADD3 R31, P4, R4.reuse, 0x60, RZ ;  /* 0x00000060041f7810 */ /* 0x040fe40007f9e0ff */
[----:B------:R-:W-:Y:S02]  /*9980*/  IADD3 R25, P5, R4, 0x40, RZ ;  /* 0x0000004004197810 */ /* 0x000fe40007fbe0ff */
[----:B------:R-:W-:Y:S01]  /*9990*/  SHF.R.U64 R12, R12, 0x3, RZ ;  /* 0x000000030c0c7819 */ /* 0x000fe200000012ff */
[--C-:B------:R-:W-:Y:S01]  /*99a0*/  IMAD.X R13, RZ, RZ, R5.reuse, P4 ;  /* 0x000000ffff0d7224 */ /* 0x100fe200020e0605 */
[----:B------:R-:W-:Y:S01]  /*99b0*/  LOP3.LUT R46, R46, R47, RZ, 0x3c, !PT ;  /* 0x0000002f2e2e7212 */ /* 0x000fe200078e3cff */
[--C-:B------:R-:W-:Y:S01]  /*99c0*/  IMAD.X R47, RZ, RZ, R5.reuse, P0 ;  /* 0x000000ffff2f7224 */ /* 0x100fe200000e0605 */
[----:B------:R-:W-:Y:S01]  /*99d0*/  LOP3.LUT R4, R9, R4, RZ, 0x3c, !PT ;  /* 0x0000000409047212 */ /* 0x000fe200078e3cff */
[----:B------:R-:W-:Y:S01]  /*99e0*/  IMAD.X R9, RZ, RZ, R5, P5 ;  /* 0x000000ffff097224 */ /* 0x000fe200028e0605 */
[----:B------:R-:W-:-:S02]  /*99f0*/  SHF.R.U64 R14, R14, 0x3, RZ ;  /* 0x000000030e0e7819 */ /* 0x000fc400000012ff */
[----:B------:R-:W-:Y:S02]  /*9a00*/  SHF.R.U64 R8, R8, 0x3, RZ ;  /* 0x0000000308087819 */ /* 0x000fe400000012ff */
[----:B------:R-:W-:Y:S02]  /*9a10*/  SHF.R.U64 R2, R2, 0x3, RZ ;  /* 0x0000000302027819 */ /* 0x000fe400000012ff */
[----:B------:R-:W-:Y:S02]  /*9a20*/  LOP3.LUT R38, R12, R51, RZ, 0x3c, !PT ;  /* 0x000000330c267212 */ /* 0x000fe400078e3cff */
[----:B------:R-:W-:Y:S02]  /*9a30*/  LOP3.LUT R42, R14, R107, RZ, 0x3c, !PT ;  /* 0x0000006b0e2a7212 */ /* 0x000fe400078e3cff */
[----:B------:R-:W-:Y:S02]  /*9a40*/  LOP3.LUT R36, R8, R33, RZ, 0x3c, !PT ;  /* 0x0000002108247212 */ /* 0x000fe400078e3cff */
[----:B------:R-:W-:-:S02]  /*9a50*/  MOV R51, R4 ;  /* 0x0000000400337202 */ /* 0x000fc40000000f00 */
[----:B------:R-:W-:Y:S02]  /*9a60*/  LOP3.LUT R14, R2, R21, RZ, 0x3c, !PT ;  /* 0x00000015020e7212 */ /* 0x000fe400078e3cff */
[----:B------:R-:W-:Y:S02]  /*9a70*/  LOP3.LUT R8, R31, 0x380, RZ, 0xc0, !PT ;  /* 0x000003801f087812 */ /* 0x000fe400078ec0ff */
[----:B------:R-:W-:Y:S02]  /*9a80*/  F2FP.F16.F32.PACK_AB R4, R98, R3 ;  /* 0x000000036204723e */ /* 0x000fe400000000ff */
[----:B------:R-:W-:Y:S02]  /*9a90*/  LOP3.LUT R2, R25, 0x380, RZ, 0xc0, !PT ;  /* 0x0000038019027812 */ /* 0x000fe400078ec0ff */
[----:B------:R-:W-:Y:S01]  /*9aa0*/  MOV R98, R46 ;  /* 0x0000002e00627202 */ /* 0x000fe20000000f00 */
[----:B------:R-:W-:Y:S01]  /*9ab0*/  IMAD.IADD R47, R19, 0x1, R16 ;  /* 0x00000001132f7824 */ /* 0x000fe200078e0210 */
[----:B------:R-:W-:-:S02]  /*9ac0*/  SHF.R.U64 R8, R8, 0x3, RZ ;  /* 0x0000000308087819 */ /* 0x000fc400000012ff */
[----:B------:R-:W-:Y:S02]  /*9ad0*/  SHF.R.U64 R2, R2, 0x3, RZ ;  /* 0x0000000302027819 */ /* 0x000fe400000012ff */
[----:B------:R-:W-:Y:S01]  /*9ae0*/  MOV R109, R38 ;  /* 0x00000026006d7202 */ /* 0x000fe20000000f00 */
[----:B--2---:R-:W-:Y:S01]  /*9af0*/  @P1 IMAD.HI.U32 R38, R47, R72, RZ ;  /* 0x000000482f261227 */ /* 0x004fe200078e00ff */
[C---:B------:R-:W-:Y:S02]  /*9b00*/  IADD3 R21, P5, R34.reuse, 0x2000, RZ ;  /* 0x0000200022157810 */ /* 0x040fe40007fbe0ff */
[----:B------:R-:W-:Y:S01]  /*9b10*/  IADD3 R33, P6, R34, 0x1000, RZ ;  /* 0x0000100022217810 */ /* 0x000fe20007fde0ff */
[----:B------:R-:W-:Y:S01]  /*9b20*/  IMAD R72, R41, UR6, RZ ;  /* 0x0000000629487c24 */ /* 0x000fe2000f8e02ff */
[----:B------:R-:W-:Y:S01]  /*9b30*/  LOP3.LUT R12, R8, R31, RZ, 0x3c, !PT ;  /* 0x0000001f080c7212 */ /* 0x000fe200078e3cff */
[----:B------:R-:W-:Y:S01]  /*9b40*/  IMAD.X R29, RZ, RZ, R35, P5 ;  /* 0x000000ffff1d7224 */ /* 0x000fe200028e0623 */
[----:B------:R-:W-:-:S02]  /*9b50*/  IADD3.X R37, RZ, R5, RZ, P3, !PT ;  /* 0x00000005ff257210 */ /* 0x000fc40001ffe4ff */
[----:B------:R-:W-:Y:S02]  /*9b60*/  LOP3.LUT R8, R2, R25, RZ, 0x3c, !PT ;  /* 0x0000001902087212 */ /* 0x000fe400078e3cff */
[----:B------:R-:W-:Y:S02]  /*9b70*/  LOP3.LUT R28, R21, 0x380, RZ, 0xc0, !PT ;  /* 0x00000380151c7812 */ /* 0x000fe400078ec0ff */
[----:B------:R-:W-:Y:S02]  /*9b80*/  IADD3 R25, P0, R34, 0x6000, RZ ;  /* 0x0000600022197810 */ /* 0x000fe40007f1e0ff */
[----:B------:R-:W-:Y:S01]  /*9b90*/  F2FP.F16.F32.PACK_AB R5, R27, R110 ;  /* 0x0000006e1b05723e */ /* 0x000fe200000000ff */
[----:B------:R-:W-:Y:S01]  /*9ba0*/  BAR.SYNC.DEFER_BLOCKING 0x1, 0x100 ;  /* 0x0044000000007b1d */ /* 0x000fe20000010000 */
[----:B------:R-:W-:Y:S02]  /*9bb0*/  MOV R39, R47 ;  /* 0x0000002f00277202 */ /* 0x000fe40000000f00 */
[----:B------:R-:W-:-:S02]  /*9bc0*/  LOP3.LUT R32, R33, 0x380, RZ, 0xc0, !PT ;  /* 0x0000038021207812 */ /* 0x000fc400078ec0ff */
[----:B---3--:R-:W-:Y:S02]  /*9bd0*/  @P1 SHF.R.U32.HI R39, RZ, R111, R38 ;  /* 0x0000006fff271219 */ /* 0x008fe40000011626 */
[----:B------:R-:W-:Y:S02]  /*9be0*/  SHF.R.U64 R28, R28, 0x3, RZ ;  /* 0x000000031c1c7819 */ /* 0x000fe400000012ff */
[----:B------:R-:W-:Y:S02]  /*9bf0*/  LOP3.LUT R24, R25, 0x380, RZ, 0xc0, !PT ;  /* 0x0000038019187812 */ /* 0x000fe400078ec0ff */
[----:B------:R-:W-:Y:S02]  /*9c00*/  SHF.R.U64 R32, R32, 0x3, RZ ;  /* 0x0000000320207819 */ /* 0x000fe400000012ff */
[----:B------:R-:W-:Y:S02]  /*9c10*/  LOP3.LUT R28, R28, R21, RZ, 0x3c, !PT ;  /* 0x000000151c1c7212 */ /* 0x000fe400078e3cff */
[----:B------:R-:W-:-:S02]  /*9c20*/  SHF.R.U64 R24, R24, 0x3, RZ ;  /* 0x0000000318187819 */ /* 0x000fc400000012ff */
[----:B------:R-:W-:Y:S01]  /*9c30*/  MOV R110, R36 ;  /* 0x00000024006e7202 */ /* 0x000fe20000000f00 */
[----:B------:R-:W-:Y:S01]  /*9c40*/  IMAD.IADD R37, R166, 0x1, R16 ;  /* 0x00000001a6257824 */ /* 0x000fe200078e0210 */
[----:B------:R-:W-:Y:S02]  /*9c50*/  LOP3.LUT R32, R32, R33, RZ, 0x3c, !PT ;  /* 0x0000002120207212 */ /* 0x000fe400078e3cff */
[C---:B------:R-:W-:Y:S02]  /*9c60*/  IADD3 R21, P2, R34.reuse, 0x5000, RZ ;  /* 0x0000500022157810 */ /* 0x040fe40007f5e0ff */
[----:B------:R-:W-:Y:S01]  /*9c70*/  MOV R36, R14 ;  /* 0x0000000e00247202 */ /* 0x000fe20000000f00 */
[----:B------:R2:W-:Y:S01]  /*9c80*/  STSM.16.M88.4 [R51], R4 ;  /* 0x0000000433007844 */ /* 0x0005e20000000200 */
[----:B------:R-:W-:Y:S02]  /*9c90*/  IADD3 R33, P4, R34, 0x3000, RZ ;  /* 0x0000300022217810 */ /* 0x000fe40007f9e0ff */
[----:B------:R-:W-:Y:S01]  /*9ca0*/  LOP3.LUT R24, R24, R25, RZ, 0x3c, !PT ;  /* 0x0000001918187212 */ /* 0x000fe200078e3cff */
[--C-:B------:R-:W-:Y:S01]  /*9cb0*/  IMAD.X R25, RZ, RZ, R35.reuse, P0 ;  /* 0x000000ffff197224 */ /* 0x100fe200000e0623 */
[----:B------:R-:W-:Y:S01]  /*9cc0*/  LOP3.LUT R20, R21, 0x380, RZ, 0xc0, !PT ;  /* 0x0000038015147812 */ /* 0x000fe200078ec0ff */
[----:B------:R-:W-:Y:S01]  /*9cd0*/  IMAD.X R27, RZ, RZ, R35, P4 ;  /* 0x000000ffff1b7224 */ /* 0x000fe200020e0623 */
[----:B------:R-:W-:-:S02]  /*9ce0*/  LOP3.LUT R26, R33, 0x380, RZ, 0xc0, !PT ;  /* 0x00000380211a7812 */ /* 0x000fc400078ec0ff */
[----:B------:R-:W-:Y:S02]  /*9cf0*/  IADD3 R10, P0, R39, R10, RZ ;  /* 0x0000000a270a7210 */ /* 0x000fe40007f1e0ff */
[----:B------:R-:W-:Y:S02]  /*9d00*/  MOV R111, R12 ;  /* 0x0000000c006f7202 */ /* 0x000fe40000000f00 */
[----:B------:R-:W-:Y:S02]  /*9d10*/  SHF.R.U64 R20, R20, 0x3, RZ ;  /* 0x0000000314147819 */ /* 0x000fe400000012ff */
[----:B------:R-:W-:Y:S01]  /*9d20*/  SHF.R.U64 R26, R26, 0x3, RZ ;  /* 0x000000031a1a7819 */ /* 0x000fe200000012ff */
[--C-:B--2---:R-:W-:Y:S01]  /*9d30*/  IMAD.MOV R6, RZ, RZ, -R39.reuse ;  /* 0x000000ffff067224 */ /* 0x104fe200078e0a27 */
[----:B------:R-:W-:Y:S01]  /*9d40*/  SHF.R.S32.HI R5, RZ, 0x1f, R39 ;  /* 0x0000001fff057819 */ /* 0x000fe20000011427 */
[----:B------:R-:W-:Y:S01]  /*9d50*/  IMAD R4, R112, UR4, RZ ;  /* 0x0000000470047c24 */ /* 0x000fe2000f8e02ff */
[----:B------:R-:W-:Y:S01]  /*9d60*/  MOV R14, R8 ;  /* 0x00000008000e7202 */ /* 0x000fe20000000f00 */
[----:B------:R-:W-:Y:S01]  /*9d70*/  IMAD R15, R41, R6, R47 ;  /* 0x00000006290f7224 */ /* 0x000fe200078e022f */
[----:B------:R-:W-:Y:S01]  /*9d80*/  LOP3.LUT R20, R20, R21, RZ, 0x3c, !PT ;  /* 0x0000001514147212 */ /* 0x000fe200078e3cff */
[----:B------:R-:W-:Y:S01]  /*9d90*/  IMAD R4, R23, UR5, R4 ;  /* 0x0000000517047c24 */ /* 0x000fe2000f8e0204 */
[----:B------:R-:W-:Y:S01]  /*9da0*/  ULDC.64 UR4, c[0x0][0xb88] ;  /* 0x0002e20000047ab9 */ /* 0x000fe20000000a00 */
[----:B------:R-:W-:-:S02]  /*9db0*/  LOP3.LUT R26, R26, R33, RZ, 0x3c, !PT ;  /* 0x000000211a1a7212 */ /* 0x000fc400078e3cff */
[----:B------:R-:W-:Y:S02]  /*9dc0*/  SHF.R.S32.HI R12, RZ, 0x1f, R15 ;  /* 0x0000001fff0c7819 */ /* 0x000fe4000001140f */
[----:B------:R-:W-:Y:S02]  /*9dd0*/  IADD3.X R11, R5, R11, R4, P0, !PT ;  /* 0x0000000b050b7210 */ /* 0x000fe400007fe404 */
[----:B------:R-:W-:Y:S01]  /*9de0*/  LOP3.LUT R21, R34, 0x380, RZ, 0xc0, !PT ;  /* 0x0000038022157812 */ /* 0x000fe200078ec0ff */
[----:B------:R-:W-:Y:S01]  /*9df0*/  IMAD R8, R12, UR4, RZ ;  /* 0x000000040c087c24 */ /* 0x000fe2000f8e02ff */
[----:B------:R-:W-:Y:S01]  /*9e00*/  F2FP.F16.F32.PACK_AB R4, R94, R95 ;  /* 0x0000005f5e04723e */ /* 0x000fe200000000ff */
[C---:B------:R-:W-:Y:S01]  /*9e10*/  IMAD.WIDE.U32 R12, R15.reuse, UR4, R10 ;  /* 0x000000040f0c7c25 */ /* 0x040fe2000f8e000a */
[----:B------:R-:W-:Y:S02]  /*9e20*/  F2FP.F16.F32.PACK_AB R5, R108, R105 ;  /* 0x000000696c05723e */ /* 0x000fe400000000ff */
[----:B------:R-:W-:Y:S01]  /*9e30*/  F2FP.F16.F32.PACK_AB R6, R96, R93 ;  /* 0x0000005d6006723e */ /* 0x000fe200000000ff */
[----:B------:R-:W-:Y:S01]  /*9e40*/  IMAD R15, R15, UR5, R8 ;  /* 0x000000050f0f7c24 */ /* 0x000fe2000f8e0208 */
[----:B------:R-:W-:Y:S01]  /*9e50*/  F2FP.F16.F32.PACK_AB R7, R106, R103 ;  /* 0x000000676a07723e */ /* 0x000fe200000000ff */
[----:B------:R-:W-:Y:S01]  /*9e60*/  ULDC.64 UR4, c[0x0][0xb50] ;  /* 0x0002d40000047ab9 */ /* 0x000fe20000000a00 */
[----:B------:R-:W-:-:S02]  /*9e70*/  IADD3 R31, P3, R34, 0x4000, RZ ;  /* 0x00004000221f7810 */ /* 0x000fc40007f7e0ff */
[----:B------:R-:W-:Y:S01]  /*9e80*/  IADD3.X R33, RZ, R35, RZ, P6, !PT ;  /* 0x00000023ff217210 */ /* 0x000fe200037fe4ff */
[----:B------:R2:W-:Y:S01]  /*9e90*/  STSM.16.M88.4 [R36], R4 ;  /* 0x0000000424007844 */ /* 0x0005e20000000200 */
[----:B------:R-:W-:Y:S01]  /*9ea0*/  IADD3 R107, P6, R34, 0x7000, RZ ;  /* 0x00007000226b7810 */ /* 0x000fe20007fde0ff */
[----:B------:R-:W-:Y:S01]  /*9eb0*/  IMAD.X R3, RZ, RZ, R35, P3 ;  /* 0x000000ffff037224 */ /* 0x000fe200018e0623 */
[----:B------:R-:W-:Y:S02]  /*9ec0*/  SHF.R.U64 R21, R21, 0x3, RZ ;  /* 0x0000000315157819 */ /* 0x000fe400000012ff */
[----:B------:R-:W-:Y:S02]  /*9ed0*/  LOP3.LUT R30, R107, 0x380, RZ, 0xc0, !PT ;  /* 0x000003806b1e7812 */ /* 0x000fe400078ec0ff */
[----:B------:R-:W-:Y:S02]  /*9ee0*/  LOP3.LUT P0, RZ, R164, 0x3, RZ, 0xc0, !PT ;  /* 0x00000003a4ff7812 */ /* 0x000fe4000780c0ff */
[----:B------:R-:W-:-:S02]  /*9ef0*/  F2FP.F16.F32.PACK_AB R8, R92, R91 ;  /* 0x0000005b5c08723e */ /* 0x000fc400000000ff */
[----:B------:R-:W-:Y:S02]  /*9f00*/  F2FP.F16.F32.PACK_AB R9, R104, R101 ;  /* 0x000000656809723e */ /* 0x000fe400000000ff */
[----:B------:R-:W-:Y:S02]  /*9f10*/  F2FP.F16.F32.PACK_AB R10, R45, R90 ;  /* 0x0000005a2d0a723e */ /* 0x000fe400000000ff */
[----:B------:R-:W-:Y:S01]  /*9f20*/  F2FP.F16.F32.PACK_AB R11, R102, R99 ;  /* 0x00000063660b723e */ /* 0x000fe200000000ff */
[----:B--2---:R-:W-:Y:S01]  /*9f30*/  VIADD R5, R37, 0x8 ;  /* 0x0000000825057836 */ /* 0x004fe20000000000 */
[----:B------:R-:W-:Y:S02]  /*9f40*/  IADD3 R7, R13, R15, RZ ;  /* 0x0000000f0d077210 */ /* 0x000fe40007ffe0ff */
[----:B------:R-:W-:Y:S01]  /*9f50*/  LEA R36, P3, R12, UR4, 0x2 ;  /* 0x000000040c247c11 */ /* 0x000fe2000f8610ff */
[----:B------:R2:W-:Y:S01]  /*9f60*/  STSM.16.M88.4 [R14], R8 ;  /* 0x000000080e007844 */ /* 0x0005e20000000200 */
[----:B------:R-:W-:-:S02]  /*9f70*/  LOP3.LUT R34, R21, R34, RZ, 0x3c, !PT ;  /* 0x0000002215227212 */ /* 0x000fc400078e3cff */
[----:B------:R-:W-:Y:S02]  /*9f80*/  IADD3.X R21, RZ, R35, RZ, P2, !PT ;  /* 0x00000023ff157210 */ /* 0x000fe400017fe4ff */
[----:B------:R-:W-:Y:S02]  /*9f90*/  SHF.R.U64 R30, R30, 0x3, RZ ;  /* 0x000000031e1e7819 */ /* 0x000fe400000012ff */
[-C--:B------:R-:W-:Y:S02]  /*9fa0*/  ISETP.GE.OR P2, PT, R37, R72.reuse, P0 ;  /* 0x000000482500720c */ /* 0x080fe40000746670 */
[----:B------:R-:W-:Y:S02]  /*9fb0*/  ISETP.GE.OR P0, PT, R5, R72, P0 ;  /* 0x000000480500720c */ /* 0x000fe40000706670 */
[----:B------:R-:W-:Y:S01]  /*9fc0*/  LEA.HI.X R37, R12, UR5, R7, 0x2, P3 ;  /* 0x000000050c257c11 */ /* 0x000fe200098f1407 */
[----:B------:R-:W-:Y:S01]  /*9fd0*/  ULDC.64 UR4, c[0x0][0xae8] ;  /* 0x0002ba0000047ab9 */ /* 0x000fe20000000a00 */
[----:B------:R-:W-:-:S02]  /*9fe0*/  F2FP.F16.F32.PACK_AB R4, R49, R48 ;  /* 0x000000303104723e */ /* 0x000fc400000000ff */
[----:B------:R-:W-:Y:S02]  /*9ff0*/  F2FP.F16.F32.PACK_AB R5, R100, R97 ;  /* 0x000000616405723e */ /* 0x000fe400000000ff */
[----:B------:R-:W-:Y:S02]  /*a000*/  F2FP.F16.F32.PACK_AB R6, R53, R52 ;  /* 0x000000343506723e */ /* 0x000fe400000000ff */
[----:B------:R-:W-:Y:S02]  /*a010*/  F2FP.F16.F32.PACK_AB R7, R55, R54 ;  /* 0x000000363707723e */ /* 0x000fe400000000ff */
[----:B------:R-:W-:Y:S02]  /*a020*/  F2FP.F16.F32.PACK_AB R12, R57, R56 ;  /* 0x00000038390c723e */ /* 0x000fe400000000ff */
[----:B------:R-:W-:Y:S01]  /*a030*/  F2FP.F16.F32.PACK_AB R13, R59, R50 ;  /* 0x000000323b0d723e */ /* 0x000fe200000000ff */
[----:B------:R-:W-:Y:S01]  /*a040*/  STSM.16.M88.4 [R111], R4 ;  /* 0x000000046f007844 */ /* 0x000fe20000000200 */
[----:B--2---:R-:W-:-:S02]  /*a050*/  F2FP.F16.F32.PACK_AB R14, R61, R60 ;  /* 0x0000003c3d0e723e */ /* 0x004fc400000000ff */
[----:B------:R-:W-:Y:S01]  /*a060*/  F2FP.F16.F32.PACK_AB R15, R63, R62 ;  /* 0x0000003e3f0f723e */ /* 0x000fe200000000ff */
[----:B------:R-:W-:Y:S01]  /*a070*/  SHFL.IDX PT, R56, R36, 0x1, 0x1c1f ;  /* 0x003c1f0024387f89 */ /* 0x000fe200000e0000 */
[----:B------:R-:W-:Y:S02]  /*a080*/  LOP3.LUT R30, R30, R107, RZ, 0x3c, !PT ;  /* 0x0000006b1e1e7212 */ /* 0x000fe400078e3cff */
[----:B------:R-:W-:Y:S01]  /*a090*/  F2FP.F16.F32.PACK_AB R8, R65, R64 ;  /* 0x000000404108723e */ /* 0x000fe200000000ff */
[----:B------:R-:W-:Y:S01]  /*a0a0*/  STSM.16.M88.4 [R110], R12 ;  /* 0x0000000c6e007844 */ /* 0x000fe20000000200 */
[----:B------:R-:W-:Y:S02]  /*a0b0*/  F2FP.F16.F32.PACK_AB R9, R67, R66 ;  /* 0x000000424309723e */ /* 0x000fe400000000ff */
[----:B------:R-:W-:Y:S01]  /*a0c0*/  F2FP.F16.F32.PACK_AB R10, R69, R68 ;  /* 0x00000044450a723e */ /* 0x000fe200000000ff */
[----:B------:R-:W-:Y:S01]  /*a0d0*/  SHFL.IDX PT, R57, R37, 0x1, 0x1c1f ;  /* 0x003c1f0025397f89 */ /* 0x000fe200000e0000 */
[----:B------:R-:W-:-:S02]  /*a0e0*/  F2FP.F16.F32.PACK_AB R11, R71, R70 ;  /* 0x00000046470b723e */ /* 0x000fc400000000ff */
[----:B------:R-:W-:Y:S02]  /*a0f0*/  MOV R107, R42 ;  /* 0x0000002a006b7202 */ /* 0x000fe40000000f00 */
[----:B------:R-:W-:Y:S01]  /*a100*/  F2FP.F16.F32.PACK_AB R45, R75, R74 ;  /* 0x0000004a4b2d723e */ /* 0x000fe200000000ff */
[----:B------:R-:W-:Y:S01]  /*a110*/  STSM.16.M88.4 [R109], R8 ;  /* 0x000000086d007844 */ /* 0x000fe20000000200 */
[----:B------:R-:W-:Y:S02]  /*a120*/  F2FP.F16.F32.PACK_AB R46, R77, R76 ;  /* 0x0000004c4d2e723e */ /* 0x000fe400000000ff */
[----:B------:R-:W-:Y:S01]  /*a130*/  F2FP.F16.F32.PACK_AB R47, R79, R78 ;  /* 0x0000004e4f2f723e */ /* 0x000fe200000000ff */
[----:B------:R-:W-:Y:S01]  /*a140*/  SHFL.IDX PT, R42, R36, RZ, 0x1c1f ;  /* 0x001c1fff242a7589 */ /* 0x000fe200000e0000 */
[----:B------:R-:W-:-:S03]  /*a150*/  LOP3.LUT R2, R31, 0x380, RZ, 0xc0, !PT ;  /* 0x000003801f027812 */ /* 0x000fc600078ec0ff */
[----:B------:R2:W-:Y:S01]  /*a160*/  STSM.16.M88.4 [R107], R44 ;  /* 0x0000002c6b007844 */ /* 0x0005e20000000200 */
[----:B------:R-:W-:-:S03]  /*a170*/  SHF.R.U64 R2, R2, 0x3, RZ ;  /* 0x0000000302027819 */ /* 0x000fc600000012ff */
[----:B------:R-:W-:Y:S01]  /*a180*/  STSM.16.M88.4 [R98], R80 ;  /* 0x0000005062007844 */ /* 0x000fe20000000200 */
[----:B------:R-:W-:Y:S01]  /*a190*/  IMAD R58, R58, UR4, RZ ;  /* 0x000000043a3a7c24 */ /* 0x000fe2000f8e02ff */
[----:B------:R-:W-:Y:S01]  /*a1a0*/  LOP3.LUT R2, R2, R31, RZ, 0x3c, !PT ;  /* 0x0000001f02027212 */ /* 0x000fe200078e3cff */
[----:B------:R-:W-:Y:S01]  /*a1b0*/  IMAD.X R31, RZ, RZ, R35, P6 ;  /* 0x000000ffff1f7224 */ /* 0x000fe200030e0623 */
[----:B------:R-:W3:Y:S01]  /*a1c0*/  SHFL.IDX PT, R43, R37, RZ, 0x1c1f ;  /* 0x001c1fff252b7589 */ /* 0x000ee200000e0000 */
[----:B------:R-:W-:Y:S08]  /*a1d0*/  BAR.SYNC.DEFER_BLOCKING 0x1, 0x100 ;  /* 0x0044000000007b1d */ /* 0x000ff00000010000 */
[----:B--2---:R-:W2:Y:S01]  /*a1e0*/  @P1 LDC R44, c[0x0][0xbec] ;  /* 0x0002fb00ff2c1b82 */ /* 0x004ea20000000800 */
[----:B---3--:R3:W-:Y:S04]  /*a1f0*/  @!P2 ST.E desc[UR36][R42.64], R89 ;  /* 0x000000592a00a985 */ /* 0x0087e8000c101924 */
[----:B------:R4:W-:Y:S04]  /*a200*/  @!P0 ST.E desc[UR36][R56.64], R88 ;  /* 0x0000005838008985 */ /* 0x0009e8000c101924 */
[----:B------:R0:W5:Y:S01]  /*a210*/  LD.E.128 R48, desc[UR36][R32.64] ;  /* 0x0000002420307980 */ /* 0x000162000c101d00 */
[----:B---3--:R-:W3:Y:S03]  /*a220*/  @P1 LDC R43, c[0x0][0xbf0] ;  /* 0x0002fc00ff2b1b82 */ /* 0x008ee60000000800 */
[----:B------:R2:W5:Y:S04]  /*a230*/  LD.E.128 R60, desc[UR36][R20.64] ;  /* 0x00000024143c7980 */ /* 0x000568000c101d00 */
[----:B------:R1:W5:Y:S01]  /*a240*/  LD.E.128 R36, desc[UR36][R28.64] ;  /* 0x000000241c247980 */ /* 0x000362000c101d00 */
[----:B0-----:R-:W-:-:S03]  /*a250*/  IMAD R33, R160, 0x20, R162 ;  /* 0x00000020a0217824 */ /* 0x001fc600078e02a2 */
[----:B------:R0:W5:Y:S01]  /*a260*/  LD.E.128 R4, desc[UR36][R26.64] ;  /* 0x000000241a047980 */ /* 0x000162000c101d00 */
[----:B------:R-:W-:-:S03]  /*a270*/  IMAD.IADD R33, R16, 0x1, R33 ;  /* 0x0000000110217824 */ /* 0x000fc600078e0221 */
[----:B------:R4:W5:Y:S01]  /*a280*/  LD.E.128 R12, desc[UR36][R24.64] ;  /* 0x00000024180c7980 */ /* 0x000962000c101d00 */
[----:B--2---:R-:W-:Y:S01]  /*a290*/  @P1 IMAD.HI.U32 R20, R33, R44, RZ ;  /* 0x0000002c21141227 */ /* 0x004fe200078e00ff */
[----:B------:R-:W-:Y:S02]  /*a2a0*/  MOV R21, R33 ;  /* 0x0000002100157202 */ /* 0x000fe40000000f00 */
[----:B------:R2:W5:Y:S01]  /*a2b0*/  LD.E.128 R64, desc[UR36][R2.64] ;  /* 0x0000002402407980 */ /* 0x000562000c101d00 */
[C---:B-1----:R-:W-:Y:S02]  /*a2c0*/  IMAD R29, R161.reuse, UR5, R58 ;  /* 0x00000005a11d7c24 */ /* 0x042fe4000f8e023a */
[----:B0-----:R-:W-:Y:S01]  /*a2d0*/  IMAD.WIDE.U32 R26, R161, UR4, RZ ;  /* 0x00000004a11a7c25 */ /* 0x001fe2000f8e00ff */
[----:B------:R-:W-:Y:S01]  /*a2e0*/  ULDC.64 UR4, c[0x0][0xaf0] ;  /* 0x0002bc0000047ab9 */ /* 0x000fe20000000a00 */
[----:B------:R0:W5:Y:S02]  /*a2f0*/  LD.E.128 R52, desc[UR36][R34.64] ;  /* 0x0000002422347980 */ /* 0x000164000c101d00 */
[----:B----4-:R-:W-:Y:S01]  /*a300*/  IMAD R24, R112, UR4, RZ ;  /* 0x0000000470187c24 */ /* 0x010fe2000f8e02ff */
[----:B---3--:R-:W-:Y:S01]  /*a310*/  @P1 SHF.R.U32.HI R21, RZ, R43, R20 ;  /* 0x0000002bff151219 */ /* 0x008fe20000011614 */
[----:B------:R0:W5:Y:S01]  /*a320*/  LD.E.128 R8, desc[UR36][R30.64] ;  /* 0x000000241e087980 */ /* 0x000162000c101d00 */
[----:B--2---:R-:W-:-:S02]  /*a330*/  IMAD.IADD R3, R27, 0x1, R29 ;  /* 0x000000011b037824 */ /* 0x004fc400078e021d */
[----:B------:R-:W-:Y:S01]  /*a340*/  IMAD.MOV.U32 R2, RZ, RZ, R26 ;  /* 0x000000ffff027224 */ /* 0x000fe200078e001a */
[--C-:B------:R-:W-:Y:S01]  /*a350*/  SHF.R.S32.HI R20, RZ, 0x1f, R21.reuse ;  /* 0x0000001fff147819 */ /* 0x100fe20000011415 */
[----:B------:R-:W-:Y:S01]  /*a360*/  IMAD R25, R23, UR5, R24 ;  /* 0x0000000517197c24 */ /* 0x000fe2000f8e0218 */
[----:B------:R-:W-:Y:S01]  /*a370*/  @!PT LDS RZ, [RZ] ;  /* 0x00000000fffff984 */ /* 0x000fe20000000800 */
[----:B------:R-:W-:Y:S01]  /*a380*/  @!PT LDS RZ, [RZ] ;  /* 0x00000000fffff984 */ /* 0x000fe20000000800 */
[----:B------:R-:W-:Y:S01]  /*a390*/  @!PT LDS RZ, [RZ] ;  /* 0x00000000fffff984 */ /* 0x000fe20000000800 */
[----:B------:R-:W-:Y:S01]  /*a3a0*/  @!PT LDS RZ, [RZ] ;  /* 0x00000000fffff984 */ /* 0x000fe20000000800 */
[----:B------:R1:W-:Y:S06]  /*a3b0*/  MEMBAR.ALL.CTA ;  /* 0x0000000000007992 */ /* 0x0003ec0000008000 */
[----:B-1----:R-:W1:Y:S01]  /*a3c0*/  FENCE.VIEW.ASYNC.S ;  /* 0x00000000000073c6 */ /* 0x002e620000000000 */
[----:B------:R-:W-:-:S02]  /*a3d0*/  IMAD.MOV R24, RZ, RZ, -R21 ;  /* 0x000000ffff187224 */ /* 0x000fc400078e0a15 */
        /* <DEDUP_REMOVED lines=8> */
[----:B------:R-:W-:Y:S01]  /*a460*/  ULDC.64 UR4, c[0x0][0xad8] ;  /* 0x0002b60000047ab9 */ /* 0x000fe20000000a00 */
[----:B------:R-:W-:-:S02]  /*a470*/  IADD3 R25, R162, R16, RZ ;  /* 0x00000010a2197210 */ /* 0x000fc40007ffe0ff */
[----:B------:R-:W-:Y:S02]  /*a480*/  IMAD.IADD R3, R3, 0x1, R23 ;  /* 0x0000000103037824 */ /* 0x000fe400078e0217 */
        /* <DEDUP_REMOVED lines=8> */
[----:B------:R-:W-:Y:S01]  /*a510*/  VIADD R40, R40, 0x2a820 ;  /* 0x0002a82028287836 */ /* 0x000fe20000000000 */
        /* <DEDUP_REMOVED lines=19> */
.L_x_2234:
[----:B------:R-:W-:Y:S05]  /*a650*/  BSYNC B1 ;  /* 0x0000000000017941 */ /* 0x000fea0003800000 */
.L_x_2233:
[----:B--23--:R2:W3:Y:S01]  /*a660*/  SHFL.IDX PT, R21, R23, 0x1, 0x181f ;  /* 0x00381f0017157f89 */ /* 0x00c4e200000e0000 */
[----:B------:R-:W-:Y:S03]  /*a670*/  BSSY B1, `(.L_x_2235) ;  /* 0x000000c000017945 */ /* 0x000fe60003800000 */
[----:B-1----:R2:W1:Y:S01]  /*a680*/  SHFL.IDX PT, R20, R16, 0x1, 0x181f ;  /* 0x00381f0010147f89 */ /* 0x00246200000e0000 */
[----:B------:R-:W-:Y:S05]  /*a690*/  @P0 BRA `(.L_x_2236) ;  /* 0x0000000000240947 */ /* 0x000fea0003800000 */
[----:B------:R-:W-:Y:S02]  /*a6a0*/  ULDC UR4, c[0x0][0xac8] ;  /* 0x0002b20000047ab9 */ /* 0x000fe40000000800 */
[----:B------:R-:W-:Y:S02]  /*a6b0*/  ISETP.GE.AND P3, PT, R17, UR4, PT ;  /* 0x0000000411007c0c */ /* 0x000fe4000bf66270 */
[----:B------:R-:W-:-:S11]  /*a6c0*/  ISETP.GE.AND P4, PT, R22, UR4, PT ;  /* 0x0000000416007c0c */ /* 0x000fd6000bf86270 */
[CC--:B-1----:R-:W-:Y:S02]  /*a6d0*/  @!P3 LEA R2, P0, R17.reuse, R20.reuse, 0x1 ;  /* 0x000000141102b211 */ /* 0x0c2fe400078008ff */
[C---:B------:R-:W-:Y:S02]  /*a6e0*/  @!P4 LEA R20, P2, R22.reuse, R20, 0x1 ;  /* 0x000000141614c211 */ /* 0x040fe400078408ff */
[-C--:B---3--:R-:W-:Y:S02]  /*a6f0*/  @!P3 LEA.HI.X R3, R17, R21.reuse, R169, 0x1, P0 ;  /* 0x000000151103b211 */ /* 0x088fe400000f0ca9 */
[----:B------:R-:W-:-:S03]  /*a700*/  @!P4 LEA.HI.X R21, R22, R21, R168, 0x1, P2 ;  /* 0x000000151615c211 */ /* 0x000fc600010f0ca8 */
[----:B-----5:R4:W-:Y:S04]  /*a710*/  @!P3 ST.E.128 desc[UR36][R2.64], R48 ;  /* 0x000000300200b985 */ /* 0x0209e8000c101d24 */
[----:B------:R4:W-:Y:S02]  /*a720*/  @!P4 ST.E.128 desc[UR36][R20.64], R60 ;  /* 0x0000003c1400c985 */ /* 0x0009e4000c101d24 */
.L_x_2236:
[----:B------:R-:W-:Y:S05]  /*a730*/  BSYNC B1 ;  /* 0x0000000000017941 */ /* 0x000fea0003800000 */
.L_x_2235:
[----:B---34-:R3:W4:Y:S01]  /*a740*/  SHFL.IDX PT, R21, R23, 0x2, 0x181f ;  /* 0x00581f0017157f89 */ /* 0x01872200000e0000 */
        /* <DEDUP_REMOVED lines=12> */
.L_x_2238:
[----:B------:R-:W-:Y:S05]  /*a810*/  BSYNC B1 ;  /* 0x0000000000017941 */ /* 0x000fea0003800000 */
.L_x_2237:
[----:B-1----:R-:W-:Y:S01]  /*a820*/  VIADD R3, R25, 0x60 ;  /* 0x0000006019037836 */ /* 0x002fe20000000000 */
[----:B0-23--:R-:W0:Y:S04]  /*a830*/  SHFL.IDX PT, R23, R23, 0x3, 0x181f ;  /* 0x00781f0017177f89 */ /* 0x00de2800000e0000 */
[----:B------:R-:W-:Y:S01]  /*a840*/  ISETP.GE.AND P0, PT, R3, R72, PT ;  /* 0x000000480300720c */ /* 0x000fe20003f06270 */
[----:B------:R-:W1:-:S12]  /*a850*/  SHFL.IDX PT, R16, R16, 0x3, 0x181f ;  /* 0x00781f0010107f89 */ /* 0x000e5800000e0000 */
[----:B------:R-:W-:Y:S05]  /*a860*/  @P0 BRA `(.L_x_2239) ;  /* 0x00000008006c0947 */ /* 0x000fea0003800000 */
[----:B------:R-:W-:Y:S02]  /*a870*/  ULDC UR4, c[0x0][0xac8] ;  /* 0x0002b20000047ab9 */ /* 0x000fe40000000800 */
[----:B------:R-:W-:-:S13]  /*a880*/  ISETP.GE.AND P1, PT, R17, UR4, PT ;  /* 0x0000000411007c0c */ /* 0x000fda000bf26270 */
[----:B-1----:R-:W-:-:S04]  /*a890*/  @!P1 LEA R2, P0, R17, R16, 0x1 ;  /* 0x0000001011029211 */ /* 0x002fc800078008ff */
[----:B0-----:R-:W-:Y:S02]  /*a8a0*/  @!P1 LEA.HI.X R3, R17, R23, R169, 0x1, P0 ;  /* 0x0000001711039211 */ /* 0x001fe400000f0ca9 */
[----:B------:R-:W-:-:S03]  /*a8b0*/  ISETP.GE.AND P0, PT, R22, UR4, PT ;  /* 0x0000000416007c0c */ /* 0x000fc6000bf06270 */
[----:B-----5:R0:W-:Y:S10]  /*a8c0*/  @!P1 ST.E.128 desc[UR36][R2.64], R4 ;  /* 0x0000000402009985 */ /* 0x0201f4000c101d24 */
[----:B------:R-:W-:Y:S05]  /*a8d0*/  @P0 BRA `(.L_x_2239) ;  /* 0x0000000800500947 */ /* 0x000fea0003800000 */
[----:B0-----:R-:W-:-:S04]  /*a8e0*/  LEA R2, P0, R22, R16, 0x1 ;  /* 0x0000001016027211 */ /* 0x001fc800078008ff */
[----:B------:R-:W-:-:S05]  /*a8f0*/  LEA.HI.X R3, R22, R23, R168, 0x1, P0 ;  /* 0x0000001716037211 */ /* 0x000fca00000f0ca8 */
[----:B------:R0:W-:Y:S01]  /*a900*/  ST.E.128 desc[UR36][R2.64], R8 ;  /* 0x0000000802007985 */ /* 0x0001e2000c101d24 */
[----:B------:R-:W-:Y:S05]  /*a910*/  BRA `(.L_x_2239) ;  /* 0x0000000800407947 */ /* 0x000fea0003800000 */
.L_x_2232:
[----:B------:R-:W2:Y:S01]  /*a920*/  LDC R12, c[0x0][0xbe8] ;  /* 0x0002fa00ff0c7b82 */ /* 0x000ea20000000800 */
[----:B------:R-:W-:Y:S01]  /*a930*/  ISETP.GE.AND P0, PT, R170, 0x80, PT ;  /* 0x00000080aa00780c */ /* 0x000fe20003f06270 */
[----:B------:R-:W-:Y:S01]  /*a940*/  IMAD R3, R160, 0x20, R162 ;  /* 0x00000020a0037824 */ /* 0x000fe200078e02a2 */
[----:B------:R-:W-:Y:S01]  /*a950*/  BSSY B1, `(.L_x_2240) ;  /* 0x000002e000017945 */ /* 0x000fe20003800000 */
[----:B------:R-:W-:Y:S02]  /*a960*/  SHF.R.S32.HI R10, RZ, 0x1f, R161 ;  /* 0x0000001fff0a7819 */ /* 0x000fe400000114a1 */
[----:B------:R-:W-:Y:S02]  /*a970*/  SHF.R.S32.HI R11, RZ, 0x1f, R23 ;  /* 0x0000001fff0b7819 */ /* 0x000fe40000011417 */
[----:B------:R-:W-:Y:S02]  /*a980*/  IADD3 R15, R16, R3, RZ ;  /* 0x00000003100f7210 */ /* 0x000fe40007ffe0ff */
        /* <DEDUP_REMOVED lines=42> */
.L_x_2241:
[----:B------:R-:W-:Y:S05]  /*ac30*/  BSYNC B1 ;  /* 0x0000000000017941 */ /* 0x000fea0003800000 */
.L_x_2240:
[----:B------:R-:W-:Y:S01]  /*ac40*/  ULDC.64 UR4, c[0x0][0xae8] ;  /* 0x0002ba0000047ab9 */ /* 0x000fe20000000a00 */
[----:B--2-4-:R-:W-:Y:S01]  /*ac50*/  @P1 IMAD.HI.U32 R4, R15, R14, RZ ;  /* 0x0000000e0f041227 */ /* 0x014fe200078e00ff */
[----:B------:R-:W-:Y:S01]  /*ac60*/  ULDC UR6, c[0x0][0xa88] ;  /* 0x0002a20000067ab9 */ /* 0x000fe20000000800 */
[----:B------:R-:W-:Y:S02]  /*ac70*/  BSSY B1, `(.L_x_2242) ;  /* 0x0000030000017945 */ /* 0x000fe40003800000 */
[----:B------:R-:W-:Y:S02]  /*ac80*/  IMAD R2, R10, UR4, RZ ;  /* 0x000000040a027c24 */ /* 0x000fe4000f8e02ff */
        /* <DEDUP_REMOVED lines=20> */
[----:B------:R-:W-:Y:S02]  /*add0*/  IMAD.IADD R3, R3, 0x1, R9 ;  /* 0x0000000103037824 */ /* 0x000fe400078e0209 */
[----:B------:R-:W-:Y:S01]  /*ade0*/  IMAD R6, R4, UR4, RZ ;  /* 0x0000000404067c24 */ /* 0x000fe2000f8e02ff */
[----:B------:R-:W-:Y:S01]  /*adf0*/  IADD3 R4, R16, 0x20, RZ ;  /* 0x0000002010047810 */ /* 0x000fe20007ffe0ff */
[----:B------:R-:W-:Y:S02]  /*ae00*/  IMAD R9, R12, UR6, RZ ;  /* 0x000000060c097c24 */ /* 0x000fe4000f8e02ff */
[C---:B------:R-:W-:Y:S02]  /*ae10*/  IMAD R5, R7.reuse, UR5, R6 ;  /* 0x0000000507057c24 */ /* 0x040fe4000f8e0206 */
[----:B------:R-:W-:Y:S01]  /*ae20*/  IMAD.WIDE.U32 R2, R7, UR4, R2 ;  /* 0x0000000407027c25 */ /* 0x000fe2000f8e0002 */
[-C--:B------:R-:W-:Y:S01]  /*ae30*/  ISETP.GE.AND P1, PT, R4, R9.reuse, PT ;  /* 0x000000090400720c */ /* 0x080fe20003f26270 */
[----:B------:R-:W-:Y:S01]  /*ae40*/  ULDC.64 UR4, c[0x0][0xa80] ;  /* 0x0002a00000047ab9 */ /* 0x000fe20000000a00 */
[C---:B------:R-:W-:Y:S01]  /*ae50*/  ISETP.GE.AND P2, PT, R16.reuse, R9, PT ;  /* 0x000000091000720c */ /* 0x040fe20003f46270 */
[----:B------:R-:W-:-:S02]  /*ae60*/  VIADD R4, R16, 0x40 ;  /* 0x0000004010047836 */ /* 0x000fc40000000000 */
[----:B------:R-:W-:Y:S01]  /*ae70*/  IMAD.IADD R3, R3, 0x1, R5 ;  /* 0x0000000103037824 */ /* 0x000fe200078e0205 */
[----:B------:R-:W-:Y:S02]  /*ae80*/  LEA R5, P3, R2, UR4, 0x1 ;  /* 0x0000000402057c11 */ /* 0x000fe4000f8608ff */
[----:B------:R-:W-:Y:S02]  /*ae90*/  ISETP.GE.AND P0, PT, R4, R9, PT ;  /* 0x000000090400720c */ /* 0x000fe40003f06270 */
[----:B------:R-:W-:Y:S02]  /*aea0*/  LEA.HI.X R4, R2, UR5, R3, 0x1, P3 ;  /* 0x0000000502047c11 */ /* 0x000fe400098f0c03 */
[----:B------:R2:W3:Y:S04]  /*aeb0*/  SHFL.IDX PT, R2, R5, RZ, 0x181f ;  /* 0x00181fff05027589 */ /* 0x0004e800000e0000 */
[----:B------:R2:W4:Y:S01]  /*aec0*/  SHFL.IDX PT, R3, R4, RZ, 0x181f ;  /* 0x00181fff04037589 */ /* 0x00052200000e0000 */
[----:B------:R-:W-:Y:S05]  /*aed0*/  @P2 BRA `(.L_x_2243) ;  /* 0x0000000000242947 */ /* 0x000fea0003800000 */
        /* <DEDUP_REMOVED lines=9> */
.L_x_2243:
[----:B------:R-:W-:Y:S05]  /*af70*/  BSYNC B1 ;  /* 0x0000000000017941 */ /* 0x000fea0003800000 */
.L_x_2242:
[----:B---34-:R3:W4:Y:S01]  /*af80*/  SHFL.IDX PT, R3, R4, 0x1, 0x181f ;  /* 0x00381f0004037f89 */ /* 0x01872200000e0000 */
[----:B------:R-:W-:Y:S03]  /*af90*/  BSSY B1, `(.L_x_2244) ;  /* 0x000000c000017945 */ /* 0x000fe60003800000 */
[----:B------:R3:W0:Y:S01]  /*afa0*/  SHFL.IDX PT, R2, R5, 0x1, 0x181f ;  /* 0x00381f0005027f89 */ /* 0x00062200000e0000 */
[----:B------:R-:W-:Y:S05]  /*afb0*/  @P1 BRA `(.L_x_2245) ;  /* 0x0000000000241947 */ /* 0x000fea0003800000 */
[----:B------:R-:W-:Y:S02]  /*afc0*/  ULDC UR4, c[0x0][0xac8] ;  /* 0x0002b20000047ab9 */ /* 0x000fe40000000800 */
[----:B------:R-:W-:Y:S02]  /*afd0*/  ISETP.GE.AND P3, PT, R17, UR4, PT ;  /* 0x0000000411007c0c */ /* 0x000fe4000bf66270 */
[----:B------:R-:W-:-:S11]  /*afe0*/  ISETP.GE.AND P4, PT, R22, UR4, PT ;  /* 0x0000000416007c0c */ /* 0x000fd6000bf86270 */
[CC--:B0-----:R-:W-:Y:S02]  /*aff0*/  @!P3 LEA R6, P1, R17.reuse, R2.reuse, 0x1 ;  /* 0x000000021106b211 */ /* 0x0c1fe400078208ff */
[C---:B------:R-:W-:Y:S02]  /*b000*/  @!P4 LEA R2, P2, R22.reuse, R2, 0x1 ;  /* 0x000000021602c211 */ /* 0x040fe400078408ff */
[-C--:B----4-:R-:W-:Y:S02]  /*b010*/  @!P3 LEA.HI.X R7, R17, R3.reuse, R169, 0x1, P1 ;  /* 0x000000031107b211 */ /* 0x090fe400008f0ca9 */
[----:B------:R-:W-:-:S03]  /*b020*/  @!P4 LEA.HI.X R3, R22, R3, R168, 0x1, P2 ;  /* 0x000000031603c211 */ /* 0x000fc600010f0ca8 */
[----:B------:R0:W-:Y:S04]  /*b030*/  @!P3 ST.E.128 desc[UR36][R6.64], RZ ;  /* 0x000000ff0600b985 */ /* 0x0001e8000c101d24 */
[----:B------:R0:W-:Y:S02]  /*b040*/  @!P4 ST.E.128 desc[UR36][R2.64], RZ ;  /* 0x000000ff0200c985 */ /* 0x0001e4000c101d24 */
.L_x_2245:
[----:B------:R-:W-:Y:S05]  /*b050*/  BSYNC B1 ;  /* 0x0000000000017941 */ /* 0x000fea0003800000 */
.L_x_2244:
[----:B0---4-:R0:W4:Y:S01]  /*b060*/  SHFL.IDX PT, R3, R4, 0x2, 0x181f ;  /* 0x00581f0004037f89 */ /* 0x01112200000e0000 */
        /* <DEDUP_REMOVED lines=12> */
.L_x_2247:
[----:B------:R-:W-:Y:S05]  /*b130*/  BSYNC B1 ;  /* 0x0000000000017941 */ /* 0x000fea0003800000 */
.L_x_2246:
[----:B0-----:R-:W-:Y:S01]  /*b140*/  VIADD R2, R16, 0x60 ;  /* 0x0000006010027836 */ /* 0x001fe20000000000 */
[----:B--23--:R-:W0:Y:S04]  /*b150*/  SHFL.IDX PT, R4, R4, 0x3, 0x181f ;  /* 0x00781f0004047f89 */ /* 0x00ce2800000e0000 */
[----:B------:R-:W-:Y:S01]  /*b160*/  ISETP.GE.AND P0, PT, R2, R9, PT ;  /* 0x000000090200720c */ /* 0x000fe20003f06270 */
[----:B----4-:R2:W3:-:S12]  /*b170*/  SHFL.IDX PT, R3, R5, 0x3, 0x181f ;  /* 0x00781f0005037f89 */ /* 0x0104d800000e0000 */
[----:B--2---:R-:W-:Y:S05]  /*b180*/  @P0 BRA `(.L_x_2239) ;  /* 0x0000000000240947 */ /* 0x004fea0003800000 */
        /* <DEDUP_REMOVED lines=9> */
.L_x_2239:
[----:B------:R-:W-:Y:S05]  /*b220*/  BSYNC B0 ;  /* 0x0000000000007941 */ /* 0x000fea0003800000 */
.L_x_2231:
[----:B------:R-:W-:Y:S02]  /*b230*/  ULDC UR4, c[0x0][0xc38] ;  /* 0x00030e0000047ab9 */ /* 0x000fe40000000800 */
[----:B-1----:R-:W-:-:S13]  /*b240*/  ISETP.GE.AND P0, PT, R0, UR4, PT ;  /* 0x0000000400007c0c */ /* 0x002fda000bf06270 */
[----:B------:R-:W-:Y:S05]  /*b250*/  @!P0 BRA `(.L_x_2248) ;  /* 0xffffff5800948947 */ /* 0x000fea000383ffff */
[----:B------:R-:W-:Y:S05]  /*b260*/  EXIT ;  /* 0x000000000000794d */ /* 0x000fea0003800000 */
.L_x_2190:
[----:B------:R-:W-:-:S08]  /*b270*/  NOP ;  /* 0x0000000000007918 */ /* 0x000fd00000000000 */
[----:B------:R-:W0:-:S00]  /*b280*/  USETMAXREG.DEALLOC.CTAPOOL 0x28 ;  /* 0x00000028000079c8 */ /* 0x000e0000080e0500 */
[----:B0-----:R-:W-:-:S06]  /*b290*/  LOP3.LUT R0, R0, 0x3, RZ, 0xc0, !PT ;  /* 0x0000000300007812 */ /* 0x001fcc00078ec0ff */
[----:B------:R-:W0:Y:S01]  /*b2a0*/  S2UR UR9, SR_CTAID.X ;  /* 0x00000000000979c3 */ /* 0x000e220000002500 */
[----:B------:R-:W-:Y:S01]  /*b2b0*/  LOP3.LUT R16, R16, 0xfffff7ff, RZ, 0xc0, !PT ;  /* 0xfffff7ff10107812 */ /* 0x000fe200078ec0ff */
[----:B------:R-:W-:Y:S01]  /*b2c0*/  STL [R1], RZ ;  /* 0x000000ff01007387 */ /* 0x000fe20000100800 */
[----:B------:R-:W-:Y:S01]  /*b2d0*/  MOV R26, 0x1 ;  /* 0x00000001001a7802 */ /* 0x000fe20000000f00 */
[----:B------:R-:W-:Y:S02]  /*b2e0*/  IMAD.MOV.U32 R23, RZ, RZ, RZ ;  /* 0x000000ffff177224 */ /* 0x000fe400078e00ff */
[----:B------:R1:W2:Y:S02]  /*b2f0*/  SHFL.IDX PT, R2, R0, RZ, 0x1f ;  /* 0x00001fff00027589 */ /* 0x0002a400000e0000 */
[----:B-1----:R-:W0:Y:S01]  /*b300*/  LDC R0, c[0x0][0xc38] ;  /* 0x00030e00ff007b82 */ /* 0x002e220000000800 */
[----:B--2---:R-:W-:-:S13]  /*b310*/  ISETP.NE.AND P0, PT, R2, RZ, PT ;  /* 0x000000ff0200720c */ /* 0x004fda0003f05270 */
[----:B------:R-:W-:Y:S01]  /*b320*/  @P0 LOP3.LUT R16, R16, 0x800, RZ, 0xfc, !PT ;  /* 0x0000080010100812 */ /* 0x000fe200078efcff */
[----:B------:R-:W-:Y:S06]  /*b330*/  @P0 BAR.ARV 0x4, 0x180 ;  /* 0x0106000000000b1d */ /* 0x000fec0000002000 */
[----:B0-----:R-:W-:-:S13]  /*b340*/  ISETP.LE.AND P0, PT, R0, UR9, PT ;  /* 0x0000000900007c0c */ /* 0x001fda000bf03270 */
[----:B------:R-:W-:Y:S05]  /*b350*/  @P0 BRA `(.L_x_2249) ;  /* 0x0000003c00200947 */ /* 0x000fea0003800000 */
[----:B------:R-:W0:Y:S01]  /*b360*/  S2R R5, SR_TID.X ;  /* 0x0000000000057919 */ /* 0x000e220000002100 */
[----:B------:R-:W-:Y:S01]  /*b370*/  ULDC.64 UR38, c[0x0][0x2f0] ;  /* 0x0000bc0000267ab9 */ /* 0x000fe20000000a00 */
[----:B------:R-:W-:Y:S01]  /*b380*/  ULDC UR7, c[0x0][0x320] ;  /* 0x0000c80000077ab9 */ /* 0x000fe20000000800 */
[----:B------:R-:W-:Y:S01]  /*b390*/  LOP3.LUT R16, R16, 0xfffffffe, RZ, 0xc0, !PT ;  /* 0xfffffffe10107812 */ /* 0x000fe200078ec0ff */
[----:B------:R-:W-:Y:S01]  /*b3a0*/  ULDC UR8, c[0x0][0x2b8] ;  /* 0x0000ae0000087ab9 */ /* 0x000fe20000000800 */
[----:B------:R-:W1:Y:S01]  /*b3b0*/  S2UR UR6, SR_CgaCtaId ;  /* 0x00000000000679c3 */ /* 0x000e620000008800 */
[----:B------:R-:W-:Y:S01]  /*b3c0*/  ULDC.64 UR4, c[0x0][0x418] ;  /* 0x0001060000047ab9 */ /* 0x000fe20000000a00 */
[----:B------:R-:W-:Y:S01]  /*b3d0*/  LOP3.LUT R16, R16, 0xfffffff7, RZ, 0xc0, !PT ;  /* 0xfffffff710107812 */ /* 0x000fe200078ec0ff */
[----:B------:R-:W-:Y:S01]  /*b3e0*/  UISETP.NE.U32.AND UP0, UPT, UR4, URZ, UPT ;  /* 0x0000003f0400728c */ /* 0x000fe2000bf05070 */
[----:B------:R2:W-:Y:S01]  /*b3f0*/  STL [R1], RZ ;  /* 0x000000ff01007387 */ /* 0x0005e20000100800 */
[----:B------:R-:W-:Y:S01]  /*b400*/  ULDC UR40, c[0x0][0x288] ;  /* 0x0000a20000287ab9 */ /* 0x000fe20000000800 */
[----:B------:R-:W-:Y:S01]  /*b410*/  ULDC UR4, c[0x0][0x424] ;  /* 0x0001090000047ab9 */ /* 0x000fe20000000800 */
[----:B------:R-:W-:Y:S01]  /*b420*/  UISETP.NE.AND.EX UP0, UPT, UR5, URZ, UPT, UP0 ;  /* 0x0000003f0500728c */ /* 0x000fe2000bf05300 */
[----:B------:R-:W-:Y:S01]  /*b430*/  MOV R34, UR9 ;  /* 0x0000000900227c02 */ /* 0x000fe20008000f00 */
[----:B------:R-:W-:Y:S01]  /*b440*/  IMAD.MOV.U32 R26, RZ, RZ, 0x1 ;  /* 0x00000001ff1a7424 */ /* 0x000fe200078e00ff */
[----:B------:R-:W-:Y:S01]  /*b450*/  UMOV UR5, 0x400 ;  /* 0x0000040000057882 */ /* 0x000fe20000000000 */
[----:B------:R-:W-:Y:S01]  /*b460*/  USEL UR4, UR4, 0x1, UP0 ;  /* 0x0000000104047887 */ /* 0x000fe20008000000 */
[----:B------:R-:W-:Y:S01]  /*b470*/  IMAD.MOV.U32 R23, RZ, RZ, RZ ;  /* 0x000000ffff177224 */ /* 0x000fe200078e00ff */
[----:B------:R-:W-:Y:S01]  /*b480*/  ULDC UR46, c[0x0][0xc] ;  /* 0x00000300002e7ab9 */ /* 0x000fe20000000800 */
[----:B------:R-:W-:-:S02]  /*b490*/  ULOP3.LUT UR47, UR61, 0x2, URZ, 0xfc, !UPT ;  /* 0x000000023d2f7892 */ /* 0x000fc4000f8efc3f */
[----:B------:R-:W-:-:S04]  /*b4a0*/  UIMAD UR38, UR4, UR38, URZ ;  /* 0x00000026042672a4 */ /* 0x000fc8000f8e023f */
[----:B------:R-:W-:Y:S02]  /*b4b0*/  UIADD3 UR4, UR38, 0x5f, URZ ;  /* 0x0000005f26047890 */ /* 0x000fe4000fffe03f */
        /* <DEDUP_REMOVED lines=9> */
[----:B------:R-:W-:Y:S02]  /*b550*/  LOP3.LUT R3, R0, 0x38, R5, 0x78, !PT ;  /* 0x0000003800037812 */ /* 0x000fe400078e7805 */
[C---:B------:R-:W-:Y:S02]  /*b560*/  LOP3.LUT R0, R37.reuse, 0x40, RZ, 0xfc, !PT ;  /* 0x0000004025007812 */ /* 0x040fe400078efcff */
[----:B------:R-:W-:Y:S02]  /*b570*/  LOP3.LUT R2, R37, 0x80, RZ, 0xfc, !PT ;  /* 0x0000008025027812 */ /* 0x000fe400078efcff */
[C---:B------:R-:W-:Y:S02]  /*b580*/  ISETP.GE.AND P0, PT, R0.reuse, UR39, PT ;  /* 0x0000002700007c0c */ /* 0x040fe4000bf06270 */
[----:B------:R-:W-:-:S02]  /*b590*/  ISETP.GE.AND P1, PT, R0, UR7, PT ;  /* 0x0000000700007c0c */ /* 0x000fc4000bf26270 */
[----:B------:R-:W-:Y:S01]  /*b5a0*/  LOP3.LUT R30, R3, 0x200, R30, 0xf8, !PT ;  /* 0x00000200031e7812 */ /* 0x000fe200078ef81e */
[----:B------:R-:W-:Y:S01]  /*b5b0*/  IMAD.SHL.U32 R3, R5, 0x10, RZ ;  /* 0x0000001005037824 */ /* 0x000fe200078e00ff */
[----:B------:R-:W-:Y:S02]  /*b5c0*/  SHF.R.U32.HI R36, RZ, 0x3, R4 ;  /* 0x00000003ff247819 */ /* 0x000fe40000011604 */
[----:B------:R-:W-:-:S05]  /*b5d0*/  LEA R31, R30, R17, 0x1 ;  /* 0x000000111e1f7211 */ /* 0x000fca00078e08ff */
        /* <DEDUP_REMOVED lines=10> */
[C---:B------:R-:W-:Y:S01]  /*b680*/  ISETP.GE.AND P0, PT, R37.reuse, UR39, PT ;  /* 0x0000002725007c0c */ /* 0x040fe2000bf06270 */
[----:B------:R-:W-:Y:S01]  /*b690*/  ULDC UR39, c[0x0][0x448] ;  /* 0x0001120000277ab9 */ /* 0x000fe20000000800 */
[----:B------:R-:W-:Y:S01]  /*b6a0*/  LOP3.LUT R16, R16, 0xfffffeff, RZ, 0xc0, !PT ;  /* 0xfffffeff10107812 */ /* 0x000fe200078ec0ff */
[----:B------:R-:W-:Y:S02]  /*b6b0*/  UIMAD UR39, UR39, UR40, URZ ;  /* 0x00000028272772a4 */ /* 0x000fe4000f8e023f */
[----:B------:R-:W-:Y:S01]  /*b6c0*/  UIADD3 UR40, UR38, 0x60, -UR40 ;  /* 0x0000006026287890 */ /* 0x000fe2000fffe828 */
        /* <DEDUP_REMOVED lines=8> */
[----:B--2---:R-:W-:-:S07]  /*b750*/  @P0 LOP3.LUT R16, R16, 0x400, RZ, 0xfc, !PT ;  /* 0x0000040010100812 */ /* 0x004fce00078efcff */
.L_x_2298:
        /* <DEDUP_REMOVED lines=22> */
.L_x_2250:
[----:B------:R-:W-:Y:S01]  /*b8c0*/  ULDC UR8, c[0x0][0xc54] ;  /* 0x0003150000087ab9 */ /* 0x000fe20000000800 */
[----:B------:R-:W-:Y:S01]  /*b8d0*/  UMOV UR6, UR7 ;  /* 0x0000000700067c82 */ /* 0x000fe20008000000 */
[----:B------:R-:W-:-:S11]  /*b8e0*/  UISETP.NE.AND UP0, UPT, UR8, 0x1, UPT ;  /* 0x000000010800788c */ /* 0x000fd6000bf05270 */
[----:B------:R-:W-:Y:S02]  /*b8f0*/  @UP0 ULDC.64 UR10, c[0x0][0xc58] ;  /* 0x00031600000a0ab9 */ /* 0x000fe40000000a00 */
[----:B------:R-:W-:-:S04]  /*b900*/  UIMAD.WIDE.U32 UR4, UR7, UR10, URZ ;  /* 0x0000000a070472a5 */ /* 0x000fc8000f8e003f */
[----:B------:R-:W-:-:S04]  /*b910*/  @UP0 USHF.R.U32.HI UR6, URZ, UR11, UR5 ;  /* 0x0000000b3f060299 */ /* 0x000fc80008011605 */
[----:B------:R-:W-:-:S12]  /*b920*/  UIMAD UR4, UR6, UR8, URZ ;  /* 0x00000008060472a4 */ /* 0x000fd8000f8e023f */
.L_x_2251:
        /* <DEDUP_REMOVED lines=25> */
[----:B------:R-:W-:Y:S01]  /*bac0*/  UP2UR UR48, UPR, URZ, 0x4 ;  /* 0x000000043f307883 */ /* 0x000fe20008000000 */
[----:B------:R-:W-:Y:S01]  /*bad0*/  BSSY B7, `(.L_x_2252) ;  /* 0x0000337000077945 */ /* 0x000fe20003800000 */
[----:B------:R-:W-:-:S04]  /*bae0*/  USHF.L.U32 UR6, UR44, 0x7, URZ ;  /* 0x000000072c067899 */ /* 0x000fc8000800063f */
[----:B------:R-:W-:Y:S01]  /*baf0*/  UIADD3 UR6, UR6, 0x7f, URZ ;  /* 0x0000007f06067890 */ /* 0x000fe2000fffe03f */
[----:B------:R-:W-:Y:S01]  /*bb00*/  @UP2 ULDC UR4, c[0x0][0x44c] ;  /* 0x0001130000042ab9 */ /* 0x000fe20000000800 */
[----:B------:R-:W-:Y:S02]  /*bb10*/  @UP2 ULDC UR7, c[0x0][0x450] ;  /* 0x0001140000072ab9 */ /* 0x000fe40000000800 */
[----:B------:R-:W-:-:S04]  /*bb20*/  UIMAD.WIDE.U32 UR4, UR6, UR4, URZ ;  /* 0x00000004060472a5 */ /* 0x000fc8000f8e003f */
[----:B------:R-:W-:-:S04]  /*bb30*/  @UP2 USHF.R.U32.HI UR6, URZ, UR7, UR5 ;  /* 0x000000073f062299 */ /* 0x000fc80008011605 */
[----:B------:R-:W-:-:S04]  /*bb40*/  UIADD3 UR4, UR40, UR6, URZ ;  /* 0x0000000628047290 */ /* 0x000fc8000fffe03f */
[----:B------:R-:W-:-:S04]  /*bb50*/  UIMAD.WIDE UR4, UR4, 0x2aaaaaab, URZ ;  /* 0x2aaaaaab040478a5 */ /* 0x000fc8000f8e023f */
[----:B------:R-:W-:-:S04]  /*bb60*/  USHF.R.U32.HI UR4, URZ, 0x1f, UR5 ;  /* 0x0000001f3f047899 */ /* 0x000fc80008011605 */
[----:B------:R-:W-:-:S04]  /*bb70*/  ULEA.HI.SX32 UR4, UR5, UR4, 0x1c ;  /* 0x0000000405047291 */ /* 0x000fc8000f8fe23f */
[----:B------:R-:W-:-:S04]  /*bb80*/  UISETP.LT.AND UP0, UPT, UR41, UR4, UPT ;  /* 0x000000042900728c */ /* 0x000fc8000bf01270 */
[----:B------:R-:W-:-:S06]  /*bb90*/  USEL UR45, UR41, UR4, UP0 ;  /* 0x00000004292d7287 */ /* 0x000fcc0008000000 */
[----:B------:R-:W-:-:S13]  /*bba0*/  ISETP.LT.AND P0, PT, RZ, UR45, PT ;  /* 0x0000002dff007c0c */ /* 0x000fda000bf01270 */
[----:B0-----:R-:W-:Y:S05]  /*bbb0*/  @P0 BRA `(.L_x_2253) ;  /* 0x0000000000440947 */ /* 0x001fea0003800000 */
        /* <DEDUP_REMOVED lines=17> */
.L_x_2253:
        /* <DEDUP_REMOVED lines=8> */
[----:B------:R-:W-:Y:S01]  /*bd50*/  MOV R7, UR7 ;  /* 0x0000000700077c02 */ /* 0x000fe20008000f00 */
[----:B------:R-:W-:Y:S01]  /*bd60*/  IMAD.U32 R5, RZ, RZ, UR5 ;  /* 0x00000005ff057e24 */ /* 0x000fe2000f8e00ff */
[----:B------:R-:W0:Y:S01]  /*bd70*/  LDC.64 R2, c[0x4][R2] ;  /* 0x0100000002027b82 */ /* 0x000e220000000a00 */
[----:B------:R-:W-:Y:S01]  /*bd80*/  ULDC.64 UR4, c[0x4][0x8] ;  /* 0x0100020000047ab9 */ /* 0x000fe20000000a00 */
[----:B------:R-:W-:Y:S01]  /*bd90*/  IMAD.U32 R6, RZ, RZ, UR6 ;  /* 0x00000006ff067e24 */ /* 0x000fe2000f8e00ff */
[----:B------:R-:W-:Y:S01]  /*bda0*/  MOV R12, 0x1 ;  /* 0x00000001000c7802 */ /* 0x000fe20000000f00 */
[----:B------:R-:W-:-:S02]  /*bdb0*/  IMAD.U32 R10, RZ, RZ, UR4 ;  /* 0x00000004ff0a7e24 */ /* 0x000fc4000f8e00ff */
[----:B------:R-:W-:Y:S02]  /*bdc0*/  IMAD.U32 R11, RZ, RZ, UR5 ;  /* 0x00000005ff0b7e24 */ /* 0x000fe4000f8e00ff */
[----:B------:R-:W-:Y:S02]  /*bdd0*/  IMAD.MOV.U32 R8, RZ, RZ, 0x70 ;  /* 0x00000070ff087424 */ /* 0x000fe400078e00ff */
[----:B------:R-:W-:-:S07]  /*bde0*/  IMAD.MOV.U32 R13, RZ, RZ, RZ ;  /* 0x000000ffff0d7224 */ /* 0x000fce00078e00ff */
[----:B------:R-:W-:-:S07]  /*bdf0*/  LEPC R20, `(.L_x_2256) ;  /* 0x000000001014794e */ /* 0x000fce0000000000 */
[----:B0----5:R-:W-:Y:S05]  /*be00*/  CALL.ABS.NOINC R2 ;  /* 0x0000000002007343 */ /* 0x021fea0003c00000 */
.L_x_2256:
[----:B------:R-:W-:Y:S05]  /*be10*/  BSYNC B6 ;  /* 0x0000000000067941 */ /* 0x000fea0003800000 */
.L_x_2255:
        /* <DEDUP_REMOVED lines=19> */
[----:B-1---5:R-:W-:Y:S05]  /*bf50*/  CALL.ABS.NOINC R2 ;  /* 0x0000000002007343 */ /* 0x022fea0003c00000 */
.L_x_2259:
[----:B------:R0:W1:Y:S01]  /*bf60*/  LDC.64 R2, c[0x4][R18] ;  /* 0x0100000012027b82 */ /* 0x0000620000000a00 */
[----:B------:R-:W-:Y:S01]  /*bf70*/  ULDC.64 UR4, c[0x4][0x90] ;  /* 0x0100240000047ab9 */ /* 0x000fe20000000a00 */
[----:B------:R-:W-:Y:S01]  /*bf80*/  ULDC.64 UR6, c[0x4][0x98] ;  /* 0x0100260000067ab9 */ /* 0x000fe20000000a00 */
[----:B------:R-:W-:Y:S01]  /*bf90*/  MOV R4, UR4 ;  /* 0x0000000400047c02 */ /* 0x000fe20008000f00 */
        /* <DEDUP_REMOVED lines=11> */
.L_x_2258:
[----:B------:R-:W-:Y:S05]  /*c050*/  BSYNC B6 ;  /* 0x0000000000067941 */ /* 0x000fea0003800000 */
.L_x_2257:
        /* <DEDUP_REMOVED lines=13> */
[----:B------:R-:W-:Y:S02]  /*c130*/  MOV R22, UR4 ;  /* 0x0000000400167c02 */ /* 0x000fe40008000f00 */
[----:B------:R-:W-:Y:S05]  /*c140*/  BRA.DIV UR5, `(.L_x_2260) ;  /* 0x0000003605307947 */ /* 0x000fea000b800000 */
.L_x_2314:
        /* <DEDUP_REMOVED lines=15> */
[----:B------:R-:W-:Y:S02]  /*c240*/  ISETP.GT.U32.OR P0, PT, R8, 0x5f, P0 ;  /* 0x0000005f0800780c */ /* 0x000fe40000704470 */
[----:B------:R-:W-:Y:S02]  /*c250*/  MOV R9, R0 ;  /* 0x0000000000097202 */ /* 0x000fe40000000f00 */
        /* <DEDUP_REMOVED lines=12> */
[----:B------:R-:W-:Y:S01]  /*c320*/  IMAD.U32 R2, RZ, RZ, UR47 ;  /* 0x0000002fff027e24 */ /* 0x000fe2000f8e00ff */
[----:B------:R-:W-:-:S03]  /*c330*/  LOP3.LUT R16, R16, 0xffffffbf, RZ, 0xc0, !PT ;  /* 0xffffffbf10107812 */ /* 0x000fc600078ec0ff */
[----:B------:R0:W5:Y:S01]  /*c340*/  @!P0 LDG.E R6, desc[UR36][R4.64] ;  /* 0x0000002404068981 */ /* 0x000162000c1e1900 */
[----:B------:R-:W-:Y:S01]  /*c350*/  ISETP.NE.AND P2, PT, R2, 0x3, PT ;  /* 0x000000030200780c */ /* 0x000fe20003f45270 */
[----:B------:R-:W-:Y:S01]  /*c360*/  IMAD.MOV R7, RZ, RZ, -R9 ;  /* 0x000000ffff077224 */ /* 0x000fe200078e0a09 */
[----:B------:R-:W-:Y:S01]  /*c370*/  ISETP.GT.U32.AND P0, PT, R8, 0x5f, PT ;  /* 0x0000005f0800780c */ /* 0x000fe20003f04070 */
[----:B------:R-:W-:Y:S01]  /*c380*/  IMAD.U32 R24, RZ, RZ, UR4 ;  /* 0x00000004ff187e24 */ /* 0x000fe2000f8e00ff */
[----:B------:R-:W-:-:S05]  /*c390*/  IADD3 R3, RZ, -UR43, RZ ;  /* 0x8000002bff037c10 */ /* 0x000fca000fffe0ff */
[----:B------:R-:W-:Y:S02]  /*c3a0*/  IMAD R22, R22, R3, UR42 ;  /* 0x0000002a16167e24 */ /* 0x000fe4000f8e0203 */
[----:B0-----:R-:W-:Y:S02]  /*c3b0*/  IMAD R5, R10, R7, R0 ;  /* 0x000000070a057224 */ /* 0x001fe400078e0200 */
[----:B------:R-:W-:Y:S02]  /*c3c0*/  @P2 LOP3.LUT R16, R16, 0x40, RZ, 0xfc, !PT ;  /* 0x0000004010102812 */ /* 0x000fe400078efcff */
[----:B------:R-:W-:Y:S02]  /*c3d0*/  SHF.R.S32.HI R28, RZ, 0x1f, R22 ;  /* 0x0000001fff1c7819 */ /* 0x000fe40000011416 */
[----:B------:R-:W-:-:S04]  /*c3e0*/  LOP3.LUT R16, R16, 0xffffffdf, RZ, 0xc0, !PT ;  /* 0xffffffdf10107812 */ /* 0x000fc800078ec0ff */
[----:B------:R-:W-:Y:S01]  /*c3f0*/  @P0 LOP3.LUT R16, R16, 0x20, RZ, 0xfc, !PT ;  /* 0x0000002010100812 */ /* 0x000fe200078efcff */
[----:B------:R-:W-:Y:S06]  /*c400*/  @!P2 BRA `(.L_x_2261) ;  /* 0x000000000004a947 */ /* 0x000fec0003800000 */
[----:B------:R-:W-:Y:S01]  /*c410*/  BPT.TRAP 0x1 ;  /* 0x000000040000795c */ /* 0x000fe20000300000 */
.L_x_2261:
        /* <DEDUP_REMOVED lines=8> */
[----:B------:R-:W-:-:S03]  /*c4a0*/  IMAD R0, R23, 0x8, R17 ;  /* 0x0000000817007824 */ /* 0x000fc600078e0211 */
        /* <DEDUP_REMOVED lines=12> */
[----:B------:R-:W-:-:S04]  /*c570*/  SHF.L.U32 R3, R26, 0x1f, RZ ;  /* 0x0000001f1a037819 */ /* 0x000fc800000006ff */
[----:B------:R-:W-:-:S06]  /*c580*/  LEA.HI.X R19, R2, UR5, R19, 0x1, P0 ;  /* 0x0000000502137c11 */ /* 0x000fcc00080f0c13 */
[----:B------:R-:W0:Y:S02]  /*c590*/  SYNCS.PHASECHK.TRANS64.TRYWAIT P0, [R0+URZ+0x2a840], R3 ;  /* 0x02a84003000075a7 */ /* 0x000e24000800017f */
[----:B0-----:R-:W-:Y:S05]  /*c5a0*/  @!P0 BRA `(.L_x_2263) ;  /* 0x0000003000448947 */ /* 0x001fea0003800000 */
.L_x_2315:
[----:B------:R-:W-:Y:S05]  /*c5b0*/  BSYNC B0 ;  /* 0x0000000000007941 */ /* 0x000fea0003800000 */
.L_x_2262:
        /* <DEDUP_REMOVED lines=9> */
[----:B------:R-:W-:Y:S01]  /*c650*/  IADD3 R3, R3, R7, RZ ;  /* 0x0000000703037210 */ /* 0x000fe20007ffe0ff */
[----:B------:R-:W-:Y:S02]  /*c660*/  IMAD.MOV.U32 R7, RZ, RZ, -0x60 ;  /* 0xffffffa0ff077424 */ /* 0x000fe400078e00ff */
        /* <DEDUP_REMOVED lines=8> */
[----:B------:R-:W-:Y:S01]  /*c6f0*/  IMAD R7, R24, R7, UR38 ;  /* 0x0000002618077e24 */ /* 0x000fe2000f8e0207 */
[----:B------:R-:W-:Y:S01]  /*c700*/  LEA R4, P0, R2, UR4, 0x1 ;  /* 0x0000000402047c11 */ /* 0x000fe2000f8008ff */
[----:B------:R-:W-:Y:S01]  /*c710*/  IMAD.IADD R3, R3, 0x1, R5 ;  /* 0x0000000103037824 */ /* 0x000fe200078e0205 */
[----:B------:R-:W-:Y:S01]  /*c720*/  UMOV UR4, 0xffffffff ;  /* 0xffffffff00047882 */ /* 0x000fe20000000000 */
[----:B------:R-:W-:Y:S01]  /*c730*/  IMAD R5, R23, 0x4800, R30 ;  /* 0x0000480017057824 */ /* 0x000fe200078e021e */
[----:B------:R-:W-:Y:S02]  /*c740*/  IADD3 R7, -R36, R7, RZ ;  /* 0x0000000724077210 */ /* 0x000fe40007ffe1ff */
        /* <DEDUP_REMOVED lines=16> */
[----:B------:R-:W-:-:S03]  /*c850*/  @P0 IMAD R25, R5, 0x2, R17 ;  /* 0x0000000205190824 */ /* 0x000fc600078e0211 */
[----:B------:R-:W-:Y:S01]  /*c860*/  @P0 IADD3.X R21, RZ, R8, RZ, P1, !PT ;  /* 0x00000008ff150210 */ /* 0x000fe20000ffe4ff */
[----:B-1----:R-:W-:Y:S01]  /*c870*/  @P0 IMAD.MOV.U32 R2, RZ, RZ, R14 ;  /* 0x000000ffff020224 */ /* 0x002fe200078e000e */
[----:B------:R-:W-:Y:S03]  /*c880*/  SHFL.IDX PT, R8, R6, 0x2, 0x181f ;  /* 0x00581f0006087f89 */ /* 0x000fe600000e0000 */
[----:B------:R-:W-:Y:S01]  /*c890*/  @P0 IMAD.MOV.U32 R3, RZ, RZ, R21 ;  /* 0x000000ffff030224 */ /* 0x000fe200078e0015 */
        /* <DEDUP_REMOVED lines=31> */
[----:B------:R0:W1:Y:S03]  /*ca90*/  SHFL.IDX PT, R8, R6, 0x5, 0x181f ;  /* 0x00b81f0006087f89 */ /* 0x00006600000e0000 */
[----:B------:R-:W-:Y:S01]  /*caa0*/  @P0 IMAD.MOV.U32 R3, RZ, RZ, R9 ;  /* 0x000000ffff030224 */ /* 0x000fe200078e0009 */
[----:B------:R0:W2:Y:S04]  /*cab0*/  SHFL.IDX PT, R14, R4, 0x5, 0x181f ;  /* 0x00b81f00040e7f89 */ /* 0x0000a800000e0000 */
[----:B------:R0:W-:Y:S04]  /*cac0*/  @P0 LDGSTS.E.BYPASS.LTC128B.128 [R21+0x1a400], desc[UR36][R2.64], !P4 ;  /* 0x1a40000002150fae */ /* 0x0001e8000e101d64 */
[----:B------:R0:W-:Y:S04]  /*cad0*/  @P0 LDGSTS.E.BYPASS.LTC128B.128 [R21+0x1d400], desc[UR36][R2.64+0x80], !P3 ;  /* 0x1d40008002150fae */ /* 0x0001e8000d901d64 */
[----:B------:R0:W-:Y:S02]  /*cae0*/  @P0 LDGSTS.E.BYPASS.LTC128B.128 [R21+0x20400], desc[UR36][R2.64+0x100], !P2 ;  /* 0x2040010002150fae */ /* 0x0001e4000d101d64 */
.L_x_2329:
[----:B------:R-:W-:-:S13]  /*caf0*/  ISETP.GE.AND P0, PT, R7, 0x51, PT ;  /* 0x000000510700780c */ /* 0x000fda0003f06270 */
[----:B0-2---:R-:W-:Y:S01]  /*cb00*/  @P0 LEA R2, P1, R37, R14, 0x1 ;  /* 0x0000000e25020211 */ /* 0x005fe200078208ff */
[----:B------:R-:W-:-:S03]  /*cb10*/  @P0 IMAD R5, R5, 0x2, R17 ;  /* 0x0000000205050824 */ /* 0x000fc600078e0211 */
[----:B-1----:R-:W-:-:S05]  /*cb20*/  @P0 IADD3.X R3, RZ, R8, RZ, P1, !PT ;  /* 0x00000008ff030210 */ /* 0x002fca0000ffe4ff */
        /* <DEDUP_REMOVED lines=8> */
.L_x_2265:
[----:B------:R-:W-:Y:S02]  /*cbb0*/  PLOP3.LUT P1, PT, P1, P0, PT, 0xa2, 0x0 ;  /* 0x000000000000781c */ /* 0x000fe40000f21472 */
[----:B------:R-:W-:-:S08]  /*cbc0*/  @P0 R2UR P1, UR4, R0 ;  /* 0x00000000000402ca */ /* 0x000fd00000020000 */
[----:B------:R-:W-:-:S05]  /*cbd0*/  @P0 PLOP3.LUT P0, PT, P1, PT, PT, 0x80, 0x0 ;  /* 0x000000000000081c */ /* 0x000fca0000f0f070 */
[----:B------:R-:W-:Y:S01]  /*cbe0*/  @!P1 SYNCS.ARRIVE.TRANS64.RED.A0T1 RZ, [UR4+0x2a830], RZ ;  /* 0x02a830ffffff99a7 */ /* 0x000fe20008200404 */
[----:B------:R-:W-:Y:S07]  /*cbf0*/  @!P1 ARRIVES.LDGSTSBAR.64.TRANSCNT [UR4+0x2a830] ;  /* 0x02a83000ff0099b0 */ /* 0x000fee0008000a84 */
[----:B------:R-:W-:Y:S05]  /*cc00*/  @P0 BRA.U.ANY `(.L_x_2265) ;  /* 0xfffffffd00e80947 */ /* 0x000fea000393ffff */
[----:B------:R-:W-:Y:S01]  /*cc10*/  NOP ;  /* 0x0000000000007918 */ /* 0x000fe20000000000 */
[----:B0-----:R-:W-:-:S05]  /*cc20*/  IMAD.U32 R2, RZ, RZ, UR47 ;  /* 0x0000002fff027e24 */ /* 0x001fca000f8e00ff */
[----:B------:R-:W-:-:S13]  /*cc30*/  ISETP.NE.AND P2, PT, R2, 0x3, PT ;  /* 0x000000030200780c */ /* 0x000fda0003f45270 */
[----:B------:R-:W-:Y:S05]  /*cc40*/  @!P2 BRA `(.L_x_2266) ;  /* 0x000000000004a947 */ /* 0x000fea0003800000 */
[----:B------:R-:W-:Y:S01]  /*cc50*/  BPT.TRAP 0x1 ;  /* 0x000000040000795c */ /* 0x000fe20000300000 */
.L_x_2266:
[----:B------:R0:W-:Y:S02]  /*cc60*/  SYNCS.ARRIVE.TRANS64.A1T0 RZ, [R0+URZ+0x2a830], RZ ;  /* 0x02a830ff00ff79a7 */ /* 0x0001e4000810003f */
[----:B------:R-:W-:Y:S05]  /*cc70*/  WARPSYNC.ALL ;  /* 0x0000000000007948 */ /* 0x000fea0003800000 */
[----:B------:R-:W-:Y:S01]  /*cc80*/  BSSY B6, `(.L_x_2267) ;  /* 0x0000015000067945 */ /* 0x000fe20003800000 */
[----:B0-----:R-:W-:Y:S01]  /*cc90*/  VIADD R0, R17, 0xc400 ;  /* 0x0000c40011007836 */ /* 0x001fe20000000000 */
[----:B------:R-:W-:Y:S04]  /*cca0*/  BAR.SYNC.DEFER_BLOCKING 0x8, 0x180 ;  /* 0x0206000000007b1d */ /* 0x000fe80000010000 */
        /* <DEDUP_REMOVED lines=17> */
[----:B0-----:R-:W-:Y:S05]  /*cdc0*/  CALL.ABS.NOINC R2 ;  /* 0x0000000002007343 */ /* 0x001fea0003c00000 */
.L_x_2268:
[----:B------:R-:W-:Y:S05]  /*cdd0*/  BSYNC B6 ;  /* 0x0000000000067941 */ /* 0x000fea0003800000 */
.L_x_2267:
[----:B------:R-:W0:Y:S01]  /*cde0*/  S2R R2, SR_TID.X ;  /* 0x0000000000027919 */ /* 0x000e220000002100 */
[----:B------:R-:W-:Y:S01]  /*cdf0*/  UISETP.NE.AND UP0, UPT, UR48, URZ, UPT ;  /* 0x0000003f3000728c */ /* 0x000fe2000bf05270 */
[----:B------:R-:W-:Y:S01]  /*ce00*/  IMAD.U32 R0, RZ, RZ, UR44 ;  /* 0x0000002cff007e24 */ /* 0x000fe2000f8e00ff */
[----:B------:R-:W-:Y:S01]  /*ce10*/  R2UR UR6, R28 ;  /* 0x000000001c0672ca */ /* 0x000fe200000e0000 */
[----:B------:R-:W-:Y:S01]  /*ce20*/  ULDC.64 UR8, c[0x0][0x2d8] ;  /* 0x0000b60000087ab9 */ /* 0x000fe20000000a00 */
[----:B------:R-:W-:Y:S02]  /*ce30*/  R2UR UR7, R22 ;  /* 0x00000000160772ca */ /* 0x000fe400000e0000 */
[----:B------:R-:W-:Y:S02]  /*ce40*/  PLOP3.LUT P0, PT, PT, PT, UP0, 0x80, 0x0 ;  /* 0x000000000000781c */ /* 0x000fe40003f0f008 */
[C---:B------:R-:W-:Y:S02]  /*ce50*/  LOP3.LUT P3, RZ, R16.reuse, 0x400, RZ, 0xc0, !PT ;  /* 0x0000040010ff7812 */ /* 0x040fe4000786c0ff */
[C---:B------:R-:W-:Y:S01]  /*ce60*/  LOP3.LUT P4, RZ, R16.reuse, 0x200, RZ, 0xc0, !PT ;  /* 0x0000020010ff7812 */ /* 0x040fe2000788c0ff */
[----:B------:R-:W-:Y:S01]  /*ce70*/  @UP0 ULDC UR4, c[0x0][0x44c] ;  /* 0x0001130000040ab9 */ /* 0x000fe20000000800 */
[----:B------:R-:W-:-:S03]  /*ce80*/  LOP3.LUT P5, RZ, R16, 0x100, RZ, 0xc0, !PT ;  /* 0x0000010010ff7812 */ /* 0x000fc600078ac0ff */
[----:B------:R-:W-:-:S04]  /*ce90*/  UIMAD UR6, UR6, UR8, URZ ;  /* 0x00000008060672a4 */ /* 0x000fc8000f8e023f */
[----:B------:R-:W-:Y:S02]  /*cea0*/  UIMAD UR7, UR7, UR9, UR6 ;  /* 0x00000009070772a4 */ /* 0x000fe4000f8e0206 */
[----:B------:R-:W-:Y:S01]  /*ceb0*/  USHF.R.S32.HI UR6, URZ, 0x1f, UR43 ;  /* 0x0000001f3f067899 */ /* 0x000fe2000801142b */
[----:B0-----:R-:W-:-:S05]  /*cec0*/  IMAD.SHL.U32 R2, R2, 0x10, RZ ;  /* 0x0000001002027824 */ /* 0x001fca00078e00ff */
[----:B------:R-:W-:-:S05]  /*ced0*/  LOP3.LUT R2, R36, 0x70, R2, 0xf8, !PT ;  /* 0x0000007024027812 */ /* 0x000fca00078ef802 */
[----:B------:R-:W-:-:S04]  /*cee0*/  IMAD R0, R0, 0x80, R2 ;  /* 0x0000008000007824 */ /* 0x000fc800078e0202 */
[----:B------:R-:W-:Y:S01]  /*cef0*/  @P0 IMAD.HI.U32 R3, R0, UR4, RZ ;  /* 0x0000000400030c27 */ /* 0x000fe2000f8e00ff */
[----:B------:R-:W-:Y:S01]  /*cf00*/  PLOP3.LUT P0, PT, PT, PT, UP0, 0x80, 0x0 ;  /* 0x000000000000781c */ /* 0x000fe20003f0f008 */
[----:B------:R-:W-:Y:S01]  /*cf10*/  @UP0 ULDC UR4, c[0x0][0x450] ;  /* 0x0001140000040ab9 */ /* 0x000fe20000000800 */
[----:B------:R-:W-:-:S11]  /*cf20*/  MOV R2, R0 ;  /* 0x0000000000027202 */ /* 0x000fd60000000f00 */
        /* <DEDUP_REMOVED lines=30> */
[----:B------:R-:W0:Y:S01]  /*d110*/  SHFL.IDX PT, R14, R0, RZ, 0x181f ;  /* 0x00181fff000e7589 */ /* 0x000e2200000e0000 */
[----:B------:R-:W-:-:S03]  /*d120*/  IMAD.U32 R3, RZ, RZ, UR44 ;  /* 0x0000002cff037e24 */ /* 0x000fc6000f8e00ff */
[----:B------:R-:W1:Y:S01]  /*d130*/  SHFL.IDX PT, R2, R5, RZ, 0x181f ;  /* 0x00181fff05027589 */ /* 0x000e6200000e0000 */
[----:B------:R-:W-:-:S03]  /*d140*/  IMAD R4, R3, 0x80, R36 ;  /* 0x0000008003047824 */ /* 0x000fc600078e0224 */
[----:B------:R-:W-:Y:S01]  /*d150*/  SHFL.IDX PT, R6, R5, 0x1, 0x181f ;  /* 0x00381f0005067f89 */ /* 0x000fe200000e0000 */
[C---:B------:R-:W-:Y:S01]  /*d160*/  VIADD R7, R4.reuse, 0x10 ;  /* 0x0000001004077836 */ /* 0x040fe20000000000 */
[----:B------:R-:W-:-:S13]  /*d170*/  ISETP.GE.AND P0, PT, R4, UR39, PT ;  /* 0x0000002704007c0c */ /* 0x000fda000bf06270 */
[----:B0-----:R-:W-:-:S05]  /*d180*/  @!P0 LEA R14, P1, R37, R14, 0x1 ;  /* 0x0000000e250e8211 */ /* 0x001fca00078208ff */
[----:B-1----:R-:W-:Y:S01]  /*d190*/  @!P0 IMAD.X R3, RZ, RZ, R2, P1 ;  /* 0x000000ffff038224 */ /* 0x002fe200008e0602 */
[----:B------:R-:W-:Y:S02]  /*d1a0*/  @!P0 MOV R2, R14 ;  /* 0x0000000e00028202 */ /* 0x000fe40000000f00 */
        /* <DEDUP_REMOVED lines=63> */
[----:B------:R0:W1:Y:S02]  /*d5a0*/  SHFL.IDX PT, R6, R5, 0x7, 0x181f ;  /* 0x00f81f0005067f89 */ /* 0x00006400000e0000 */
[----:B------:R-:W-:Y:S02]  /*d5b0*/  @!P0 MOV R3, R7 ;  /* 0x0000000700038202 */ /* 0x000fe40000000f00 */
[----:B------:R0:W2:Y:S04]  /*d5c0*/  SHFL.IDX PT, R14, R0, 0x7, 0x181f ;  /* 0x00f81f00000e7f89 */ /* 0x0000a800000e0000 */
[----:B------:R0:W-:Y:S04]  /*d5d0*/  @!P0 LDGSTS.E.BYPASS.LTC128B.128 [R31+0xf400], desc[UR36][R2.64], !P3 ;  /* 0x0f400000021f8fae */ /* 0x0001e8000d901d64 */
[----:B------:R0:W-:Y:S04]  /*d5e0*/  @!P0 LDGSTS.E.BYPASS.LTC128B.128 [R31+0x13400], desc[UR36][R2.64+0x80], !P4 ;  /* 0x13400080021f8fae */ /* 0x0001e8000e101d64 */
[----:B------:R0:W-:Y:S02]  /*d5f0*/  @!P0 LDGSTS.E.BYPASS.LTC128B.128 [R31+0x17400], desc[UR36][R2.64+0x100], !P5 ;  /* 0x17400100021f8fae */ /* 0x0001e4000e901d64 */
.L_x_2346:
        /* <DEDUP_REMOVED lines=12> */
.L_x_2270:
        /* <DEDUP_REMOVED lines=10> */
[----:B------:R-:W-:-:S04]  /*d760*/  LOP3.LUT R0, R0, 0xfffffffe, RZ, 0xc0, !PT ;  /* 0xfffffffe00007812 */ /* 0x000fc800078ec0ff */
[----:B------:R-:W-:-:S04]  /*d770*/  IADD3 R0, R2, -R0, RZ ;  /* 0x8000000002007210 */ /* 0x000fc80007ffe0ff */
[----:B------:R-:W-:Y:S01]  /*d780*/  SHF.L.U32 R0, R0, 0x1f, RZ ;  /* 0x0000001f00007819 */ /* 0x000fe200000006ff */
[----:B------:R-:W-:Y:S01]  /*d790*/  NOP ;  /* 0x0000000000007918 */ /* 0x000fe20000000000 */
[----:B------:R0:W-:Y:S01]  /*d7a0*/  SYNCS.ARRIVE.TRANS64.A1T0 RZ, [R17+URZ+0x2a800], RZ ;  /* 0x02a800ff11ff79a7 */ /* 0x0001e2000810003f */
[----:B------:R-:W-:Y:S01]  /*d7b0*/  BSSY B0, `(.L_x_2271) ;  /* 0x0000003000007945 */ /* 0x000fe20003800000 */
[----:B------:R-:W1:Y:S03]  /*d7c0*/  SYNCS.PHASECHK.TRANS64.TRYWAIT P0, [R17+URZ+0x2a820], R0 ;  /* 0x02a82000110075a7 */ /* 0x000e66000800017f */
[----:B01----:R-:W-:Y:S05]  /*d7d0*/  @!P0 BRA `(.L_x_2272) ;  /* 0x0000003000608947 */ /* 0x003fea0003800000 */
.L_x_2347:
[----:B------:R-:W-:Y:S05]  /*d7e0*/  BSYNC B0 ;  /* 0x0000000000007941 */ /* 0x000fea0003800000 */
.L_x_2271:
[----:B------:R-:W-:-:S06]  /*d7f0*/  UISETP.GE.AND UP0, UPT, UR45, 0x2, UPT ;  /* 0x000000022d00788c */ /* 0x000fcc000bf06270 */
[----:B------:R-:W-:-:S13]  /*d800*/  PLOP3.LUT P0, PT, PT, PT, UP0, 0x40, 0x0 ;  /* 0x000000000000781c */ /* 0x000fda0003f0e808 */
[----:B------:R-:W-:Y:S05]  /*d810*/  @P0 BRA `(.L_x_2273) ;  /* 0x0000000c00d80947 */ /* 0x000fea0003800000 */
[----:B------:R-:W-:Y:S01]  /*d820*/  UIADD3 UR4, UR45, -0x2, URZ ;  /* 0xfffffffe2d047890 */ /* 0x000fe2000fffe03f */
[----:B------:R-:W-:Y:S01]  /*d830*/  BSSY B0, `(.L_x_2273) ;  /* 0x00000f4000007945 */ /* 0x000fe20003800000 */
[----:B------:R-:W-:Y:S02]  /*d840*/  IMAD.MOV.U32 R20, RZ, RZ, R26 ;  /* 0x000000ffff147224 */ /* 0x000fe400078e001a */
[----:B------:R-:W-:Y:S02]  /*d850*/  IMAD.MOV.U32 R9, RZ, RZ, R23 ;  /* 0x000000ffff097224 */ /* 0x000fe400078e0017 */
[----:B------:R-:W-:Y:S01]  /*d860*/  IMAD.MOV.U32 R27, RZ, RZ, R24 ;  /* 0x000000ffff1b7224 */ /* 0x000fe200078e0018 */
[----:B------:R-:W-:-:S07]  /*d870*/  MOV R8, UR4 ;  /* 0x0000000400087c02 */ /* 0x000fce0008000f00 */
.L_x_2286:
[----:B------:R-:W1:Y:S01]  /*d880*/  LDC R3, c[0x0][0x430] ;  /* 0x00010c00ff037b82 */ /* 0x000e620000000800 */
[----:B0-----:R-:W0:Y:S01]  /*d890*/  S2R R0, SR_TID.X ;  /* 0x0000000000007919 */ /* 0x001e220000002100 */
[----:B------:R-:W-:Y:S02]  /*d8a0*/  IMAD R10, R8, 0x60, R32 ;  /* 0x00000060080a7824 */ /* 0x000fe400078e0220 */
[----:B------:R-:W-:Y:S01]  /*d8b0*/  VIADD R23, R9, 0x1 ;  /* 0x0000000109177836 */ /* 0x000fe20000000000 */
[----:B-1----:R-:W-:Y:S01]  /*d8c0*/  ISETP.NE.AND P0, PT, R3, 0x1, PT ;  /* 0x000000010300780c */ /* 0x002fe20003f05270 */
[----:B0-----:R-:W-:-:S12]  /*d8d0*/  IMAD.SHL.U32 R0, R0, 0x10, RZ ;  /* 0x0000001000007824 */ /* 0x001fd800078e00ff */
        /* <DEDUP_REMOVED lines=10> */
[----:B------:R-:W-:Y:S02]  /*d980*/  @!P1 SHF.R.S32.HI R3, RZ, 0x1f, R11 ;  /* 0x0000001fff039819 */ /* 0x000fe4000001140b */
[----:B------:R-:W-:Y:S01]  /*d990*/  @!P1 MOV R2, R11 ;  /* 0x0000000b00029202 */ /* 0x000fe20000000f00 */
[----:B--2---:R-:W-:-:S04]  /*d9a0*/  @!P1 IMAD R0, R33, R6, RZ ;  /* 0x0000000621009224 */ /* 0x004fc800078e02ff */
[----:B------:R-:W-:-:S04]  /*d9b0*/  @!P1 IMAD.WIDE.U32 R2, R29, R6, R2 ;  /* 0x000000061d029225 */ /* 0x000fc800078e0002 */
[----:B------:R-:W-:-:S04]  /*d9c0*/  @!P1 IMAD R7, R29, R7, R0 ;  /* 0x000000071d079224 */ /* 0x000fc800078e0200 */
[----:B------:R-:W-:Y:S01]  /*d9d0*/  @!P1 IMAD.IADD R0, R7, 0x1, R3 ;  /* 0x0000000107009824 */ /* 0x000fe200078e0203 */
[----:B0-----:R-:W-:-:S04]  /*d9e0*/  @!P1 LEA R4, P0, R2, R4, 0x2 ;  /* 0x0000000402049211 */ /* 0x001fc800078010ff */
[----:B------:R-:W-:Y:S01]  /*d9f0*/  @!P1 LEA.HI.X R5, R2, R5, R0, 0x2, P0 ;  /* 0x0000000502059211 */ /* 0x000fe200000f1400 */
[----:B------:R-:W-:Y:S01]  /*da00*/  IMAD.MOV.U32 R0, RZ, RZ, RZ ;  /* 0x000000ffff007224 */ /* 0x000fe200078e00ff */
[----:B------:R-:W-:Y:S01]  /*da10*/  MOV R12, UR47 ;  /* 0x0000002f000c7c02 */ /* 0x000fe20008000f00 */
[----:B------:R-:W-:Y:S01]  /*da20*/  IMAD.MOV R7, RZ, RZ, -R11 ;  /* 0x000000ffff077224 */ /* 0x000fe200078e0a0b */
[----:B------:R-:W-:-:S03]  /*da30*/  ISETP.NE.AND P0, PT, R23, 0x2, PT ;  /* 0x000000021700780c */ /* 0x000fc60003f05270 */
[----:B------:R0:W5:Y:S01]  /*da40*/  @!P1 LDG.E R0, desc[UR36][R4.64] ;  /* 0x0000002404009981 */ /* 0x000162000c1e1900 */
[----:B------:R-:W-:Y:S01]  /*da50*/  ISETP.NE.AND P1, PT, R12, 0x3, PT ;  /* 0x000000030c00780c */ /* 0x000fe20003f25270 */
[----:B------:R-:W-:Y:S05]  /*da60*/  YIELD ;  /* 0x0000000000007946 */ /* 0x000fea0003800000 */
[----:B------:R-:W-:Y:S01]  /*da70*/  ULDC UR4, c[0x0][0x430] ;  /* 0x00010c0000047ab9 */ /* 0x000fe20000000800 */
[----:B------:R-:W-:Y:S01]  /*da80*/  SEL R3, RZ, 0x1, P0 ;  /* 0x00000001ff037807 */ /* 0x000fe20000000000 */
[----:B0-----:R-:W-:Y:S01]  /*da90*/  IMAD R4, R7, UR4, R10 ;  /* 0x0000000407047c24 */ /* 0x001fe2000f8e020a */
[----:B------:R-:W-:Y:S01]  /*daa0*/  SEL R23, R23, RZ, P0 ;  /* 0x000000ff17177207 */ /* 0x000fe20000000000 */
[----:B------:R-:W-:Y:S01]  /*dab0*/  IMAD.MOV.U32 R24, RZ, RZ, R8 ;  /* 0x000000ffff187224 */ /* 0x000fe200078e0008 */
[----:B------:R-:W-:-:S02]  /*dac0*/  LOP3.LUT R26, R20, R3, RZ, 0x3c, !PT ;  /* 0x00000003141a7212 */ /* 0x000fc400078e3cff */
[----:B------:R-:W-:Y:S05]  /*dad0*/  @!P1 BRA `(.L_x_2274) ;  /* 0x0000000000049947 */ /* 0x000fea0003800000 */
[----:B------:R-:W-:Y:S01]  /*dae0*/  BPT.TRAP 0x1 ;  /* 0x000000040000795c */ /* 0x000fe20000300000 */
.L_x_2274:
[----:B------:R-:W-:Y:S01]  /*daf0*/  IMAD R6, R23, 0x8, R17 ;  /* 0x0000000817067824 */ /* 0x000fe200078e0211 */
[----:B------:R-:W-:Y:S01]  /*db00*/  SHF.L.U32 R3, R26, 0x1f, RZ ;  /* 0x0000001f1a037819 */ /* 0x000fe200000006ff */
[----:B------:R-:W-:Y:S03]  /*db10*/  BSSY B1, `(.L_x_2275) ;  /* 0x0000003000017945 */ /* 0x000fe60003800000 */
[----:B------:R-:W0:Y:S02]  /*db20*/  SYNCS.PHASECHK.TRANS64.TRYWAIT P0, [R6+URZ+0x2a840], R3 ;  /* 0x02a84003060075a7 */ /* 0x000e24000800017f */
[----:B0-----:R-:W-:Y:S05]  /*db30*/  @!P0 BRA `(.L_x_2276) ;  /* 0x0000002c009c8947 */ /* 0x001fea0003800000 */
.L_x_2348:
[----:B------:R-:W-:Y:S05]  /*db40*/  BSYNC B1 ;  /* 0x0000000000017941 */ /* 0x000fea0003800000 */
.L_x_2275:
        /* <DEDUP_REMOVED lines=65> */
.L_x_2362:
        /* <DEDUP_REMOVED lines=10> */
.L_x_2278:
        /* <DEDUP_REMOVED lines=11> */
.L_x_2279:
[----:B------:R0:W-:Y:S01]  /*e0b0*/  SYNCS.ARRIVE.TRANS64.A1T0 RZ, [R6+URZ+0x2a830], RZ ;  /* 0x02a830ff06ff79a7 */ /* 0x0001e2000810003f */
[----:B------:R-:W-:Y:S05]  /*e0c0*/  @!P2 BRA `(.L_x_2280) ;  /* 0x000000000004a947 */ /* 0x000fea0003800000 */
[----:B------:R-:W-:Y:S01]  /*e0d0*/  BPT.TRAP 0x1 ;  /* 0x000000040000795c */ /* 0x000fe20000300000 */
.L_x_2280:
[----:B------:R-:W-:Y:S01]  /*e0e0*/  SHF.L.U32 R3, R20, 0x1f, RZ ;  /* 0x0000001f14037819 */ /* 0x000fe200000006ff */
[----:B------:R-:W-:Y:S01]  /*e0f0*/  BSSY B1, `(.L_x_2281) ;  /* 0x0000004000017945 */ /* 0x000fe20003800000 */
[----:B0-----:R-:W-:-:S04]  /*e100*/  LEA R6, R9, R17, 0x3 ;  /* 0x0000001109067211 */ /* 0x001fc800078e18ff */
[----:B------:R-:W0:Y:S02]  /*e110*/  SYNCS.PHASECHK.TRANS64.TRYWAIT P0, [R6+URZ+0x2a860], R3 ;  /* 0x02a86003060075a7 */ /* 0x000e24000800017f */
[----:B0-----:R-:W-:Y:S05]  /*e120*/  @!P0 BRA `(.L_x_2282) ;  /* 0x0000002c00ec8947 */ /* 0x001fea0003800000 */
.L_x_2363:
[----:B------:R-:W-:Y:S05]  /*e130*/  BSYNC B1 ;  /* 0x0000000000017941 */ /* 0x000fea0003800000 */
.L_x_2281:
[----:B------:R-:W-:Y:S01]  /*e140*/  IMAD.MOV.U32 R2, RZ, RZ, -0x60 ;  /* 0xffffffa0ff027424 */ /* 0x000fe200078e00ff */
[----:B------:R-:W-:Y:S01]  /*e150*/  UMOV UR4, 0xffffffff ;  /* 0xffffffff00047882 */ /* 0x000fe20000000000 */
[C---:B------:R-:W-:Y:S01]  /*e160*/  LOP3.LUT P2, RZ, R16.reuse, 0x2, RZ, 0xc0, !PT ;  /* 0x0000000210ff7812 */ /* 0x040fe2000784c0ff */
[----:B------:R-:W-:Y:S01]  /*e170*/  IMAD R7, R9, 0x3000, R30 ;  /* 0x0000300009077824 */ /* 0x000fe200078e021e */
[----:B------:R-:W-:Y:S01]  /*e180*/  LOP3.LUT P1, RZ, R16, 0x1, RZ, 0xc0, !PT ;  /* 0x0000000110ff7812 */ /* 0x000fe2000782c0ff */
[----:B0-----:R-:W-:-:S04]  /*e190*/  IMAD R3, R27, R2, UR38 ;  /* 0x000000261b037e24 */ /* 0x001fc8000f8e0202 */
[----:B------:R-:W-:Y:S01]  /*e1a0*/  IMAD.IADD R8, R3, 0x1, -R36 ;  /* 0x0000000103087824 */ /* 0x000fe200078e0a24 */
[----:B------:R-:W-:Y:S07]  /*e1b0*/  BRA.DIV UR4, `(.L_x_2283) ;  /* 0x0000002e04dc7947 */ /* 0x000fee000b800000 */
[----:B------:R-:W0:Y:S01]  /*e1c0*/  SHFL.IDX PT, R14, R18, RZ, 0x181f ;  /* 0x00181fff120e7589 */ /* 0x000e2200000e0000 */
[----:B------:R-:W-:-:S03]  /*e1d0*/  LEA R7, R7, R17, 0x1 ;  /* 0x0000001107077211 */ /* 0x000fc600078e08ff */
        /* <DEDUP_REMOVED lines=34> */
[----:B------:R-:W0:Y:S04]  /*e400*/  SHFL.IDX PT, R19, R19, 0x5, 0x181f ;  /* 0x00b81f0013137f89 */ /* 0x000e2800000e0000 */
[----:B------:R2:W3:Y:S01]  /*e410*/  SHFL.IDX PT, R14, R18, 0x5, 0x181f ;  /* 0x00b81f00120e7f89 */ /* 0x0004e200000e0000 */
[----:B-1----:R-:W-:Y:S02]  /*e420*/  IADD3.X R3, RZ, R3, RZ, P0, !PT ;  /* 0x00000003ff037210 */ /* 0x002fe400007fe4ff */
[----:B------:R-:W-:-:S13]  /*e430*/  ISETP.LT.OR P0, PT, R8, 0x41, P2 ;  /* 0x000000410800780c */ /* 0x000fda0001701670 */
[----:B------:R2:W-:Y:S01]  /*e440*/  LDGSTS.E.BYPASS.LTC128B.128 [R7+0x2400], desc[UR36][R2.64], !P0 ;  /* 0x0240000002077fae */ /* 0x0005e2000c101d64 */
[----:B------:R-:W-:-:S13]  /*e450*/  ISETP.LT.OR P0, PT, R8, 0x41, P1 ;  /* 0x000000410800780c */ /* 0x000fda0000f01670 */
[----:B0--3--:R2:W-:Y:S02]  /*e460*/  LDGSTS.E.BYPASS.LTC128B.128 [R7+0x5400], desc[UR36][R2.64+0x80], !P0 ;  /* 0x0540008002077fae */ /* 0x0095e4000c101d64 */
.L_x_2377:
[----:B0-2---:R-:W-:Y:S01]  /*e470*/  IADD3 R2, P0, R14, R5, RZ ;  /* 0x000000050e027210 */ /* 0x005fe20007f1e0ff */
        /* <DEDUP_REMOVED lines=20> */
.L_x_2284:
[----:B------:R-:W-:Y:S02]  /*e5c0*/  PLOP3.LUT P1, PT, P1, P0, PT, 0xa2, 0x0 ;  /* 0x000000000000781c */ /* 0x000fe40000f21472 */
[----:B------:R-:W-:-:S08]  /*e5d0*/  @P0 R2UR P1, UR4, R6 ;  /* 0x00000000060402ca */ /* 0x000fd00000020000 */
[----:B------:R-:W-:-:S05]  /*e5e0*/  @P0 PLOP3.LUT P0, PT, P1, PT, PT, 0x80, 0x0 ;  /* 0x000000000000081c */ /* 0x000fca0000f0f070 */
[----:B------:R-:W-:Y:S01]  /*e5f0*/  @!P1 SYNCS.ARRIVE.TRANS64.RED.A0T1 RZ, [UR4+0x2a850], RZ ;  /* 0x02a850ffffff99a7 */ /* 0x000fe20008200404 */
[----:B------:R-:W-:Y:S07]  /*e600*/  @!P1 ARRIVES.LDGSTSBAR.64.TRANSCNT [UR4+0x2a850] ;  /* 0x02a85000ff0099b0 */ /* 0x000fee0008000a84 */
[----:B------:R-:W-:Y:S05]  /*e610*/  @P0 BRA.U.ANY `(.L_x_2284) ;  /* 0xfffffffd00e80947 */ /* 0x000fea000393ffff */
[----:B------:R-:W-:Y:S01]  /*e620*/  NOP ;  /* 0x0000000000007918 */ /* 0x000fe20000000000 */
[----:B------:R-:W-:-:S04]  /*e630*/  MOV R0, UR47 ;  /* 0x0000002f00007c02 */ /* 0x000fc80008000f00 */
[----:B------:R-:W-:-:S13]  /*e640*/  ISETP.NE.AND P2, PT, R0, 0x3, PT ;  /* 0x000000030000780c */ /* 0x000fda0003f45270 */
[----:B------:R-:W-:Y:S05]  /*e650*/  @!P2 BRA `(.L_x_2285) ;  /* 0x000000000004a947 */ /* 0x000fea0003800000 */
[----:B------:R-:W-:Y:S01]  /*e660*/  BPT.TRAP 0x1 ;  /* 0x000000040000795c */ /* 0x000fe20000300000 */
.L_x_2285:
        /* <DEDUP_REMOVED lines=13> */
[----:B------:R-:W-:Y:S02]  /*e740*/  LEA.HI.X R19, R2, UR5, R19, 0x1, P0 ;  /* 0x0000000502137c11 */ /* 0x000fe400080f0c13 */
[----:B------:R-:W-:-:S13]  /*e750*/  ISETP.GT.AND P0, PT, R24, RZ, PT ;  /* 0x000000ff1800720c */ /* 0x000fda0003f04270 */
[----:B-1----:R-:W-:Y:S05]  /*e760*/  @P0 BRA `(.L_x_2286) ;  /* 0xfffffff000440947 */ /* 0x002fea000383ffff */
[----:B------:R-:W-:Y:S05]  /*e770*/  BSYNC B0 ;  /* 0x0000000000007941 */ /* 0x000fea0003800000 */
.L_x_2273:
        /* <DEDUP_REMOVED lines=16> */
[----:B0-----:R-:W-:-:S07]  /*e880*/  IADD3 R34, R0, UR46, R7 ;  /* 0x0000002e00227c10 */ /* 0x001fce000fffe007 */
.L_x_2288:
[----:B------:R-:W-:Y:S05]  /*e890*/  BSYNC B0 ;  /* 0x0000000000007941 */ /* 0x000fea0003800000 */
.L_x_2287:
[----:B------:R-:W-:-:S05]  /*e8a0*/  IMAD.U32 R0, RZ, RZ, UR47 ;  /* 0x0000002fff007e24 */ /* 0x000fca000f8e00ff */
[----:B------:R-:W-:-:S13]  /*e8b0*/  ISETP.NE.AND P0, PT, R0, 0x3, PT ;  /* 0x000000030000780c */ /* 0x000fda0003f05270 */
[----:B------:R-:W-:Y:S05]  /*e8c0*/  @!P0 BRA `(.L_x_2289) ;  /* 0x0000000000048947 */ /* 0x000fea0003800000 */
[----:B------:R-:W-:Y:S01]  /*e8d0*/  BPT.TRAP 0x1 ;  /* 0x000000040000795c */ /* 0x000fe20000300000 */
.L_x_2289:
[----:B------:R-:W-:Y:S01]  /*e8e0*/  IMAD R4, R23, 0x8, R17 ;  /* 0x0000000817047824 */ /* 0x000fe200078e0211 */
[----:B------:R-:W-:Y:S01]  /*e8f0*/  SHF.L.U32 R3, R26, 0x1f, RZ ;  /* 0x0000001f1a037819 */ /* 0x000fe200000006ff */
[----:B------:R-:W-:Y:S01]  /*e900*/  BSSY B0, `(.L_x_2290) ;  /* 0x0000005000007945 */ /* 0x000fe20003800000 */
[----:B------:R-:W-:Y:S02]  /*e910*/  MOV R5, 0xffffffa0 ;  /* 0xffffffa000057802 */ /* 0x000fe40000000f00 */
[----:B------:R-:W0:Y:S03]  /*e920*/  SYNCS.PHASECHK.TRANS64.TRYWAIT P0, [R4+URZ+0x2a860], R3 ;  /* 0x02a86003040075a7 */ /* 0x000e26000800017f */
[----:B------:R-:W-:Y:S01]  /*e930*/  IMAD R5, R24, R5, UR38 ;  /* 0x0000002618057e24 */ /* 0x000fe2000f8e0205 */
[----:B0-----:R-:W-:Y:S06]  /*e940*/  @!P0 BRA `(.L_x_2291) ;  /* 0x0000002c00cc8947 */ /* 0x001fec0003800000 */
.L_x_2378:
[----:B------:R-:W-:Y:S05]  /*e950*/  BSYNC B0 ;  /* 0x0000000000007941 */ /* 0x000fea0003800000 */
.L_x_2290:
[----:B------:R-:W-:Y:S01]  /*e960*/  UMOV UR4, 0xffffffff ;  /* 0xffffffff00047882 */ /* 0x000fe20000000000 */
[C---:B------:R-:W-:Y:S01]  /*e970*/  LOP3.LUT P3, RZ, R16.reuse, 0x2, RZ, 0xc0, !PT ;  /* 0x0000000210ff7812 */ /* 0x040fe2000786c0ff */
[----:B------:R-:W-:Y:S01]  /*e980*/  IMAD R8, R23, 0x3000, R30 ;  /* 0x0000300017087824 */ /* 0x000fe200078e021e */
[----:B------:R-:W-:Y:S01]  /*e990*/  LOP3.LUT P1, RZ, R16, 0x1, RZ, 0xc0, !PT ;  /* 0x0000000110ff7812 */ /* 0x000fe2000782c0ff */
[----:B------:R-:W-:Y:S01]  /*e9a0*/  IMAD.IADD R5, R5, 0x1, -R36 ;  /* 0x0000000105057824 */ /* 0x000fe200078e0a24 */
[----:B------:R-:W-:Y:S11]  /*e9b0*/  BRA.DIV UR4, `(.L_x_2292) ;  /* 0x0000002e04c47947 */ /* 0x000ff6000b800000 */
[----:B------:R-:W1:Y:S01]  /*e9c0*/  SHFL.IDX PT, R14, R18, RZ, 0x181f ;  /* 0x00181fff120e7589 */ /* 0x000e6200000e0000 */
[----:B------:R-:W-:-:S03]  /*e9d0*/  IMAD.SHL.U32 R6, R37, 0x2, RZ ;  /* 0x0000000225067824 */ /* 0x000fc600078e00ff */
[----:B------:R-:W0:Y:S04]  /*e9e0*/  SHFL.IDX PT, R0, R19, RZ, 0x181f ;  /* 0x00181fff13007589 */ /* 0x000e2800000e0000 */
[----:B------:R-:W-:Y:S01]  /*e9f0*/  SHFL.IDX PT, R7, R19, 0x1, 0x181f ;  /* 0x00381f0013077f89 */ /* 0x000fe200000e0000 */
[----:B-1----:R-:W-:-:S03]  /*ea00*/  IADD3 R2, P0, R14, R6, RZ ;  /* 0x000000060e027210 */ /* 0x002fc60007f1e0ff */
[----:B------:R-:W1:Y:S01]  /*ea10*/  SHFL.IDX PT, R14, R18, 0x1, 0x181f ;  /* 0x00381f00120e7f89 */ /* 0x000e6200000e0000 */
[----:B0-----:R-:W-:Y:S01]  /*ea20*/  IADD3.X R3, RZ, R0, RZ, P0, !PT ;  /* 0x00000000ff037210 */ /* 0x001fe200007fe4ff */
[----:B------:R-:W-:Y:S01]  /*ea30*/  IMAD R0, R8, 0x2, R17 ;  /* 0x0000000208007824 */ /* 0x000fe200078e0211 */
[----:B------:R-:W-:-:S13]  /*ea40*/  ISETP.LT.OR P0, PT, R5, 0x1, P3 ;  /* 0x000000010500780c */ /* 0x000fda0001f01670 */
[----:B------:R-:W-:Y:S01]  /*ea50*/  LDGSTS.E.BYPASS.LTC128B.128 [R0+0x400], desc[UR36][R2.64], !P0 ;  /* 0x0040000002007fae */ /* 0x000fe2000c101d64 */
[----:B------:R-:W-:-:S13]  /*ea60*/  ISETP.LT.OR P0, PT, R5, 0x1, P1 ;  /* 0x000000010500780c */ /* 0x000fda0000f01670 */
[----:B------:R1:W-:Y:S02]  /*ea70*/  LDGSTS.E.BYPASS.LTC128B.128 [R0+0x3400], desc[UR36][R2.64+0x80], !P0 ;  /* 0x0340008002007fae */ /* 0x0003e4000c101d64 */
[----:B-1----:R-:W-:Y:S02]  /*ea80*/  IADD3 R2, P0, R14, R6, RZ ;  /* 0x000000060e027210 */ /* 0x002fe40007f1e0ff */
[----:B------:R-:W0:Y:S03]  /*ea90*/  SHFL.IDX PT, R14, R18, 0x2, 0x181f ;  /* 0x00581f00120e7f89 */ /* 0x000e2600000e0000 */
[----:B------:R-:W-:Y:S01]  /*eaa0*/  IMAD.X R3, RZ, RZ, R7, P0 ;  /* 0x000000ffff037224 */ /* 0x000fe200000e0607 */
[----:B------:R-:W-:Y:S01]  /*eab0*/  ISETP.LT.OR P0, PT, R5, 0x11, P3 ;  /* 0x000000110500780c */ /* 0x000fe20001f01670 */
[----:B------:R-:W1:-:S12]  /*eac0*/  SHFL.IDX PT, R7, R19, 0x2, 0x181f ;  /* 0x00581f0013077f89 */ /* 0x000e5800000e0000 */
[----:B------:R-:W-:Y:S01]  /*ead0*/  LDGSTS.E.BYPASS.LTC128B.128 [R0+0xc00], desc[UR36][R2.64], !P0 ;  /* 0x00c0000002007fae */ /* 0x000fe2000c101d64 */
[----:B------:R-:W-:-:S13]  /*eae0*/  ISETP.LT.OR P0, PT, R5, 0x11, P1 ;  /* 0x000000110500780c */ /* 0x000fda0000f01670 */
[----:B------:R0:W-:Y:S02]  /*eaf0*/  LDGSTS.E.BYPASS.LTC128B.128 [R0+0x3c00], desc[UR36][R2.64+0x80], !P0 ;  /* 0x03c0008002007fae */ /* 0x0001e4000c101d64 */
[----:B0-----:R-:W-:Y:S02]  /*eb00*/  IADD3 R2, P0, R14, R6, RZ ;  /* 0x000000060e027210 */ /* 0x001fe40007f1e0ff */
[----:B------:R-:W0:Y:S03]  /*eb10*/  SHFL.IDX PT, R14, R18, 0x3, 0x181f ;  /* 0x00781f00120e7f89 */ /* 0x000e2600000e0000 */
[----:B-1----:R-:W-:Y:S01]  /*eb20*/  IMAD.X R3, RZ, RZ, R7, P0 ;  /* 0x000000ffff037224 */ /* 0x002fe200000e0607 */
[----:B------:R-:W-:Y:S01]  /*eb30*/  ISETP.LT.OR P0, PT, R5, 0x21, P3 ;  /* 0x000000210500780c */ /* 0x000fe20001f01670 */
[----:B------:R-:W1:-:S12]  /*eb40*/  SHFL.IDX PT, R7, R19, 0x3, 0x181f ;  /* 0x00781f0013077f89 */ /* 0x000e5800000e0000 */
[----:B------:R-:W-:Y:S01]  /*eb50*/  LDGSTS.E.BYPASS.LTC128B.128 [R0+0x1400], desc[UR36][R2.64], !P0 ;  /* 0x0140000002007fae */ /* 0x000fe2000c101d64 */
[----:B------:R-:W-:-:S13]  /*eb60*/  ISETP.LT.OR P0, PT, R5, 0x21, P1 ;  /* 0x000000210500780c */ /* 0x000fda0000f01670 */
[----:B------:R0:W-:Y:S02]  /*eb70*/  LDGSTS.E.BYPASS.LTC128B.128 [R0+0x4400], desc[UR36][R2.64+0x80], !P0 ;  /* 0x0440008002007fae */ /* 0x0001e4000c101d64 */
[----:B0-----:R-:W-:Y:S02]  /*eb80*/  IADD3 R2, P0, R14, R6, RZ ;  /* 0x000000060e027210 */ /* 0x001fe40007f1e0ff */
[----:B------:R-:W0:Y:S02]  /*eb90*/  SHFL.IDX PT, R14, R18, 0x4, 0x181f ;  /* 0x00981f00120e7f89 */ /* 0x000e2400000e0000 */
[----:B-1----:R-:W-:Y:S02]  /*eba0*/  IADD3.X R3, RZ, R7, RZ, P0, !PT ;  /* 0x00000007ff037210 */ /* 0x002fe400007fe4ff */
[----:B------:R-:W-:Y:S01]  /*ebb0*/  ISETP.LT.OR P0, PT, R5, 0x31, P3 ;  /* 0x000000310500780c */ /* 0x000fe20001f01670 */
[----:B------:R-:W1:-:S12]  /*ebc0*/  SHFL.IDX PT, R7, R19, 0x4, 0x181f ;  /* 0x00981f0013077f89 */ /* 0x000e5800000e0000 */
[----:B------:R-:W-:Y:S01]  /*ebd0*/  LDGSTS.E.BYPASS.LTC128B.128 [R0+0x1c00], desc[UR36][R2.64], !P0 ;  /* 0x01c0000002007fae */ /* 0x000fe2000c101d64 */
[----:B------:R-:W-:-:S13]  /*ebe0*/  ISETP.LT.OR P0, PT, R5, 0x31, P1 ;  /* 0x000000310500780c */ /* 0x000fda0000f01670 */
[----:B------:R0:W-:Y:S02]  /*ebf0*/  LDGSTS.E.BYPASS.LTC128B.128 [R0+0x4c00], desc[UR36][R2.64+0x80], !P0 ;  /* 0x04c0008002007fae */ /* 0x0001e4000c101d64 */
[----:B0-----:R-:W-:Y:S02]  /*ec00*/  IADD3 R2, P0, R14, R6, RZ ;  /* 0x000000060e027210 */ /* 0x001fe40007f1e0ff */
[----:B------:R0:W2:Y:S03]  /*ec10*/  SHFL.IDX PT, R14, R18, 0x5, 0x181f ;  /* 0x00b81f00120e7f89 */ /* 0x0000a600000e0000 */
[----:B-1----:R-:W-:Y:S01]  /*ec20*/  IMAD.X R3, RZ, RZ, R7, P0 ;  /* 0x000000ffff037224 */ /* 0x002fe200000e0607 */
[----:B------:R-:W-:Y:S01]  /*ec30*/  ISETP.LT.OR P0, PT, R5, 0x41, P3 ;  /* 0x000000410500780c */ /* 0x000fe20001f01670 */
[----:B------:R0:W1:-:S12]  /*ec40*/  SHFL.IDX PT, R7, R19, 0x5, 0x181f ;  /* 0x00b81f0013077f89 */ /* 0x00005800000e0000 */
[----:B------:R0:W-:Y:S01]  /*ec50*/  LDGSTS.E.BYPASS.LTC128B.128 [R0+0x2400], desc[UR36][R2.64], !P0 ;  /* 0x0240000002007fae */ /* 0x0001e2000c101d64 */
[----:B------:R-:W-:-:S13]  /*ec60*/  ISETP.LT.OR P0, PT, R5, 0x41, P1 ;  /* 0x000000410500780c */ /* 0x000fda0000f01670 */
[----:B-12---:R0:W-:Y:S02]  /*ec70*/  LDGSTS.E.BYPASS.LTC128B.128 [R0+0x5400], desc[UR36][R2.64+0x80], !P0 ;  /* 0x0540008002007fae */ /* 0x0061e4000c101d64 */
.L_x_2392:
        /* <DEDUP_REMOVED lines=11> */
.L_x_2293:
        /* <DEDUP_REMOVED lines=11> */
.L_x_2294:
[----:B------:R0:W-:Y:S01]  /*ede0*/  SYNCS.ARRIVE.TRANS64.A1T0 RZ, [R4+URZ+0x2a850], RZ ;  /* 0x02a850ff04ff79a7 */ /* 0x0001e2000810003f */
[----:B------:R-:W-:-:S04]  /*edf0*/  IADD3 R23, R23, 0x1, RZ ;  /* 0x0000000117177810 */ /* 0x000fc80007ffe0ff */
[----:B------:R-:W-:-:S04]  /*ee00*/  ISETP.NE.AND P0, PT, R23, 0x2, PT ;  /* 0x000000021700780c */ /* 0x000fc80003f05270 */
[----:B------:R-:W-:Y:S02]  /*ee10*/  SEL R3, RZ, 0x1, P0 ;  /* 0x00000001ff037807 */ /* 0x000fe40000000000 */
[----:B------:R-:W-:Y:S02]  /*ee20*/  SEL R23, R23, RZ, P0 ;  /* 0x000000ff17177207 */ /* 0x000fe40000000000 */
[----:B0-----:R-:W-:-:S07]  /*ee30*/  LOP3.LUT R26, R26, R3, RZ, 0x3c, !PT ;  /* 0x000000031a1a7212 */ /* 0x001fce00078e3cff */
.L_x_2254:
[----:B------:R-:W-:Y:S05]  /*ee40*/  BSYNC B7 ;  /* 0x0000000000077941 */ /* 0x000fea0003800000 */
.L_x_2252:
        /* <DEDUP_REMOVED lines=11> */
.L_x_2295:
[----:B------:R-:W-:-:S03]  /*ef00*/  UMOV UR4, 0xffffffff ;  /* 0xffffffff00047882 */ /* 0x000fc60000000000 */
[----:B------:R-:W-:Y:S05]  /*ef10*/  BRA.DIV UR4, `(.L_x_2297) ;  /* 0x0000003204747947 */ /* 0x000fea000b800000 */
[----:B------:R0:W1:Y:S02]  /*ef20*/  SHFL.IDX PT, R14, R34, RZ, 0x1f ;  /* 0x00001fff220e7589 */ /* 0x00006400000e0000 */
.L_x_2395:
        /* <DEDUP_REMOVED lines=8> */
.L_x_2296:
[----:B------:R-:W-:Y:S02]  /*efb0*/  ULDC UR4, c[0x0][0xc38] ;  /* 0x00030e0000047ab9 */ /* 0x000fe40000000800 */
[----:B-1----:R-:W-:-:S13]  /*efc0*/  ISETP.GE.AND P0, PT, R34, UR4, PT ;  /* 0x0000000422007c0c */ /* 0x002fda000bf06270 */
[----:B------:R-:W-:Y:S05]  /*efd0*/  @!P0 BRA `(.L_x_2298) ;  /* 0xffffffc400e08947 */ /* 0x000fea000383ffff */
.L_x_2249:
[----:B------:R-:W2:Y:S01]  /*efe0*/  LDL.LU R0, [R1] ;  /* 0x0000000001007983 */ /* 0x000ea20000300800 */
[----:B------:R-:W-:Y:S01]  /*eff0*/  BSSY B0, `(.L_x_2299) ;  /* 0x000000b000007945 */ /* 0x000fe20003800000 */
[----:B------:R-:W1:Y:S01]  /*f000*/  S2R R5, SR_CgaCtaId ;  /* 0x0000000000057919 */ /* 0x000e620000008800 */
[----:B--2---:R-:W-:-:S05]  /*f010*/  VIADD R0, R0, 0x1 ;  /* 0x0000000100007836 */ /* 0x004fca0000000000 */
[----:B------:R-:W-:-:S04]  /*f020*/  LEA.HI R2, R0, R0, RZ, 0x1 ;  /* 0x0000000000027211 */ /* 0x000fc800078f08ff */
[----:B------:R-:W-:Y:S02]  /*f030*/  LOP3.LUT R3, R2, 0xfffffffe, RZ, 0xc0, !PT ;  /* 0xfffffffe02037812 */ /* 0x000fe400078ec0ff */
[----:B------:R-:W-:Y:S02]  /*f040*/  MOV R2, 0x400 ;  /* 0x0000040000027802 */ /* 0x000fe40000000f00 */
[----:B------:R-:W-:Y:S02]  /*f050*/  IADD3 R0, R0, -R3, RZ ;  /* 0x8000000300007210 */ /* 0x000fe40007ffe0ff */
[----:B-1----:R-:W-:Y:S02]  /*f060*/  LEA R4, R5, R2, 0x18 ;  /* 0x0000000205047211 */ /* 0x002fe400078ec0ff */
[----:B------:R-:W-:-:S04]  /*f070*/  SHF.L.U32 R0, R0, 0x1f, RZ ;  /* 0x0000001f00007819 */ /* 0x000fc800000006ff */
[----:B------:R-:W1:Y:S02]  /*f080*/  SYNCS.PHASECHK.TRANS64.TRYWAIT P0, [R4+URZ+0x2a820], R0 ;  /* 0x02a82000040075a7 */ /* 0x000e64000800017f */
[----:B-1----:R-:W-:Y:S05]  /*f090*/  @!P0 BRA `(.L_x_2300) ;  /* 0x00000030003c8947 */ /* 0x002fea0003800000 */
.L_x_2396:
[----:B------:R-:W-:Y:S05]  /*f0a0*/  BSYNC B0 ;  /* 0x0000000000007941 */ /* 0x000fea0003800000 */
.L_x_2299:
[----:B------:R-:W-:-:S03]  /*f0b0*/  UMOV UR4, 0xffffffff ;  /* 0xffffffff00047882 */ /* 0x000fc60000000000 */
[----:B------:R-:W-:Y:S05]  /*f0c0*/  BRA.DIV UR4, `(.L_x_2301) ;  /* 0x0000003204447947 */ /* 0x000fea000b800000 */
[----:B-1----:R-:W1:Y:S02]  /*f0d0*/  S2R R0, SR_TID.X ;  /* 0x0000000000007919 */ /* 0x002e640000002100 */
[----:B-1----:R-:W-:-:S04]  /*f0e0*/  SHF.R.U32.HI R0, RZ, 0x5, R0 ;  /* 0x00000005ff007819 */ /* 0x002fc80000011600 */
[----:B------:R-:W-:-:S05]  /*f0f0*/  LOP3.LUT R0, R0, 0x3, RZ, 0xc0, !PT ;  /* 0x0000000300007812 */ /* 0x000fca00078ec0ff */
[----:B------:R1:W2:Y:S02]  /*f100*/  SHFL.IDX PT, R14, R0, RZ, 0x1f ;  /* 0x00001fff000e7589 */ /* 0x0002a400000e0000 */
.L_x_2399:
[----:B--2---:R-:W-:Y:S01]  /*f110*/  ISETP.NE.AND P0, PT, R14, RZ, PT ;  /* 0x000000ff0e00720c */ /* 0x004fe20003f05270 */
[----:B------:R-:W-:-:S12]  /*f120*/  BSSY B0, `(.L_x_2302) ;  /* 0x0000024000007945 */ /* 0x000fd80003800000 */
[----:B------:R-:W-:Y:S05]  /*f130*/  @P0 BRA `(.L_x_2303) ;  /* 0x0000000000880947 */ /* 0x000fea0003800000 */
[----:B------:R-:W-:-:S03]  /*f140*/  UMOV UR4, 0xffffffff ;  /* 0xffffffff00047882 */ /* 0x000fc60000000000 */
[----:B------:R-:W-:Y:S05]  /*f150*/  BRA.DIV UR4, `(.L_x_2304) ;  /* 0x0000003204547947 */ /* 0x000fea000b800000 */
[----:B------:R-:W-:-:S13]  /*f160*/  ELECT P6, URZ, PT ;  /* 0x00000000003f782f */ /* 0x000fda00038c0000 */
.L_x_2402:
[----:B------:R-:W-:Y:S05]  /*f170*/  @!P6 BRA `(.L_x_2303) ;  /* 0x000000000078e947 */ /* 0x000fea0003800000 */
[----:B------:R-:W-:-:S06]  /*f180*/  ULOP3.LUT UR4, UR61, 0x2, URZ, 0xfc, !UPT ;  /* 0x000000023d047892 */ /* 0x000fcc000f8efc3f */
[----:B-1----:R-:W-:-:S05]  /*f190*/  IMAD.U32 R0, RZ, RZ, UR4 ;  /* 0x00000004ff007e24 */ /* 0x002fca000f8e00ff */
[----:B------:R-:W-:-:S13]  /*f1a0*/  ISETP.NE.AND P0, PT, R0, 0x3, PT ;  /* 0x000000030000780c */ /* 0x000fda0003f05270 */
[----:B------:R-:W-:Y:S05]  /*f1b0*/  @!P0 BRA `(.L_x_2305) ;  /* 0x0000000000048947 */ /* 0x000fea0003800000 */
[----:B------:R-:W-:Y:S01]  /*f1c0*/  BPT.TRAP 0x1 ;  /* 0x000000040000795c */ /* 0x000fe20000300000 */
.L_x_2305:
[C---:B------:R-:W-:Y:S01]  /*f1d0*/  IMAD R5, R23.reuse, 0x8, R4 ;  /* 0x0000000817057824 */ /* 0x040fe200078e0204 */
[----:B------:R-:W-:Y:S01]  /*f1e0*/  SHF.L.U32 R0, R26, 0x1f, RZ ;  /* 0x0000001f1a007819 */ /* 0x000fe200000006ff */
[----:B------:R-:W-:-:S03]  /*f1f0*/  VIADD R23, R23, 0x1 ;  /* 0x0000000117177836 */ /* 0x000fc60000000000 */
[----:B------:R-:W1:Y:S02]  /*f200*/  SYNCS.PHASECHK.TRANS64.TRYWAIT P1, [R5+URZ+0x2a840], R0 ;  /* 0x02a84000050075a7 */ /* 0x000e64000802017f */
[----:B------:R-:W-:-:S04]  /*f210*/  ISETP.NE.AND P2, PT, R23, 0x2, PT ;  /* 0x000000021700780c */ /* 0x000fc80003f45270 */
[----:B------:R-:W-:Y:S01]  /*f220*/  SEL R3, RZ, 0x1, P2 ;  /* 0x00000001ff037807 */ /* 0x000fe20001000000 */
[----:B-1----:R-:W-:Y:S08]  /*f230*/  @!P1 BRA `(.L_x_2306) ;  /* 0x00000030003c9947 */ /* 0x002ff00003800000 */
.L_x_2403:
[----:B------:R-:W-:Y:S02]  /*f240*/  SEL R23, R23, RZ, P2 ;  /* 0x000000ff17177207 */ /* 0x000fe40001000000 */
[----:B------:R-:W-:Y:S01]  /*f250*/  LOP3.LUT R2, R26, R3, RZ, 0x3c, !PT ;  /* 0x000000031a027212 */ /* 0x000fe200078e3cff */
[----:B------:R-:W-:Y:S06]  /*f260*/  @!P0 BRA `(.L_x_2307) ;  /* 0x0000000000048947 */ /* 0x000fec0003800000 */
[----:B------:R-:W-:Y:S01]  /*f270*/  BPT.TRAP 0x1 ;  /* 0x000000040000795c */ /* 0x000fe20000300000 */
.L_x_2307:
[----:B------:R-:W-:Y:S02]  /*f280*/  LEA R23, R23, R4, 0x3 ;  /* 0x0000000417177211 */ /* 0x000fe400078e18ff */
[----:B------:R-:W-:-:S04]  /*f290*/  SHF.L.U32 R2, R2, 0x1f, RZ ;  /* 0x0000001f02027819 */ /* 0x000fc800000006ff */
[----:B------:R-:W2:Y:S02]  /*f2a0*/  SYNCS.PHASECHK.TRANS64.TRYWAIT P1, [R23+URZ+0x2a840], R2 ;  /* 0x02a84002170075a7 */ /* 0x000ea4000802017f */
[----:B--2---:R-:W-:Y:S05]  /*f2b0*/  @!P1 BRA `(.L_x_2308) ;  /* 0x0000003000309947 */ /* 0x004fea0003800000 */
.L_x_2404:
[----:B------:R-:W-:Y:S05]  /*f2c0*/  @!P0 BRA `(.L_x_2309) ;  /* 0x0000000000048947 */ /* 0x000fea0003800000 */
[----:B------:R-:W-:Y:S01]  /*f2d0*/  BPT.TRAP 0x1 ;  /* 0x000000040000795c */ /* 0x000fe20000300000 */
.L_x_2309:
[----:B------:R-:W3:Y:S02]  /*f2e0*/  SYNCS.PHASECHK.TRANS64.TRYWAIT P1, [R5+URZ+0x2a860], R0 ;  /* 0x02a86000050075a7 */ /* 0x000ee4000802017f */
[----:B---3--:R-:W-:Y:S05]  /*f2f0*/  @!P1 BRA `(.L_x_2310) ;  /* 0x0000003000349947 */ /* 0x008fea0003800000 */
.L_x_2405:
[----:B------:R-:W-:Y:S05]  /*f300*/  @!P0 BRA `(.L_x_2311) ;  /* 0x0000000000048947 */ /* 0x000fea0003800000 */
[----:B------:R-:W-:Y:S01]  /*f310*/  BPT.TRAP 0x1 ;  /* 0x000000040000795c */ /* 0x000fe20000300000 */
.L_x_2311:
[----:B----4-:R4:W0:Y:S02]  /*f320*/  SYNCS.PHASECHK.TRANS64.TRYWAIT P0, [R23+URZ+0x2a860], R2 ;  /* 0x02a86002170075a7 */ /* 0x010824000800017f */
[----:B0-----:R-:W-:Y:S05]  /*f330*/  @!P0 NANOSLEEP.SYNCS 0x989680 ;  /* 0x009896800000895d */ /* 0x001fea0003900000 */
[----:B------:R-:W0:Y:S02]  /*f340*/  @!P0 SYNCS.PHASECHK.TRANS64 P0, [R23+URZ+0x2a860], R2 ;  /* 0x02a86002170085a7 */ /* 0x000e24000800007f */
[----:B0-----:R-:W-:Y:S05]  /*f350*/  @!P0 BRA `(.L_x_2311) ;  /* 0xfffffffc00f08947 */ /* 0x001fea000383ffff */
.L_x_2303:
[----:B------:R-:W-:Y:S05]  /*f360*/  BSYNC B0 ;  /* 0x0000000000007941 */ /* 0x000fea0003800000 */
.L_x_2302:
[----:B------:R-:W-:Y:S05]  /*f370*/  EXIT ;  /* 0x000000000000794d */ /* 0x000fea0003800000 */
.L_x_2196:
[----:B0-----:R-:W-:-:S04]  /*f380*/  IMAD.U32 R3, RZ, RZ, UR40 ;  /* 0x00000028ff037e24 */ /* 0x001fc8000f8e00ff */
[----:B------:R0:W1:Y:S03]  /*f390*/  SYNCS.PHASECHK.TRANS64.TRYWAIT P1, [R3+URZ+0x2a800], R0 ;  /* 0x02a80000030075a7 */ /* 0x000066000802017f */
[----:B-1----:R-:W-:Y:S05]  /*f3a0*/  @!P1 NANOSLEEP.SYNCS 0x989680 ;  /* 0x009896800000995d */ /* 0x002fea0003900000 */
[----:B------:R-:W1:Y:S02]  /*f3b0*/  @!P1 SYNCS.PHASECHK.TRANS64 P1, [R3+URZ+0x2a800], R0 ;  /* 0x02a80000030095a7 */ /* 0x000e64000802007f */
[----:B-1----:R-:W-:Y:S05]  /*f3c0*/  @!P1 BRA `(.L_x_2196) ;  /* 0xfffffffc00ec9947 */ /* 0x002fea000383ffff */
[----:B------:R-:W-:Y:S05]  /*f3d0*/  BRA `(.L_x_2312) ;  /* 0xffffff2000887947 */ /* 0x000fea000383ffff */
.L_x_2200:
[----:B-1----:R1:W2:Y:S02]  /*f3e0*/  SYNCS.PHASECHK.TRANS64.TRYWAIT P1, [R0+URZ+0x2a830], R3 ;  /* 0x02a83003000075a7 */ /* 0x0022a4000802017f */
[----:B--2---:R-:W-:Y:S05]  /*f3f0*/  @!P1 NANOSLEEP.SYNCS 0x989680 ;  /* 0x009896800000995d */ /* 0x004fea0003900000 */
[----:B------:R-:W2:Y:S02]  /*f400*/  @!P1 SYNCS.PHASECHK.TRANS64 P1, [R0+URZ+0x2a830], R3 ;  /* 0x02a83003000095a7 */ /* 0x000ea4000802007f */
[----:B--2---:R-:W-:Y:S05]  /*f410*/  @!P1 BRA `(.L_x_2200) ;  /* 0xfffffffc00f09947 */ /* 0x004fea000383ffff */
[----:B------:R-:W-:Y:S05]  /*f420*/  BRA `(.L_x_2199) ;  /* 0xffffff2000a47947 */ /* 0x000fea000383ffff */
.L_x_2206:
[----:B-1----:R-:W-:-:S04]  /*f430*/  IMAD.U32 R10, RZ, RZ, UR7 ;  /* 0x00000007ff0a7e24 */ /* 0x002fc8000f8e00ff */
[----:B------:R1:W2:Y:S03]  /*f440*/  SYNCS.PHASECHK.TRANS64.TRYWAIT P1, [R10+URZ+0x2a830], R9 ;  /* 0x02a830090a0075a7 */ /* 0x0002a6000802017f */
[----:B--2---:R-:W-:Y:S05]  /*f450*/  @!P1 NANOSLEEP.SYNCS 0x989680 ;  /* 0x009896800000995d */ /* 0x004fea0003900000 */
[----:B------:R-:W2:Y:S02]  /*f460*/  @!P1 SYNCS.PHASECHK.TRANS64 P1, [R10+URZ+0x2a830], R9 ;  /* 0x02a830090a0095a7 */ /* 0x000ea4000802007f */
[----:B--2---:R-:W-:Y:S05]  /*f470*/  @!P1 BRA `(.L_x_2206) ;  /* 0xfffffffc00ec9947 */ /* 0x004fea000383ffff */
[----:B------:R-:W-:Y:S05]  /*f480*/  BRA `(.L_x_2205) ;  /* 0xffffff4800347947 */ /* 0x000fea000383ffff */
.L_x_2210:
[----:B01----:R-:W-:-:S04]  /*f490*/  IMAD.U32 R9, RZ, RZ, UR10 ;  /* 0x0000000aff097e24 */ /* 0x003fc8000f8e00ff */
[----:B------:R0:W1:Y:S03]  /*f4a0*/  SYNCS.PHASECHK.TRANS64.TRYWAIT P1, [R9+URZ+0x2a850], R0 ;  /* 0x02a85000090075a7 */ /* 0x000066000802017f */
[----:B-1----:R-:W-:Y:S05]  /*f4b0*/  @!P1 NANOSLEEP.SYNCS 0x989680 ;  /* 0x009896800000995d */ /* 0x002fea0003900000 */
[----:B------:R-:W1:Y:S02]  /*f4c0*/  @!P1 SYNCS.PHASECHK.TRANS64 P1, [R9+URZ+0x2a850], R0 ;  /* 0x02a85000090095a7 */ /* 0x000e64000802007f */
[----:B-1----:R-:W-:Y:S05]  /*f4d0*/  @!P1 BRA `(.L_x_2210) ;  /* 0xfffffffc00ec9947 */ /* 0x002fea000383ffff */
[----:B------:R-:W-:Y:S05]  /*f4e0*/  BRA `(.L_x_2209) ;  /* 0xffffff50007c7947 */ /* 0x000fea000383ffff */
.L_x_2218:
[----:B-1----:R-:W-:-:S04]  /*f4f0*/  MOV R10, UR7 ;  /* 0x00000007000a7c02 */ /* 0x002fc80008000f00 */
[----:B------:R1:W2:Y:S03]  /*f500*/  SYNCS.PHASECHK.TRANS64.TRYWAIT P1, [R10+URZ+0x2a830], R9 ;  /* 0x02a830090a0075a7 */ /* 0x0002a6000802017f */
[----:B--2---:R-:W-:Y:S05]  /*f510*/  @!P1 NANOSLEEP.SYNCS 0x989680 ;  /* 0x009896800000995d */ /* 0x004fea0003900000 */
[----:B------:R-:W2:Y:S02]  /*f520*/  @!P1 SYNCS.PHASECHK.TRANS64 P1, [R10+URZ+0x2a830], R9 ;  /* 0x02a830090a0095a7 */ /* 0x000ea4000802007f */
[----:B--2---:R-:W-:Y:S05]  /*f530*/  @!P1 BRA `(.L_x_2218) ;  /* 0xfffffffc00ec9947 */ /* 0x004fea000383ffff */
[----:B------:R-:W-:Y:S05]  /*f540*/  BRA `(.L_x_2217) ;  /* 0xffffff7000907947 */ /* 0x000fea000383ffff */
.L_x_2222:
[----:B01----:R-:W-:-:S04]  /*f550*/  IMAD.U32 R9, RZ, RZ, UR7 ;  /* 0x00000007ff097e24 */ /* 0x003fc8000f8e00ff */
[----:B------:R0:W1:Y:S03]  /*f560*/  SYNCS.PHASECHK.TRANS64.TRYWAIT P1, [R9+URZ+0x2a850], R0 ;  /* 0x02a85000090075a7 */ /* 0x000066000802017f */
[----:B-1----:R-:W-:Y:S05]  /*f570*/  @!P1 NANOSLEEP.SYNCS 0x989680 ;  /* 0x009896800000995d */ /* 0x002fea0003900000 */
[----:B------:R-:W1:Y:S02]  /*f580*/  @!P1 SYNCS.PHASECHK.TRANS64 P1, [R9+URZ+0x2a850], R0 ;  /* 0x02a85000090095a7 */ /* 0x000e64000802007f */
[----:B-1----:R-:W-:Y:S05]  /*f590*/  @!P1 BRA `(.L_x_2222) ;  /* 0xfffffffc00ec9947 */ /* 0x002fea000383ffff */
[----:B------:R-:W-:Y:S05]  /*f5a0*/  BRA `(.L_x_2221) ;  /* 0xffffff7800d87947 */ /* 0x000fea000383ffff */
.L_x_2229:
[----:B-1----:R-:W-:-:S04]  /*f5b0*/  IMAD.U32 R3, RZ, RZ, UR5 ;  /* 0x00000005ff037e24 */ /* 0x002fc8000f8e00ff */
[----:B------:R1:W2:Y:S03]  /*f5c0*/  SYNCS.PHASECHK.TRANS64.TRYWAIT P1, [R3+URZ+0x2a850], R0 ;  /* 0x02a85000030075a7 */ /* 0x0002a6000802017f */
[----:B--2---:R-:W-:Y:S05]  /*f5d0*/  @!P1 NANOSLEEP.SYNCS 0x989680 ;  /* 0x009896800000995d */ /* 0x004fea0003900000 */
[----:B------:R-:W2:Y:S02]  /*f5e0*/  @!P1 SYNCS.PHASECHK.TRANS64 P1, [R3+URZ+0x2a850], R0 ;  /* 0x02a85000030095a7 */ /* 0x000ea4000802007f */
[----:B--2---:R-:W-:Y:S05]  /*f5f0*/  @!P1 BRA `(.L_x_2229) ;  /* 0xfffffffc00ec9947 */ /* 0x004fea000383ffff */
[----:B------:R-:W-:Y:S05]  /*f600*/  BRA `(.L_x_2228) ;  /* 0xffffff9400ec7947 */ /* 0x000fea000383ffff */
.L_x_2260:
[----:B------:R-:W2:Y:S01]  /*f610*/  S2R R18, SR_TID.X ;  /* 0x0000000000127919 */ /* 0x000ea20000002100 */
[----:B------:R-:W-:Y:S01]  /*f620*/  MOV R12, RZ ;  /* 0x000000ff000c7202 */ /* 0x000fe20000000f00 */
        /* <DEDUP_REMOVED lines=8> */
.L_x_2313:
[----:B------:R-:W-:Y:S05]  /*f6b0*/  BRA `(.L_x_2314) ;  /* 0xffffffc800a47947 */ /* 0x000fea000383ffff */
.L_x_2263:
[----:B0-----:R0:W1:Y:S02]  /*f6c0*/  SYNCS.PHASECHK.TRANS64.TRYWAIT P0, [R0+URZ+0x2a840], R3 ;  /* 0x02a84003000075a7 */ /* 0x001064000800017f */
[----:B-1----:R-:W-:Y:S05]  /*f6d0*/  @!P0 NANOSLEEP.SYNCS 0x989680 ;  /* 0x009896800000895d */ /* 0x002fea0003900000 */
[----:B------:R-:W1:Y:S02]  /*f6e0*/  @!P0 SYNCS.PHASECHK.TRANS64 P0, [R0+URZ+0x2a840], R3 ;  /* 0x02a84003000085a7 */ /* 0x000e64000800007f */
[----:B-1----:R-:W-:Y:S05]  /*f6f0*/  @!P0 BRA `(.L_x_2263) ;  /* 0xfffffffc00f08947 */ /* 0x002fea000383ffff */
[----:B------:R-:W-:Y:S05]  /*f700*/  BRA `(.L_x_2315) ;  /* 0xffffffcc00a87947 */ /* 0x000fea000383ffff */
.L_x_2264:
[----:B------:R-:W-:Y:S01]  /*f710*/  BSSY B0, `(.L_x_2316) ;  /* 0x0000008000007945 */ /* 0x000fe20003800000 */
[----:B------:R-:W-:Y:S01]  /*f720*/  IMAD.MOV.U32 R13, RZ, RZ, R6 ;  /* 0x000000ffff0d7224 */ /* 0x000fe200078e0006 */
[----:B------:R-:W-:Y:S01]  /*f730*/  MOV R12, RZ ;  /* 0x000000ff000c7202 */ /* 0x000fe20000000f00 */
[----:B------:R-:W-:Y:S02]  /*f740*/  IMAD.MOV.U32 R11, RZ, RZ, 0x181f ;  /* 0x0000181fff0b7424 */ /* 0x000fe400078e00ff */
[----:B------:R-:W-:-:S07]  /*f750*/  IMAD.MOV.U32 R15, RZ, RZ, -0x1 ;  /* 0xffffffffff0f7424 */ /* 0x000fce00078e00ff */
[----:B------:R-:W-:Y:S05]  /*f760*/  WARPSYNC.COLLECTIVE R15, `(.L_x_2317) ;  /* 0x000000000f087348 */ /* 0x000fea0003c00000 */
[----:B------:R0:W1:Y:S02]  /*f770*/  SHFL.IDX P6, R14, R13, R12, R11 ;  /* 0x0000000c0d0e7389 */ /* 0x00006400000c000b */
[----:B01----:R-:W-:Y:S01]  /*f780*/  ENDCOLLECTIVE ;  /* 0x000000000000791b */ /* 0x003fe20003800000 */
.L_x_2317:
[----:B------:R-:W-:Y:S05]  /*f790*/  BSYNC B0 ;  /* 0x0000000000007941 */ /* 0x000fea0003800000 */
.L_x_2316:
[----:B------:R-:W-:Y:S01]  /*f7a0*/  MOV R13, R4 ;  /* 0x00000004000d7202 */ /* 0x000fe20000000f00 */
[----:B------:R-:W-:Y:S01]  /*f7b0*/  IMAD.MOV.U32 R12, RZ, RZ, RZ ;  /* 0x000000ffff0c7224 */ /* 0x000fe200078e00ff */
[----:B------:R-:W-:Y:S01]  /*f7c0*/  MOV R15, 0xffffffff ;  /* 0xffffffff000f7802 */ /* 0x000fe20000000f00 */
[----:B------:R-:W-:Y:S02]  /*f7d0*/  IMAD.MOV.U32 R11, RZ, RZ, 0x181f ;  /* 0x0000181fff0b7424 */ /* 0x000fe400078e00ff */
[----:B------:R-:W-:Y:S02]  /*f7e0*/  IMAD.MOV.U32 R2, RZ, RZ, R14 ;  /* 0x000000ffff027224 */ /* 0x000fe400078e000e */
[----:B------:R-:W-:-:S07]  /*f7f0*/  @P0 IMAD R9, R5, 0x2, R17 ;  /* 0x0000000205090824 */ /* 0x000fce00078e0211 */
[----:B------:R-:W-:Y:S05]  /*f800*/  WARPSYNC.COLLECTIVE R15, `(.L_x_2318) ;  /* 0x000000000f087348 */ /* 0x000fea0003c00000 */
[----:B------:R0:W1:Y:S02]  /*f810*/  SHFL.IDX P6, R14, R13, R12, R11 ;  /* 0x0000000c0d0e7389 */ /* 0x00006400000c000b */
[----:B01----:R-:W-:Y:S01]  /*f820*/  ENDCOLLECTIVE ;  /* 0x000000000000791b */ /* 0x003fe20003800000 */
.L_x_2318:
[----:B------:R-:W-:Y:S02]  /*f830*/  IMAD.MOV.U32 R13, RZ, RZ, R6 ;  /* 0x000000ffff0d7224 */ /* 0x000fe400078e0006 */
[----:B------:R-:W-:Y:S01]  /*f840*/  IMAD.MOV.U32 R12, RZ, RZ, 0x1 ;  /* 0x00000001ff0c7424 */ /* 0x000fe200078e00ff */
[----:B------:R-:W-:-:S05]  /*f850*/  @P0 LEA R14, P1, R37, R14, 0x1 ;  /* 0x0000000e250e0211 */ /* 0x000fca00078208ff */
[----:B------:R-:W-:Y:S01]  /*f860*/  @P0 IMAD.X R3, RZ, RZ, R2, P1 ;  /* 0x000000ffff030224 */ /* 0x000fe200008e0602 */
[----:B------:R-:W-:-:S07]  /*f870*/  @P0 MOV R2, R14 ;  /* 0x0000000e00020202 */ /* 0x000fce0000000f00 */
[----:B------:R-:W-:Y:S05]  /*f880*/  WARPSYNC.COLLECTIVE R15, `(.L_x_2319) ;  /* 0x000000000f087348 */ /* 0x000fea0003c00000 */
[----:B------:R0:W1:Y:S02]  /*f890*/  SHFL.IDX P6, R14, R13, R12, R11 ;  /* 0x0000000c0d0e7389 */ /* 0x00006400000c000b */
[----:B01----:R-:W-:Y:S01]  /*f8a0*/  ENDCOLLECTIVE ;  /* 0x000000000000791b */ /* 0x003fe20003800000 */
.L_x_2319:
[----:B------:R-:W-:Y:S01]  /*f8b0*/  @!PT LDS RZ, [RZ] ;  /* 0x00000000fffff984 */ /* 0x000fe20000000800 */
[----:B------:R-:W-:Y:S01]  /*f8c0*/  @!PT LDS RZ, [RZ] ;  /* 0x00000000fffff984 */ /* 0x000fe20000000800 */
[----:B------:R-:W-:Y:S01]  /*f8d0*/  @!PT LDS RZ, [RZ] ;  /* 0x00000000fffff984 */ /* 0x000fe20000000800 */
[----:B------:R0:W-:Y:S04]  /*f8e0*/  @P0 LDGSTS.E.BYPASS.LTC128B.128 [R9+0x18400], desc[UR36][R2.64], !P4 ;  /* 0x1840000002090fae */ /* 0x0001e8000e101d64 */
[----:B------:R0:W-:Y:S04]  /*f8f0*/  @P0 LDGSTS.E.BYPASS.LTC128B.128 [R9+0x1b400], desc[UR36][R2.64+0x80], !P3 ;  /* 0x1b40008002090fae */ /* 0x0001e8000d901d64 */
[----:B------:R0:W-:Y:S01]  /*f900*/  @P0 LDGSTS.E.BYPASS.LTC128B.128 [R9+0x1e400], desc[UR36][R2.64+0x100], !P2 ;  /* 0x1e40010002090fae */ /* 0x0001e2000d101d64 */
[----:B------:R-:W-:Y:S01]  /*f910*/  ISETP.GE.AND P0, PT, R7, 0x11, PT ;  /* 0x000000110700780c */ /* 0x000fe20003f06270 */
[----:B------:R-:W-:Y:S01]  /*f920*/  IMAD.MOV.U32 R13, RZ, RZ, R4 ;  /* 0x000000ffff0d7224 */ /* 0x000fe200078e0004 */
[----:B------:R-:W-:-:S11]  /*f930*/  MOV R8, R14 ;  /* 0x0000000e00087202 */ /* 0x000fd60000000f00 */
[----:B0-----:R-:W-:Y:S05]  /*f940*/  WARPSYNC.COLLECTIVE R15, `(.L_x_2320) ;  /* 0x000000000f087348 */ /* 0x001fea0003c00000 */
[----:B------:R1:W2:Y:S02]  /*f950*/  SHFL.IDX P6, R14, R13, R12, R11 ;  /* 0x0000000c0d0e7389 */ /* 0x0002a400000c000b */
[----:B012---:R-:W-:Y:S01]  /*f960*/  ENDCOLLECTIVE ;  /* 0x000000000000791b */ /* 0x007fe20003800000 */
.L_x_2320:
[----:B------:R-:W-:Y:S02]  /*f970*/  @P0 LEA R25, R5, R17, 0x1 ;  /* 0x0000001105190211 */ /* 0x000fe400078e08ff */
[----:B------:R-:W-:Y:S01]  /*f980*/  MOV R13, R6 ;  /* 0x00000006000d7202 */ /* 0x000fe20000000f00 */
[----:B------:R-:W-:Y:S01]  /*f990*/  IMAD.MOV.U32 R12, RZ, RZ, 0x2 ;  /* 0x00000002ff0c7424 */ /* 0x000fe200078e00ff */
[----:B------:R-:W-:-:S05]  /*f9a0*/  @P0 LEA R14, P1, R37, R14, 0x1 ;  /* 0x0000000e250e0211 */ /* 0x000fca00078208ff */
[----:B------:R-:W-:-:S08]  /*f9b0*/  @P0 IMAD.MOV.U32 R2, RZ, RZ, R14 ;  /* 0x000000ffff020224 */ /* 0x000fd000078e000e */
[----:B------:R-:W-:Y:S05]  /*f9c0*/  WARPSYNC.COLLECTIVE R15, `(.L_x_2321) ;  /* 0x000000000f087348 */ /* 0x000fea0003c00000 */
[----:B------:R0:W1:Y:S02]  /*f9d0*/  SHFL.IDX P6, R14, R13, R12, R11 ;  /* 0x0000000c0d0e7389 */ /* 0x00006400000c000b */
[----:B01----:R-:W-:Y:S01]  /*f9e0*/  ENDCOLLECTIVE ;  /* 0x000000000000791b */ /* 0x003fe20003800000 */
.L_x_2321:
[----:B------:R-:W-:-:S04]  /*f9f0*/  @P0 IMAD.X R21, RZ, RZ, R8, P1 ;  /* 0x000000ffff150224 */ /* 0x000fc800008e0608 */
[----:B------:R-:W-:-:S05]  /*fa00*/  @P0 IMAD.MOV.U32 R3, RZ, RZ, R21 ;  /* 0x000000ffff030224 */ /* 0x000fca00078e0015 */
[----:B------:R-:W-:Y:S01]  /*fa10*/  @!PT LDS RZ, [RZ] ;  /* 0x00000000fffff984 */ /* 0x000fe20000000800 */
[----:B------:R-:W-:Y:S01]  /*fa20*/  @!PT LDS RZ, [RZ] ;  /* 0x00000000fffff984 */ /* 0x000fe20000000800 */
[----:B------:R-:W-:Y:S01]  /*fa30*/  @!PT LDS RZ, [RZ] ;  /* 0x00000000fffff984 */ /* 0x000fe20000000800 */
[----:B------:R0:W-:Y:S01]  /*fa40*/  @P0 LDGSTS.E.BYPASS.LTC128B.128 [R25+0x18c00], desc[UR36][R2.64], !P4 ;  /* 0x18c0000002190fae */ /* 0x0001e2000e101d64 */
[----:B------:R-:W-:-:S03]  /*fa50*/  MOV R13, R4 ;  /* 0x00000004000d7202 */ /* 0x000fc60000000f00 */
[----:B------:R0:W-:Y:S04]  /*fa60*/  @P0 LDGSTS.E.BYPASS.LTC128B.128 [R25+0x1bc00], desc[UR36][R2.64+0x80], !P3 ;  /* 0x1bc0008002190fae */ /* 0x0001e8000d901d64 */
[----:B------:R0:W-:Y:S01]  /*fa70*/  @P0 LDGSTS.E.BYPASS.LTC128B.128 [R25+0x1ec00], desc[UR36][R2.64+0x100], !P2 ;  /* 0x1ec0010002190fae */ /* 0x0001e2000d101d64 */
[----:B------:R-:W-:Y:S01]  /*fa80*/  ISETP.GE.AND P0, PT, R7, 0x21, PT ;  /* 0x000000210700780c */ /* 0x000fe20003f06270 */
[----:B------:R-:W-:-:S12]  /*fa90*/  IMAD.MOV.U32 R8, RZ, RZ, R14 ;  /* 0x000000ffff087224 */ /* 0x000fd800078e000e */
[----:B0-----:R-:W-:Y:S05]  /*faa0*/  WARPSYNC.COLLECTIVE R15, `(.L_x_2322) ;  /* 0x000000000f087348 */ /* 0x001fea0003c00000 */
[----:B------:R1:W2:Y:S02]  /*fab0*/  SHFL.IDX P6, R14, R13, R12, R11 ;  /* 0x0000000c0d0e7389 */ /* 0x0002a400000c000b */
[----:B012---:R-:W-:Y:S01]  /*fac0*/  ENDCOLLECTIVE ;  /* 0x000000000000791b */ /* 0x007fe20003800000 */
.L_x_2322:
[----:B------:R-:W-:Y:S02]  /*fad0*/  @P0 IMAD R21, R5, 0x2, R17 ;  /* 0x0000000205150824 */ /* 0x000fe400078e0211 */
        /* <DEDUP_REMOVED lines=8> */
.L_x_2323:
        /* <DEDUP_REMOVED lines=13> */
.L_x_2324:
[----:B------:R-:W-:Y:S02]  /*fc30*/  @P0 IMAD R25, R5, 0x2, R17 ;  /* 0x0000000205190824 */ /* 0x000fe400078e0211 */
[----:B------:R-:W-:Y:S02]  /*fc40*/  IMAD.MOV.U32 R13, RZ, RZ, R6 ;  /* 0x000000ffff0d7224 */ /* 0x000fe400078e0006 */
[----:B------:R-:W-:Y:S01]  /*fc50*/  IMAD.MOV.U32 R12, RZ, RZ, 0x4 ;  /* 0x00000004ff0c7424 */ /* 0x000fe200078e00ff */
[----:B------:R-:W-:-:S04]  /*fc60*/  @P0 LEA R14, P1, R37, R14, 0x1 ;  /* 0x0000000e250e0211 */ /* 0x000fc800078208ff */
[----:B------:R-:W-:Y:S01]  /*fc70*/  @P0 IADD3.X R9, RZ, R8, RZ, P1, !PT ;  /* 0x00000008ff090210 */ /* 0x000fe20000ffe4ff */
[----:B------:R-:W-:-:S08]  /*fc80*/  @P0 IMAD.MOV.U32 R2, RZ, RZ, R14 ;  /* 0x000000ffff020224 */ /* 0x000fd000078e000e */
[----:B------:R-:W-:Y:S05]  /*fc90*/  WARPSYNC.COLLECTIVE R15, `(.L_x_2325) ;  /* 0x000000000f087348 */ /* 0x000fea0003c00000 */
[----:B------:R0:W1:Y:S02]  /*fca0*/  SHFL.IDX P6, R14, R13, R12, R11 ;  /* 0x0000000c0d0e7389 */ /* 0x00006400000c000b */
[----:B01----:R-:W-:Y:S01]  /*fcb0*/  ENDCOLLECTIVE ;  /* 0x000000000000791b */ /* 0x003fe20003800000 */
.L_x_2325:
[----:B------:R-:W-:-:S05]  /*fcc0*/  @P0 MOV R3, R9 ;  /* 0x0000000900030202 */ /* 0x000fca0000000f00 */
[----:B------:R-:W-:Y:S01]  /*fcd0*/  @!PT LDS RZ, [RZ] ;  /* 0x00000000fffff984 */ /* 0x000fe20000000800 */
[----:B------:R-:W-:Y:S01]  /*fce0*/  @!PT LDS RZ, [RZ] ;  /* 0x00000000fffff984 */ /* 0x000fe20000000800 */
[----:B------:R-:W-:Y:S01]  /*fcf0*/  @!PT LDS RZ, [RZ] ;  /* 0x00000000fffff984 */ /* 0x000fe20000000800 */
[----:B------:R0:W-:Y:S04]  /*fd00*/  @P0 LDGSTS.E.BYPASS.LTC128B.128 [R25+0x19c00], desc[UR36][R2.64], !P4 ;  /* 0x19c0000002190fae */ /* 0x0001e8000e101d64 */
[----:B------:R0:W-:Y:S01]  /*fd10*/  @P0 LDGSTS.E.BYPASS.LTC128B.128 [R25+0x1cc00], desc[UR36][R2.64+0x80], !P3 ;  /* 0x1cc0008002190fae */ /* 0x0001e2000d901d64 */
[----:B------:R-:W-:-:S03]  /*fd20*/  IMAD.MOV.U32 R13, RZ, RZ, R4 ;  /* 0x000000ffff0d7224 */ /* 0x000fc600078e0004 */
[----:B------:R0:W-:Y:S01]  /*fd30*/  @P0 LDGSTS.E.BYPASS.LTC128B.128 [R25+0x1fc00], desc[UR36][R2.64+0x100], !P2 ;  /* 0x1fc0010002190fae */ /* 0x0001e2000d101d64 */
[----:B------:R-:W-:Y:S02]  /*fd40*/  ISETP.GE.AND P0, PT, R7, 0x41, PT ;  /* 0x000000410700780c */ /* 0x000fe40003f06270 */
[----:B------:R-:W-:-:S11]  /*fd50*/  MOV R8, R14 ;  /* 0x0000000e00087202 */ /* 0x000fd60000000f00 */
[----:B0-----:R-:W-:Y:S05]  /*fd60*/  WARPSYNC.COLLECTIVE R15, `(.L_x_2326) ;  /* 0x000000000f087348 */ /* 0x001fea0003c00000 */
[----:B------:R1:W2:Y:S02]  /*fd70*/  SHFL.IDX P6, R14, R13, R12, R11 ;  /* 0x0000000c0d0e7389 */ /* 0x0002a400000c000b */
[----:B012---:R-:W-:Y:S01]  /*fd80*/  ENDCOLLECTIVE ;  /* 0x000000000000791b */ /* 0x007fe20003800000 */
.L_x_2326:
        /* <DEDUP_REMOVED lines=8> */
.L_x_2327:
        /* <DEDUP_REMOVED lines=9> */
[----:B------:R-:W-:-:S07]  /*fea0*/  IMAD.MOV.U32 R8, RZ, RZ, R14 ;  /* 0x000000ffff087224 */ /* 0x000fce00078e000e */
[----:B0-----:R-:W-:Y:S05]  /*feb0*/  WARPSYNC.COLLECTIVE R15, `(.L_x_2328) ;  /* 0x000000000f087348 */ /* 0x001fea0003c00000 */
[----:B------:R1:W2:Y:S02]  /*fec0*/  SHFL.IDX P6, R14, R13, R12, R11 ;  /* 0x0000000c0d0e7389 */ /* 0x0002a400000c000b */
[----:B012---:R-:W-:Y:S01]  /*fed0*/  ENDCOLLECTIVE ;  /* 0x000000000000791b */ /* 0x007fe20003800000 */
.L_x_2328:
[----:B------:R-:W-:Y:S05]  /*fee0*/  BRA `(.L_x_2329) ;  /* 0xffffffcc00007947 */ /* 0x000fea000383ffff */
.L_x_2269:
[----:B------:R-:W-:Y:S01]  /*fef0*/  IMAD.MOV.U32 R13, RZ, RZ, R5 ;  /* 0x000000ffff0d7224 */ /* 0x000fe200078e0005 */
[----:B------:R-:W-:Y:S01]  /*ff00*/  MOV R11, 0x181f ;  /* 0x0000181f000b7802 */ /* 0x000fe20000000f00 */
[----:B------:R-:W-:Y:S02]  /*ff10*/  IMAD.MOV.U32 R12, RZ, RZ, RZ ;  /* 0x000000ffff0c7224 */ /* 0x000fe400078e00ff */
[----:B------:R-:W-:Y:S02]  /*ff20*/  IMAD.MOV.U32 R15, RZ, RZ, -0x1 ;  /* 0xffffffffff0f7424 */ /* 0x000fe400078e00ff */
[----:B------:R-:W-:-:S07]  /*ff30*/  IMAD.U32 R3, RZ, RZ, UR44 ;  /* 0x0000002cff037e24 */ /* 0x000fce000f8e00ff */
[----:B------:R-:W-:Y:S05]  /*ff40*/  WARPSYNC.COLLECTIVE R15, `(.L_x_2330) ;  /* 0x000000000f087348 */ /* 0x000fea0003c00000 */
[----:B------:R0:W1:Y:S02]  /*ff50*/  SHFL.IDX P6, R14, R13, R12, R11 ;  /* 0x0000000c0d0e7389 */ /* 0x00006400000c000b */
[----:B01----:R-:W-:Y:S01]  /*ff60*/  ENDCOLLECTIVE ;  /* 0x000000000000791b */ /* 0x003fe20003800000 */
.L_x_2330:
[----:B------:R-:W-:-:S04]  /*ff70*/  IMAD R4, R3, 0x80, R36 ;  /* 0x0000008003047824 */ /* 0x000fc800078e0224 */
[C---:B------:R-:W-:Y:S01]  /*ff80*/  VIADD R6, R4.reuse, 0x10 ;  /* 0x0000001004067836 */ /* 0x040fe20000000000 */
[----:B------:R-:W-:Y:S02]  /*ff90*/  ISETP.GE.AND P0, PT, R4, UR39, PT ;  /* 0x0000002704007c0c */ /* 0x000fe4000bf06270 */
[----:B------:R-:W-:Y:S01]  /*ffa0*/  MOV R13, R0 ;  /* 0x00000000000d7202 */ /* 0x000fe20000000f00 */
[----:B------:R-:W-:-:S10]  /*ffb0*/  IMAD.MOV.U32 R2, RZ, RZ, R14 ;  /* 0x000000ffff027224 */ /* 0x000fd400078e000e */
[----:B------:R-:W-:Y:S05]  /*ffc0*/  WARPSYNC.COLLECTIVE R15, `(.L_x_2331) ;  /* 0x000000000f087348 */ /* 0x000fea0003c00000 */
[----:B------:R0:W1:Y:S02]  /*ffd0*/  SHFL.IDX P6, R14, R13, R12, R11 ;  /* 0x0000000c0d0e7389 */ /* 0x00006400000c000b */
[----:B01----:R-:W-:Y:S01]  /*ffe0*/  ENDCOLLECTIVE ;  /* 0x000000000000791b */ /* 0x003fe20003800000 */
.L_x_2331:
        /* <DEDUP_REMOVED lines=8> */
.L_x_2332:
        /* <DEDUP_REMOVED lines=12> */
.L_x_2333:
[----:B------:R-:W-:Y:S01]  /*10130*/  IMAD.MOV.U32 R13, RZ, RZ, R5 ;  /* 0x000000ffff0d7224 */ /* 0x000fe200078e0005 */
[----:B------:R-:W-:Y:S02]  /*10140*/  MOV R12, 0x2 ;  /* 0x00000002000c7802 */ /* 0x000fe40000000f00 */
[----:B------:R-:W-:-:S05]  /*10150*/  @!P0 LEA R14, P1, R37, R14, 0x1 ;  /* 0x0000000e250e8211 */ /* 0x000fca00078208ff */
[----:B------:R-:W-:-:S08]  /*10160*/  @!P0 IMAD.MOV.U32 R2, RZ, RZ, R14 ;  /* 0x000000ffff028224 */ /* 0x000fd000078e000e */
[----:B------:R-:W-:Y:S05]  /*10170*/  WARPSYNC.COLLECTIVE R15, `(.L_x_2334) ;  /* 0x000000000f087348 */ /* 0x000fea0003c00000 */
[----:B------:R0:W1:Y:S02]  /*10180*/  SHFL.IDX P6, R14, R13, R12, R11 ;  /* 0x0000000c0d0e7389 */ /* 0x00006400000c000b */
[----:B01----:R-:W-:Y:S01]  /*10190*/  ENDCOLLECTIVE ;  /* 0x000000000000791b */ /* 0x003fe20003800000 */
.L_x_2334:
        /* <DEDUP_REMOVED lines=15> */
.L_x_2335:
        /* <DEDUP_REMOVED lines=9> */
.L_x_2336:
        /* <DEDUP_REMOVED lines=13> */
.L_x_2337:
        /* <DEDUP_REMOVED lines=8> */
.L_x_2338:
        /* <DEDUP_REMOVED lines=14> */
.L_x_2339:
[----:B------:R-:W-:Y:S01]  /*10550*/  IMAD.MOV.U32 R13, RZ, RZ, R5 ;  /* 0x000000ffff0d7224 */ /* 0x000fe200078e0005 */
[----:B------:R-:W-:Y:S02]  /*10560*/  MOV R12, 0x5 ;  /* 0x00000005000c7802 */ /* 0x000fe40000000f00 */
[----:B------:R-:W-:-:S05]  /*10570*/  @!P0 LEA R14, P1, R37, R14, 0x1 ;  /* 0x0000000e250e8211 */ /* 0x000fca00078208ff */
[----:B------:R-:W-:-:S08]  /*10580*/  @!P0 IMAD.MOV.U32 R2, RZ, RZ, R14 ;  /* 0x000000ffff028224 */ /* 0x000fd000078e000e */
[----:B------:R-:W-:Y:S05]  /*10590*/  WARPSYNC.COLLECTIVE R15, `(.L_x_2340) ;  /* 0x000000000f087348 */ /* 0x000fea0003c00000 */
[----:B------:R0:W1:Y:S02]  /*105a0*/  SHFL.IDX P6, R14, R13, R12, R11 ;  /* 0x0000000c0d0e7389 */ /* 0x00006400000c000b */
[----:B01----:R-:W-:Y:S01]  /*105b0*/  ENDCOLLECTIVE ;  /* 0x000000000000791b */ /* 0x003fe20003800000 */
.L_x_2340:
        /* <DEDUP_REMOVED lines=15> */
.L_x_2341:
        /* <DEDUP_REMOVED lines=9> */
.L_x_2342:
        /* <DEDUP_REMOVED lines=13> */
.L_x_2343:
        /* <DEDUP_REMOVED lines=8> */
.L_x_2344:
        /* <DEDUP_REMOVED lines=12> */
.L_x_2345:
[----:B------:R-:W-:Y:S05]  /*10950*/  BRA `(.L_x_2346) ;  /* 0xffffffcc00287947 */ /* 0x000fea000383ffff */
.L_x_2272:
[----:B0-----:R0:W1:Y:S02]  /*10960*/  SYNCS.PHASECHK.TRANS64.TRYWAIT P0, [R17+URZ+0x2a820], R0 ;  /* 0x02a82000110075a7 */ /* 0x001064000800017f */
[----:B-1----:R-:W-:Y:S05]  /*10970*/  @!P0 NANOSLEEP.SYNCS 0x989680 ;  /* 0x009896800000895d */ /* 0x002fea0003900000 */
[----:B------:R-:W1:Y:S02]  /*10980*/  @!P0 SYNCS.PHASECHK.TRANS64 P0, [R17+URZ+0x2a820], R0 ;  /* 0x02a82000110085a7 */ /* 0x000e64000800007f */
[----:B-1----:R-:W-:Y:S05]  /*10990*/  @!P0 BRA `(.L_x_2272) ;  /* 0xfffffffc00f08947 */ /* 0x002fea000383ffff */
[----:B------:R-:W-:Y:S05]  /*109a0*/  BRA `(.L_x_2347) ;  /* 0xffffffcc008c7947 */ /* 0x000fea000383ffff */
.L_x_2276:
[----:B0-----:R0:W1:Y:S02]  /*109b0*/  SYNCS.PHASECHK.TRANS64.TRYWAIT P0, [R6+URZ+0x2a840], R3 ;  /* 0x02a84003060075a7 */ /* 0x001064000800017f */
[----:B-1----:R-:W-:Y:S05]  /*109c0*/  @!P0 NANOSLEEP.SYNCS 0x989680 ;  /* 0x009896800000895d */ /* 0x002fea0003900000 */
[----:B------:R-:W1:Y:S02]  /*109d0*/  @!P0 SYNCS.PHASECHK.TRANS64 P0, [R6+URZ+0x2a840], R3 ;  /* 0x02a84003060085a7 */ /* 0x000e64000800007f */
[----:B-1----:R-:W-:Y:S05]  /*109e0*/  @!P0 BRA `(.L_x_2276) ;  /* 0xfffffffc00f08947 */ /* 0x002fea000383ffff */
[----:B------:R-:W-:Y:S05]  /*109f0*/  BRA `(.L_x_2348) ;  /* 0xffffffd000507947 */ /* 0x000fea000383ffff */
.L_x_2277:
[----:B------:R-:W-:Y:S01]  /*10a00*/  BSSY B1, `(.L_x_2349) ;  /* 0x0000008000017945 */ /* 0x000fe20003800000 */
[----:B------:R-:W-:Y:S01]  /*10a10*/  MOV R13, R10 ;  /* 0x0000000a000d7202 */ /* 0x000fe20000000f00 */
[----:B------:R-:W-:Y:S01]  /*10a20*/  IMAD.MOV.U32 R12, RZ, RZ, RZ ;  /* 0x000000ffff0c7224 */ /* 0x000fe200078e00ff */
[----:B------:R-:W-:Y:S01]  /*10a30*/  MOV R15, 0xffffffff ;  /* 0xffffffff000f7802 */ /* 0x000fe20000000f00 */
[----:B------:R-:W-:-:S07]  /*10a40*/  IMAD.MOV.U32 R11, RZ, RZ, 0x181f ;  /* 0x0000181fff0b7424 */ /* 0x000fce00078e00ff */
[----:B------:R-:W-:Y:S05]  /*10a50*/  WARPSYNC.COLLECTIVE R15, `(.L_x_2350) ;  /* 0x000000000f087348 */ /* 0x000fea0003c00000 */
[----:B------:R0:W1:Y:S02]  /*10a60*/  SHFL.IDX P6, R14, R13, R12, R11 ;  /* 0x0000000c0d0e7389 */ /* 0x00006400000c000b */
[----:B01----:R-:W-:Y:S01]  /*10a70*/  ENDCOLLECTIVE ;  /* 0x000000000000791b */ /* 0x003fe20003800000 */
.L_x_2350:
[----:B------:R-:W-:Y:S05]  /*10a80*/  BSYNC B1 ;  /* 0x0000000000017941 */ /* 0x000fea0003800000 */
.L_x_2349:
[----:B------:R-:W-:Y:S01]  /*10a90*/  IMAD.MOV.U32 R13, RZ, RZ, R7 ;  /* 0x000000ffff0d7224 */ /* 0x000fe200078e0007 */
[----:B------:R-:W-:Y:S01]  /*10aa0*/  MOV R12, RZ ;  /* 0x000000ff000c7202 */ /* 0x000fe20000000f00 */
[----:B------:R-:W-:Y:S01]  /*10ab0*/  IMAD.MOV.U32 R11, RZ, RZ, 0x181f ;  /* 0x0000181fff0b7424 */ /* 0x000fe200078e00ff */
[----:B------:R-:W-:Y:S01]  /*10ac0*/  SHF.L.U32 R5, R37, 0x1, RZ ;  /* 0x0000000125057819 */ /* 0x000fe200000006ff */
[----:B------:R-:W-:Y:S02]  /*10ad0*/  IMAD.MOV.U32 R15, RZ, RZ, -0x1 ;  /* 0xffffffffff0f7424 */ /* 0x000fe400078e00ff */
[----:B------:R-:W-:Y:S02]  /*10ae0*/  IMAD.MOV.U32 R3, RZ, RZ, R14 ;  /* 0x000000ffff037224 */ /* 0x000fe400078e000e */
[----:B------:R-:W-:-:S07]  /*10af0*/  IMAD R8, R8, 0x2, R17 ;  /* 0x0000000208087824 */ /* 0x000fce00078e0211 */
[----:B------:R-:W-:Y:S05]  /*10b00*/  WARPSYNC.COLLECTIVE R15, `(.L_x_2351) ;  /* 0x000000000f087348 */ /* 0x000fea0003c00000 */
[----:B------:R0:W1:Y:S02]  /*10b10*/  SHFL.IDX P6, R14, R13, R12, R11 ;  /* 0x0000000c0d0e7389 */ /* 0x00006400000c000b */
[----:B01----:R-:W-:Y:S01]  /*10b20*/  ENDCOLLECTIVE ;  /* 0x000000000000791b */ /* 0x003fe20003800000 */
.L_x_2351:
[----:B------:R-:W-:Y:S01]  /*10b30*/  MOV R13, R10 ;  /* 0x0000000a000d7202 */ /* 0x000fe20000000f00 */
[----:B------:R-:W-:Y:S01]  /*10b40*/  IMAD.MOV.U32 R12, RZ, RZ, 0x1 ;  /* 0x00000001ff0c7424 */ /* 0x000fe200078e00ff */
[----:B------:R-:W-:-:S13]  /*10b50*/  IADD3 R2, P0, R14, R5, RZ ;  /* 0x000000050e027210 */ /* 0x000fda0007f1e0ff */
[----:B------:R-:W-:Y:S05]  /*10b60*/  WARPSYNC.COLLECTIVE R15, `(.L_x_2352) ;  /* 0x000000000f087348 */ /* 0x000fea0003c00000 */
[----:B------:R0:W1:Y:S02]  /*10b70*/  SHFL.IDX P6, R14, R13, R12, R11 ;  /* 0x0000000c0d0e7389 */ /* 0x00006400000c000b */
[----:B01----:R-:W-:Y:S01]  /*10b80*/  ENDCOLLECTIVE ;  /* 0x000000000000791b */ /* 0x003fe20003800000 */
.L_x_2352:
        /* <DEDUP_REMOVED lines=12> */
.L_x_2353:
[----:B------:R-:W-:Y:S01]  /*10c50*/  IMAD.MOV.U32 R13, RZ, RZ, R10 ;  /* 0x000000ffff0d7224 */ /* 0x000fe200078e000a */
[----:B------:R-:W-:Y:S02]  /*10c60*/  MOV R12, 0x2 ;  /* 0x00000002000c7802 */ /* 0x000fe40000000f00 */
[----:B------:R-:W-:-:S13]  /*10c70*/  IADD3 R2, P0, R14, R5, RZ ;  /* 0x000000050e027210 */ /* 0x000fda0007f1e0ff */
[----:B------:R-:W-:Y:S05]  /*10c80*/  WARPSYNC.COLLECTIVE R15, `(.L_x_2354) ;  /* 0x000000000f087348 */ /* 0x000fea0003c00000 */
[----:B------:R0:W1:Y:S02]  /*10c90*/  SHFL.IDX P6, R14, R13, R12, R11 ;  /* 0x0000000c0d0e7389 */ /* 0x00006400000c000b */
[----:B01----:R-:W-:Y:S01]  /*10ca0*/  ENDCOLLECTIVE ;  /* 0x000000000000791b */ /* 0x003fe20003800000 */
.L_x_2354:
        /* <DEDUP_REMOVED lines=12> */
.L_x_2355:
[----:B------:R-:W-:Y:S02]  /*10d70*/  IMAD.MOV.U32 R13, RZ, RZ, R10 ;  /* 0x000000ffff0d7224 */ /* 0x000fe400078e000a */
[----:B------:R-:W-:Y:S01]  /*10d80*/  IMAD.MOV.U32 R12, RZ, RZ, 0x3 ;  /* 0x00000003ff0c7424 */ /* 0x000fe200078e00ff */
[----:B------:R-:W-:-:S13]  /*10d90*/  IADD3 R2, P0, R14, R5, RZ ;  /* 0x000000050e027210 */ /* 0x000fda0007f1e0ff */
[----:B------:R-:W-:Y:S05]  /*10da0*/  WARPSYNC.COLLECTIVE R15, `(.L_x_2356) ;  /* 0x000000000f087348 */ /* 0x000fea0003c00000 */
[----:B------:R0:W1:Y:S02]  /*10db0*/  SHFL.IDX P6, R14, R13, R12, R11 ;  /* 0x0000000c0d0e7389 */ /* 0x00006400000c000b */
[----:B01----:R-:W-:Y:S01]  /*10dc0*/  ENDCOLLECTIVE ;  /* 0x000000000000791b */ /* 0x003fe20003800000 */
.L_x_2356:
        /* <DEDUP_REMOVED lines=12> */
.L_x_2357:
[----:B------:R-:W-:Y:S01]  /*10e90*/  MOV R13, R10 ;  /* 0x0000000a000d7202 */ /* 0x000fe20000000f00 */
[----:B------:R-:W-:Y:S01]  /*10ea0*/  IMAD.MOV.U32 R12, RZ, RZ, 0x4 ;  /* 0x00000004ff0c7424 */ /* 0x000fe200078e00ff */
[----:B------:R-:W-:-:S13]  /*10eb0*/  IADD3 R2, P0, R14, R5, RZ ;  /* 0x000000050e027210 */ /* 0x000fda0007f1e0ff */
[----:B------:R-:W-:Y:S05]  /*10ec0*/  WARPSYNC.COLLECTIVE R15, `(.L_x_2358) ;  /* 0x000000000f087348 */ /* 0x000fea0003c00000 */
[----:B------:R0:W1:Y:S02]  /*10ed0*/  SHFL.IDX P6, R14, R13, R12, R11 ;  /* 0x0000000c0d0e7389 */ /* 0x00006400000c000b */
[----:B01----:R-:W-:Y:S01]  /*10ee0*/  ENDCOLLECTIVE ;  /* 0x000000000000791b */ /* 0x003fe20003800000 */
.L_x_2358:
        /* <DEDUP_REMOVED lines=12> */
.L_x_2359:
[----:B------:R-:W-:Y:S01]  /*10fb0*/  IMAD.MOV.U32 R13, RZ, RZ, R10 ;  /* 0x000000ffff0d7224 */ /* 0x000fe200078e000a */
[----:B------:R-:W-:Y:S02]  /*10fc0*/  MOV R12, 0x5 ;  /* 0x00000005000c7802 */ /* 0x000fe40000000f00 */
[----:B------:R-:W-:-:S13]  /*10fd0*/  IADD3 R2, P0, R14, R5, RZ ;  /* 0x000000050e027210 */ /* 0x000fda0007f1e0ff */
[----:B------:R-:W-:Y:S05]  /*10fe0*/  WARPSYNC.COLLECTIVE R15, `(.L_x_2360) ;  /* 0x000000000f087348 */ /* 0x000fea0003c00000 */
[----:B------:R0:W1:Y:S02]  /*10ff0*/  SHFL.IDX P6, R14, R13, R12, R11 ;  /* 0x0000000c0d0e7389 */ /* 0x00006400000c000b */
[----:B01----:R-:W-:Y:S01]  /*11000*/  ENDCOLLECTIVE ;  /* 0x000000000000791b */ /* 0x003fe20003800000 */
.L_x_2360:
        /* <DEDUP_REMOVED lines=12> */
.L_x_2361:
[----:B------:R-:W-:Y:S05]  /*110d0*/  BRA `(.L_x_2362) ;  /* 0xffffffcc00a07947 */ /* 0x000fea000383ffff */
.L_x_2282:
[----:B0-----:R0:W1:Y:S02]  /*110e0*/  SYNCS.PHASECHK.TRANS64.TRYWAIT P0, [R6+URZ+0x2a860], R3 ;  /* 0x02a86003060075a7 */ /* 0x001064000800017f */
[----:B-1----:R-:W-:Y:S05]  /*110f0*/  @!P0 NANOSLEEP.SYNCS 0x989680 ;  /* 0x009896800000895d */ /* 0x002fea0003900000 */
[----:B------:R-:W1:Y:S02]  /*11100*/  @!P0 SYNCS.PHASECHK.TRANS64 P0, [R6+URZ+0x2a860], R3 ;  /* 0x02a86003060085a7 */ /* 0x000e64000800007f */
[----:B-1----:R-:W-:Y:S05]  /*11110*/  @!P0 BRA `(.L_x_2282) ;  /* 0xfffffffc00f08947 */ /* 0x002fea000383ffff */
[----:B------:R-:W-:Y:S05]  /*11120*/  BRA `(.L_x_2363) ;  /* 0xffffffd000007947 */ /* 0x000fea000383ffff */
.L_x_2283:
        /* <DEDUP_REMOVED lines=8> */
.L_x_2365:
[----:B------:R-:W-:Y:S05]  /*111b0*/  BSYNC B1 ;  /* 0x0000000000017941 */ /* 0x000fea0003800000 */
.L_x_2364:
[----:B------:R-:W-:Y:S01]  /*111c0*/  IMAD.MOV.U32 R13, RZ, RZ, R18 ;  /* 0x000000ffff0d7224 */ /* 0x000fe200078e0012 */
[----:B------:R-:W-:Y:S01]  /*111d0*/  MOV R12, RZ ;  /* 0x000000ff000c7202 */ /* 0x000fe20000000f00 */
[----:B------:R-:W-:Y:S02]  /*111e0*/  IMAD.MOV.U32 R11, RZ, RZ, 0x181f ;  /* 0x0000181fff0b7424 */ /* 0x000fe400078e00ff */
[----:B------:R-:W-:Y:S02]  /*111f0*/  IMAD.MOV.U32 R15, RZ, RZ, -0x1 ;  /* 0xffffffffff0f7424 */ /* 0x000fe400078e00ff */
[----:B------:R-:W-:Y:S02]  /*11200*/  IMAD.MOV.U32 R3, RZ, RZ, R14 ;  /* 0x000000ffff037224 */ /* 0x000fe400078e000e */
[----:B------:R-:W-:-:S07]  /*11210*/  IMAD R7, R7, 0x2, R17 ;  /* 0x0000000207077824 */ /* 0x000fce00078e0211 */
[----:B------:R-:W-:Y:S05]  /*11220*/  WARPSYNC.COLLECTIVE R15, `(.L_x_2366) ;  /* 0x000000000f087348 */ /* 0x000fea0003c00000 */
[----:B------:R0:W1:Y:S02]  /*11230*/  SHFL.IDX P6, R14, R13, R12, R11 ;  /* 0x0000000c0d0e7389 */ /* 0x00006400000c000b */
[----:B01----:R-:W-:Y:S01]  /*11240*/  ENDCOLLECTIVE ;  /* 0x000000000000791b */ /* 0x003fe20003800000 */
.L_x_2366:
[----:B------:R-:W-:Y:S01]  /*11250*/  IMAD.MOV.U32 R13, RZ, RZ, R19 ;  /* 0x000000ffff0d7224 */ /* 0x000fe200078e0013 */
[----:B------:R-:W-:Y:S02]  /*11260*/  MOV R12, 0x1 ;  /* 0x00000001000c7802 */ /* 0x000fe40000000f00 */
[----:B------:R-:W-:-:S13]  /*11270*/  IADD3 R2, P0, R14, R5, RZ ;  /* 0x000000050e027210 */ /* 0x000fda0007f1e0ff */
[----:B------:R-:W-:Y:S05]  /*11280*/  WARPSYNC.COLLECTIVE R15, `(.L_x_2367) ;  /* 0x000000000f087348 */ /* 0x000fea0003c00000 */
[----:B------:R0:W1:Y:S02]  /*11290*/  SHFL.IDX P6, R14, R13, R12, R11 ;  /* 0x0000000c0d0e7389 */ /* 0x00006400000c000b */
[----:B01----:R-:W-:Y:S01]  /*112a0*/  ENDCOLLECTIVE ;  /* 0x000000000000791b */ /* 0x003fe20003800000 */
.L_x_2367:
        /* <DEDUP_REMOVED lines=13> */
.L_x_2368:
[----:B------:R-:W-:Y:S02]  /*11380*/  IMAD.MOV.U32 R13, RZ, RZ, R19 ;  /* 0x000000ffff0d7224 */ /* 0x000fe400078e0013 */
[----:B------:R-:W-:Y:S01]  /*11390*/  IMAD.MOV.U32 R12, RZ, RZ, 0x2 ;  /* 0x00000002ff0c7424 */ /* 0x000fe200078e00ff */
[----:B------:R-:W-:-:S13]  /*113a0*/  IADD3 R2, P0, R14, R5, RZ ;  /* 0x000000050e027210 */ /* 0x000fda0007f1e0ff */
[----:B------:R-:W-:Y:S05]  /*113b0*/  WARPSYNC.COLLECTIVE R15, `(.L_x_2369) ;  /* 0x000000000f087348 */ /* 0x000fea0003c00000 */
[----:B------:R0:W1:Y:S02]  /*113c0*/  SHFL.IDX P6, R14, R13, R12, R11 ;  /* 0x0000000c0d0e7389 */ /* 0x00006400000c000b */
[----:B01----:R-:W-:Y:S01]  /*113d0*/  ENDCOLLECTIVE ;  /* 0x000000000000791b */ /* 0x003fe20003800000 */
.L_x_2369:
        /* <DEDUP_REMOVED lines=13> */
.L_x_2370:
[----:B------:R-:W-:Y:S01]  /*114b0*/  MOV R13, R19 ;  /* 0x00000013000d7202 */ /* 0x000fe20000000f00 */
[----:B------:R-:W-:Y:S01]  /*114c0*/  IMAD.MOV.U32 R12, RZ, RZ, 0x3 ;  /* 0x00000003ff0c7424 */ /* 0x000fe200078e00ff */
[----:B------:R-:W-:-:S13]  /*114d0*/  IADD3 R2, P0, R14, R5, RZ ;  /* 0x000000050e027210 */ /* 0x000fda0007f1e0ff */
[----:B------:R-:W-:Y:S05]  /*114e0*/  WARPSYNC.COLLECTIVE R15, `(.L_x_2371) ;  /* 0x000000000f087348 */ /* 0x000fea0003c00000 */
[----:B------:R0:W1:Y:S02]  /*114f0*/  SHFL.IDX P6, R14, R13, R12, R11 ;  /* 0x0000000c0d0e7389 */ /* 0x00006400000c000b */
[----:B01----:R-:W-:Y:S01]  /*11500*/  ENDCOLLECTIVE ;  /* 0x000000000000791b */ /* 0x003fe20003800000 */
.L_x_2371:
        /* <DEDUP_REMOVED lines=13> */
.L_x_2372:
[----:B------:R-:W-:Y:S01]  /*115e0*/  IMAD.MOV.U32 R13, RZ, RZ, R19 ;  /* 0x000000ffff0d7224 */ /* 0x000fe200078e0013 */
[----:B------:R-:W-:Y:S02]  /*115f0*/  MOV R12, 0x4 ;  /* 0x00000004000c7802 */ /* 0x000fe40000000f00 */
[----:B------:R-:W-:-:S13]  /*11600*/  IADD3 R2, P0, R14, R5, RZ ;  /* 0x000000050e027210 */ /* 0x000fda0007f1e0ff */
[----:B------:R-:W-:Y:S05]  /*11610*/  WARPSYNC.COLLECTIVE R15, `(.L_x_2373) ;  /* 0x000000000f087348 */ /* 0x000fea0003c00000 */
[----:B------:R0:W1:Y:S02]  /*11620*/  SHFL.IDX P6, R14, R13, R12, R11 ;  /* 0x0000000c0d0e7389 */ /* 0x00006400000c000b */
[----:B01----:R-:W-:Y:S01]  /*11630*/  ENDCOLLECTIVE ;  /* 0x000000000000791b */ /* 0x003fe20003800000 */
.L_x_2373:
        /* <DEDUP_REMOVED lines=13> */
.L_x_2374:
[----:B------:R-:W-:Y:S02]  /*11710*/  IMAD.MOV.U32 R13, RZ, RZ, R19 ;  /* 0x000000ffff0d7224 */ /* 0x000fe400078e0013 */
[----:B------:R-:W-:Y:S01]  /*11720*/  IMAD.MOV.U32 R12, RZ, RZ, 0x5 ;  /* 0x00000005ff0c7424 */ /* 0x000fe200078e00ff */
[----:B------:R-:W-:-:S13]  /*11730*/  IADD3 R2, P0, R14, R5, RZ ;  /* 0x000000050e027210 */ /* 0x000fda0007f1e0ff */
[----:B------:R-:W-:Y:S05]  /*11740*/  WARPSYNC.COLLECTIVE R15, `(.L_x_2375) ;  /* 0x000000000f087348 */ /* 0x000fea0003c00000 */
[----:B------:R0:W1:Y:S02]  /*11750*/  SHFL.IDX P6, R14, R13, R12, R11 ;  /* 0x0000000c0d0e7389 */ /* 0x00006400000c000b */
[----:B01----:R-:W-:Y:S01]  /*11760*/  ENDCOLLECTIVE ;  /* 0x000000000000791b */ /* 0x003fe20003800000 */
.L_x_2375:
        /* <DEDUP_REMOVED lines=12> */
.L_x_2376:
[----:B------:R-:W-:Y:S01]  /*11830*/  @!PT LDS RZ, [RZ] ;  /* 0x00000000fffff984 */ /* 0x000fe20000000800 */
[----:B------:R-:W-:Y:S01]  /*11840*/  @!PT LDS RZ, [RZ] ;  /* 0x00000000fffff984 */ /* 0x000fe20000000800 */
[----:B------:R-:W-:Y:S01]  /*11850*/  @!PT LDS RZ, [RZ] ;  /* 0x00000000fffff984 */ /* 0x000fe20000000800 */
[----:B------:R0:W-:Y:S01]  /*11860*/  LDGSTS.E.BYPASS.LTC128B.128 [R7+0x5400], desc[UR36][R2.64+0x80], !P0 ;  /* 0x0540008002077fae */ /* 0x0001e2000c101d64 */
[----:B------:R-:W-:Y:S05]  /*11870*/  BRA `(.L_x_2377) ;  /* 0xffffffc800fc7947 */ /* 0x000fea000383ffff */
.L_x_2291:
[----:B0-----:R0:W1:Y:S02]  /*11880*/  SYNCS.PHASECHK.TRANS64.TRYWAIT P0, [R4+URZ+0x2a860], R3 ;  /* 0x02a86003040075a7 */ /* 0x001064000800017f */
[----:B-1----:R-:W-:Y:S05]  /*11890*/  @!P0 NANOSLEEP.SYNCS 0x989680 ;  /* 0x009896800000895d */ /* 0x002fea0003900000 */
[----:B------:R-:W1:Y:S02]  /*118a0*/  @!P0 SYNCS.PHASECHK.TRANS64 P0, [R4+URZ+0x2a860], R3 ;  /* 0x02a86003040085a7 */ /* 0x000e64000800007f */
[----:B-1----:R-:W-:Y:S05]  /*118b0*/  @!P0 BRA `(.L_x_2291) ;  /* 0xfffffffc00f08947 */ /* 0x002fea000383ffff */
[----:B------:R-:W-:Y:S05]  /*118c0*/  BRA `(.L_x_2378) ;  /* 0xffffffd000207947 */ /* 0x000fea000383ffff */
.L_x_2292:
[----:B------:R-:W-:Y:S01]  /*118d0*/  BSSY B0, `(.L_x_2379) ;  /* 0x0000008000007945 */ /* 0x000fe20003800000 */
[----:B------:R-:W-:Y:S01]  /*118e0*/  IMAD.MOV.U32 R13, RZ, RZ, R19 ;  /* 0x000000ffff0d7224 */ /* 0x000fe200078e0013 */
[----:B------:R-:W-:Y:S01]  /*118f0*/  MOV R12, RZ ;  /* 0x000000ff000c7202 */ /* 0x000fe20000000f00 */
[----:B------:R-:W-:Y:S02]  /*11900*/  IMAD.MOV.U32 R11, RZ, RZ, 0x181f ;  /* 0x0000181fff0b7424 */ /* 0x000fe400078e00ff */
[----:B------:R-:W-:-:S07]  /*11910*/  IMAD.MOV.U32 R15, RZ, RZ, -0x1 ;  /* 0xffffffffff0f7424 */ /* 0x000fce00078e00ff */
[----:B0-----:R-:W-:Y:S05]  /*11920*/  WARPSYNC.COLLECTIVE R15, `(.L_x_2380) ;  /* 0x000000000f087348 */ /* 0x001fea0003c00000 */
[----:B------:R1:W2:Y:S02]  /*11930*/  SHFL.IDX P6, R14, R13, R12, R11 ;  /* 0x0000000c0d0e7389 */ /* 0x0002a400000c000b */
[----:B012---:R-:W-:Y:S01]  /*11940*/  ENDCOLLECTIVE ;  /* 0x000000000000791b */ /* 0x007fe20003800000 */
.L_x_2380:
[----:B------:R-:W-:Y:S05]  /*11950*/  BSYNC B0 ;  /* 0x0000000000007941 */ /* 0x000fea0003800000 */
.L_x_2379:
[----:B------:R-:W-:Y:S01]  /*11960*/  IMAD.MOV.U32 R13, RZ, RZ, R18 ;  /* 0x000000ffff0d7224 */ /* 0x000fe200078e0012 */
[----:B------:R-:W-:Y:S01]  /*11970*/  MOV R11, 0x181f ;  /* 0x0000181f000b7802 */ /* 0x000fe20000000f00 */
[----:B------:R-:W-:Y:S01]  /*11980*/  IMAD.MOV.U32 R12, RZ, RZ, RZ ;  /* 0x000000ffff0c7224 */ /* 0x000fe200078e00ff */
[----:B------:R-:W-:Y:S01]  /*11990*/  MOV R0, R14 ;  /* 0x0000000e00007202 */ /* 0x000fe20000000f00 */
[----:B------:R-:W-:Y:S02]  /*119a0*/  IMAD.MOV.U32 R15, RZ, RZ, -0x1 ;  /* 0xffffffffff0f7424 */ /* 0x000fe400078e00ff */
[----:B------:R-:W-:-:S07]  /*119b0*/  IMAD.SHL.U32 R6, R37, 0x2, RZ ;  /* 0x0000000225067824 */ /* 0x000fce00078e00ff */
[----:B------:R-:W-:Y:S05]  /*119c0*/  WARPSYNC.COLLECTIVE R15, `(.L_x_2381) ;  /* 0x000000000f087348 */ /* 0x000fea0003c00000 */
[----:B------:R0:W1:Y:S02]  /*119d0*/  SHFL.IDX P6, R14, R13, R12, R11 ;  /* 0x0000000c0d0e7389 */ /* 0x00006400000c000b */
[----:B01----:R-:W-:Y:S01]  /*119e0*/  ENDCOLLECTIVE ;  /* 0x000000000000791b */ /* 0x003fe20003800000 */
.L_x_2381:
[----:B------:R-:W-:Y:S01]  /*119f0*/  IMAD.MOV.U32 R13, RZ, RZ, R19 ;  /* 0x000000ffff0d7224 */ /* 0x000fe200078e0013 */
[----:B------:R-:W-:Y:S02]  /*11a00*/  MOV R12, 0x1 ;  /* 0x00000001000c7802 */ /* 0x000fe40000000f00 */
[----:B------:R-:W-:-:S13]  /*11a10*/  IADD3 R2, P0, R14, R6, RZ ;  /* 0x000000060e027210 */ /* 0x000fda0007f1e0ff */
[----:B------:R-:W-:Y:S05]  /*11a20*/  WARPSYNC.COLLECTIVE R15, `(.L_x_2382) ;  /* 0x000000000f087348 */ /* 0x000fea0003c00000 */
[----:B------:R0:W1:Y:S02]  /*11a30*/  SHFL.IDX P6, R14, R13, R12, R11 ;  /* 0x0000000c0d0e7389 */ /* 0x00006400000c000b */
[----:B01----:R-:W-:Y:S01]  /*11a40*/  ENDCOLLECTIVE ;  /* 0x000000000000791b */ /* 0x003fe20003800000 */
.L_x_2382:
[----:B------:R-:W-:Y:S01]  /*11a50*/  IADD3.X R3, RZ, R0, RZ, P0, !PT ;  /* 0x00000000ff037210 */ /* 0x000fe200007fe4ff */
[----:B------:R-:W-:Y:S01]  /*11a60*/  IMAD R0, R8, 0x2, R17 ;  /* 0x0000000208007824 */ /* 0x000fe200078e0211 */
        /* <DEDUP_REMOVED lines=11> */
.L_x_2383:
        /* <DEDUP_REMOVED lines=10> */
.L_x_2384:
        /* <DEDUP_REMOVED lines=12> */
.L_x_2385:
        /* <DEDUP_REMOVED lines=10> */
.L_x_2386:
        /* <DEDUP_REMOVED lines=12> */
.L_x_2387:
        /* <DEDUP_REMOVED lines=10> */
.L_x_2388:
        /* <DEDUP_REMOVED lines=12> */
.L_x_2389:
        /* <DEDUP_REMOVED lines=10> */
.L_x_2390:
        /* <DEDUP_REMOVED lines=12> */
.L_x_2391:
[----:B------:R-:W-:Y:S01]  /*120a0*/  @!PT LDS RZ, [RZ] ;  /* 0x00000000fffff984 */ /* 0x000fe20000000800 */
[----:B------:R-:W-:Y:S01]  /*120b0*/  @!PT LDS RZ, [RZ] ;  /* 0x00000000fffff984 */ /* 0x000fe20000000800 */
[----:B------:R-:W-:Y:S01]  /*120c0*/  @!PT LDS RZ, [RZ] ;  /* 0x00000000fffff984 */ /* 0x000fe20000000800 */
[----:B------:R1:W-:Y:S01]  /*120d0*/  LDGSTS.E.BYPASS.LTC128B.128 [R0+0x5400], desc[UR36][R2.64+0x80], !P0 ;  /* 0x0540008002007fae */ /* 0x0003e2000c101d64 */
[----:B------:R-:W-:Y:S05]  /*120e0*/  BRA `(.L_x_2392) ;  /* 0xffffffc800e47947 */ /* 0x000fea000383ffff */
.L_x_2297:
[----:B------:R-:W-:Y:S01]  /*120f0*/  BSSY B0, `(.L_x_2393) ;  /* 0x0000008000007945 */ /* 0x000fe20003800000 */
[----:B------:R-:W-:Y:S01]  /*12100*/  IMAD.MOV.U32 R13, RZ, RZ, R34 ;  /* 0x000000ffff0d7224 */ /* 0x000fe200078e0022 */
[----:B------:R-:W-:Y:S01]  /*12110*/  MOV R12, RZ ;  /* 0x000000ff000c7202 */ /* 0x000fe20000000f00 */
[----:B------:R-:W-:Y:S02]  /*12120*/  IMAD.MOV.U32 R11, RZ, RZ, 0x1f ;  /* 0x0000001fff0b7424 */ /* 0x000fe400078e00ff */
[----:B------:R-:W-:-:S07]  /*12130*/  IMAD.MOV.U32 R15, RZ, RZ, -0x1 ;  /* 0xffffffffff0f7424 */ /* 0x000fce00078e00ff */
[----:B-----5:R-:W-:Y:S05]  /*12140*/  WARPSYNC.COLLECTIVE R15, `(.L_x_2394) ;  /* 0x000000000f087348 */ /* 0x020fea0003c00000 */
[----:B------:R0:W1:Y:S02]  /*12150*/  SHFL.IDX P6, R14, R13, R12, R11 ;  /* 0x0000000c0d0e7389 */ /* 0x00006400000c000b */
[----:B01---5:R-:W-:Y:S01]  /*12160*/  ENDCOLLECTIVE ;  /* 0x000000000000791b */ /* 0x023fe20003800000 */
.L_x_2394:
[----:B------:R-:W-:Y:S05]  /*12170*/  BSYNC B0 ;  /* 0x0000000000007941 */ /* 0x000fea0003800000 */
.L_x_2393:
[----:B------:R-:W-:Y:S05]  /*12180*/  BRA `(.L_x_2395) ;  /* 0xffffffcc00687947 */ /* 0x000fea000383ffff */
.L_x_2300:
[----:B-1----:R1:W2:Y:S02]  /*12190*/  SYNCS.PHASECHK.TRANS64.TRYWAIT P0, [R4+URZ+0x2a820], R0 ;  /* 0x02a82000040075a7 */ /* 0x0022a4000800017f */
[----:B--2---:R-:W-:Y:S05]  /*121a0*/  @!P0 NANOSLEEP.SYNCS 0x989680 ;  /* 0x009896800000895d */ /* 0x004fea0003900000 */
[----:B------:R-:W2:Y:S02]  /*121b0*/  @!P0 SYNCS.PHASECHK.TRANS64 P0, [R4+URZ+0x2a820], R0 ;  /* 0x02a82000040085a7 */ /* 0x000ea4000800007f */
[----:B--2---:R-:W-:Y:S05]  /*121c0*/  @!P0 BRA `(.L_x_2300) ;  /* 0xfffffffc00f08947 */ /* 0x004fea000383ffff */
[----:B------:R-:W-:Y:S05]  /*121d0*/  BRA `(.L_x_2396) ;  /* 0xffffffcc00b07947 */ /* 0x000fea000383ffff */
.L_x_2301:
[----:B------:R-:W2:Y:S01]  /*121e0*/  S2R R2, SR_TID.X ;  /* 0x0000000000027919 */ /* 0x000ea20000002100 */
[----:B------:R-:W-:Y:S01]  /*121f0*/  BSSY B0, `(.L_x_2397) ;  /* 0x000000a000007945 */ /* 0x000fe20003800000 */
[----:B------:R-:W-:Y:S01]  /*12200*/  IMAD.MOV.U32 R12, RZ, RZ, RZ ;  /* 0x000000ffff0c7224 */ /* 0x000fe200078e00ff */
[----:B------:R-:W-:Y:S01]  /*12210*/  MOV R15, 0xffffffff ;  /* 0xffffffff000f7802 */ /* 0x000fe20000000f00 */
[----:B------:R-:W-:Y:S01]  /*12220*/  IMAD.MOV.U32 R11, RZ, RZ, 0x1f ;  /* 0x0000001fff0b7424 */ /* 0x000fe200078e00ff */
[----:B--2---:R-:W-:-:S04]  /*12230*/  SHF.R.U32.HI R2, RZ, 0x5, R2 ;  /* 0x00000005ff027819 */ /* 0x004fc80000011602 */
[----:B------:R-:W-:-:S04]  /*12240*/  LOP3.LUT R2, R2, 0x3, RZ, 0xc0, !PT ;  /* 0x0000000302027812 */ /* 0x000fc800078ec0ff */
[----:B------:R-:W-:-:S07]  /*12250*/  MOV R13, R2 ;  /* 0x00000002000d7202 */ /* 0x000fce0000000f00 */
[----:B01---5:R-:W-:Y:S05]  /*12260*/  WARPSYNC.COLLECTIVE R15, `(.L_x_2398) ;  /* 0x000000000f087348 */ /* 0x023fea0003c00000 */
[----:B------:R2:W3:Y:S02]  /*12270*/  SHFL.IDX P6, R14, R13, R12, R11 ;  /* 0x0000000c0d0e7389 */ /* 0x0004e400000c000b */
[----:B0123-5:R-:W-:Y:S01]  /*12280*/  ENDCOLLECTIVE ;  /* 0x000000000000791b */ /* 0x02ffe20003800000 */
.L_x_2398:
[----:B------:R-:W-:Y:S05]  /*12290*/  BSYNC B0 ;  /* 0x0000000000007941 */ /* 0x000fea0003800000 */
.L_x_2397:
[----:B------:R-:W-:Y:S05]  /*122a0*/  BRA `(.L_x_2399) ;  /* 0xffffffcc00987947 */ /* 0x000fea000383ffff */
.L_x_2304:
[----:B------:R-:W-:Y:S01]  /*122b0*/  BSSY B1, `(.L_x_2400) ;  /* 0x0000006000017945 */ /* 0x000fe20003800000 */
[----:B------:R-:W-:-:S07]  /*122c0*/  IMAD.MOV.U32 R15, RZ, RZ, -0x1 ;  /* 0xffffffffff0f7424 */ /* 0x000fce00078e00ff */
[----:B01---5:R-:W-:Y:S05]  /*122d0*/  WARPSYNC.COLLECTIVE R15, `(.L_x_2401) ;  /* 0x000000000f0c7348 */ /* 0x023fea0003c00000 */
[----:B------:R-:W-:Y:S02]  /*122e0*/  ELECT P6, UR62, PT ;  /* 0x00000000003e782f */ /* 0x000fe400038c0000 */
[----:B------:R-:W-:Y:S01]  /*122f0*/  MOV R14, UR62 ;  /* 0x0000003e000e7c02 */ /* 0x000fe20008000f00 */
[----:B01---5:R-:W-:Y:S10]  /*12300*/  ENDCOLLECTIVE ;  /* 0x000000000000791b */ /* 0x023ff40003800000 */
.L_x_2401:
[----:B------:R-:W-:Y:S05]  /*12310*/  BSYNC B1 ;  /* 0x0000000000017941 */ /* 0x000fea0003800000 */
.L_x_2400:
[----:B------:R-:W-:Y:S05]  /*12320*/  BRA `(.L_x_2402) ;  /* 0xffffffcc00907947 */ /* 0x000fea000383ffff */
.L_x_2306:
[----:B-1----:R1:W2:Y:S02]  /*12330*/  SYNCS.PHASECHK.TRANS64.TRYWAIT P1, [R5+URZ+0x2a840], R0 ;  /* 0x02a84000050075a7 */ /* 0x0022a4000802017f */
[----:B--2---:R-:W-:Y:S05]  /*12340*/  @!P1 NANOSLEEP.SYNCS 0x989680 ;  /* 0x009896800000995d */ /* 0x004fea0003900000 */
[----:B------:R-:W2:Y:S02]  /*12350*/  @!P1 SYNCS.PHASECHK.TRANS64 P1, [R5+URZ+0x2a840], R0 ;  /* 0x02a84000050095a7 */ /* 0x000ea4000802007f */
[----:B--2---:R-:W-:Y:S05]  /*12360*/  @!P1 BRA `(.L_x_2306) ;  /* 0xfffffffc00f09947 */ /* 0x004fea000383ffff */
[----:B------:R-:W-:Y:S05]  /*12370*/  BRA `(.L_x_2403) ;  /* 0xffffffcc00b07947 */ /* 0x000fea000383ffff */
.L_x_2308:
[----:B--2---:R2:W3:Y:S02]  /*12380*/  SYNCS.PHASECHK.TRANS64.TRYWAIT P1, [R23+URZ+0x2a840], R2 ;  /* 0x02a84002170075a7 */ /* 0x0044e4000802017f */
[----:B---3--:R-:W-:Y:S05]  /*12390*/  @!P1 NANOSLEEP.SYNCS 0x989680 ;  /* 0x009896800000995d */ /* 0x008fea0003900000 */
[----:B------:R-:W3:Y:S02]  /*123a0*/  @!P1 SYNCS.PHASECHK.TRANS64 P1, [R23+URZ+0x2a840], R2 ;  /* 0x02a84002170095a7 */ /* 0x000ee4000802007f */
[----:B---3--:R-:W-:Y:S05]  /*123b0*/  @!P1 BRA `(.L_x_2308) ;  /* 0xfffffffc00f09947 */ /* 0x008fea000383ffff */
[----:B------:R-:W-:Y:S05]  /*123c0*/  BRA `(.L_x_2404) ;  /* 0xffffffcc00bc7947 */ /* 0x000fea000383ffff */
.L_x_2310:
[----:B---3--:R3:W4:Y:S02]  /*123d0*/  SYNCS.PHASECHK.TRANS64.TRYWAIT P1, [R5+URZ+0x2a860], R0 ;  /* 0x02a86000050075a7 */ /* 0x008724000802017f */
[----:B----4-:R-:W-:Y:S05]  /*123e0*/  @!P1 NANOSLEEP.SYNCS 0x989680 ;  /* 0x009896800000995d */ /* 0x010fea0003900000 */
[----:B------:R-:W4:Y:S02]  /*123f0*/  @!P1 SYNCS.PHASECHK.TRANS64 P1, [R5+URZ+0x2a860], R0 ;  /* 0x02a86000050095a7 */ /* 0x000f24000802007f */
[----:B----4-:R-:W-:Y:S05]  /*12400*/  @!P1 BRA `(.L_x_2310) ;  /* 0xfffffffc00f09947 */ /* 0x010fea000383ffff */
[----:B------:R-:W-:Y:S05]  /*12410*/  BRA `(.L_x_2405) ;  /* 0xffffffcc00b87947 */ /* 0x000fea000383ffff */
.L_x_2406:
        /* <DEDUP_REMOVED lines=14> */
.L_x_3232:


//--------------------- .text._ZN7cutlass13device_kernelIN5flash11enable_sm90INS1_16FlashAttnFwdSm90INS1_25CollectiveMainloopFwdSm90ILi2EN4cute5tupleIJNS5_1CILi1EEES8_S8_EEENS6_IJNS7_ILi128EEENS7_ILi96EEENS7_ILi192EEEEEELi128ENS_6half_tEfNS_4arch4Sm90ELb1ELb0ELb1ELb1ELb1ELb0ELb0ELb1ELb1ELb1ELb0ELb0EEENS1_21CollectiveEpilogueFwdINS6_IJSA_SA_SB_EEES9_SE_SG_Li256ELb1ELb1ELb0ELb0EEENS1_36VarlenDynamicPersistentTileSchedulerILi128ELi96ELi256ELi128ELb0ELb1ELb1ELb1ELb1ELb1EEEEEEEEEvNT_6ParamsE --------------------------
	.section	.text._ZN7cutlass13device_kernelIN5flash11enable_sm90INS1_16FlashAttnFwdSm90INS1_25CollectiveMainloopFwdSm90ILi2EN4cute5tupleIJNS5_1CILi1EEES8_S8_EEENS6_IJNS7_ILi128EEENS7_ILi96EEENS7_ILi192EEEEEELi128ENS_6half_tEfNS_4arch4Sm90ELb1ELb0ELb1ELb1ELb1ELb0ELb0ELb1ELb1ELb1ELb0ELb0EEENS1_21CollectiveEpilogueFwdINS6_IJSA_SA_SB_EEES9_SE_SG_Li256ELb1ELb1ELb0ELb0EEENS1_36VarlenDynamicPersistentTileSchedulerILi128ELi96ELi256ELi128ELb0ELb1ELb1ELb1ELb1ELb1EEEEEEEEEvNT_6ParamsE,"ax",@progbits
	.align	128
.text._ZN7cutlass13device_kernelIN5flash11enable_sm90INS1_16FlashAttnFwdSm90INS1_25CollectiveMainloopFwdSm90ILi2EN4cute5tupleIJNS5_1CILi1EEES8_S8_EEENS6_IJNS7_ILi128EEENS7_ILi96EEENS7_ILi192EEEEEELi128ENS_6half_tEfNS_4arch4Sm90ELb1ELb0ELb1ELb1ELb1ELb0ELb0ELb1ELb1ELb1ELb0ELb0EEENS1_21CollectiveEpilogueFwdINS6_IJSA_SA_SB_EEES9_SE_SG_Li256ELb1ELb1ELb0ELb0EEENS1_36VarlenDynamicPersistentTileSchedulerILi128ELi96ELi256ELi128ELb0ELb1ELb1ELb1ELb1ELb1EEEEEEEEEvNT_6ParamsE:
        .type           _ZN7cutlass13device_kernelIN5flash11enable_sm90INS1_16FlashAttnFwdSm90INS1_25CollectiveMainloopFwdSm90ILi2EN4cute5tupleIJNS5_1CILi1EEES8_S8_EEENS6_IJNS7_ILi128EEENS7_ILi96EEENS7_ILi192EEEEEELi128ENS_6half_tEfNS_4arch4Sm90ELb1ELb0ELb1ELb1ELb1ELb0ELb0ELb1ELb1ELb1ELb0ELb0EEENS1_21CollectiveEpilogueFwdINS6_IJSA_SA_SB_EEES9_SE_SG_Li256ELb1ELb1ELb0ELb0EEENS1_36VarlenDynamicPersistentTileSchedulerILi128ELi96ELi256ELi128ELb0ELb1ELb1ELb1ELb1ELb1EEEEEEEEEvNT_6ParamsE,@function
        .size           _ZN7cutlass13device_kernelIN5flash11enable_sm90INS1_16FlashAttnFwdSm90INS1_25CollectiveMainloopFwdSm90ILi2EN4cute5tupleIJNS5_1CILi1EEES8_S8_EEENS6_IJNS7_ILi128EEENS7_ILi96EEENS7_ILi192EEEEEELi128ENS_6half_tEfNS_4arch4Sm90ELb1ELb0ELb1ELb1ELb1ELb0ELb0ELb1ELb1ELb1ELb0ELb0EEENS1_21CollectiveEpilogueFwdINS6_IJSA_SA_SB_EEES9_SE_SG_Li256ELb1ELb1ELb0ELb0EEENS1_36VarlenDynamicPersistentTileSchedulerILi128ELi96ELi256ELi128ELb0ELb1ELb1ELb1ELb1ELb1EEEEEEEEEvNT_6ParamsE,(.L_x_3233 - _ZN7cutlass13device_kernelIN5flash11enable_sm90INS1_16FlashAttnFwdSm90INS1_25CollectiveMainloopFwdSm90ILi2EN4cute5tupleIJNS5_1CILi1EEES8_S8_EEENS6_IJNS7_ILi128EEENS7_ILi96EEENS7_ILi192EEEEEELi128ENS_6half_tEfNS_4arch4Sm90ELb1ELb0ELb1ELb1ELb1ELb0ELb0ELb1ELb1ELb1ELb0ELb0EEENS1_21CollectiveEpilogueFwdINS6_IJSA_SA_SB_EEES9_SE_SG_Li256ELb1ELb1ELb0ELb0EEENS1_36VarlenDynamicPersistentTileSchedulerILi128ELi96ELi256ELi128ELb0ELb1ELb1ELb1ELb1ELb1EEEEEEEEEvNT_6ParamsE)
        .other          _ZN7cutlass13device_kernelIN5flash11enable_sm90INS1_16FlashAttnFwdSm90INS1_25CollectiveMainloopFwdSm90ILi2EN4cute5tupleIJNS5_1CILi1EEES8_S8_EEENS6_IJNS7_ILi128EEENS7_ILi96EEENS7_ILi192EEEEEELi128ENS_6half_tEfNS_4arch4Sm90ELb1ELb0ELb1ELb1ELb1ELb0ELb0ELb1ELb1ELb1ELb0ELb0EEENS1_21CollectiveEpilogueFwdINS6_IJSA_SA_SB_EEES9_SE_SG_Li256ELb1ELb1ELb0ELb0EEENS1_36VarlenDynamicPersistentTileSchedulerILi128ELi96ELi256ELi128ELb0ELb1ELb1ELb1ELb1ELb1EEEEEEEEEvNT_6ParamsE,@"STO_CUDA_ENTRY STV_DEFAULT"
_ZN7cutlass13device_kernelIN5flash11enable_sm90INS1_16FlashAttnFwdSm90INS1_25CollectiveMainloopFwdSm90ILi2EN4cute5tupleIJNS5_1CILi1EEES8_S8_EEENS6_IJNS7_ILi128EEENS7_ILi96EEENS7_ILi192EEEEEELi128ENS_6half_tEfNS_4arch4Sm90ELb1ELb0ELb1ELb1ELb1ELb0ELb0ELb1ELb1ELb1ELb0ELb0EEENS1_21CollectiveEpilogueFwdINS6_IJSA_SA_SB_EEES9_SE_SG_Li256ELb1ELb1ELb0ELb0EEENS1_36VarlenDynamicPersistentTileSchedulerILi128ELi96ELi256ELi128ELb0ELb1ELb1ELb1ELb1ELb1EEEEEEEEEvNT_6ParamsE:
        /* <DEDUP_REMOVED lines=45> */
.L_x_2407:
        /* <DEDUP_REMOVED lines=22> */
.L_x_2408:
        /* <DEDUP_REMOVED lines=18> */
.L_x_2409:
        /* <DEDUP_REMOVED lines=22> */
.L_x_2410:
        /* <DEDUP_REMOVED lines=23> */
.L_x_2411:
        /* <DEDUP_REMOVED lines=8> */
.L_x_2413:
        /* <DEDUP_REMOVED lines=22> */
[-C--:B------:R-:W-:Y:S02]  /*0a00*/  LEA.HI R0, R3, R174.reuse, RZ, 0x4 ;  /* 0x000000ae03007211 */ /* 0x080fe400078f20ff */
[----:B------:R-:W-:Y:S02]  /*0a10*/  LOP3.LUT R165, R5, 0xffffff80, RZ, 0xc0, !PT ;  /* 0xffffff8005a57812 */ /* 0x000fe400078ec0ff */
[----:B------:R-:W-:Y:S02]  /*0a20*/  SHF.R.S32.HI R9, RZ, 0x4, R0 ;  /* 0x00000004ff097819 */ /* 0x000fe40000011400 */
[----:B------:R-:W-:Y:S01]  /*0a30*/  LEA.HI R2, R3, R174, RZ, 0x5 ;  /* 0x000000ae03027211 */ /* 0x000fe200078f28ff */
[----:B------:R-:W-:Y:S01]  /*0a40*/  IMAD.IADD R165, R174, 0x1, -R165 ;  /* 0x00000001aea57824 */ /* 0x000fe200078e0aa5 */
[----:B------:R-:W-:-:S02]  /*0a50*/  LOP3.LUT R7, R0, 0x3fffff0, RZ, 0xc0, !PT ;  /* 0x03fffff000077812 */ /* 0x000fc400078ec0ff */
[----:B------:R-:W-:Y:S01]  /*0a60*/  LEA.HI R0, R0, R9, RZ, 0x1 ;  /* 0x0000000900007211 */ /* 0x000fe200078f08ff */
[----:B------:R-:W-:Y:S01]  /*0a70*/  IMAD.SHL.U32 R2, R2, 0x20, RZ ;  /* 0x0000002002027824 */ /* 0x000fe200078e00ff */
[----:B------:R-:W-:Y:S02]  /*0a80*/  SHF.R.S32.HI R4, RZ, 0x1f, R165 ;  /* 0x0000001fff047819 */ /* 0x000fe400000114a5 */
[----:B------:R-:W-:Y:S02]  /*0a90*/  LOP3.LUT R0, R0, 0x1ffffffe, RZ, 0xc0, !PT ;  /* 0x1ffffffe00007812 */ /* 0x000fe400078ec0ff */
[----:B------:R-:W-:Y:S02]  /*0aa0*/  LEA.HI R6, R4, R165, RZ, 0x2 ;  /* 0x000000a504067211 */ /* 0x000fe400078f10ff */
[----:B------:R-:W-:Y:S01]  /*0ab0*/  LEA.HI R10, R3, R174, RZ, 0x2 ;  /* 0x000000ae030a7211 */ /* 0x000fe200078f10ff */
[----:B------:R-:W-:Y:S01]  /*0ac0*/  IMAD.IADD R0, R9, 0x1, -R0 ;  /* 0x0000000109007824 */ /* 0x000fe200078e0a00 */
[----:B------:R-:W-:-:S02]  /*0ad0*/  SHF.R.S32.HI R8, RZ, 0x2, R6 ;  /* 0x00000002ff087819 */ /* 0x000fc40000011406 */
[----:B------:R-:W-:Y:S02]  /*0ae0*/  SHF.R.S32.HI R11, RZ, 0x1f, R6 ;  /* 0x0000001fff0b7819 */ /* 0x000fe40000011406 */
[----:B------:R-:W-:Y:S02]  /*0af0*/  SHF.R.S32.HI R166, RZ, 0x7, R5 ;  /* 0x00000007ffa67819 */ /* 0x000fe40000011405 */
[----:B------:R-:W-:Y:S02]  /*0b00*/  LOP3.LUT R2, R2, 0xfffffc00, RZ, 0xc0, !PT ;  /* 0xfffffc0002027812 */ /* 0x000fe400078ec0ff */
[----:B------:R-:W-:Y:S02]  /*0b10*/  IADD3 R7, R174, -R7, RZ ;  /* 0x80000007ae077210 */ /* 0x000fe40007ffe0ff */
[----:B------:R-:W-:Y:S02]  /*0b20*/  LEA.HI R11, R11, R8, RZ, 0x3 ;  /* 0x000000080b0b7211 */ /* 0x000fe400078f18ff */
[----:B------:R-:W-:Y:S01]  /*0b30*/  LOP3.LUT R9, R10, 0xfffffffc, RZ, 0xc0, !PT ;  /* 0xfffffffc0a097812 */ /* 0x000fe200078ec0ff */
[----:B------:R-:W-:Y:S01]  /*0b40*/  IMAD R7, R7, 0x40, R2 ;  /* 0x0000004007077824 */ /* 0x000fe200078e0202 */
[----:B------:R-:W-:-:S02]  /*0b50*/  LEA.HI R5, R5, R166, RZ, 0x1 ;  /* 0x000000a605057211 */ /* 0x000fc400078f08ff */
[----:B------:R-:W-:Y:S01]  /*0b60*/  LEA.HI R3, R3, R174, RZ, 0x3 ;  /* 0x000000ae03037211 */ /* 0x000fe200078f18ff */
[----:B------:R-:W-:Y:S01]  /*0b70*/  IMAD.IADD R2, R174, 0x1, -R9 ;  /* 0x00000001ae027824 */ /* 0x000fe200078e0a09 */
[----:B------:R-:W-:Y:S01]  /*0b80*/  LOP3.LUT R11, R11, 0xfffffff8, RZ, 0xc0, !PT ;  /* 0xfffffff80b0b7812 */ /* 0x000fe200078ec0ff */
[----:B------:R-:W-:Y:S01]  /*0b90*/  IMAD R168, R0, 0x8, R7 ;  /* 0x0000000800a87824 */ /* 0x000fe200078e0207 */
[----:B------:R-:W-:Y:S02]  /*0ba0*/  LEA.HI R4, R4, R165, RZ, 0x5 ;  /* 0x000000a504047211 */ /* 0x000fe400078f28ff */
[----:B------:R-:W-:Y:S01]  /*0bb0*/  LOP3.LUT R9, R5, 0x3fffffe, RZ, 0xc0, !PT ;  /* 0x03fffffe05097812 */ /* 0x000fe200078ec0ff */
[----:B------:R-:W-:Y:S01]  /*0bc0*/  IMAD.IADD R11, R8, 0x1, -R11 ;  /* 0x00000001080b7824 */ /* 0x000fe200078e0a0b */
[----:B------:R-:W-:Y:S02]  /*0bd0*/  LOP3.LUT R5, R3, 0xfffffff8, RZ, 0xc0, !PT ;  /* 0xfffffff803057812 */ /* 0x000fe400078ec0ff */
[----:B------:R-:W-:Y:S01]  /*0be0*/  SHF.R.S32.HI R4, RZ, 0x5, R4 ;  /* 0x00000005ff047819 */ /* 0x000fe20000011404 */
[----:B------:R-:W-:Y:S01]  /*0bf0*/  IMAD.IADD R9, R166, 0x1, -R9 ;  /* 0x00000001a6097824 */ /* 0x000fe200078e0a09 */
[----:B------:R-:W-:Y:S01]  /*0c00*/  LEA.HI R8, R2, R2, RZ, 0x1 ;  /* 0x0000000202087211 */ /* 0x000fe200078f08ff */
[----:B------:R-:W-:Y:S01]  /*0c10*/  IMAD.IADD R160, R174, 0x1, -R5 ;  /* 0x00000001aea07824 */ /* 0x000fe200078e0a05 */
[----:B------:R-:W-:-:S02]  /*0c20*/  LEA R4, R4, R11, 0x4 ;  /* 0x0000000b04047211 */ /* 0x000fc400078e20ff */
[----:B------:R-:W-:Y:S01]  /*0c30*/  LOP3.LUT R11, R8, 0x1ffffffe, RZ, 0xc0, !PT ;  /* 0x1ffffffe080b7812 */ /* 0x000fe200078ec0ff */
[----:B------:R-:W-:Y:S01]  /*0c40*/  IMAD.SHL.U32 R17, R160, 0x8, RZ ;  /* 0x00000008a0117824 */ /* 0x000fe200078e00ff */
[----:B------:R-:W-:Y:S02]  /*0c50*/  LOP3.LUT R18, R6, 0x7ffffffc, RZ, 0xc0, !PT ;  /* 0x7ffffffc06127812 */ /* 0x000fe400078ec0ff */
[----:B------:R-:W-:Y:S01]  /*0c60*/  LEA R167, R9, R4, 0x6 ;  /* 0x0000000409a77211 */ /* 0x000fe200078e30ff */
[----:B------:R-:W-:Y:S01]  /*0c70*/  IMAD.IADD R2, R2, 0x1, -R11 ;  /* 0x0000000102027824 */ /* 0x000fe200078e0a0b */
[----:B------:R-:W-:Y:S01]  /*0c80*/  SHF.R.S32.HI R163, RZ, 0x3, R3 ;  /* 0x00000003ffa37819 */ /* 0x000fe20000011403 */
[----:B------:R-:W-:Y:S01]  /*0c90*/  VIADD R23, R17, 0x40 ;  /* 0x0000004011177836 */ /* 0x000fe20000000000 */
[----:B------:R-:W-:Y:S01]  /*0ca0*/  SHF.R.S32.HI R173, RZ, 0x1f, R17 ;  /* 0x0000001fffad7819 */ /* 0x000fe20000011411 */
[----:B------:R-:W-:Y:S01]  /*0cb0*/  IMAD.IADD R18, R165, 0x1, -R18 ;  /* 0x00000001a5127824 */ /* 0x000fe200078e0a12 */
[----:B------:R-:W-:-:S02]  /*0cc0*/  LEA R19, R2, R167, 0x3 ;  /* 0x000000a702137211 */ /* 0x000fc400078e18ff */
[----:B------:R-:W-:-:S07]  /*0cd0*/  SHF.R.S32.HI R169, RZ, 0x1f, R23 ;  /* 0x0000001fffa97819 */ /* 0x000fce0000011417 */
.L_x_2473:
[----:B0---4-:R-:W0:Y:S01]  /*0ce0*/  LDC.64 R2, c[0x0][0xc88] ;  /* 0x00032200ff027b82 */ /* 0x011e220000000a00 */
[----:B------:R-:W-:Y:S01]  /*0cf0*/  ULDC.64 UR4, c[0x0][0xa28] ;  /* 0x00028a0000047ab9 */ /* 0x000fe20000000a00 */
[----:B------:R-:W-:Y:S01]  /*0d00*/  ULDC.64 UR6, c[0x0][0xa18] ;  /* 0x0002860000067ab9 */ /* 0x000fe20000000a00 */
[----:B------:R-:W-:Y:S01]  /*0d10*/  IMAD.MOV.U32 R0, RZ, RZ, RZ ;  /* 0x000000ffff007224 */ /* 0x000fe200078e00ff */
[----:B------:R-:W-:Y:S01]  /*0d20*/  ULDC.64 UR8, c[0x0][0xa20] ;  /* 0x0002880000087ab9 */ /* 0x000fe20000000a00 */
[----:B0-----:R-:W-:-:S05]  /*0d30*/  IMAD.WIDE R2, R47, 0x4, R2 ;  /* 0x000000042f027825 */ /* 0x001fca00078e0202 */
[----:B--2---:R-:W2:Y:S01]  /*0d40*/  LDG.E R22, desc[UR36][R2.64] ;  /* 0x0000002402167981 */ /* 0x004ea2000c1e1900 */
[----:B------:R-:W-:Y:S02]  /*0d50*/  ISETP.NE.U32.AND P0, PT, RZ, UR4, PT ;  /* 0x00000004ff007c0c */ /* 0x000fe4000bf05070 */
[----:B------:R-:W-:Y:S02]  /*0d60*/  ISETP.NE.U32.AND P1, PT, RZ, UR6, PT ;  /* 0x00000006ff007c0c */ /* 0x000fe4000bf25070 */
[----:B------:R-:W-:Y:S02]  /*0d70*/  ISETP.NE.AND.EX P0, PT, RZ, UR5, PT, P0 ;  /* 0x00000005ff007c0c */ /* 0x000fe4000bf05300 */
[----:B------:R-:W-:Y:S02]  /*0d80*/  ISETP.NE.AND.EX P1, PT, RZ, UR7, PT, P1 ;  /* 0x00000007ff007c0c */ /* 0x000fe4000bf25310 */
[----:B--2---:R-:W-:-:S09]  /*0d90*/  SHF.R.S32.HI R162, RZ, 0x1f, R22 ;  /* 0x0000001fffa27819 */ /* 0x004fd20000011416 */
[----:B---3--:R-:W-:-:S04]  /*0da0*/  @P0 LEA R4, P2, R22, UR4, 0x2 ;  /* 0x0000000416040c11 */ /* 0x008fc8000f8410ff */
[C---:B------:R-:W-:Y:S01]  /*0db0*/  @P0 LEA.HI.X R5, R22.reuse, UR5, R162, 0x2, P2 ;  /* 0x0000000516050c11 */ /* 0x040fe200090f14a2 */
[----:B------:R-:W-:Y:S01]  /*0dc0*/  ULDC.64 UR4, c[0x0][0x418] ;  /* 0x0001060000047ab9 */ /* 0x000fe20000000a00 */
[----:B------:R-:W-:-:S03]  /*0dd0*/  @P1 LEA R170, P2, R22, UR6, 0x2 ;  /* 0x0000000616aa1c11 */ /* 0x000fc6000f8410ff */
[----:B------:R0:W5:Y:S01]  /*0de0*/  @P0 LDG.E R0, desc[UR36][R4.64] ;  /* 0x0000002404000981 */ /* 0x000162000c1e1900 */
[----:B------:R-:W-:-:S05]  /*0df0*/  @P1 LEA.HI.X R171, R22, UR7, R162, 0x2, P2 ;  /* 0x0000000716ab1c11 */ /* 0x000fca00090f14a2 */
[----:B------:R0:W5:Y:S01]  /*0e00*/  @P1 LDG.E R170, desc[UR36][R170.64] ;  /* 0x00000024aaaa1981 */ /* 0x000162000c1e1900 */
[----:B------:R-:W-:Y:S01]  /*0e10*/  UISETP.NE.U32.AND UP0, UPT, UR4, URZ, UPT ;  /* 0x0000003f0400728c */ /* 0x000fe2000bf05070 */
[----:B------:R-:W-:Y:S02]  /*0e20*/  ISETP.NE.U32.AND P2, PT, RZ, UR8, PT ;  /* 0x00000008ff007c0c */ /* 0x000fe4000bf45070 */
        /* <DEDUP_REMOVED lines=17> */
.L_x_2414:
[----:B------:R-:W-:Y:S02]  /*0f40*/  IMAD.U32 R171, RZ, RZ, UR4 ;  /* 0x00000004ffab7e24 */ /* 0x000fe4000f8e00ff */
[----:B------:R-:W-:Y:S01]  /*0f50*/  IMAD.MOV.U32 R161, RZ, RZ, R46 ;  /* 0x000000ffffa17224 */ /* 0x000fe200078e002e */
[----:B------:R-:W-:Y:S06]  /*0f60*/  @!P2 BRA `(.L_x_2415) ;  /* 0x000000000010a947 */ /* 0x000fec0003800000 */
[----:B------:R-:W-:-:S04]  /*0f70*/  LEA R2, P0, R22, UR8, 0x2 ;  /* 0x0000000816027c11 */ /* 0x000fc8000f8010ff */
[----:B------:R-:W-:-:S05]  /*0f80*/  LEA.HI.X R3, R22, UR9, R162, 0x2, P0 ;  /* 0x0000000916037c11 */ /* 0x000fca00080f14a2 */
[----:B------:R1:W5:Y:S01]  /*0f90*/  LDG.E R171, desc[UR36][R2.64] ;  /* 0x0000002402ab7981 */ /* 0x000362000c1e1900 */
[----:B------:R-:W-:Y:S05]  /*0fa0*/  BRA `(.L_x_2416) ;  /* 0x0000000000247947 */ /* 0x000fea0003800000 */
.L_x_2415:
        /* <DEDUP_REMOVED lines=9> */
.L_x_2416:
[----:B------:R-:W2:Y:S01]  /*1040*/  LDC R172, c[0x0][0x448] ;  /* 0x00011200ffac7b82 */ /* 0x000ea20000000800 */
[----:B------:R-:W-:Y:S01]  /*1050*/  IMAD.SHL.U32 R16, R45, 0x80, RZ ;  /* 0x000000802d107824 */ /* 0x000fe200078e00ff */
[----:B------:R-:W-:Y:S01]  /*1060*/  CS2R R86, SRZ ;  /* 0x0000000000567805 */ /* 0x000fe2000001ff00 */
[----:B-----5:R-:W-:Y:S01]  /*1070*/  IMAD.IADD R171, R171, 0x1, -R0 ;  /* 0x00000001abab7824 */ /* 0x020fe200078e0a00 */
[----:B------:R-:W-:Y:S01]  /*1080*/  CS2R R84, SRZ ;  /* 0x0000000000547805 */ /* 0x000fe2000001ff00 */
[----:B-1----:R-:W-:Y:S01]  /*1090*/  VIADD R2, R16, 0x7f ;  /* 0x0000007f10027836 */ /* 0x002fe20000000000 */
        /* <DEDUP_REMOVED lines=18> */
[----:B--2---:R-:W-:Y:S02]  /*11c0*/  ISETP.NE.AND P0, PT, R172, 0x1, PT ;  /* 0x00000001ac00780c */ /* 0x004fe40003f05270 */
        /* <DEDUP_REMOVED lines=9> */
[----:B------:R-:W-:Y:S01]  /*1260*/  CS2R R6, SRZ ;  /* 0x0000000000067805 */ /* 0x000fe2000001ff00 */
[----:B------:R-:W-:Y:S01]  /*1270*/  IMAD.MOV.U32 R8, RZ, RZ, RZ ;  /* 0x000000ffff087224 */ /* 0x000fe200078e00ff */
[----:B------:R-:W-:Y:S01]  /*1280*/  MOV R10, RZ ;  /* 0x000000ff000a7202 */ /* 0x000fe20000000f00 */
[----:B------:R-:W1:Y:S01]  /*1290*/  @P0 LDC R3, c[0x0][0x44c] ;  /* 0x00011300ff030b82 */ /* 0x000e620000000800 */
[----:B------:R-:W-:Y:S01]  /*12a0*/  CS2R R92, SRZ ;  /* 0x00000000005c7805 */ /* 0x000fe2000001ff00 */
[----:B------:R-:W-:-:S06]  /*12b0*/  IMAD.MOV.U32 R95, RZ, RZ, RZ ;  /* 0x000000ffff5f7224 */ /* 0x000fcc00078e00ff */
[----:B------:R-:W2:Y:S01]  /*12c0*/  @P0 LDC R5, c[0x0][0x450] ;  /* 0x00011400ff050b82 */ /* 0x000ea20000000800 */
[----:B-1----:R-:W-:Y:S01]  /*12d0*/  @P0 IMAD.HI.U32 R0, R2, R3, RZ ;  /* 0x0000000302000227 */ /* 0x002fe200078e00ff */
[----:B0-----:R-:W-:-:S04]  /*12e0*/  IADD3 R3, R171, 0x60, -R170 ;  /* 0x00000060ab037810 */ /* 0x001fc80007ffe8aa */
[----:B--2---:R-:W-:Y:S01]  /*12f0*/  @P0 SHF.R.U32.HI R2, RZ, R5, R0 ;  /* 0x00000005ff020219 */ /* 0x004fe20000011600 */
[----:B------:R-:W-:Y:S01]  /*1300*/  VIADD R0, R171, 0x5f ;  /* 0x0000005fab007836 */ /* 0x000fe20000000000 */
[----:B------:R-:W-:Y:S02]  /*1310*/  PLOP3.LUT P0, PT, PT, PT, PT, 0x80, 0x0 ;  /* 0x000000000000781c */ /* 0x000fe40003f0f070 */
[----:B------:R-:W-:Y:S01]  /*1320*/  IADD3 R2, R3, R2, RZ ;  /* 0x0000000203027210 */ /* 0x000fe20007ffe0ff */
[----:B------:R-:W-:-:S04]  /*1330*/  IMAD.HI R0, R0, 0x2aaaaaab, RZ ;  /* 0x2aaaaaab00007827 */ /* 0x000fc800078e02ff */
[----:B------:R-:W-:Y:S01]  /*1340*/  IMAD.HI R2, R2, 0x2aaaaaab, RZ ;  /* 0x2aaaaaab02027827 */ /* 0x000fe200078e02ff */
[----:B------:R-:W-:-:S04]  /*1350*/  SHF.R.U32.HI R3, RZ, 0x1f, R0 ;  /* 0x0000001fff037819 */ /* 0x000fc80000011600 */
[----:B------:R-:W-:Y:S02]  /*1360*/  SHF.R.U32.HI R5, RZ, 0x1f, R2 ;  /* 0x0000001fff057819 */ /* 0x000fe40000011602 */
[----:B------:R-:W-:Y:S01]  /*1370*/  LEA.HI.SX32 R3, R0, R3, 0x1c ;  /* 0x0000000300037211 */ /* 0x000fe200078fe2ff */
[----:B------:R-:W-:Y:S01]  /*1380*/  IMAD.MOV.U32 R0, RZ, RZ, RZ ;  /* 0x000000ffff007224 */ /* 0x000fe200078e00ff */
[----:B------:R-:W-:Y:S01]  /*1390*/  LEA.HI.SX32 R72, R2, R5, 0x1c ;  /* 0x0000000502487211 */ /* 0x000fe200078fe2ff */
[----:B------:R-:W-:-:S03]  /*13a0*/  IMAD.MOV.U32 R2, RZ, RZ, RZ ;  /* 0x000000ffff027224 */ /* 0x000fc600078e00ff */
[----:B------:R-:W-:-:S04]  /*13b0*/  VIMNMX R72, R3, R72, PT ;  /* 0x0000004803487248 */ /* 0x000fc80003fe0100 */
        /* <DEDUP_REMOVED lines=33> */
.L_x_2418:
        /* <DEDUP_REMOVED lines=8> */
.L_x_2560:
[----:B------:R-:W-:Y:S05]  /*1650*/  @!P0 BRA `(.L_x_2420) ;  /* 0x0000000000048947 */ /* 0x000fea0003800000 */
[----:B------:R-:W-:Y:S01]  /*1660*/  BPT.TRAP 0x1 ;  /* 0x000000040000795c */ /* 0x000fe20000300000 */
.L_x_2420:
[----:B0-----:R-:W-:Y:S02]  /*1670*/  IMAD.U32 R0, RZ, RZ, UR39 ;  /* 0x00000027ff007e24 */ /* 0x001fe4000f8e00ff */
[----:B------:R-:W-:-:S03]  /*1680*/  IMAD.U32 R3, RZ, RZ, UR38 ;  /* 0x00000026ff037e24 */ /* 0x000fc6000f8e00ff */
[----:B------:R-:W-:Y:S02]  /*1690*/  LEA R0, R0, UR40, 0x3 ;  /* 0x0000002800007c11 */ /* 0x000fe4000f8e18ff */
[----:B------:R-:W-:-:S04]  /*16a0*/  SHF.L.U32 R3, R3, 0x1f, RZ ;  /* 0x0000001f03037819 */ /* 0x000fc800000006ff */
[----:B------:R0:W1:Y:S01]  /*16b0*/  SYNCS.PHASECHK.TRANS64.TRYWAIT P1, [R0+URZ+0x2a830], R3 ;  /* 0x02a83003000075a7 */ /* 0x000062000802017f */
[----:B------:R-:W-:Y:S05]  /*16c0*/  @!P0 BRA `(.L_x_2421) ;  /* 0x0000000000048947 */ /* 0x000fea0003800000 */
[----:B------:R-:W-:Y:S01]  /*16d0*/  BPT.TRAP 0x1 ;  /* 0x000000040000795c */ /* 0x000fe20000300000 */
.L_x_2421:
[----:B-1----:R-:W-:Y:S05]  /*16e0*/  @P1 BRA `(.L_x_2422) ;  /* 0x0000000000081947 */ /* 0x002fea0003800000 */
[----:B------:R-:W1:Y:S02]  /*16f0*/  SYNCS.PHASECHK.TRANS64.TRYWAIT P1, [R0+URZ+0x2a830], R3 ;  /* 0x02a83003000075a7 */ /* 0x000e64000802017f */
[----:B-1----:R-:W-:Y:S05]  /*1700*/  @!P1 BRA `(.L_x_2423) ;  /* 0x000000f800149947 */ /* 0x002fea0003800000 */
.L_x_2422:
        /* <DEDUP_REMOVED lines=31> */
[----:B01----:R-:W-:Y:S01]  /*1900*/  IMAD.U32 R3, RZ, RZ, UR9 ;  /* 0x00000009ff037e24 */ /* 0x003fe2000f8e00ff */
        /* <DEDUP_REMOVED lines=67> */
.L_x_2424:
[----:B------:R-:W-:Y:S01]  /*1d40*/  ISETP.NE.AND P4, PT, R172, 0x1, PT ;  /* 0x00000001ac00780c */ /* 0x000fe20003f85270 */
[----:B------:R-:W-:Y:S01]  /*1d50*/  IMAD.IADD R9, R19, 0x1, R16 ;  /* 0x0000000113097824 */ /* 0x000fe200078e0210 */
[----:B------:R-:W-:Y:S01]  /*1d60*/  MOV R15, 0xffffffa0 ;  /* 0xffffffa0000f7802 */ /* 0x000fe20000000f00 */
[----:B------:R-:W-:Y:S02]  /*1d70*/  ULDC UR4, c[0x0][0x9d8] ;  /* 0x0002760000047ab9 */ /* 0x000fe40000000800 */
[----:B------:R-:W-:Y:S01]  /*1d80*/  FMUL.FTZ R26, R26, UR4 ;  /* 0x000000041a1a7c20 */ /* 0x000fe20008410000 */
[----:B------:R-:W-:Y:S01]  /*1d90*/  FMUL.FTZ R27, R27, UR4 ;  /* 0x000000041b1b7c20 */ /* 0x000fe20008410000 */
[----:B------:R-:W-:Y:S02]  /*1da0*/  IMAD R15, R72, R15, 0x61 ;  /* 0x00000061480f7424 */ /* 0x000fe400078e020f */
[----:B------:R-:W-:Y:S01]  /*1db0*/  FMUL.FTZ R30, R30, UR4 ;  /* 0x000000041e1e7c20 */ /* 0x000fe20008410000 */
[----:B------:R-:W-:Y:S01]  /*1dc0*/  FMUL.FTZ R31, R31, UR4 ;  /* 0x000000041f1f7c20 */ /* 0x000fe20008410000 */
[----:B------:R-:W-:Y:S01]  /*1dd0*/  FMUL.FTZ R34, R34, UR4 ;  /* 0x0000000422227c20 */ /* 0x000fe20008410000 */
[----:B------:R-:W0:Y:S01]  /*1de0*/  MUFU.TANH R26, R26 ;  /* 0x0000001a001a7308 */ /* 0x000e220000002400 */
[----:B------:R-:W-:Y:S01]  /*1df0*/  IMAD R15, R18, -0x2, R15 ;  /* 0xfffffffe120f7824 */ /* 0x000fe200078e020f */
[----:B------:R-:W1:Y:S01]  /*1e00*/  @P4 LDC R6, c[0x0][0x44c] ;  /* 0x00011300ff064b82 */ /* 0x000e620000000800 */
[----:B------:R-:W-:Y:S01]  /*1e10*/  FMUL.FTZ R35, R35, UR4 ;  /* 0x0000000423237c20 */ /* 0x000fe20008410000 */
[----:B------:R-:W-:Y:S01]  /*1e20*/  FMUL.FTZ R36, R36, UR4 ;  /* 0x0000000424247c20 */ /* 0x000fe20008410000 */
[----:B------:R-:W-:Y:S01]  /*1e30*/  FMUL.FTZ R38, R38, UR4 ;  /* 0x0000000426267c20 */ /* 0x000fe20008410000 */
[----:B------:R-:W-:Y:S01]  /*1e40*/  IADD3 R12, -R170, R15, R171 ;  /* 0x0000000faa0c7210 */ /* 0x000fe20007ffe1ab */
[----:B------:R-:W-:Y:S01]  /*1e50*/  FMUL.FTZ R8, R25, UR4 ;  /* 0x0000000419087c20 */ /* 0x000fe20008410000 */
[----:B------:R-:W2:Y:S01]  /*1e60*/  MUFU.TANH R27, R27 ;  /* 0x0000001b001b7308 */ /* 0x000ea20000002400 */
[----:B------:R-:W-:Y:S01]  /*1e70*/  FMUL.FTZ R46, R46, UR4 ;  /* 0x000000042e2e7c20 */ /* 0x000fe20008410000 */
[----:B------:R-:W3:Y:S01]  /*1e80*/  @P4 LDC R13, c[0x0][0x450] ;  /* 0x00011400ff0d4b82 */ /* 0x000ee20000000800 */
[----:B------:R-:W-:Y:S01]  /*1e90*/  FMUL.FTZ R39, R39, UR4 ;  /* 0x0000000427277c20 */ /* 0x000fe20008410000 */
[----:B------:R-:W-:Y:S01]  /*1ea0*/  FMUL.FTZ R50, R50, UR4 ;  /* 0x0000000432327c20 */ /* 0x000fe20008410000 */
[----:B------:R-:W-:Y:S01]  /*1eb0*/  FMUL.FTZ R42, R42, UR4 ;  /* 0x000000042a2a7c20 */ /* 0x000fe20008410000 */
[----:B------:R-:W-:Y:S01]  /*1ec0*/  FMUL.FTZ R54, R54, UR4 ;  /* 0x0000000436367c20 */ /* 0x000fe20008410000 */
[----:B------:R-:W-:Y:S01]  /*1ed0*/  FMUL.FTZ R43, R43, UR4 ;  /* 0x000000042b2b7c20 */ /* 0x000fe20008410000 */
[----:B------:R-:W4:Y:S01]  /*1ee0*/  MUFU.TANH R30, R30 ;  /* 0x0000001e001e7308 */ /* 0x000f220000002400 */
[----:B------:R-:W-:Y:S01]  /*1ef0*/  FMUL.FTZ R47, R47, UR4 ;  /* 0x000000042f2f7c20 */ /* 0x000fe20008410000 */
[----:B------:R-:W-:Y:S01]  /*1f00*/  FMUL.FTZ R51, R51, UR4 ;  /* 0x0000000433337c20 */ /* 0x000fe20008410000 */
[----:B------:R-:W-:Y:S01]  /*1f10*/  FMUL.FTZ R55, R55, UR4 ;  /* 0x0000000437377c20 */ /* 0x000fe20008410000 */
[----:B------:R-:W-:Y:S01]  /*1f20*/  FMUL.FTZ R58, R58, UR4 ;  /* 0x000000043a3a7c20 */ /* 0x000fe20008410000 */
[----:B------:R-:W-:Y:S01]  /*1f30*/  FMUL.FTZ R59, R59, UR4 ;  /* 0x000000043b3b7c20 */ /* 0x000fe20008410000 */
[----:B------:R-:W-:Y:S01]  /*1f40*/  FMUL.FTZ R62, R62, UR4 ;  /* 0x000000043e3e7c20 */ /* 0x000fe20008410000 */
[----:B------:R-:W-:Y:S01]  /*1f50*/  FMUL.FTZ R63, R63, UR4 ;  /* 0x000000043f3f7c20 */ /* 0x000fe20008410000 */
[----:B------:R-:W5:Y:S01]  /*1f60*/  MUFU.TANH R31, R31 ;  /* 0x0000001f001f7308 */ /* 0x000f620000002400 */
[----:B------:R-:W-:Y:S01]  /*1f70*/  FMUL.FTZ R66, R66, UR4 ;  /* 0x0000000442427c20 */ /* 0x000fe20008410000 */
[----:B-1----:R-:W-:-:S04]  /*1f80*/  @P4 IMAD.HI.U32 R6, R9, R6, RZ ;  /* 0x0000000609064227 */ /* 0x002fc800078e00ff */
[----:B------:R-:W-:Y:S01]  /*1f90*/  FMUL.FTZ R67, R67, UR4 ;  /* 0x0000000443437c20 */ /* 0x000fe20008410000 */
[----:B------:R-:W-:Y:S01]  /*1fa0*/  FMUL.FTZ R70, R70, UR4 ;  /* 0x0000000446467c20 */ /* 0x000fe20008410000 */
[----:B------:R-:W-:Y:S01]  /*1fb0*/  FMUL.FTZ R71, R71, UR4 ;  /* 0x0000000447477c20 */ /* 0x000fe20008410000 */
[----:B------:R-:W-:Y:S01]  /*1fc0*/  FMUL.FTZ R7, R24, UR4 ;  /* 0x0000000418077c20 */ /* 0x000fe20008410000 */
[----:B------:R-:W-:Y:S01]  /*1fd0*/  FMUL.FTZ R11, R28, UR4 ;  /* 0x000000041c0b7c20 */ /* 0x000fe20008410000 */
[----:B------:R-:W-:Y:S01]  /*1fe0*/  MUFU.TANH R34, R34 ;  /* 0x0000002200227308 */ /* 0x000fe20000002400 */
[----:B------:R-:W-:Y:S01]  /*1ff0*/  FMUL.FTZ R10, R29, UR4 ;  /* 0x000000041d0a7c20 */ /* 0x000fe20008410000 */
[----:B---3--:R-:W-:Y:S01]  /*2000*/  @P4 SHF.R.U32.HI R9, RZ, R13, R6 ;  /* 0x0000000dff094219 */ /* 0x008fe20000011606 */
[----:B------:R-:W-:Y:S02]  /*2010*/  IMAD R6, R72, -0x60, R171 ;  /* 0xffffffa048067824 */ /* 0x000fe400078e02ab */
[----:B------:R-:W-:Y:S01]  /*2020*/  FMUL.FTZ R32, R32, UR4 ;  /* 0x0000000420207c20 */ /* 0x000fe20008410000 */
[----:B------:R-:W-:Y:S01]  /*2030*/  FMUL.FTZ R33, R33, UR4 ;  /* 0x0000000421217c20 */ /* 0x000fe20008410000 */
[----:B------:R-:W-:Y:S01]  /*2040*/  FMUL.FTZ R37, R37, UR4 ;  /* 0x0000000425257c20 */ /* 0x000fe20008410000 */
[----:B------:R-:W1:Y:S01]  /*2050*/  SHFL.IDX PT, R14, R9, 0x1, 0x1c1f ;  /* 0x003c1f00090e7f89 */ /* 0x000e6200000e0000 */
[----:B------:R-:W-:Y:S01]  /*2060*/  VIADD R13, R6, 0x60 ;  /* 0x00000060060d7836 */ /* 0x000fe20000000000 */
[----:B------:R-:W3:Y:S01]  /*2070*/  MUFU.TANH R35, R35 ;  /* 0x0000002300237308 */ /* 0x000ee20000002400 */
[----:B------:R-:W-:Y:S01]  /*2080*/  FMUL.FTZ R40, R40, UR4 ;  /* 0x0000000428287c20 */ /* 0x000fe20008410000 */
[----:B------:R-:W5:Y:S01]  /*2090*/  SHFL.IDX PT, R9, R9, RZ, 0x1c1f ;  /* 0x001c1fff09097589 */ /* 0x000f6200000e0000 */
[----:B------:R-:W-:-:S02]  /*20a0*/  IMAD R13, R18, -0x2, R13 ;  /* 0xfffffffe120d7824 */ /* 0x000fc400078e020d */
        /* <DEDUP_REMOVED lines=14> */
[----:B------:R-:W-:Y:S01]  /*2190*/  FMUL.FTZ R65, R65, UR4 ;  /* 0x0000000441417c20 */ /* 0x000fe20008410000 */
[----:B------:R-:W-:Y:S01]  /*21a0*/  FMUL.FTZ R68, R68, UR4 ;  /* 0x0000000444447c20 */ /* 0x000fe20008410000 */
[----:B------:R-:W-:Y:S01]  /*21b0*/  FMUL.FTZ R69, R69, UR4 ;  /* 0x0000000445457c20 */ /* 0x000fe20008410000 */
[----:B------:R-:W-:Y:S01]  /*21c0*/  ULDC UR4, c[0x0][0x988] ;  /* 0x0002620000047ab9 */ /* 0x000fe20000000800 */
[----:B-1----:R-:W-:-:S02]  /*21d0*/  VIADDMNMX R14, R14, R12, R13, PT ;  /* 0x0000000c0e0e7246 */ /* 0x002fc4000380010d */
[----:B------:R4:W-:Y:S02]  /*21e0*/  MUFU.TANH R84, R46 ;  /* 0x0000002e00547308 */ /* 0x0009e40000002400 */
[C---:B------:R-:W-:Y:S02]  /*21f0*/  ISETP.GT.AND P1, PT, R14.reuse, RZ, PT ;  /* 0x000000ff0e00720c */ /* 0x040fe40003f24270 */
[C---:B------:R-:W-:Y:S02]  /*2200*/  ISETP.GT.AND P2, PT, R14.reuse, 0x1, PT ;  /* 0x000000010e00780c */ /* 0x040fe40003f44270 */
[----:B------:R-:W-:Y:S02]  /*2210*/  ISETP.GT.AND P3, PT, R14, 0x8, PT ;  /* 0x000000080e00780c */ /* 0x000fe40003f64270 */
[----:B0-----:R-:W-:Y:S01]  /*2220*/  FSEL R36, R26, -INF , P1 ;  /* 0xff8000001a247808 */ /* 0x001fe20000800000 */
[----:B------:R-:W0:Y:S01]  /*2230*/  MUFU.TANH R39, R39 ;  /* 0x0000002700277308 */ /* 0x000e220000002400 */
[----:B--2---:R-:W-:-:S02]  /*2240*/  FSEL R15, R27, -INF , P2 ;  /* 0xff8000001b0f7808 */ /* 0x004fc40001000000 */
[----:B------:R-:W-:Y:S02]  /*2250*/  ISETP.GT.AND P1, PT, R14, 0x9, PT ;  /* 0x000000090e00780c */ /* 0x000fe40003f24270 */
[----:B----4-:R-:W-:Y:S02]  /*2260*/  FSEL R46, R30, -INF , P3 ;  /* 0xff8000001e2e7808 */ /* 0x010fe40001800000 */
[----:B------:R-:W-:Y:S01]  /*2270*/  FMNMX.FTZ R21, R36, R15, !PT ;  /* 0x0000000f24157209 */ /* 0x000fe20007810000 */
[----:B------:R1:W-:Y:S01]  /*2280*/  MUFU.TANH R88, R50 ;  /* 0x0000003200587308 */ /* 0x0003e20000002400 */
[----:B------:R-:W-:Y:S02]  /*2290*/  ISETP.GT.AND P2, PT, R14, 0x10, PT ;  /* 0x000000100e00780c */ /* 0x000fe40003f44270 */
[----:B------:R-:W-:Y:S02]  /*22a0*/  FMNMX.FTZ R21, R46, R21, !PT ;  /* 0x000000152e157209 */ /* 0x000fe40007810000 */
[----:B-----5:R-:W-:Y:S01]  /*22b0*/  VIADDMNMX R12, R9, R12, R13, PT ;  /* 0x0000000c090c7246 */ /* 0x020fe2000380010d */
[----:B------:R-:W-:Y:S01]  /*22c0*/  IMAD.U32 R9, RZ, RZ, UR4 ;  /* 0x00000004ff097e24 */ /* 0x000fe2000f8e00ff */
[----:B------:R-:W-:Y:S01]  /*22d0*/  R2UR UR4, R0 ;  /* 0x00000000000472ca */ /* 0x000fe200000e0000 */
[----:B------:R-:W2:Y:S01]  /*22e0*/  MUFU.TANH R42, R42 ;  /* 0x0000002a002a7308 */ /* 0x000ea20000002400 */
[----:B-1----:R-:W-:-:S02]  /*22f0*/  FSEL R50, R31, -INF , P1 ;  /* 0xff8000001f327808 */ /* 0x002fc40000800000 */
[----:B------:R-:W-:Y:S01]  /*2300*/  ISETP.GT.AND P1, PT, R14, 0x11, PT ;  /* 0x000000110e00780c */ /* 0x000fe20003f24270 */
[----:B------:R-:W1:Y:S01]  /*2310*/  @P4 LDC R31, c[0x0][0x44c] ;  /* 0x00011300ff1f4b82 */ /* 0x000e620000000800 */
[----:B------:R-:W-:Y:S02]  /*2320*/  FMNMX.FTZ R21, R50, R21, !PT ;  /* 0x0000001532157209 */ /* 0x000fe40007810000 */
[----:B---3--:R-:W-:Y:S01]  /*2330*/  FSEL R74, R35, -INF , P1 ;  /* 0xff800000234a7808 */ /* 0x008fe20000800000 */
[----:B------:R3:W-:Y:S01]  /*2340*/  MUFU.TANH R92, R54 ;  /* 0x00000036005c7308 */ /* 0x0007e20000002400 */
[----:B------:R-:W-:Y:S02]  /*2350*/  ISETP.GT.AND P1, PT, R14, 0x19, PT ;  /* 0x000000190e00780c */ /* 0x000fe40003f24270 */
[----:B------:R-:W-:Y:S01]  /*2360*/  ISETP.GT.AND P3, PT, R12, 0x8, PT ;  /* 0x000000080c00780c */ /* 0x000fe20003f64270 */
[----:B------:R-:W4:Y:S01]  /*2370*/  @P4 LDC R35, c[0x0][0x450] ;  /* 0x00011400ff234b82 */ /* 0x000f220000000800 */
[----:B0-----:R-:W-:Y:S01]  /*2380*/  FSEL R78, R39, -INF , P1 ;  /* 0xff800000274e7808 */ /* 0x001fe20000800000 */
[----:B------:R-:W-:Y:S01]  /*2390*/  UIADD3 UR4, UR4, 0x2a840, URZ ;  /* 0x0002a84004047890 */ /* 0x000fe2000fffe03f */
[----:B------:R-:W-:Y:S01]  /*23a0*/  ISETP.GT.AND P1, PT, R14, 0x21, PT ;  /* 0x000000210e00780c */ /* 0x000fe20003f24270 */
[----:B------:R-:W0:Y:S01]  /*23b0*/  MUFU.TANH R43, R43 ;  /* 0x0000002b002b7308 */ /* 0x000e220000002400 */
[----:B---3--:R-:W-:Y:S01]  /*23c0*/  FSEL R54, R34, -INF , P2 ;  /* 0xff80000022367808 */ /* 0x008fe20001000000 */
[----:B------:R-:W-:Y:S01]  /*23d0*/  UPRMT UR4, UR42, 0x654, UR4 ;  /* 0x000006542a047896 */ /* 0x000fe20008000004 */
[----:B------:R-:W-:-:S02]  /*23e0*/  ISETP.GT.AND P2, PT, R14, 0x18, PT ;  /* 0x000000180e00780c */ /* 0x000fc40003f44270 */
[----:B------:R-:W-:Y:S02]  /*23f0*/  FMNMX.FTZ R21, R54, R21, !PT ;  /* 0x0000001536157209 */ /* 0x000fe40007810000 */
[----:B------:R-:W-:Y:S01]  /*2400*/  FSEL R76, R38, -INF , P2 ;  /* 0xff800000264c7808 */ /* 0x000fe20001000000 */
[----:B------:R-:W3:Y:S01]  /*2410*/  MUFU.TANH R47, R47 ;  /* 0x0000002f002f7308 */ /* 0x000ee20000002400 */
[----:B------:R-:W-:Y:S02]  /*2420*/  FMNMX.FTZ R21, R74, R21, !PT ;  /* 0x000000154a157209 */ /* 0x000fe40007810000 */
[----:B------:R-:W-:Y:S01]  /*2430*/  ISETP.GT.AND P2, PT, R14, 0x20, PT ;  /* 0x000000200e00780c */ /* 0x000fe20003f44270 */
[----:B------:R-:W-:Y:S01]  /*2440*/  SYNCS.ARRIVE.TRANS64.RED.A1T0 RZ, [UR4], RZ ;  /* 0x000000ffffff79a7 */ /* 0x000fe20008100404 */
[----:B------:R-:W-:Y:S02]  /*2450*/  FMNMX.FTZ R21, R76, R21, !PT ;  /* 0x000000154c157209 */ /* 0x000fe40007810000 */
[----:B--2---:R-:W-:Y:S01]  /*2460*/  FSEL R80, R42, -INF , P2 ;  /* 0xff8000002a507808 */ /* 0x004fe20001000000 */
[----:B------:R-:W2:Y:S01]  /*2470*/  MUFU.TANH R51, R51 ;  /* 0x0000003300337308 */ /* 0x000ea20000002400 */
[----:B------:R-:W-:-:S02]  /*2480*/  FMNMX.FTZ R21, R78, R21, !PT ;  /* 0x000000154e157209 */ /* 0x000fc40007810000 */
[----:B------:R-:W-:Y:S02]  /*2490*/  ISETP.GT.AND P2, PT, R14, 0x28, PT ;  /* 0x000000280e00780c */ /* 0x000fe40003f44270 */
[----:B0-----:R-:W-:Y:S02]  /*24a0*/  FSEL R82, R43, -INF , P1 ;  /* 0xff8000002b527808 */ /* 0x001fe40000800000 */
[----:B------:R-:W-:Y:S01]  /*24b0*/  FMNMX.FTZ R21, R80, R21, !PT ;  /* 0x0000001550157209 */ /* 0x000fe20007810000 */
[----:B------:R-:W0:Y:S01]  /*24c0*/  MUFU.TANH R55, R55 ;  /* 0x0000003700377308 */ /* 0x000e220000002400 */
[----:B------:R-:W-:Y:S02]  /*24d0*/  ISETP.GT.AND P1, PT, R14, 0x29, PT ;  /* 0x000000290e00780c */ /* 0x000fe40003f24270 */
[----:B------:R-:W-:Y:S02]  /*24e0*/  FSEL R84, R84, -INF , P2 ;  /* 0xff80000054547808 */ /* 0x000fe40001000000 */
[----:B------:R-:W-:-:S02]  /*24f0*/  FMNMX.FTZ R21, R82, R21, !PT ;  /* 0x0000001552157209 */ /* 0x000fc40007810000 */
[----:B------:R-:W-:Y:S01]  /*2500*/  ISETP.GT.AND P2, PT, R14, 0x30, PT ;  /* 0x000000300e00780c */ /* 0x000fe20003f44270 */
[----:B------:R-:W-:Y:S01]  /*2510*/  MUFU.TANH R58, R58 ;  /* 0x0000003a003a7308 */ /* 0x000fe20000002400 */
[----:B---3--:R-:W-:Y:S02]  /*2520*/  FSEL R86, R47, -INF , P1 ;  /* 0xff8000002f567808 */ /* 0x008fe40000800000 */
[----:B------:R-:W-:Y:S02]  /*2530*/  FMNMX.FTZ R21, R84, R21, !PT ;  /* 0x0000001554157209 */ /* 0x000fe40007810000 */
[----:B------:R-:W-:Y:S02]  /*2540*/  ISETP.GT.AND P1, PT, R14, 0x31, PT ;  /* 0x000000310e00780c */ /* 0x000fe40003f24270 */
[----:B------:R-:W-:Y:S01]  /*2550*/  FSEL R88, R88, -INF , P2 ;  /* 0xff80000058587808 */ /* 0x000fe20001000000 */
[----:B------:R-:W3:Y:S01]  /*2560*/  MUFU.TANH R59, R59 ;  /* 0x0000003b003b7308 */ /* 0x000ee20000002400 */
[----:B------:R-:W-:-:S02]  /*2570*/  FMNMX.FTZ R21, R86, R21, !PT ;  /* 0x0000001556157209 */ /* 0x000fc40007810000 */
[----:B------:R-:W-:Y:S02]  /*2580*/  ISETP.GT.AND P2, PT, R14, 0x38, PT ;  /* 0x000000380e00780c */ /* 0x000fe40003f44270 */
[----:B--2---:R-:W-:Y:S02]  /*2590*/  FSEL R90, R51, -INF , P1 ;  /* 0xff800000335a7808 */ /* 0x004fe40000800000 */
[----:B------:R-:W-:Y:S01]  /*25a0*/  FMNMX.FTZ R21, R88, R21, !PT ;  /* 0x0000001558157209 */ /* 0x000fe20007810000 */
[----:B------:R-:W2:Y:S01]  /*25b0*/  MUFU.TANH R62, R62 ;  /* 0x0000003e003e7308 */ /* 0x000ea20000002400 */
[----:B------:R-:W-:Y:S02]  /*25c0*/  ISETP.GT.AND P1, PT, R14, 0x39, PT ;  /* 0x000000390e00780c */ /* 0x000fe40003f24270 */
[----:B------:R-:W-:Y:S02]  /*25d0*/  FSEL R92, R92, -INF , P2 ;  /* 0xff8000005c5c7808 */ /* 0x000fe40001000000 */
[----:B------:R-:W-:-:S02]  /*25e0*/  FMNMX.FTZ R21, R90, R21, !PT ;  /* 0x000000155a157209 */ /* 0x000fc40007810000 */
[----:B------:R-:W-:Y:S01]  /*25f0*/  ISETP.GT.AND P2, PT, R14, 0x40, PT ;  /* 0x000000400e00780c */ /* 0x000fe20003f44270 */
[----:B------:R-:W5:Y:S01]  /*2600*/  MUFU.TANH R63, R63 ;  /* 0x0000003f003f7308 */ /* 0x000f620000002400 */
[----:B0-----:R-:W-:Y:S02]  /*2610*/  FSEL R94, R55, -INF , P1 ;  /* 0xff800000375e7808 */ /* 0x001fe40000800000 */
[----:B------:R-:W-:Y:S02]  /*2620*/  FMNMX.FTZ R21, R92, R21, !PT ;  /* 0x000000155c157209 */ /* 0x000fe40007810000 */
[----:B------:R-:W-:Y:S02]  /*2630*/  ISETP.GT.AND P1, PT, R14, 0x41, PT ;  /* 0x000000410e00780c */ /* 0x000fe40003f24270 */
[----:B------:R-:W-:Y:S01]  /*2640*/  FMNMX.FTZ R21, R94, R21, !PT ;  /* 0x000000155e157209 */ /* 0x000fe20007810000 */
[----:B------:R0:W1:Y:S01]  /*2650*/  MUFU.TANH R6, R66 ;  /* 0x0000004200067308 */ /* 0x0000620000002400 */
[----:B---3--:R-:W-:-:S02]  /*2660*/  FSEL R96, R59, -INF , P1 ;  /* 0xff8000003b607808 */ /* 0x008fc40000800000 */
[----:B------:R-:W-:-:S05]  /*2670*/  ISETP.GT.AND P1, PT, R14, 0x49, PT ;  /* 0x000000490e00780c */ /* 0x000fca0003f24270 */
[----:B------:R-:W3:Y:S01]  /*2680*/  MUFU.TANH R67, R67 ;  /* 0x0000004300437308 */ /* 0x000ee20000002400 */
[----:B0-----:R-:W-:Y:S02]  /*2690*/  FSEL R66, R58, -INF , P2 ;  /* 0xff8000003a427808 */ /* 0x001fe40001000000 */
[----:B------:R-:W-:Y:S02]  /*26a0*/  ISETP.GT.AND P2, PT, R14, 0x48, PT ;  /* 0x000000480e00780c */ /* 0x000fe40003f44270 */
[----:B------:R-:W-:Y:S02]  /*26b0*/  FMNMX.FTZ R21, R66, R21, !PT ;  /* 0x0000001542157209 */ /* 0x000fe40007810000 */
[----:B--2---:R-:W-:Y:S01]  /*26c0*/  FSEL R98, R62, -INF , P2 ;  /* 0xff8000003e627808 */ /* 0x004fe20001000000 */
[----:B------:R1:W0:Y:S01]  /*26d0*/  MUFU.TANH R104, R70 ;  /* 0x0000004600687308 */ /* 0x0002220000002400 */
[----:B------:R-:W-:Y:S02]  /*26e0*/  FMNMX.FTZ R21, R96, R21, !PT ;  /* 0x0000001560157209 */ /* 0x000fe40007810000 */
[----:B------:R-:W-:-:S02]  /*26f0*/  ISETP.GT.AND P2, PT, R14, 0x50, PT ;  /* 0x000000500e00780c */ /* 0x000fc40003f44270 */
[----:B-----5:R-:W-:Y:S02]  /*2700*/  FSEL R100, R63, -INF , P1 ;  /* 0xff8000003f647808 */ /* 0x020fe40000800000 */
[----:B------:R-:W-:Y:S01]  /*2710*/  FMNMX.FTZ R21, R98, R21, !PT ;  /* 0x0000001562157209 */ /* 0x000fe20007810000 */
[----:B------:R-:W2:Y:S01]  /*2720*/  MUFU.TANH R71, R71 ;  /* 0x0000004700477308 */ /* 0x000ea20000002400 */
[----:B------:R-:W-:Y:S02]  /*2730*/  ISETP.GT.AND P1, PT, R14, 0x51, PT ;  /* 0x000000510e00780c */ /* 0x000fe40003f24270 */
[----:B-1----:R-:W-:Y:S02]  /*2740*/  FSEL R70, R6, -INF , P2 ;  /* 0xff80000006467808 */ /* 0x002fe40001000000 */
[----:B------:R-:W-:Y:S02]  /*2750*/  FMNMX.FTZ R21, R100, R21, !PT ;  /* 0x0000001564157209 */ /* 0x000fe40007810000 */
[----:B------:R-:W-:Y:S01]  /*2760*/  ISETP.GT.AND P2, PT, R14, 0x58, PT ;  /* 0x000000580e00780c */ /* 0x000fe20003f44270 */
[----:B------:R-:W-:Y:S01]  /*2770*/  MUFU.TANH R7, R7 ;  /* 0x0000000700077308 */ /* 0x000fe20000002400 */
[----:B---3--:R-:W-:-:S02]  /*2780*/  FSEL R102, R67, -INF , P1 ;  /* 0xff80000043667808 */ /* 0x008fc40000800000 */
[----:B------:R-:W-:Y:S02]  /*2790*/  FMNMX.FTZ R21, R70, R21, !PT ;  /* 0x0000001546157209 */ /* 0x000fe40007810000 */
[----:B------:R-:W-:Y:S02]  /*27a0*/  ISETP.GT.AND P1, PT, R14, 0x59, PT ;  /* 0x000000590e00780c */ /* 0x000fe40003f24270 */
[----:B0-----:R-:W-:Y:S01]  /*27b0*/  FSEL R104, R104, -INF , P2 ;  /* 0xff80000068687808 */ /* 0x001fe20001000000 */
[----:B------:R-:W0:Y:S01]  /*27c0*/  MUFU.TANH R8, R8 ;  /* 0x0000000800087308 */ /* 0x000e220000002400 */
[----:B------:R-:W-:Y:S02]  /*27d0*/  FMNMX.FTZ R21, R102, R21, !PT ;  /* 0x0000001566157209 */ /* 0x000fe40007810000 */
[----:B--2---:R-:W-:Y:S02]  /*27e0*/  FSEL R6, R71, -INF , P1 ;  /* 0xff80000047067808 */ /* 0x004fe40000800000 */
[----:B------:R-:W-:-:S02]  /*27f0*/  FMNMX.FTZ R21, R104, R21, !PT ;  /* 0x0000001568157209 */ /* 0x000fc40007810000 */
[----:B------:R-:W-:Y:S01]  /*2800*/  ISETP.GT.AND P1, PT, R12, RZ, PT ;  /* 0x000000ff0c00720c */ /* 0x000fe20003f24270 */
[----:B------:R-:W1:Y:S01]  /*2810*/  MUFU.TANH R11, R11 ;  /* 0x0000000b000b7308 */ /* 0x000e620000002400 */
[----:B------:R-:W-:Y:S02]  /*2820*/  FMNMX.FTZ R21, R6, R21, !PT ;  /* 0x0000001506157209 */ /* 0x000fe40007810000 */
[----:B------:R-:W-:-:S03]  /*2830*/  ISETP.GT.AND P2, PT, R12, 0x1, PT ;  /* 0x000000010c00780c */ /* 0x000fc60003f44270 */
[----:B------:R-:W2:Y:S02]  /*2840*/  SHFL.BFLY PT, R14, R21, 0x2, 0x1f ;  /* 0x0c401f00150e7f89 */ /* 0x000ea400000e0000 */
[----:B------:R-:W-:Y:S01]  /*2850*/  MUFU.TANH R10, R10 ;  /* 0x0000000a000a7308 */ /* 0x000fe20000002400 */
[----:B0-----:R-:W-:Y:S02]  /*2860*/  FSEL R8, R8, -INF , P2 ;  /* 0xff80000008087808 */ /* 0x001fe40001000000 */
[----:B------:R-:W-:-:S05]  /*2870*/  ISETP.GT.AND P2, PT, R12, 0x10, PT ;  /* 0x000000100c00780c */ /* 0x000fca0003f44270 */
[----:B------:R0:W3:Y:S01]  /*2880*/  MUFU.TANH R28, R32 ;  /* 0x00000020001c7308 */ /* 0x0000e20000002400 */
[----:B-1----:R-:W-:Y:S02]  /*2890*/  FSEL R24, R11, -INF , P3 ;  /* 0xff8000000b187808 */ /* 0x002fe40001800000 */
[----:B------:R-:W-:-:S05]  /*28a0*/  ISETP.GT.AND P3, PT, R12, 0x18, PT ;  /* 0x000000180c00780c */ /* 0x000fca0003f64270 */
[----:B------:R-:W1:Y:S01]  /*28b0*/  MUFU.TANH R33, R33 ;  /* 0x0000002100217308 */ /* 0x000e620000002400 */
[----:B0-----:R-:W-:Y:S02]  /*28c0*/  FSEL R32, R25, -INF , P3 ;  /* 0xff80000019207808 */ /* 0x001fe40001800000 */
[----:B--2---:R-:W-:-:S05]  /*28d0*/  FMNMX.FTZ R14, R21, R14, !PT ;  /* 0x0000000e150e7209 */ /* 0x004fca0007810000 */
[----:B------:R-:W0:Y:S01]  /*28e0*/  MUFU.TANH R37, R37 ;  /* 0x0000002500257308 */ /* 0x000e220000002400 */
[----:B---3--:R-:W-:Y:S01]  /*28f0*/  FSEL R28, R28, -INF , P2 ;  /* 0xff8000001c1c7808 */ /* 0x008fe20001000000 */
[----:B------:R-:W2:Y:S06]  /*2900*/  SHFL.BFLY PT, R21, R14, 0x1, 0x1f ;  /* 0x0c201f000e157f89 */ /* 0x000eac00000e0000 */
[----:B------:R-:W3:Y:S08]  /*2910*/  MUFU.TANH R40, R40 ;  /* 0x0000002800287308 */ /* 0x000ef00000002400 */
[----:B------:R-:W5:Y:S08]  /*2920*/  MUFU.TANH R41, R41 ;  /* 0x0000002900297308 */ /* 0x000f700000002400 */
[----:B------:R-:W4:Y:S01]  /*2930*/  MUFU.TANH R44, R44 ;  /* 0x0000002c002c7308 */ /* 0x000f220000002400 */
[----:B--2---:R-:W-:-:S02]  /*2940*/  FMNMX.FTZ R20, R14, R21, !PT ;  /* 0x000000150e147209 */ /* 0x004fc40007810000 */
[----:B------:R-:W-:Y:S02]  /*2950*/  FSEL R14, R7, -INF , P1 ;  /* 0xff800000070e7808 */ /* 0x000fe40000800000 */
[----:B------:R-:W-:-:S03]  /*2960*/  ISETP.GT.AND P1, PT, R12, 0x9, PT ;  /* 0x000000090c00780c */ /* 0x000fc60003f24270 */
[----:B------:R-:W2:Y:S01]  /*2970*/  MUFU.TANH R42, R45 ;  /* 0x0000002d002a7308 */ /* 0x000ea20000002400 */
[----:B------:R-:W-:Y:S02]  /*2980*/  FMNMX.FTZ R7, R14, R8, !PT ;  /* 0x000000080e077209 */ /* 0x000fe40007810000 */
[----:B------:R-:W-:Y:S01]  /*2990*/  FSEL R26, R10, -INF , P1 ;  /* 0xff8000000a1a7808 */ /* 0x000fe20000800000 */
[----:B------:R-:W-:Y:S01]  /*29a0*/  FMUL.FTZ R10, R20, R9 ;  /* 0x00000009140a7220 */ /* 0x000fe20000410000 */
[----:B------:R-:W-:Y:S02]  /*29b0*/  FMNMX.FTZ R7, R24, R7, !PT ;  /* 0x0000000718077209 */ /* 0x000fe40007810000 */
[----:B------:R-:W-:Y:S01]  /*29c0*/  ISETP.GT.AND P1, PT, R12, 0x11, PT ;  /* 0x000000110c00780c */ /* 0x000fe20003f24270 */
[----:B------:R-:W2:Y:S01]  /*29d0*/  MUFU.TANH R48, R48 ;  /* 0x0000003000307308 */ /* 0x000ea20000002400 */
[----:B------:R-:W-:Y:S02]  /*29e0*/  FMNMX.FTZ R7, R26, R7, !PT ;  /* 0x000000071a077209 */ /* 0x000fe40007810000 */
[----:B-1----:R-:W-:-:S02]  /*29f0*/  FSEL R30, R33, -INF , P1 ;  /* 0xff800000211e7808 */ /* 0x002fc40000800000 */
[----:B------:R-:W-:Y:S02]  /*2a00*/  FMNMX.FTZ R7, R28, R7, !PT ;  /* 0x000000071c077209 */ /* 0x000fe40007810000 */
[----:B------:R-:W-:Y:S01]  /*2a10*/  FSETP.NEU.FTZ.AND P2, PT, R20, -INF , PT ;  /* 0xff8000001400780b */ /* 0x000fe20003f5d000 */
[----:B------:R-:W1:Y:S01]  /*2a20*/  MUFU.TANH R49, R49 ;  /* 0x0000003100317308 */ /* 0x000e620000002400 */
[----:B------:R-:W-:Y:S02]  /*2a30*/  ISETP.GT.AND P1, PT, R12, 0x19, PT ;  /* 0x000000190c00780c */ /* 0x000fe40003f24270 */
[----:B------:R-:W-:Y:S02]  /*2a40*/  FMNMX.FTZ R7, R30, R7, !PT ;  /* 0x000000071e077209 */ /* 0x000fe40007810000 */
[----:B------:R-:W-:Y:S02]  /*2a50*/  FSEL R33, R10, RZ, P2 ;  /* 0x000000ff0a217208 */ /* 0x000fe40001000000 */
[----:B------:R-:W-:Y:S01]  /*2a60*/  ISETP.GT.AND P2, PT, R12, 0x20, PT ;  /* 0x000000200c00780c */ /* 0x000fe20003f44270 */
[----:B------:R-:W1:Y:S01]  /*2a70*/  MUFU.TANH R52, R52 ;  /* 0x0000003400347308 */ /* 0x000e620000002400 */
[----:B0-----:R-:W-:Y:S01]  /*2a80*/  FSEL R34, R37, -INF , P1 ;  /* 0xff80000025227808 */ /* 0x001fe20000800000 */
[--C-:B------:R-:W-:Y:S01]  /*2a90*/  FFMA.FTZ R157, R36, R9, -R33.reuse ;  /* 0x00000009249d7223 */ /* 0x100fe20000010821 */
[----:B------:R-:W-:Y:S01]  /*2aa0*/  FMNMX.FTZ R7, R32, R7, !PT ;  /* 0x0000000720077209 */ /* 0x000fe20007810000 */
[-CC-:B------:R-:W-:Y:S01]  /*2ab0*/  FFMA.FTZ R10, R46, R9.reuse, -R33.reuse ;  /* 0x000000092e0a7223 */ /* 0x180fe20000010821 */
[----:B------:R-:W-:Y:S01]  /*2ac0*/  ISETP.GT.AND P1, PT, R12, 0x21, PT ;  /* 0x000000210c00780c */ /* 0x000fe20003f24270 */
[--C-:B------:R-:W-:Y:S01]  /*2ad0*/  FFMA.FTZ R11, R50, R9, -R33.reuse ;  /* 0x00000009320b7223 */ /* 0x100fe20000010821 */
[----:B---3--:R-:W-:Y:S01]  /*2ae0*/  FSEL R36, R40, -INF , P2 ;  /* 0xff80000028247808 */ /* 0x008fe20001000000 */
[----:B------:R-:W0:Y:S01]  /*2af0*/  MUFU.TANH R53, R53 ;  /* 0x0000003500357308 */ /* 0x000e220000002400 */
[----:B------:R-:W-:Y:S01]  /*2b00*/  FMNMX.FTZ R7, R34, R7, !PT ;  /* 0x0000000722077209 */ /* 0x000fe20007810000 */
[-CC-:B------:R-:W-:Y:S01]  /*2b10*/  FFMA.FTZ R15, R15, R9.reuse, -R33.reuse ;  /* 0x000000090f0f7223 */ /* 0x180fe20000010821 */
[----:B------:R-:W-:Y:S01]  /*2b20*/  ISETP.GT.AND P2, PT, R12, 0x28, PT ;  /* 0x000000280c00780c */ /* 0x000fe20003f44270 */
[-CC-:B------:R-:W-:Y:S01]  /*2b30*/  FFMA.FTZ R74, R74, R9.reuse, -R33.reuse ;  /* 0x000000094a4a7223 */ /* 0x180fe20000010821 */
[----:B-----5:R-:W-:Y:S01]  /*2b40*/  FSEL R38, R41, -INF , P1 ;  /* 0xff80000029267808 */ /* 0x020fe20000800000 */
[--C-:B------:R-:W-:Y:S01]  /*2b50*/  FFMA.FTZ R76, R76, R9, -R33.reuse ;  /* 0x000000094c4c7223 */ /* 0x100fe20000010821 */
[----:B------:R-:W-:Y:S01]  /*2b60*/  FMNMX.FTZ R7, R36, R7, !PT ;  /* 0x0000000724077209 */ /* 0x000fe20007810000 */
[----:B------:R-:W3:Y:S01]  /*2b70*/  MUFU.TANH R56, R56 ;  /* 0x0000003800387308 */ /* 0x000ee20000002400 */
[----:B------:R-:W-:Y:S01]  /*2b80*/  ISETP.GT.AND P1, PT, R12, 0x29, PT ;  /* 0x000000290c00780c */ /* 0x000fe20003f24270 */
[-CC-:B------:R-:W-:Y:S01]  /*2b90*/  FFMA.FTZ R78, R78, R9.reuse, -R33.reuse ;  /* 0x000000094e4e7223 */ /* 0x180fe20000010821 */
[----:B----4-:R-:W-:Y:S01]  /*2ba0*/  FSEL R40, R44, -INF , P2 ;  /* 0xff8000002c287808 */ /* 0x010fe20001000000 */
[--C-:B------:R-:W-:Y:S01]  /*2bb0*/  FFMA.FTZ R80, R80, R9, -R33.reuse ;  /* 0x0000000950507223 */ /* 0x100fe20000010821 */
[----:B------:R-:W-:Y:S01]  /*2bc0*/  FMNMX.FTZ R7, R38, R7, !PT ;  /* 0x0000000726077209 */ /* 0x000fe20007810000 */
[-CC-:B------:R-:W-:Y:S01]  /*2bd0*/  FFMA.FTZ R82, R82, R9.reuse, -R33.reuse ;  /* 0x0000000952527223 */ /* 0x180fe20000010821 */
[----:B------:R-:W-:Y:S01]  /*2be0*/  ISETP.GT.AND P2, PT, R12, 0x30, PT ;  /* 0x000000300c00780c */ /* 0x000fe20003f44270 */
[----:B------:R-:W-:Y:S01]  /*2bf0*/  MUFU.TANH R57, R57 ;  /* 0x0000003900397308 */ /* 0x000fe20000002400 */
[----:B--2---:R-:W-:Y:S01]  /*2c00*/  FSEL R42, R42, -INF , P1 ;  /* 0xff8000002a2a7808 */ /* 0x004fe20000800000 */
[--C-:B------:R-:W-:Y:S01]  /*2c10*/  FFMA.FTZ R84, R84, R9, -R33.reuse ;  /* 0x0000000954547223 */ /* 0x100fe20000010821 */
[----:B------:R-:W-:Y:S01]  /*2c20*/  FMNMX.FTZ R7, R40, R7, !PT ;  /* 0x0000000728077209 */ /* 0x000fe20007810000 */
[-CC-:B------:R-:W-:Y:S01]  /*2c30*/  FFMA.FTZ R86, R86, R9.reuse, -R33.reuse ;  /* 0x0000000956567223 */ /* 0x180fe20000010821 */
[----:B------:R-:W-:Y:S01]  /*2c40*/  ISETP.GT.AND P1, PT, R12, 0x31, PT ;  /* 0x000000310c00780c */ /* 0x000fe20003f24270 */
[--C-:B------:R-:W-:Y:S01]  /*2c50*/  FFMA.FTZ R88, R88, R9, -R33.reuse ;  /* 0x0000000958587223 */ /* 0x100fe20000010821 */
[----:B------:R-:W-:Y:S01]  /*2c60*/  FSEL R44, R48, -INF , P2 ;  /* 0xff800000302c7808 */ /* 0x000fe20001000000 */
[----:B------:R-:W2:Y:S01]  /*2c70*/  MUFU.TANH R60, R60 ;  /* 0x0000003c003c7308 */ /* 0x000ea20000002400 */
[----:B------:R-:W-:Y:S01]  /*2c80*/  FMNMX.FTZ R7, R42, R7, !PT ;  /* 0x000000072a077209 */ /* 0x000fe20007810000 */
[-CC-:B------:R-:W-:Y:S01]  /*2c90*/  FFMA.FTZ R90, R90, R9.reuse, -R33.reuse ;  /* 0x000000095a5a7223 */ /* 0x180fe20000010821 */
[----:B------:R-:W-:Y:S01]  /*2ca0*/  ISETP.GT.AND P2, PT, R12, 0x38, PT ;  /* 0x000000380c00780c */ /* 0x000fe20003f44270 */
[-CC-:B------:R-:W-:Y:S01]  /*2cb0*/  FFMA.FTZ R92, R92, R9.reuse, -R33.reuse ;  /* 0x000000095c5c7223 */ /* 0x180fe20000010821 */
[----:B-1----:R-:W-:Y:S01]  /*2cc0*/  FSEL R46, R49, -INF , P1 ;  /* 0xff800000312e7808 */ /* 0x002fe20000800000 */
[--C-:B------:R-:W-:Y:S01]  /*2cd0*/  FFMA.FTZ R94, R94, R9, -R33.reuse ;  /* 0x000000095e5e7223 */ /* 0x100fe20000010821 */
[----:B------:R-:W-:Y:S01]  /*2ce0*/  FMNMX.FTZ R7, R44, R7, !PT ;  /* 0x000000072c077209 */ /* 0x000fe20007810000 */
[----:B------:R-:W1:Y:S01]  /*2cf0*/  MUFU.TANH R58, R61 ;  /* 0x0000003d003a7308 */ /* 0x000e620000002400 */
[----:B------:R-:W-:Y:S01]  /*2d00*/  ISETP.GT.AND P1, PT, R12, 0x39, PT ;  /* 0x000000390c00780c */ /* 0x000fe20003f24270 */
[-CC-:B------:R-:W-:Y:S01]  /*2d10*/  FFMA.FTZ R66, R66, R9.reuse, -R33.reuse ;  /* 0x0000000942427223 */ /* 0x180fe20000010821 */
[----:B------:R-:W-:Y:S01]  /*2d20*/  FSEL R48, R52, -INF , P2 ;  /* 0xff80000034307808 */ /* 0x000fe20001000000 */
[--C-:B------:R-:W-:Y:S01]  /*2d30*/  FFMA.FTZ R96, R96, R9, -R33.reuse ;  /* 0x0000000960607223 */ /* 0x100fe20000010821 */
[----:B------:R-:W-:Y:S01]  /*2d40*/  FMNMX.FTZ R7, R46, R7, !PT ;  /* 0x000000072e077209 */ /* 0x000fe20007810000 */
[-CC-:B------:R-:W-:Y:S01]  /*2d50*/  FFMA.FTZ R98, R98, R9.reuse, -R33.reuse ;  /* 0x0000000962627223 */ /* 0x180fe20000010821 */
[----:B------:R-:W-:Y:S01]  /*2d60*/  ISETP.GT.AND P2, PT, R12, 0x40, PT ;  /* 0x000000400c00780c */ /* 0x000fe20003f44270 */
[----:B------:R-:W4:Y:S01]  /*2d70*/  MUFU.TANH R64, R64 ;  /* 0x0000004000407308 */ /* 0x000f220000002400 */
[----:B0-----:R-:W-:Y:S01]  /*2d80*/  FSEL R50, R53, -INF , P1 ;  /* 0xff80000035327808 */ /* 0x001fe20000800000 */
[--C-:B------:R-:W-:Y:S01]  /*2d90*/  FFMA.FTZ R100, R100, R9, -R33.reuse ;  /* 0x0000000964647223 */ /* 0x100fe20000010821 */
[----:B------:R-:W-:Y:S01]  /*2da0*/  FMNMX.FTZ R7, R48, R7, !PT ;  /* 0x0000000730077209 */ /* 0x000fe20007810000 */
[-CC-:B------:R-:W-:Y:S01]  /*2db0*/  FFMA.FTZ R70, R70, R9.reuse, -R33.reuse ;  /* 0x0000000946467223 */ /* 0x180fe20000010821 */
[----:B------:R-:W-:Y:S01]  /*2dc0*/  ISETP.GT.AND P1, PT, R12, 0x41, PT ;  /* 0x000000410c00780c */ /* 0x000fe20003f24270 */
[--C-:B------:R-:W-:Y:S01]  /*2dd0*/  FFMA.FTZ R102, R102, R9, -R33.reuse ;  /* 0x0000000966667223 */ /* 0x100fe20000010821 */
[----:B---3--:R-:W-:Y:S01]  /*2de0*/  FSEL R52, R56, -INF , P2 ;  /* 0xff80000038347808 */ /* 0x008fe20001000000 */
[----:B------:R0:W-:Y:S01]  /*2df0*/  MUFU.EX2 R159, R10 ;  /* 0x0000000a009f7308 */ /* 0x0001e20000000800 */
[----:B------:R-:W-:Y:S01]  /*2e00*/  FMNMX.FTZ R7, R50, R7, !PT ;  /* 0x0000000732077209 */ /* 0x000fe20007810000 */
[-CC-:B------:R-:W-:Y:S01]  /*2e10*/  FFMA.FTZ R104, R104, R9.reuse, -R33.reuse ;  /* 0x0000000968687223 */ /* 0x180fe20000010821 */
[----:B------:R-:W-:Y:S01]  /*2e20*/  ISETP.GT.AND P2, PT, R12, 0x48, PT ;  /* 0x000000480c00780c */ /* 0x000fe20003f44270 */
[----:B------:R-:W-:Y:S01]  /*2e30*/  FFMA.FTZ R6, R6, R9, -R33 ;  /* 0x0000000906067223 */ /* 0x000fe20000010821 */
[----:B------:R-:W-:-:S02]  /*2e40*/  FMNMX.FTZ R7, R52, R7, !PT ;  /* 0x0000000734077209 */ /* 0x000fc40007810000 */
[----:B--2---:R-:W-:Y:S01]  /*2e50*/  FSEL R56, R60, -INF , P2 ;  /* 0xff8000003c387808 */ /* 0x004fe20001000000 */
[----:B------:R-:W2:Y:S01]  /*2e60*/  MUFU.TANH R62, R65 ;  /* 0x00000041003e7308 */ /* 0x000ea20000002400 */
[----:B0-----:R-:W-:Y:S01]  /*2e70*/  FFMA.FTZ R10, R54, R9, -R33 ;  /* 0x00000009360a7223 */ /* 0x001fe20000010821 */
[----:B------:R-:W-:Y:S02]  /*2e80*/  FSEL R54, R57, -INF , P1 ;  /* 0xff80000039367808 */ /* 0x000fe40000800000 */
[----:B------:R-:W-:Y:S02]  /*2e90*/  ISETP.GT.AND P1, PT, R12, 0x49, PT ;  /* 0x000000490c00780c */ /* 0x000fe40003f24270 */
[----:B------:R-:W-:Y:S02]  /*2ea0*/  FMNMX.FTZ R7, R54, R7, !PT ;  /* 0x0000000736077209 */ /* 0x000fe40007810000 */
[----:B------:R-:W0:Y:S01]  /*2eb0*/  MUFU.TANH R13, R68 ;  /* 0x00000044000d7308 */ /* 0x000e220000002400 */
[----:B------:R-:W-:-:S02]  /*2ec0*/  ISETP.GT.AND P2, PT, R12, 0x50, PT ;  /* 0x000000500c00780c */ /* 0x000fc40003f44270 */
[----:B-1----:R-:W-:Y:S02]  /*2ed0*/  FSEL R58, R58, -INF , P1 ;  /* 0xff8000003a3a7808 */ /* 0x002fe40000800000 */
[----:B------:R-:W-:Y:S02]  /*2ee0*/  FMNMX.FTZ R7, R56, R7, !PT ;  /* 0x0000000738077209 */ /* 0x000fe40007810000 */
[----:B------:R-:W-:Y:S01]  /*2ef0*/  ISETP.GT.AND P1, PT, R12, 0x51, PT ;  /* 0x000000510c00780c */ /* 0x000fe20003f24270 */
[----:B------:R-:W1:Y:S01]  /*2f00*/  MUFU.TANH R69, R69 ;  /* 0x0000004500457308 */ /* 0x000e620000002400 */
[----:B----4-:R-:W-:Y:S02]  /*2f10*/  FSEL R60, R64, -INF , P2 ;  /* 0xff800000403c7808 */ /* 0x010fe40001000000 */
[----:B------:R-:W-:Y:S02]  /*2f20*/  FMNMX.FTZ R7, R58, R7, !PT ;  /* 0x000000073a077209 */ /* 0x000fe40007810000 */
[----:B------:R-:W-:-:S02]  /*2f30*/  ISETP.GT.AND P2, PT, R12, 0x58, PT ;  /* 0x000000580c00780c */ /* 0x000fc40003f44270 */
[----:B--2---:R-:W-:Y:S01]  /*2f40*/  FSEL R62, R62, -INF , P1 ;  /* 0xff8000003e3e7808 */ /* 0x004fe20000800000 */
[----:B------:R2:W-:Y:S01]  /*2f50*/  MUFU.EX2 R153, R10 ;  /* 0x0000000a00997308 */ /* 0x0005e20000000800 */
[----:B------:R-:W-:Y:S02]  /*2f60*/  FMNMX.FTZ R7, R60, R7, !PT ;  /* 0x000000073c077209 */ /* 0x000fe40007810000 */
[----:B------:R-:W-:Y:S02]  /*2f70*/  ISETP.GT.AND P1, PT, R12, 0x59, PT ;  /* 0x000000590c00780c */ /* 0x000fe40003f24270 */
[----:B0-----:R-:W-:Y:S02]  /*2f80*/  FSEL R12, R13, -INF , P2 ;  /* 0xff8000000d0c7808 */ /* 0x001fe40001000000 */
[----:B------:R-:W-:Y:S01]  /*2f90*/  FMNMX.FTZ R7, R62, R7, !PT ;  /* 0x000000073e077209 */ /* 0x000fe20007810000 */
[----:B------:R-:W-:Y:S01]  /*2fa0*/  MUFU.EX2 R106, R11 ;  /* 0x0000000b006a7308 */ /* 0x000fe20000000800 */
[----:B-1----:R-:W-:-:S02]  /*2fb0*/  FSEL R64, R69, -INF , P1 ;  /* 0xff80000045407808 */ /* 0x002fc40000800000 */
[----:B------:R-:W-:-:S04]  /*2fc0*/  FMNMX.FTZ R7, R12, R7, !PT ;  /* 0x000000070c077209 */ /* 0x000fc80007810000 */
[----:B------:R-:W-:Y:S01]  /*2fd0*/  FMNMX.FTZ R7, R64, R7, !PT ;  /* 0x0000000740077209 */ /* 0x000fe20007810000 */
[----:B------:R-:W-:Y:S04]  /*2fe0*/  MUFU.EX2 R157, R157 ;  /* 0x0000009d009d7308 */ /* 0x000fe80000000800 */
[----:B--2---:R-:W0:Y:S04]  /*2ff0*/  SHFL.BFLY PT, R10, R7, 0x2, 0x1f ;  /* 0x0c401f00070a7f89 */ /* 0x004e2800000e0000 */
[----:B------:R-:W1:Y:S08]  /*3000*/  MUFU.EX2 R68, R15 ;  /* 0x0000000f00447308 */ /* 0x000e700000000800 */
[----:B------:R-:W-:Y:S08]  /*3010*/  MUFU.EX2 R74, R74 ;  /* 0x0000004a004a7308 */ /* 0x000ff00000000800 */
[----:B------:R-:W-:Y:S01]  /*3020*/  MUFU.EX2 R76, R76 ;  /* 0x0000004c004c7308 */ /* 0x000fe20000000800 */
[----:B-1----:R-:W-:Y:S01]  /*3030*/  FADD.FTZ R0, R157, R68 ;  /* 0x000000449d007221 */ /* 0x002fe20000010000 */
[----:B------:R-:W-:-:S02]  /*3040*/  F2FP.F16.F32.PACK_AB R157, R68, R157 ;  /* 0x0000009d449d723e */ /* 0x000fc400000000ff */
[----:B------:R-:W-:Y:S02]  /*3050*/  CS2R R68, SRZ ;  /* 0x0000000000447805 */ /* 0x000fe4000001ff00 */
[----:B0-----:R-:W-:Y:S02]  /*3060*/  FMNMX.FTZ R11, R7, R10, !PT ;  /* 0x0000000a070b7209 */ /* 0x001fe40007810000 */
[----:B------:R0:W-:Y:S03]  /*3070*/  MUFU.EX2 R155, R78 ;  /* 0x0000004e009b7308 */ /* 0x0001e60000000800 */
[----:B------:R-:W1:Y:S05]  /*3080*/  SHFL.BFLY PT, R10, R11, 0x1, 0x1f ;  /* 0x0c201f000b0a7f89 */ /* 0x000e6a00000e0000 */
[----:B------:R-:W-:Y:S01]  /*3090*/  MUFU.EX2 R80, R80 ;  /* 0x0000005000507308 */ /* 0x000fe20000000800 */
[----:B0-----:R-:W-:-:S07]  /*30a0*/  CS2R R78, SRZ ;  /* 0x00000000004e7805 */ /* 0x001fce000001ff00 */
[----:B------:R0:W-:Y:S08]  /*30b0*/  MUFU.EX2 R149, R82 ;  /* 0x0000005200957308 */ /* 0x0001f00000000800 */
[----:B------:R-:W-:Y:S01]  /*30c0*/  MUFU.EX2 R84, R84 ;  /* 0x0000005400547308 */ /* 0x000fe20000000800 */
[----:B-1----:R-:W-:Y:S02]  /*30d0*/  FMNMX.FTZ R10, R11, R10, !PT ;  /* 0x0000000a0b0a7209 */ /* 0x002fe40007810000 */
[----:B0-----:R-:W-:-:S02]  /*30e0*/  CS2R R82, SRZ ;  /* 0x0000000000527805 */ /* 0x001fc4000001ff00 */
[C---:B------:R-:W-:Y:S01]  /*30f0*/  FSETP.NEU.FTZ.AND P1, PT, R10.reuse, -INF , PT ;  /* 0xff8000000a00780b */ /* 0x040fe20003f3d000 */
[----:B------:R-:W-:Y:S02]  /*3100*/  FMUL.FTZ R7, R10, R9 ;  /* 0x000000090a077220 */ /* 0x000fe40000410000 */
[----:B------:R-:W-:Y:S03]  /*3110*/  MUFU.EX2 R151, R86 ;  /* 0x0000005600977308 */ /* 0x000fe60000000800 */
[----:B------:R-:W-:-:S05]  /*3120*/  FSEL R7, R7, RZ, P1 ;  /* 0x000000ff07077208 */ /* 0x000fca0000800000 */
[-CC-:B------:R-:W-:Y:S01]  /*3130*/  FFMA.FTZ R14, R14, R9.reuse, -R7.reuse ;  /* 0x000000090e0e7223 */ /* 0x180fe20000010807 */
[-CC-:B------:R-:W-:Y:S01]  /*3140*/  FFMA.FTZ R8, R8, R9.reuse, -R7.reuse ;  /* 0x0000000908087223 */ /* 0x180fe20000010807 */
[-CC-:B------:R-:W-:Y:S01]  /*3150*/  FFMA.FTZ R24, R24, R9.reuse, -R7.reuse ;  /* 0x0000000918187223 */ /* 0x180fe20000010807 */
[-CC-:B------:R-:W-:Y:S01]  /*3160*/  FFMA.FTZ R26, R26, R9.reuse, -R7.reuse ;  /* 0x000000091a1a7223 */ /* 0x180fe20000010807 */
[-CC-:B------:R-:W-:Y:S01]  /*3170*/  FFMA.FTZ R28, R28, R9.reuse, -R7.reuse ;  /* 0x000000091c1c7223 */ /* 0x180fe20000010807 */
[----:B------:R0:W-:Y:S01]  /*3180*/  MUFU.EX2 R11, R8 ;  /* 0x00000008000b7308 */ /* 0x0001e20000000800 */
        /* <DEDUP_REMOVED lines=8> */
[----:B0-----:R-:W-:-:S02]  /*3210*/  IMAD.MOV.U32 R8, RZ, RZ, R16 ;  /* 0x000000ffff087224 */ /* 0x001fc400078e0010 */
        /* <DEDUP_REMOVED lines=12> */
[----:B------:R-:W-:Y:S01]  /*32e0*/  FFMA.FTZ R64, R64, R9, -R7 ;  /* 0x0000000940407223 */ /* 0x000fe20000010807 */
[----:B------:R-:W-:Y:S01]  /*32f0*/  CS2R R86, SRZ ;  /* 0x0000000000567805 */ /* 0x000fe2000001ff00 */
[----:B------:R0:W2:Y:S01]  /*3300*/  MUFU.EX2 R13, R26 ;  /* 0x0000001a000d7308 */ /* 0x0000a20000000800 */
[----:B-1----:R-:W-:-:S07]  /*3310*/  F2FP.F16.F32.PACK_AB R156, R11, R14 ;  /* 0x0000000e0b9c723e */ /* 0x002fce00000000ff */
[----:B------:R-:W1:Y:S01]  /*3320*/  MUFU.EX2 R28, R28 ;  /* 0x0000001c001c7308 */ /* 0x000e620000000800 */
[----:B0-----:R-:W-:-:S05]  /*3330*/  @P4 IMAD.HI.U32 R26, R16, R31, RZ ;  /* 0x0000001f101a4227 */ /* 0x001fca00078e00ff */
[----:B------:R-:W-:Y:S01]  /*3340*/  @P4 SHF.R.U32.HI R8, RZ, R35, R26 ;  /* 0x00000023ff084219 */ /* 0x000fe2000001161a */
[----:B------:R-:W-:Y:S01]  /*3350*/  FADD.FTZ R35, R14, R11 ;  /* 0x0000000b0e237221 */ /* 0x000fe20000010000 */
[----:B------:R-:W0:Y:S01]  /*3360*/  MUFU.EX2 R15, R30 ;  /* 0x0000001e000f7308 */ /* 0x000e220000000800 */
[----:B--2---:R-:W-:Y:S01]  /*3370*/  F2FP.F16.F32.PACK_AB R158, R13, R24 ;  /* 0x000000180d9e723e */ /* 0x004fe200000000ff */
[----:B------:R-:W-:Y:S01]  /*3380*/  VIADD R14, R72, 0xfffffffe ;  /* 0xfffffffe480e7836 */ /* 0x000fe20000000000 */
[----:B------:R-:W-:Y:S02]  /*3390*/  IADD3 R8, R8, R171, -R170 ;  /* 0x000000ab08087210 */ /* 0x000fe40007ffe8aa */
[----:B------:R-:W-:-:S03]  /*33a0*/  CS2R R72, SRZ ;  /* 0x0000000000487805 */ /* 0x000fc6000001ff00 */
[----:B------:R-:W2:Y:S01]  /*33b0*/  MUFU.EX2 R32, R32 ;  /* 0x0000002000207308 */ /* 0x000ea20000000800 */
[----:B------:R-:W-:-:S04]  /*33c0*/  IMAD.HI R26, R8, 0x2aaaaaab, RZ ;  /* 0x2aaaaaab081a7827 */ /* 0x000fc800078e02ff */
[----:B------:R-:W-:Y:S01]  /*33d0*/  FADD.FTZ R8, R24, R35 ;  /* 0x0000002318087221 */ /* 0x000fe20000010000 */
[----:B------:R-:W-:Y:S01]  /*33e0*/  FADD.FTZ R35, R159, R0 ;  /* 0x000000009f237221 */ /* 0x000fe20000010000 */
[C---:B------:R-:W-:Y:S02]  /*33f0*/  F2FP.F16.F32.PACK_AB R159, R106.reuse, R159 ;  /* 0x0000009f6a9f723e */ /* 0x040fe400000000ff */
[----:B------:R-:W-:Y:S01]  /*3400*/  FADD.FTZ R33, R13, R8 ;  /* 0x000000080d217221 */ /* 0x000fe20000010000 */
[----:B------:R-:W-:Y:S01]  /*3410*/  FADD.FTZ R0, R106, R35 ;  /* 0x000000236a007221 */ /* 0x000fe20000010000 */
[----:B------:R-:W3:Y:S01]  /*3420*/  MUFU.EX2 R21, R34 ;  /* 0x0000002200157308 */ /* 0x000ee20000000800 */
[----:B------:R-:W-:Y:S01]  /*3430*/  SHF.R.U32.HI R39, RZ, 0x1f, R26 ;  /* 0x0000001fff277819 */ /* 0x000fe2000001161a */
[----:B-1----:R-:W-:Y:S01]  /*3440*/  FADD.FTZ R8, R28, R33 ;  /* 0x000000211c087221 */ /* 0x002fe20000010000 */
[----:B------:R-:W-:Y:S01]  /*3450*/  FADD.FTZ R35, R153, R0 ;  /* 0x0000000099237221 */ /* 0x000fe20000010000 */
[----:B0-----:R-:W-:-:S02]  /*3460*/  F2FP.F16.F32.PACK_AB R152, R15, R28 ;  /* 0x0000001c0f98723e */ /* 0x001fc400000000ff */
[----:B------:R-:W-:Y:S01]  /*3470*/  FADD.FTZ R37, R15, R8 ;  /* 0x000000080f257221 */ /* 0x000fe20000010000 */
[----:B------:R-:W-:Y:S01]  /*3480*/  FADD.FTZ R35, R74, R35 ;  /* 0x000000234a237221 */ /* 0x000fe20000010000 */
[----:B------:R-:W0:Y:S01]  /*3490*/  MUFU.EX2 R36, R36 ;  /* 0x0000002400247308 */ /* 0x000e220000000800 */
[----:B------:R-:W-:Y:S01]  /*34a0*/  LEA.HI.SX32 R26, R26, R39, 0x1c ;  /* 0x000000271a1a7211 */ /* 0x000fe200078fe2ff */
[----:B--2---:R-:W-:Y:S01]  /*34b0*/  FADD.FTZ R0, R32, R37 ;  /* 0x0000002520007221 */ /* 0x004fe20000010000 */
[----:B------:R-:W-:Y:S01]  /*34c0*/  FADD.FTZ R8, R76, R35 ;  /* 0x000000234c087221 */ /* 0x000fe20000010000 */
[----:B------:R-:W-:Y:S02]  /*34d0*/  F2FP.F16.F32.PACK_AB R153, R74, R153 ;  /* 0x000000994a99723e */ /* 0x000fe400000000ff */
[----:B------:R-:W-:Y:S01]  /*34e0*/  CS2R R74, SRZ ;  /* 0x00000000004a7805 */ /* 0x000fe2000001ff00 */
[----:B------:R-:W-:Y:S01]  /*34f0*/  FADD.FTZ R37, R155, R8 ;  /* 0x000000089b257221 */ /* 0x000fe20000010000 */
[----:B------:R-:W1:Y:S01]  /*3500*/  MUFU.EX2 R25, R38 ;  /* 0x0000002600197308 */ /* 0x000e620000000800 */
[----:B---3--:R-:W-:Y:S01]  /*3510*/  FADD.FTZ R35, R21, R0 ;  /* 0x0000000015237221 */ /* 0x008fe20000010000 */
[----:B------:R-:W-:Y:S01]  /*3520*/  F2FP.F16.F32.PACK_AB R155, R155, R76 ;  /* 0x0000004c9b9b723e */ /* 0x000fe200000000ff */
[----:B------:R-:W-:Y:S01]  /*3530*/  FADD.FTZ R8, R80, R37 ;  /* 0x0000002550087221 */ /* 0x000fe20000010000 */
[----:B------:R-:W-:-:S02]  /*3540*/  F2FP.F16.F32.PACK_AB R154, R21, R32 ;  /* 0x00000020159a723e */ /* 0x000fc400000000ff */
[----:B------:R-:W-:Y:S01]  /*3550*/  CS2R R76, SRZ ;  /* 0x00000000004c7805 */ /* 0x000fe2000001ff00 */
[C---:B------:R-:W-:Y:S01]  /*3560*/  FADD.FTZ R37, R149.reuse, R8 ;  /* 0x0000000895257221 */ /* 0x040fe20000010000 */
[----:B------:R-:W2:Y:S01]  /*3570*/  MUFU.EX2 R40, R40 ;  /* 0x0000002800287308 */ /* 0x000ea20000000800 */
[----:B0-----:R-:W-:Y:S01]  /*3580*/  FADD.FTZ R0, R36, R35 ;  /* 0x0000002324007221 */ /* 0x001fe20000010000 */
[----:B------:R-:W-:Y:S01]  /*3590*/  F2FP.F16.F32.PACK_AB R149, R149, R80 ;  /* 0x000000509595723e */ /* 0x000fe200000000ff */
[----:B------:R-:W-:Y:S01]  /*35a0*/  FADD.FTZ R8, R84, R37 ;  /* 0x0000002554087221 */ /* 0x000fe20000010000 */
[----:B------:R-:W-:-:S03]  /*35b0*/  CS2R R80, SRZ ;  /* 0x0000000000507805 */ /* 0x000fc6000001ff00 */
[----:B------:R-:W-:Y:S01]  /*35c0*/  FADD.FTZ R37, R151, R8 ;  /* 0x0000000897257221 */ /* 0x000fe20000010000 */
[----:B------:R0:W3:Y:S01]  /*35d0*/  MUFU.EX2 R27, R42 ;  /* 0x0000002a001b7308 */ /* 0x0000e20000000800 */
[----:B-1----:R-:W-:Y:S01]  /*35e0*/  FADD.FTZ R35, R25, R0 ;  /* 0x0000000019237221 */ /* 0x002fe20000010000 */
[----:B------:R-:W-:Y:S02]  /*35f0*/  F2FP.F16.F32.PACK_AB R151, R151, R84 ;  /* 0x000000549797723e */ /* 0x000fe400000000ff */
[----:B------:R-:W-:Y:S02]  /*3600*/  CS2R R84, SRZ ;  /* 0x0000000000547805 */ /* 0x000fe4000001ff00 */
[----:B------:R-:W-:Y:S02]  /*3610*/  F2FP.F16.F32.PACK_AB R148, R25, R36 ;  /* 0x000000241994723e */ /* 0x000fe400000000ff */
[----:B------:R-:W-:Y:S01]  /*3620*/  CS2R R24, SRZ ;  /* 0x0000000000187805 */ /* 0x000fe2000001ff00 */
[----:B------:R-:W1:Y:S01]  /*3630*/  MUFU.EX2 R44, R44 ;  /* 0x0000002c002c7308 */ /* 0x000e620000000800 */
[----:B--2---:R-:W-:Y:S01]  /*3640*/  FADD.FTZ R0, R40, R35 ;  /* 0x0000002328007221 */ /* 0x004fe20000010000 */
[----:B0-----:R-:W-:-:S06]  /*3650*/  CS2R R42, SRZ ;  /* 0x00000000002a7805 */ /* 0x001fcc000001ff00 */
[----:B------:R-:W0:Y:S01]  /*3660*/  MUFU.EX2 R88, R88 ;  /* 0x0000005800587308 */ /* 0x000e220000000800 */
[C---:B---3--:R-:W-:Y:S01]  /*3670*/  FADD.FTZ R35, R27.reuse, R0 ;  /* 0x000000001b237221 */ /* 0x048fe20000010000 */
[----:B------:R-:W-:Y:S02]  /*3680*/  F2FP.F16.F32.PACK_AB R150, R27, R40 ;  /* 0x000000281b96723e */ /* 0x000fe400000000ff */
[----:B------:R-:W-:-:S04]  /*3690*/  CS2R R40, SRZ ;  /* 0x0000000000287805 */ /* 0x000fc8000001ff00 */
[----:B------:R2:W3:Y:S01]  /*36a0*/  MUFU.EX2 R29, R46 ;  /* 0x0000002e001d7308 */ /* 0x0004e20000000800 */
[----:B-1----:R-:W-:-:S07]  /*36b0*/  FADD.FTZ R0, R44, R35 ;  /* 0x000000232c007221 */ /* 0x002fce0000010000 */
[----:B------:R-:W1:Y:S01]  /*36c0*/  MUFU.EX2 R145, R90 ;  /* 0x0000005a00917308 */ /* 0x000e620000000800 */
[----:B0-----:R-:W-:Y:S01]  /*36d0*/  FADD.FTZ R8, R88, R37 ;  /* 0x0000002558087221 */ /* 0x001fe20000010000 */
[----:B--2---:R-:W-:-:S06]  /*36e0*/  CS2R R46, SRZ ;  /* 0x00000000002e7805 */ /* 0x004fcc000001ff00 */
[----:B------:R-:W0:Y:S01]  /*36f0*/  MUFU.EX2 R48, R48 ;  /* 0x0000003000307308 */ /* 0x000e220000000800 */
[C---:B---3--:R-:W-:Y:S01]  /*3700*/  FADD.FTZ R37, R29.reuse, R0 ;  /* 0x000000001d257221 */ /* 0x048fe20000010000 */
[----:B------:R-:W-:Y:S02]  /*3710*/  F2FP.F16.F32.PACK_AB R144, R29, R44 ;  /* 0x0000002c1d90723e */ /* 0x000fe400000000ff */
[----:B------:R-:W-:Y:S02]  /*3720*/  CS2R R44, SRZ ;  /* 0x00000000002c7805 */ /* 0x000fe4000001ff00 */
[----:B------:R-:W-:Y:S02]  /*3730*/  CS2R R28, SRZ ;  /* 0x00000000001c7805 */ /* 0x000fe4000001ff00 */
[----:B------:R-:W2:Y:S01]  /*3740*/  MUFU.EX2 R92, R92 ;  /* 0x0000005c005c7308 */ /* 0x000ea20000000800 */
[C---:B-1----:R-:W-:Y:S01]  /*3750*/  FADD.FTZ R39, R145.reuse, R8 ;  /* 0x0000000891277221 */ /* 0x042fe20000010000 */
[----:B------:R-:W-:-:S06]  /*3760*/  F2FP.F16.F32.PACK_AB R145, R145, R88 ;  /* 0x000000589191723e */ /* 0x000fcc00000000ff */
[----:B------:R1:W3:Y:S01]  /*3770*/  MUFU.EX2 R31, R50 ;  /* 0x00000032001f7308 */ /* 0x0002e20000000800 */
[----:B0-----:R-:W-:Y:S01]  /*3780*/  FADD.FTZ R0, R48, R37 ;  /* 0x0000002530007221 */ /* 0x001fe20000010000 */
[----:B------:R-:W-:-:S06]  /*3790*/  CS2R R36, SRZ ;  /* 0x0000000000247805 */ /* 0x000fcc000001ff00 */
[----:B------:R-:W0:Y:S01]  /*37a0*/  MUFU.EX2 R147, R94 ;  /* 0x0000005e00937308 */ /* 0x000e220000000800 */
[----:B--2---:R-:W-:Y:S01]  /*37b0*/  FADD.FTZ R8, R92, R39 ;  /* 0x000000275c087221 */ /* 0x004fe20000010000 */
[----:B-1----:R-:W-:Y:S02]  /*37c0*/  CS2R R50, SRZ ;  /* 0x0000000000327805 */ /* 0x002fe4000001ff00 */
[----:B------:R-:W-:-:S04]  /*37d0*/  CS2R R38, SRZ ;  /* 0x0000000000267805 */ /* 0x000fc8000001ff00 */
[----:B------:R-:W1:Y:S01]  /*37e0*/  MUFU.EX2 R52, R52 ;  /* 0x0000003400347308 */ /* 0x000e620000000800 */
[C---:B---3--:R-:W-:Y:S01]  /*37f0*/  FADD.FTZ R11, R31.reuse, R0 ;  /* 0x000000001f0b7221 */ /* 0x048fe20000010000 */
[----:B------:R-:W-:Y:S02]  /*3800*/  F2FP.F16.F32.PACK_AB R146, R31, R48 ;  /* 0x000000301f92723e */ /* 0x000fe400000000ff */
[----:B------:R-:W-:Y:S02]  /*3810*/  CS2R R48, SRZ ;  /* 0x0000000000307805 */ /* 0x000fe4000001ff00 */
[----:B------:R-:W-:Y:S02]  /*3820*/  CS2R R30, SRZ ;  /* 0x00000000001e7805 */ /* 0x000fe4000001ff00 */
[----:B------:R-:W2:Y:S01]  /*3830*/  MUFU.EX2 R66, R66 ;  /* 0x0000004200427308 */ /* 0x000ea20000000800 */
[C---:B0-----:R-:W-:Y:S01]  /*3840*/  FADD.FTZ R13, R147.reuse, R8 ;  /* 0x00000008930d7221 */ /* 0x041fe20000010000 */
[----:B------:R-:W-:-:S06]  /*3850*/  F2FP.F16.F32.PACK_AB R147, R147, R92 ;  /* 0x0000005c9393723e */ /* 0x000fcc00000000ff */
[----:B------:R0:W3:Y:S01]  /*3860*/  MUFU.EX2 R33, R54 ;  /* 0x0000003600217308 */ /* 0x0000e20000000800 */
[----:B-1----:R-:W-:-:S07]  /*3870*/  FADD.FTZ R0, R52, R11 ;  /* 0x0000000b34007221 */ /* 0x002fce0000010000 */
[----:B------:R-:W1:Y:S01]  /*3880*/  MUFU.EX2 R56, R56 ;  /* 0x0000003800387308 */ /* 0x000e620000000800 */
[----:B--2---:R-:W-:Y:S01]  /*3890*/  FADD.FTZ R8, R66, R13 ;  /* 0x0000000d42087221 */ /* 0x004fe20000010000 */
[----:B0-----:R-:W-:-:S06]  /*38a0*/  CS2R R54, SRZ ;  /* 0x0000000000367805 */ /* 0x001fcc000001ff00 */
[----:B------:R0:W2:Y:S01]  /*38b0*/  MUFU.EX2 R7, R58 ;  /* 0x0000003a00077308 */ /* 0x0000a20000000800 */
[C---:B---3--:R-:W-:Y:S01]  /*38c0*/  FADD.FTZ R13, R33.reuse, R0 ;  /* 0x00000000210d7221 */ /* 0x048fe20000010000 */
[----:B------:R-:W-:Y:S02]  /*38d0*/  F2FP.F16.F32.PACK_AB R140, R33, R52 ;  /* 0x00000034218c723e */ /* 0x000fe400000000ff */
[----:B------:R-:W-:Y:S02]  /*38e0*/  CS2R R52, SRZ ;  /* 0x0000000000347805 */ /* 0x000fe4000001ff00 */
[----:B------:R-:W-:Y:S02]  /*38f0*/  CS2R R32, SRZ ;  /* 0x0000000000207805 */ /* 0x000fe4000001ff00 */
[----:B------:R-:W3:Y:S01]  /*3900*/  MUFU.EX2 R60, R60 ;  /* 0x0000003c003c7308 */ /* 0x000ee20000000800 */
[----:B-1----:R-:W-:Y:S01]  /*3910*/  FADD.FTZ R0, R56, R13 ;  /* 0x0000000d38007221 */ /* 0x002fe20000010000 */
[----:B0-----:R-:W-:-:S06]  /*3920*/  CS2R R58, SRZ ;  /* 0x00000000003a7805 */ /* 0x001fcc000001ff00 */
[----:B------:R-:W0:Y:S01]  /*3930*/  MUFU.EX2 R141, R96 ;  /* 0x00000060008d7308 */ /* 0x000e220000000800 */
[C---:B--2---:R-:W-:Y:S01]  /*3940*/  FADD.FTZ R13, R7.reuse, R0 ;  /* 0x00000000070d7221 */ /* 0x044fe20000010000 */
[----:B------:R-:W-:Y:S02]  /*3950*/  F2FP.F16.F32.PACK_AB R142, R7, R56 ;  /* 0x00000038078e723e */ /* 0x000fe400000000ff */
[----:B------:R-:W-:-:S04]  /*3960*/  CS2R R56, SRZ ;  /* 0x0000000000387805 */ /* 0x000fc8000001ff00 */
[----:B------:R1:W2:Y:S01]  /*3970*/  MUFU.EX2 R35, R62 ;  /* 0x0000003e00237308 */ /* 0x0002a20000000800 */
[----:B---3--:R-:W-:-:S07]  /*3980*/  FADD.FTZ R0, R60, R13 ;  /* 0x0000000d3c007221 */ /* 0x008fce0000010000 */
[----:B------:R-:W3:Y:S01]  /*3990*/  MUFU.EX2 R98, R98 ;  /* 0x0000006200627308 */ /* 0x000ee20000000800 */
[C---:B0-----:R-:W-:Y:S01]  /*39a0*/  FADD.FTZ R15, R141.reuse, R8 ;  /* 0x000000088d0f7221 */ /* 0x041fe20000010000 */
[----:B------:R-:W-:Y:S02]  /*39b0*/  F2FP.F16.F32.PACK_AB R141, R141, R66 ;  /* 0x000000428d8d723e */ /* 0x000fe400000000ff */
[----:B------:R-:W-:Y:S02]  /*39c0*/  CS2R R66, SRZ ;  /* 0x0000000000427805 */ /* 0x000fe4000001ff00 */
[----:B-1----:R-:W-:Y:S02]  /*39d0*/  CS2R R62, SRZ ;  /* 0x00000000003e7805 */ /* 0x002fe4000001ff00 */
[----:B------:R-:W0:Y:S01]  /*39e0*/  MUFU.EX2 R12, R12 ;  /* 0x0000000c000c7308 */ /* 0x000e220000000800 */
[C---:B--2---:R-:W-:Y:S01]  /*39f0*/  FADD.FTZ R13, R35.reuse, R0 ;  /* 0x00000000230d7221 */ /* 0x044fe20000010000 */
[----:B------:R-:W-:-:S02]  /*3a00*/  F2FP.F16.F32.PACK_AB R136, R35, R60 ;  /* 0x0000003c2388723e */ /* 0x000fc400000000ff */
[----:B------:R-:W-:Y:S02]  /*3a10*/  CS2R R60, SRZ ;  /* 0x00000000003c7805 */ /* 0x000fe4000001ff00 */
[----:B------:R-:W-:Y:S02]  /*3a20*/  CS2R R34, SRZ ;  /* 0x0000000000227805 */ /* 0x000fe4000001ff00 */
[----:B------:R-:W1:Y:S01]  /*3a30*/  MUFU.EX2 R143, R100 ;  /* 0x00000064008f7308 */ /* 0x000e620000000800 */
[----:B---3--:R-:W-:-:S07]  /*3a40*/  FADD.FTZ R8, R98, R15 ;  /* 0x0000000f62087221 */ /* 0x008fce0000010000 */
[----:B------:R-:W2:Y:S01]  /*3a50*/  MUFU.EX2 R70, R70 ;  /* 0x0000004600467308 */ /* 0x000ea20000000800 */
[----:B0-----:R-:W-:Y:S01]  /*3a60*/  FADD.FTZ R0, R12, R13 ;  /* 0x0000000d0c007221 */ /* 0x001fe20000010000 */
[----:B------:R-:W-:Y:S02]  /*3a70*/  VIMNMX R13, RZ, R26, !PT ;  /* 0x0000001aff0d7248 */ /* 0x000fe40007fe0100 */
[----:B------:R-:W-:Y:S02]  /*3a80*/  CS2R R26, SRZ ;  /* 0x00000000001a7805 */ /* 0x000fe4000001ff00 */
[----:B------:R-:W-:Y:S02]  /*3a90*/  ISETP.GE.AND P1, PT, R14, R13, PT ;  /* 0x0000000d0e00720c */ /* 0x000fe40003f26270 */
[----:B------:R-:W0:Y:S01]  /*3aa0*/  MUFU.EX2 R137, R102 ;  /* 0x0000006600897308 */ /* 0x000e220000000800 */
[C---:B-1----:R-:W-:Y:S01]  /*3ab0*/  FADD.FTZ R15, R143.reuse, R8 ;  /* 0x000000088f0f7221 */ /* 0x042fe20000010000 */
[----:B------:R-:W-:-:S06]  /*3ac0*/  F2FP.F16.F32.PACK_AB R143, R143, R98 ;  /* 0x000000628f8f723e */ /* 0x000fcc00000000ff */
[----:B------:R-:W1:Y:S01]  /*3ad0*/  MUFU.EX2 R104, R104 ;  /* 0x0000006800687308 */ /* 0x000e620000000800 */
[----:B--2---:R-:W-:-:S07]  /*3ae0*/  FADD.FTZ R8, R70, R15 ;  /* 0x0000000f46087221 */ /* 0x004fce0000010000 */
[----:B------:R2:W3:Y:S01]  /*3af0*/  MUFU.EX2 R11, R64 ;  /* 0x00000040000b7308 */ /* 0x0004e20000000800 */
[C---:B0-----:R-:W-:Y:S01]  /*3b00*/  FADD.FTZ R7, R137.reuse, R8 ;  /* 0x0000000889077221 */ /* 0x041fe20000010000 */
[----:B------:R-:W-:Y:S01]  /*3b10*/  F2FP.F16.F32.PACK_AB R137, R137, R70 ;  /* 0x000000468989723e */ /* 0x000fe200000000ff */
[----:B------:R-:W-:Y:S01]  /*3b20*/  IMAD.MOV.U32 R8, RZ, RZ, 0x3f800000 ;  /* 0x3f800000ff087424 */ /* 0x000fe200078e00ff */
[----:B------:R-:W-:-:S04]  /*3b30*/  CS2R R70, SRZ ;  /* 0x0000000000467805 */ /* 0x000fc8000001ff00 */
[----:B------:R1:W0:Y:S01]  /*3b40*/  MUFU.EX2 R139, R6 ;  /* 0x00000006008b7308 */ /* 0x0002220000000800 */
[----:B--2---:R-:W-:Y:S01]  /*3b50*/  CS2R R64, SRZ ;  /* 0x0000000000407805 */ /* 0x004fe2000001ff00 */
[----:B-1----:R-:W-:Y:S01]  /*3b60*/  FADD.FTZ R6, R104, R7 ;  /* 0x0000000768067221 */ /* 0x002fe20000010000 */
[C---:B---3--:R-:W-:Y:S01]  /*3b70*/  FADD.FTZ R7, R11.reuse, R0 ;  /* 0x000000000b077221 */ /* 0x048fe20000010000 */
[----:B------:R-:W-:Y:S02]  /*3b80*/  F2FP.F16.F32.PACK_AB R138, R11, R12 ;  /* 0x0000000c0b8a723e */ /* 0x000fe400000000ff */
[----:B------:R-:W-:Y:S01]  /*3b90*/  MOV R0, 0x3f800000 ;  /* 0x3f80000000007802 */ /* 0x000fe20000000f00 */
[C---:B0-----:R-:W-:Y:S01]  /*3ba0*/  FADD.FTZ R6, R139.reuse, R6 ;  /* 0x000000068b067221 */ /* 0x041fe20000010000 */
[----:B------:R-:W-:Y:S01]  /*3bb0*/  F2FP.F16.F32.PACK_AB R139, R139, R104 ;  /* 0x000000688b8b723e */ /* 0x000fe200000000ff */
[----:B------:R-:W-:Y:S06]  /*3bc0*/  @!P1 BRA `(.L_x_2425) ;  /* 0x0000002800889947 */ /* 0x000fec0003800000 */
[----:B------:R-:W-:Y:S01]  /*3bd0*/  IMAD.MOV.U32 R12, RZ, RZ, R20 ;  /* 0x000000ffff0c7224 */ /* 0x000fe200078e0014 */
[----:B------:R-:W-:Y:S01]  /*3be0*/  MOV R87, RZ ;  /* 0x000000ff00577202 */ /* 0x000fe20000000f00 */
[----:B------:R-:W-:Y:S01]  /*3bf0*/  IMAD.MOV.U32 R11, RZ, RZ, R10 ;  /* 0x000000ffff0b7224 */ /* 0x000fe200078e000a */
[----:B------:R-:W-:Y:S01]  /*3c00*/  UMOV UR4, UR38 ;  /* 0x0000002600047c82 */ /* 0x000fe20008000000 */
[----:B------:R-:W-:Y:S01]  /*3c10*/  IMAD.MOV.U32 R0, RZ, RZ, 0x3f800000 ;  /* 0x3f800000ff007424 */ /* 0x000fe200078e00ff */
[----:B------:R-:W-:Y:S01]  /*3c20*/  UMOV UR5, UR39 ;  /* 0x0000002700057c82 */ /* 0x000fe20008000000 */
[----:B------:R-:W-:-:S05]  /*3c30*/  ULDC UR6, c[0x0][0x9d8] ;  /* 0x0002760000067ab9 */ /* 0x000fca0000000800 */
.L_x_2436:
[----:B------:R-:W-:-:S04]  /*3c40*/  UISETP.NE.AND UP0, UPT, UR5, 0x1, UPT ;  /* 0x000000010500788c */ /* 0x000fc8000bf05270 */
[----:B------:R-:W-:-:S04]  /*3c50*/  USEL UR38, URZ, 0x1, UP0 ;  /* 0x000000013f267887 */ /* 0x000fc80008000000 */
[----:B------:R-:W-:Y:S01]  /*3c60*/  ULOP3.LUT UR38, UR4, UR38, URZ, 0x3c, !UPT ;  /* 0x0000002604267292 */ /* 0x000fe2000f8e3c3f */
[----:B------:R-:W-:Y:S11]  /*3c70*/  @!P0 BRA `(.L_x_2426) ;  /* 0x0000000000048947 */ /* 0x000ff60003800000 */
[----:B------:R-:W-:Y:S01]  /*3c80*/  BPT.TRAP 0x1 ;  /* 0x000000040000795c */ /* 0x000fe20000300000 */
.L_x_2426:
        /* <DEDUP_REMOVED lines=9> */
.L_x_2427:
[----:B-1----:R-:W-:Y:S05]  /*3d20*/  @P1 BRA `(.L_x_2428) ;  /* 0x0000000000081947 */ /* 0x002fea0003800000 */
[----:B------:R-:W1:Y:S02]  /*3d30*/  SYNCS.PHASECHK.TRANS64.TRYWAIT P1, [UR7+0x2a830], R9 ;  /* 0x02a83009ff0075a7 */ /* 0x000e640008020147 */
[----:B-1----:R-:W-:Y:S05]  /*3d40*/  @!P1 BRA `(.L_x_2429) ;  /* 0x000000d000989947 */ /* 0x002fea0003800000 */
.L_x_2428:
        /* <DEDUP_REMOVED lines=143> */
.L_x_2430:
[----:B------:R-:W-:Y:S01]  /*4640*/  ULEA UR10, UR5, UR40, 0x3 ;  /* 0x00000028050a7291 */ /* 0x000fe2000f8e183f */
[----:B------:R-:W-:-:S05]  /*4650*/  IMAD.U32 R0, RZ, RZ, UR4 ;  /* 0x00000004ff007e24 */ /* 0x000fca000f8e00ff */
[----:B------:R-:W-:-:S04]  /*4660*/  SHF.L.U32 R0, R0, 0x1f, RZ ;  /* 0x0000001f00007819 */ /* 0x000fc800000006ff */
[----:B------:R2:W3:Y:S01]  /*4670*/  SYNCS.PHASECHK.TRANS64.TRYWAIT P1, [UR10+0x2a850], R0 ;  /* 0x02a85000ff0075a7 */ /* 0x0004e2000802014a */
[----:B------:R-:W-:Y:S05]  /*4680*/  @!P0 BRA `(.L_x_2431) ;  /* 0x0000000000048947 */ /* 0x000fea0003800000 */
[----:B------:R-:W-:Y:S01]  /*4690*/  BPT.TRAP 0x1 ;  /* 0x000000040000795c */ /* 0x000fe20000300000 */
.L_x_2431:
[----:B---3--:R-:W-:Y:S05]  /*46a0*/  @P1 BRA `(.L_x_2432) ;  /* 0x0000000000081947 */ /* 0x008fea0003800000 */
[----:B------:R-:W3:Y:S02]  /*46b0*/  SYNCS.PHASECHK.TRANS64.TRYWAIT P1, [UR10+0x2a850], R0 ;  /* 0x02a85000ff0075a7 */ /* 0x000ee4000802014a */
[----:B---3--:R-:W-:Y:S05]  /*46c0*/  @!P1 BRA `(.L_x_2433) ;  /* 0x000000c800509947 */ /* 0x008fea0003800000 */
.L_x_2432:
        /* <DEDUP_REMOVED lines=38> */
.L_x_2434:
[----:B------:R-:W-:Y:S01]  /*4930*/  ISETP.NE.AND P1, PT, R172, 0x1, PT ;  /* 0x00000001ac00780c */ /* 0x000fe20003f25270 */
[----:B------:R-:W-:Y:S01]  /*4940*/  FMUL.FTZ R20, R94, UR6 ;  /* 0x000000065e147c20 */ /* 0x000fe20008410000 */
[----:B-1----:R-:W-:Y:S02]  /*4950*/  IMAD.IADD R10, R19, 0x1, R16 ;  /* 0x00000001130a7824 */ /* 0x002fe400078e0210 */
        /* <DEDUP_REMOVED lines=9> */
[----:B------:R-:W-:Y:S01]  /*49f0*/  FMUL.FTZ R101, R101, UR6 ;  /* 0x0000000665657c20 */ /* 0x000fe20008410000 */
[----:B0-----:R-:W0:Y:S01]  /*4a00*/  @P1 LDC R9, c[0x0][0x44c] ;  /* 0x00011300ff091b82 */ /* 0x001e220000000800 */
[----:B------:R-:W-:Y:S01]  /*4a10*/  FMUL.FTZ R21, R99, UR6 ;  /* 0x0000000663157c20 */ /* 0x000fe20008410000 */
[----:B------:R1:W3:Y:S01]  /*4a20*/  MUFU.TANH R152, R88 ;  /* 0x0000005800987308 */ /* 0x0002e20000002400 */
[----:B------:R-:W-:Y:S01]  /*4a30*/  FMUL.FTZ R104, R104, UR6 ;  /* 0x0000000668687c20 */ /* 0x000fe20008410000 */
[----:B--2---:R-:W-:Y:S01]  /*4a40*/  FMUL.FTZ R0, R90, UR6 ;  /* 0x000000065a007c20 */ /* 0x004fe20008410000 */
[----:B------:R-:W-:Y:S01]  /*4a50*/  FMUL.FTZ R90, R102, UR6 ;  /* 0x00000006665a7c20 */ /* 0x000fe20008410000 */
[----:B------:R-:W-:Y:S01]  /*4a60*/  FMUL.FTZ R105, R105, UR6 ;  /* 0x0000000669697c20 */ /* 0x000fe20008410000 */
[----:B------:R-:W-:Y:S01]  /*4a70*/  FMUL.FTZ R108, R108, UR6 ;  /* 0x000000066c6c7c20 */ /* 0x000fe20008410000 */
[----:B------:R-:W2:Y:S01]  /*4a80*/  @P1 LDC R94, c[0x0][0x450] ;  /* 0x00011400ff5e1b82 */ /* 0x000ea20000000800 */
[----:B------:R-:W-:Y:S01]  /*4a90*/  FMUL.FTZ R109, R109, UR6 ;  /* 0x000000066d6d7c20 */ /* 0x000fe20008410000 */
[----:B------:R4:W5:Y:S01]  /*4aa0*/  MUFU.TANH R150, R89 ;  /* 0x0000005900967308 */ /* 0x0009620000002400 */
[----:B-1----:R-:W-:Y:S01]  /*4ab0*/  FMUL.FTZ R88, R98, UR6 ;  /* 0x0000000662587c20 */ /* 0x002fe20008410000 */
        /* <DEDUP_REMOVED lines=10> */
[----:B----4-:R-:W-:Y:S01]  /*4b60*/  FMUL.FTZ R89, R103, UR6 ;  /* 0x0000000667597c20 */ /* 0x010fe20008410000 */
[----:B------:R-:W-:Y:S01]  /*4b70*/  FMUL.FTZ R133, R133, UR6 ;  /* 0x0000000685857c20 */ /* 0x000fe20008410000 */
[----:B0-----:R-:W-:-:S04]  /*4b80*/  @P1 IMAD.HI.U32 R9, R10, R9, RZ ;  /* 0x000000090a091227 */ /* 0x001fc800078e00ff */
[----:B------:R-:W-:Y:S01]  /*4b90*/  FMUL.FTZ R8, R91, UR6 ;  /* 0x000000065b087c20 */ /* 0x000fe20008410000 */
[----:B------:R-:W-:Y:S01]  /*4ba0*/  MUFU.TANH R140, R97 ;  /* 0x00000061008c7308 */ /* 0x000fe20000002400 */
[----:B-1----:R-:W-:Y:S01]  /*4bb0*/  FMUL.FTZ R92, R106, UR6 ;  /* 0x000000066a5c7c20 */ /* 0x002fe20008410000 */
[----:B------:R-:W-:Y:S01]  /*4bc0*/  FMUL.FTZ R118, R118, UR6 ;  /* 0x0000000676767c20 */ /* 0x000fe20008410000 */
[----:B------:R-:W-:Y:S01]  /*4bd0*/  FMUL.FTZ R122, R122, UR6 ;  /* 0x000000067a7a7c20 */ /* 0x000fe20008410000 */
[----:B------:R-:W-:Y:S01]  /*4be0*/  FMUL.FTZ R91, R107, UR6 ;  /* 0x000000066b5b7c20 */ /* 0x000fe20008410000 */
[----:B------:R-:W-:Y:S01]  /*4bf0*/  FMUL.FTZ R126, R126, UR6 ;  /* 0x000000067e7e7c20 */ /* 0x000fe20008410000 */
[----:B--2---:R-:W-:Y:S01]  /*4c00*/  @P1 SHF.R.U32.HI R10, RZ, R94, R9 ;  /* 0x0000005eff0a1219 */ /* 0x004fe20000011609 */
[----:B------:R-:W-:Y:S01]  /*4c10*/  IMAD.MOV.U32 R9, RZ, RZ, -0x60 ;  /* 0xffffffa0ff097424 */ /* 0x000fe200078e00ff */
[----:B------:R0:W1:Y:S01]  /*4c20*/  MUFU.TANH R146, R93 ;  /* 0x0000005d00927308 */ /* 0x0000620000002400 */
[----:B------:R-:W-:Y:S01]  /*4c30*/  FMUL.FTZ R94, R111, UR6 ;  /* 0x000000066f5e7c20 */ /* 0x000fe20008410000 */
[----:B------:R-:W-:Y:S01]  /*4c40*/  FMUL.FTZ R130, R130, UR6 ;  /* 0x0000000682827c20 */ /* 0x000fe20008410000 */
[----:B------:R-:W2:Y:S01]  /*4c50*/  SHFL.IDX PT, R96, R10, RZ, 0x1c1f ;  /* 0x001c1fff0a607589 */ /* 0x000ea200000e0000 */
[----:B------:R-:W-:-:S02]  /*4c60*/  IMAD R9, R14, R9, 0x1 ;  /* 0x000000010e097424 */ /* 0x000fc400078e0209 */
[----:B------:R-:W-:Y:S01]  /*4c70*/  FMUL.FTZ R115, R115, UR6 ;  /* 0x0000000673737c20 */ /* 0x000fe20008410000 */
[----:B------:R-:W-:Y:S01]  /*4c80*/  FMUL.FTZ R119, R119, UR6 ;  /* 0x0000000677777c20 */ /* 0x000fe20008410000 */
[----:B------:R-:W4:Y:S01]  /*4c90*/  SHFL.IDX PT, R10, R10, 0x1, 0x1c1f ;  /* 0x003c1f000a0a7f89 */ /* 0x000f2200000e0000 */
[----:B------:R-:W-:Y:S01]  /*4ca0*/  IMAD R9, R18, -0x2, R9 ;  /* 0xfffffffe12097824 */ /* 0x000fe200078e0209 */
[----:B------:R-:W4:Y:S01]  /*4cb0*/  MUFU.TANH R100, R100 ;  /* 0x0000006400647308 */ /* 0x000f220000002400 */
[----:B0-----:R-:W-:Y:S01]  /*4cc0*/  FMUL.FTZ R93, R110, UR6 ;  /* 0x000000066e5d7c20 */ /* 0x001fe20008410000 */
[----:B------:R-:W-:Y:S01]  /*4cd0*/  FMUL.FTZ R134, R134, UR6 ;  /* 0x0000000686867c20 */ /* 0x000fe20008410000 */
[----:B------:R-:W-:Y:S01]  /*4ce0*/  FMUL.FTZ R123, R123, UR6 ;  /* 0x000000067b7b7c20 */ /* 0x000fe20008410000 */
[----:B------:R-:W-:Y:S01]  /*4cf0*/  IADD3 R95, -R170, R9, R171 ;  /* 0x00000009aa5f7210 */ /* 0x000fe20007ffe1ab */
[----:B------:R-:W-:Y:S01]  /*4d00*/  FMUL.FTZ R127, R127, UR6 ;  /* 0x000000067f7f7c20 */ /* 0x000fe20008410000 */
[----:B------:R-:W-:Y:S01]  /*4d10*/  FMUL.FTZ R131, R131, UR6 ;  /* 0x0000000683837c20 */ /* 0x000fe20008410000 */
[----:B------:R-:W-:Y:S01]  /*4d20*/  FMUL.FTZ R135, R135, UR6 ;  /* 0x0000000687877c20 */ /* 0x000fe20008410000 */
[----:B------:R-:W0:Y:S01]  /*4d30*/  MUFU.TANH R101, R101 ;  /* 0x0000006500657308 */ /* 0x000e220000002400 */
[----:B------:R-:W-:-:S04]  /*4d40*/  UIADD3 UR7, UR7, 0x2a840, URZ ;  /* 0x0002a84007077890 */ /* 0x000fc8000fffe03f */
[----:B------:R-:W-:-:S03]  /*4d50*/  UPRMT UR7, UR42, 0x654, UR7 ;  /* 0x000006542a077896 */ /* 0x000fc60008000007 */
[----:B------:R-:W0:Y:S01]  /*4d60*/  MUFU.TANH R102, R104 ;  /* 0x0000006800667308 */ /* 0x000e220000002400 */
[----:B--2---:R-:W-:-:S04]  /*4d70*/  IADD3 R97, R95, R96, RZ ;  /* 0x000000605f617210 */ /* 0x004fc80007ffe0ff */
[C---:B------:R-:W-:Y:S01]  /*4d80*/  ISETP.GT.AND P1, PT, R97.reuse, RZ, PT ;  /* 0x000000ff6100720c */ /* 0x040fe20003f24270 */
[----:B------:R-:W-:Y:S01]  /*4d90*/  SYNCS.ARRIVE.TRANS64.RED.A1T0 RZ, [UR7], RZ ;  /* 0x000000ffffff79a7 */ /* 0x000fe20008100407 */
[C---:B------:R-:W-:Y:S01]  /*4da0*/  ISETP.GT.AND P2, PT, R97.reuse, 0x1, PT ;  /* 0x000000016100780c */ /* 0x040fe20003f44270 */
[----:B------:R-:W2:Y:S01]  /*4db0*/  MUFU.TANH R98, R105 ;  /* 0x0000006900627308 */ /* 0x000ea20000002400 */
[----:B---3--:R-:W-:Y:S02]  /*4dc0*/  FSEL R152, R152, -INF , P1 ;  /* 0xff80000098987808 */ /* 0x008fe40000800000 */
[C---:B------:R-:W-:Y:S02]  /*4dd0*/  ISETP.GT.AND P1, PT, R97.reuse, 0x8, PT ;  /* 0x000000086100780c */ /* 0x040fe40003f24270 */
[----:B-----5:R-:W-:Y:S02]  /*4de0*/  FSEL R150, R150, -INF , P2 ;  /* 0xff80000096967808 */ /* 0x020fe40001000000 */
[----:B------:R-:W-:Y:S01]  /*4df0*/  FMNMX.FTZ R9, R152, R11, !PT ;  /* 0x0000000b98097209 */ /* 0x000fe20007810000 */
[----:B------:R-:W3:Y:S01]  /*4e00*/  MUFU.TANH R108, R108 ;  /* 0x0000006c006c7308 */ /* 0x000ee20000002400 */
[----:B------:R-:W-:-:S02]  /*4e10*/  ISETP.GT.AND P2, PT, R97, 0x9, PT ;  /* 0x000000096100780c */ /* 0x000fc40003f44270 */
[----:B------:R-:W-:Y:S02]  /*4e20*/  FSEL R148, R148, -INF , P1 ;  /* 0xff80000094947808 */ /* 0x000fe40000800000 */
[----:B------:R-:W-:Y:S02]  /*4e30*/  FMNMX.FTZ R9, R150, R9, !PT ;  /* 0x0000000996097209 */ /* 0x000fe40007810000 */
[C---:B------:R-:W-:Y:S01]  /*4e40*/  ISETP.GT.AND P1, PT, R97.reuse, 0x10, PT ;  /* 0x000000106100780c */ /* 0x040fe20003f24270 */
[----:B------:R-:W5:Y:S01]  /*4e50*/  MUFU.TANH R109, R109 ;  /* 0x0000006d006d7308 */ /* 0x000f620000002400 */
[----:B-1----:R-:W-:Y:S02]  /*4e60*/  FSEL R146, R146, -INF , P2 ;  /* 0xff80000092927808 */ /* 0x002fe40001000000 */
[----:B------:R-:W-:Y:S01]  /*4e70*/  FMNMX.FTZ R99, R148, R9, !PT ;  /* 0x0000000994637209 */ /* 0x000fe20007810000 */
[----:B------:R-:W-:Y:S01]  /*4e80*/  FMUL.FTZ R9, R120, UR6 ;  /* 0x0000000678097c20 */ /* 0x000fe20008410000 */
[----:B------:R-:W-:-:S02]  /*4e90*/  ISETP.GT.AND P2, PT, R97, 0x11, PT ;  /* 0x000000116100780c */ /* 0x000fc40003f44270 */
[----:B------:R-:W-:Y:S01]  /*4ea0*/  FSEL R144, R144, -INF , P1 ;  /* 0xff80000090907808 */ /* 0x000fe20000800000 */
[----:B------:R-:W1:Y:S01]  /*4eb0*/  MUFU.TANH R104, R112 ;  /* 0x0000007000687308 */ /* 0x000e620000002400 */
[----:B------:R-:W-:Y:S02]  /*4ec0*/  FMNMX.FTZ R99, R146, R99, !PT ;  /* 0x0000006392637209 */ /* 0x000fe40007810000 */
[C---:B------:R-:W-:Y:S02]  /*4ed0*/  ISETP.GT.AND P1, PT, R97.reuse, 0x18, PT ;  /* 0x000000186100780c */ /* 0x040fe40003f24270 */
[----:B------:R-:W-:Y:S02]  /*4ee0*/  FSEL R140, R140, -INF , P2 ;  /* 0xff8000008c8c7808 */ /* 0x000fe40001000000 */
[----:B------:R-:W-:Y:S01]  /*4ef0*/  FMNMX.FTZ R99, R144, R99, !PT ;  /* 0x0000006390637209 */ /* 0x000fe20007810000 */
[----:B------:R-:W1:Y:S01]  /*4f00*/  MUFU.TANH R113, R113 ;  /* 0x0000007100717308 */ /* 0x000e620000002400 */
[----:B------:R-:W-:-:S02]  /*4f10*/  ISETP.GT.AND P2, PT, R97, 0x19, PT ;  /* 0x000000196100780c */ /* 0x000fc40003f44270 */
[----:B----4-:R-:W-:Y:S02]  /*4f20*/  FSEL R120, R100, -INF , P1 ;  /* 0xff80000064787808 */ /* 0x010fe40000800000 */
[----:B------:R-:W-:Y:S02]  /*4f30*/  FMNMX.FTZ R99, R140, R99, !PT ;  /* 0x000000638c637209 */ /* 0x000fe40007810000 */
[----:B------:R-:W-:Y:S01]  /*4f40*/  ISETP.GT.AND P1, PT, R97, 0x20, PT ;  /* 0x000000206100780c */ /* 0x000fe20003f24270 */
[----:B------:R-:W4:Y:S01]  /*4f50*/  MUFU.TANH R110, R116 ;  /* 0x00000074006e7308 */ /* 0x000f220000002400 */
[----:B0-----:R-:W-:Y:S02]  /*4f60*/  FSEL R106, R101, -INF , P2 ;  /* 0xff800000656a7808 */ /* 0x001fe40001000000 */
[----:B------:R-:W-:Y:S02]  /*4f70*/  FMNMX.FTZ R99, R120, R99, !PT ;  /* 0x0000006378637209 */ /* 0x000fe40007810000 */
[----:B------:R-:W-:-:S02]  /*4f80*/  ISETP.GT.AND P2, PT, R97, 0x21, PT ;  /* 0x000000216100780c */ /* 0x000fc40003f44270 */
[----:B------:R-:W-:Y:S01]  /*4f90*/  FSEL R102, R102, -INF , P1 ;  /* 0xff80000066667808 */ /* 0x000fe20000800000 */
[----:B------:R-:W0:Y:S01]  /*4fa0*/  MUFU.TANH R112, R117 ;  /* 0x0000007500707308 */ /* 0x000e220000002400 */
[----:B------:R-:W-:Y:S02]  /*4fb0*/  FMNMX.FTZ R99, R106, R99, !PT ;  /* 0x000000636a637209 */ /* 0x000fe40007810000 */
[C---:B------:R-:W-:Y:S02]  /*4fc0*/  ISETP.GT.AND P1, PT, R97.reuse, 0x28, PT ;  /* 0x000000286100780c */ /* 0x040fe40003f24270 */
[----:B--2---:R-:W-:Y:S02]  /*4fd0*/  FSEL R98, R98, -INF , P2 ;  /* 0xff80000062627808 */ /* 0x004fe40001000000 */
[----:B------:R-:W-:Y:S01]  /*4fe0*/  FMNMX.FTZ R99, R102, R99, !PT ;  /* 0x0000006366637209 */ /* 0x000fe20007810000 */
[----:B------:R2:W0:Y:S01]  /*4ff0*/  MUFU.TANH R116, R9 ;  /* 0x0000000900747308 */ /* 0x0004220000002400 */
[----:B------:R-:W-:-:S02]  /*5000*/  ISETP.GT.AND P2, PT, R97, 0x29, PT ;  /* 0x000000296100780c */ /* 0x000fc40003f44270 */
[----:B---3--:R-:W-:Y:S02]  /*5010*/  FSEL R96, R108, -INF , P1 ;  /* 0xff8000006c607808 */ /* 0x008fe40000800000 */
[----:B------:R-:W-:Y:S02]  /*5020*/  FMNMX.FTZ R99, R98, R99, !PT ;  /* 0x0000006362637209 */ /* 0x000fe40007810000 */
[----:B------:R-:W-:Y:S01]  /*5030*/  ISETP.GT.AND P1, PT, R97, 0x30, PT ;  /* 0x000000306100780c */ /* 0x000fe20003f24270 */
[----:B------:R-:W3:Y:S01]  /*5040*/  MUFU.TANH R121, R121 ;  /* 0x0000007900797308 */ /* 0x000ee20000002400 */
[----:B-----5:R-:W-:Y:S01]  /*5050*/  FSEL R100, R109, -INF , P2 ;  /* 0xff8000006d647808 */ /* 0x020fe20001000000 */
[----:B--2---:R-:W-:Y:S01]  /*5060*/  FMUL.FTZ R9, R132, UR6 ;  /* 0x0000000684097c20 */ /* 0x004fe20008410000 */
[----:B------:R-:W-:Y:S02]  /*5070*/  FMNMX.FTZ R99, R96, R99, !PT ;  /* 0x0000006360637209 */ /* 0x000fe40007810000 */
[----:B------:R-:W-:-:S02]  /*5080*/  ISETP.GT.AND P2, PT, R97, 0x31, PT ;  /* 0x000000316100780c */ /* 0x000fc40003f44270 */
[----:B-1----:R-:W-:Y:S01]  /*5090*/  FSEL R104, R104, -INF , P1 ;  /* 0xff80000068687808 */ /* 0x002fe20000800000 */
[----:B------:R3:W1:Y:S01]  /*50a0*/  MUFU.TANH R101, R124 ;  /* 0x0000007c00657308 */ /* 0x0006620000002400 */
[----:B------:R-:W-:Y:S02]  /*50b0*/  FMNMX.FTZ R99, R100, R99, !PT ;  /* 0x0000006364637209 */ /* 0x000fe40007810000 */
[----:B------:R-:W-:Y:S02]  /*50c0*/  ISETP.GT.AND P1, PT, R97, 0x38, PT ;  /* 0x000000386100780c */ /* 0x000fe40003f24270 */
[----:B------:R-:W-:Y:S02]  /*50d0*/  FSEL R108, R113, -INF , P2 ;  /* 0xff800000716c7808 */ /* 0x000fe40001000000 */
[----:B------:R-:W-:Y:S01]  /*50e0*/  FMNMX.FTZ R99, R104, R99, !PT ;  /* 0x0000006368637209 */ /* 0x000fe20007810000 */
[----:B------:R-:W2:Y:S01]  /*50f0*/  MUFU.TANH R125, R125 ;  /* 0x0000007d007d7308 */ /* 0x000ea20000002400 */
[----:B------:R-:W-:-:S02]  /*5100*/  ISETP.GT.AND P2, PT, R97, 0x39, PT ;  /* 0x000000396100780c */ /* 0x000fc40003f44270 */
[----:B----4-:R-:W-:Y:S02]  /*5110*/  FSEL R110, R110, -INF , P1 ;  /* 0xff8000006e6e7808 */ /* 0x010fe40000800000 */
[----:B------:R-:W-:Y:S02]  /*5120*/  FMNMX.FTZ R99, R108, R99, !PT ;  /* 0x000000636c637209 */ /* 0x000fe40007810000 */
[C---:B------:R-:W-:Y:S01]  /*5130*/  ISETP.GT.AND P1, PT, R97.reuse, 0x40, PT ;  /* 0x000000406100780c */ /* 0x040fe20003f24270 */
[----:B------:R1:W4:Y:S01]  /*5140*/  MUFU.TANH R103, R128 ;  /* 0x0000008000677308 */ /* 0x0003220000002400 */
[----:B0-----:R-:W-:Y:S02]  /*5150*/  FSEL R112, R112, -INF , P2 ;  /* 0xff80000070707808 */ /* 0x001fe40001000000 */
[----:B------:R-:W-:Y:S02]  /*5160*/  FMNMX.FTZ R99, R110, R99, !PT ;  /* 0x000000636e637209 */ /* 0x000fe40007810000 */
[----:B------:R-:W-:-:S02]  /*5170*/  ISETP.GT.AND P2, PT, R97, 0x41, PT ;  /* 0x000000416100780c */ /* 0x000fc40003f44270 */
[----:B------:R-:W-:Y:S01]  /*5180*/  FSEL R116, R116, -INF , P1 ;  /* 0xff80000074747808 */ /* 0x000fe20000800000 */
[----:B------:R-:W0:Y:S01]  /*5190*/  MUFU.TANH R129, R129 ;  /* 0x0000008100817308 */ /* 0x000e220000002400 */
[----:B------:R-:W-:Y:S02]  /*51a0*/  FMNMX.FTZ R99, R112, R99, !PT ;  /* 0x0000006370637209 */ /* 0x000fe40007810000 */
[----:B------:R-:W-:Y:S02]  /*51b0*/  ISETP.GT.AND P1, PT, R97, 0x48, PT ;  /* 0x000000486100780c */ /* 0x000fe40003f24270 */
[----:B---3--:R-:W-:Y:S02]  /*51c0*/  FSEL R124, R121, -INF , P2 ;  /* 0xff800000797c7808 */ /* 0x008fe40001000000 */
[----:B------:R-:W-:Y:S01]  /*51d0*/  FMNMX.FTZ R99, R116, R99, !PT ;  /* 0x0000006374637209 */ /* 0x000fe20007810000 */
[----:B------:R3:W5:Y:S01]  /*51e0*/  MUFU.TANH R138, R9 ;  /* 0x00000009008a7308 */ /* 0x0007620000002400 */
[----:B------:R-:W-:-:S02]  /*51f0*/  ISETP.GT.AND P2, PT, R97, 0x49, PT ;  /* 0x000000496100780c */ /* 0x000fc40003f44270 */
[----:B-1----:R-:W-:Y:S02]  /*5200*/  FSEL R128, R101, -INF , P1 ;  /* 0xff80000065807808 */ /* 0x002fe40000800000 */
[----:B------:R-:W-:Y:S02]  /*5210*/  FMNMX.FTZ R99, R124, R99, !PT ;  /* 0x000000637c637209 */ /* 0x000fe40007810000 */
[----:B------:R-:W-:Y:S01]  /*5220*/  ISETP.GT.AND P1, PT, R97, 0x50, PT ;  /* 0x000000506100780c */ /* 0x000fe20003f24270 */
[----:B------:R-:W1:Y:S01]  /*5230*/  MUFU.TANH R133, R133 ;  /* 0x0000008500857308 */ /* 0x000e620000002400 */
[----:B--2---:R-:W-:Y:S01]  /*5240*/  FSEL R132, R125, -INF , P2 ;  /* 0xff8000007d847808 */ /* 0x004fe20001000000 */
[----:B---3--:R-:W-:Y:S01]  /*5250*/  FMUL.FTZ R9, R114, UR6 ;  /* 0x0000000672097c20 */ /* 0x008fe20008410000 */
[----:B------:R-:W-:Y:S02]  /*5260*/  FMNMX.FTZ R99, R128, R99, !PT ;  /* 0x0000006380637209 */ /* 0x000fe40007810000 */
[----:B------:R-:W-:-:S02]  /*5270*/  ISETP.GT.AND P2, PT, R97, 0x51, PT ;  /* 0x000000516100780c */ /* 0x000fc40003f44270 */
[----:B----4-:R-:W-:Y:S01]  /*5280*/  FSEL R114, R103, -INF , P1 ;  /* 0xff80000067727808 */ /* 0x010fe20000800000 */
[----:B------:R-:W2:Y:S01]  /*5290*/  MUFU.TANH R0, R0 ;  /* 0x0000000000007308 */ /* 0x000ea20000002400 */
[----:B------:R-:W-:Y:S02]  /*52a0*/  FMNMX.FTZ R99, R132, R99, !PT ;  /* 0x0000006384637209 */ /* 0x000fe40007810000 */
[----:B------:R-:W-:Y:S02]  /*52b0*/  ISETP.GT.AND P1, PT, R97, 0x58, PT ;  /* 0x000000586100780c */ /* 0x000fe40003f24270 */
[----:B0-----:R-:W-:Y:S02]  /*52c0*/  FSEL R136, R129, -INF , P2 ;  /* 0xff80000081887808 */ /* 0x001fe40001000000 */
[----:B------:R-:W-:Y:S01]  /*52d0*/  FMNMX.FTZ R99, R114, R99, !PT ;  /* 0x0000006372637209 */ /* 0x000fe20007810000 */
[----:B------:R-:W0:Y:S01]  /*52e0*/  MUFU.TANH R8, R8 ;  /* 0x0000000800087308 */ /* 0x000e220000002400 */
[----:B------:R-:W-:Y:S01]  /*52f0*/  ISETP.GT.AND P2, PT, R97, 0x59, PT ;  /* 0x000000596100780c */ /* 0x000fe20003f44270 */
[----:B------:R-:W-:Y:S01]  /*5300*/  IMAD.IADD R97, R95, 0x1, R10 ;  /* 0x000000015f617824 */ /* 0x000fe200078e020a */
[----:B-----5:R-:W-:-:S02]  /*5310*/  FSEL R138, R138, -INF , P1 ;  /* 0xff8000008a8a7808 */ /* 0x020fc40000800000 */
[----:B------:R-:W-:Y:S02]  /*5320*/  FMNMX.FTZ R99, R136, R99, !PT ;  /* 0x0000006388637209 */ /* 0x000fe40007810000 */
[----:B-1----:R-:W-:Y:S01]  /*5330*/  FSEL R142, R133, -INF , P2 ;  /* 0xff800000858e7808 */ /* 0x002fe20001000000 */
[----:B------:R-:W-:Y:S01]  /*5340*/  MUFU.TANH R20, R20 ;  /* 0x0000001400147308 */ /* 0x000fe20000002400 */
[----:B------:R-:W-:Y:S02]  /*5350*/  FMNMX.FTZ R99, R138, R99, !PT ;  /* 0x000000638a637209 */ /* 0x000fe40007810000 */
[C---:B------:R-:W-:Y:S02]  /*5360*/  ISETP.GT.AND P1, PT, R97.reuse, RZ, PT ;  /* 0x000000ff6100720c */ /* 0x040fe40003f24270 */
[----:B------:R-:W-:Y:S02]  /*5370*/  FMNMX.FTZ R99, R142, R99, !PT ;  /* 0x000000638e637209 */ /* 0x000fe40007810000 */
[C---:B------:R-:W-:Y:S01]  /*5380*/  ISETP.GT.AND P2, PT, R97.reuse, 0x1, PT ;  /* 0x000000016100780c */ /* 0x040fe20003f44270 */
[----:B------:R-:W-:Y:S01]  /*5390*/  MUFU.TANH R15, R15 ;  /* 0x0000000f000f7308 */ /* 0x000fe20000002400 */
[----:B--2---:R-:W-:Y:S01]  /*53a0*/  FSEL R0, R0, -INF , P1 ;  /* 0xff80000000007808 */ /* 0x004fe20000800000 */
[----:B------:R-:W1:Y:S01]  /*53b0*/  SHFL.BFLY PT, R154, R99, 0x2, 0x1f ;  /* 0x0c401f00639a7f89 */ /* 0x000e6200000e0000 */
[----:B------:R-:W-:-:S02]  /*53c0*/  ISETP.GT.AND P3, PT, R97, 0x8, PT ;  /* 0x000000086100780c */ /* 0x000fc40003f64270 */
[----:B0-----:R-:W-:Y:S02]  /*53d0*/  FSEL R8, R8, -INF , P2 ;  /* 0xff80000008087808 */ /* 0x001fe40001000000 */
[----:B------:R-:W-:Y:S01]  /*53e0*/  FMNMX.FTZ R95, R0, R12, !PT ;  /* 0x0000000c005f7209 */ /* 0x000fe20007810000 */
[----:B------:R-:W0:Y:S01]  /*53f0*/  MUFU.TANH R88, R88 ;  /* 0x0000005800587308 */ /* 0x000e220000002400 */
[C---:B------:R-:W-:Y:S02]  /*5400*/  ISETP.GT.AND P4, PT, R97.reuse, 0x9, PT ;  /* 0x000000096100780c */ /* 0x040fe40003f84270 */
[----:B------:R-:W-:-:S05]  /*5410*/  ISETP.GT.AND P2, PT, R97, 0x10, PT ;  /* 0x000000106100780c */ /* 0x000fca0003f44270 */
[----:B------:R2:W-:Y:S08]  /*5420*/  MUFU.TANH R103, R9 ;  /* 0x0000000900677308 */ /* 0x0005f00000002400 */
[----:B------:R-:W-:Y:S01]  /*5430*/  MUFU.TANH R21, R21 ;  /* 0x0000001500157308 */ /* 0x000fe20000002400 */
[----:B--2---:R-:W2:Y:S01]  /*5440*/  LDC R9, c[0x0][0x988] ;  /* 0x00026200ff097b82 */ /* 0x004ea20000000800 */
[----:B-1----:R-:W-:-:S02]  /*5450*/  FMNMX.FTZ R154, R99, R154, !PT ;  /* 0x0000009a639a7209 */ /* 0x002fc40007810000 */
[----:B0-----:R-:W-:Y:S02]  /*5460*/  FSEL R88, R88, -INF , P2 ;  /* 0xff80000058587808 */ /* 0x001fe40001000000 */
[----:B------:R-:W-:Y:S01]  /*5470*/  ISETP.GT.AND P2, PT, R97, 0x18, PT ;  /* 0x000000186100780c */ /* 0x000fe20003f44270 */
[----:B------:R-:W0:Y:S01]  /*5480*/  SHFL.BFLY PT, R99, R154, 0x1, 0x1f ;  /* 0x0c201f009a637f89 */ /* 0x000e2200000e0000 */
[----:B------:R-:W1:Y:S08]  /*5490*/  MUFU.TANH R90, R90 ;  /* 0x0000005a005a7308 */ /* 0x000e700000002400 */
[----:B------:R3:W-:Y:S08]  /*54a0*/  MUFU.TANH R105, R118 ;  /* 0x0000007600697308 */ /* 0x0007f00000002400 */
[----:B------:R-:W-:Y:S01]  /*54b0*/  MUFU.TANH R89, R89 ;  /* 0x0000005900597308 */ /* 0x000fe20000002400 */
[----:B---3--:R-:W-:-:S02]  /*54c0*/  FSEL R118, R20, -INF , P3 ;  /* 0xff80000014767808 */ /* 0x008fc40001800000 */
[----:B------:R-:W-:Y:S02]  /*54d0*/  ISETP.GT.AND P3, PT, R97, 0x11, PT ;  /* 0x000000116100780c */ /* 0x000fe40003f64270 */
[----:B-1----:R-:W-:Y:S02]  /*54e0*/  FSEL R90, R90, -INF , P2 ;  /* 0xff8000005a5a7808 */ /* 0x002fe40001000000 */
[----:B0-----:R-:W-:Y:S01]  /*54f0*/  FMNMX.FTZ R10, R154, R99, !PT ;  /* 0x000000639a0a7209 */ /* 0x001fe20007810000 */
[----:B------:R0:W-:Y:S01]  /*5500*/  MUFU.TANH R176, R122 ;  /* 0x0000007a00b07308 */ /* 0x0001e20000002400 */
[----:B------:R-:W-:Y:S02]  /*5510*/  FMNMX.FTZ R99, R8, R95, !PT ;  /* 0x0000005f08637209 */ /* 0x000fe40007810000 */
[C---:B------:R-:W-:Y:S01]  /*5520*/  FSETP.NEU.FTZ.AND P1, PT, R10.reuse, -INF , PT ;  /* 0xff8000000a00780b */ /* 0x040fe20003f3d000 */
[----:B--2---:R-:W-:Y:S01]  /*5530*/  FMUL.FTZ R101, R10, R9 ;  /* 0x000000090a657220 */ /* 0x004fe20000410000 */
[----:B------:R-:W-:-:S02]  /*5540*/  FMNMX.FTZ R99, R118, R99, !PT ;  /* 0x0000006376637209 */ /* 0x000fc40007810000 */
[----:B------:R-:W-:Y:S01]  /*5550*/  ISETP.GT.AND P2, PT, R97, 0x20, PT ;  /* 0x000000206100780c */ /* 0x000fe20003f44270 */
[----:B------:R-:W1:Y:S01]  /*5560*/  MUFU.TANH R92, R92 ;  /* 0x0000005c005c7308 */ /* 0x000e620000002400 */
[----:B0-----:R-:W-:Y:S02]  /*5570*/  FSEL R122, R15, -INF , P4 ;  /* 0xff8000000f7a7808 */ /* 0x001fe40002000000 */
[----:B------:R-:W-:Y:S02]  /*5580*/  FSEL R95, R101, RZ, P1 ;  /* 0x000000ff655f7208 */ /* 0x000fe40000800000 */
[----:B------:R-:W-:-:S03]  /*5590*/  FMNMX.FTZ R99, R122, R99, !PT ;  /* 0x000000637a637209 */ /* 0x000fc60007810000 */
[----:B------:R-:W-:Y:S01]  /*55a0*/  MUFU.TANH R91, R91 ;  /* 0x0000005b005b7308 */ /* 0x000fe20000002400 */
[----:B------:R-:W-:Y:S01]  /*55b0*/  FMNMX.FTZ R99, R88, R99, !PT ;  /* 0x0000006358637209 */ /* 0x000fe20007810000 */
[-CC-:B------:R-:W-:Y:S01]  /*55c0*/  FFMA.FTZ R158, R148, R9.reuse, -R95.reuse ;  /* 0x00000009949e7223 */ /* 0x180fe2000001085f */
[-CC-:B------:R-:W-:Y:S01]  /*55d0*/  FFMA.FTZ R156, R150, R9.reuse, -R95.reuse ;  /* 0x00000009969c7223 */ /* 0x180fe2000001085f */
[-CC-:B------:R-:W-:Y:S01]  /*55e0*/  FFMA.FTZ R15, R152, R9.reuse, -R95.reuse ;  /* 0x00000009980f7223 */ /* 0x180fe2000001085f */
[-CC-:B------:R-:W-:Y:S01]  /*55f0*/  FFMA.FTZ R152, R144, R9.reuse, -R95.reuse ;  /* 0x0000000990987223 */ /* 0x180fe2000001085f */
[-CC-:B------:R-:W-:Y:S01]  /*5600*/  FFMA.FTZ R154, R120, R9.reuse, -R95.reuse ;  /* 0x00000009789a7223 */ /* 0x180fe2000001085f */
[-CC-:B------:R-:W-:Y:S01]  /*5610*/  FFMA.FTZ R107, R114, R9.reuse, -R95.reuse ;  /* 0x00000009726b7223 */ /* 0x180fe2000001085f */
[----:B------:R0:W-:Y:S01]  /*5620*/  MUFU.TANH R178, R126 ;  /* 0x0000007e00b27308 */ /* 0x0001e20000002400 */
[----:B-1----:R-:W-:Y:S01]  /*5630*/  FSEL R92, R92, -INF , P2 ;  /* 0xff8000005c5c7808 */ /* 0x002fe20001000000 */
[-CC-:B------:R-:W-:Y:S01]  /*5640*/  FFMA.FTZ R98, R98, R9.reuse, -R95.reuse ;  /* 0x0000000962627223 */ /* 0x180fe2000001085f */
[----:B------:R-:W-:Y:S01]  /*5650*/  ISETP.GT.AND P2, PT, R97, 0x28, PT ;  /* 0x000000286100780c */ /* 0x000fe20003f44270 */
[-CC-:B------:R-:W-:Y:S01]  /*5660*/  FFMA.FTZ R96, R96, R9.reuse, -R95.reuse ;  /* 0x0000000960607223 */ /* 0x180fe2000001085f */
[-CC-:B------:R-:W-:Y:S01]  /*5670*/  FFMA.FTZ R101, R110, R9.reuse, -R95.reuse ;  /* 0x000000096e657223 */ /* 0x180fe2000001085f */
[-CC-:B------:R-:W-:Y:S01]  /*5680*/  FFMA.FTZ R110, R132, R9.reuse, -R95.reuse ;  /* 0x00000009846e7223 */ /* 0x180fe2000001085f */
[-CC-:B------:R-:W-:Y:S01]  /*5690*/  FFMA.FTZ R136, R136, R9.reuse, -R95.reuse ;  /* 0x0000000988887223 */ /* 0x180fe2000001085f */
[----:B------:R-:W1:Y:S01]  /*56a0*/  MUFU.TANH R93, R93 ;  /* 0x0000005d005d7308 */ /* 0x000e620000002400 */
[----:B0-----:R-:W-:Y:S01]  /*56b0*/  FSEL R126, R21, -INF , P3 ;  /* 0xff800000157e7808 */ /* 0x001fe20001800000 */
[-CC-:B------:R-:W-:Y:S01]  /*56c0*/  FFMA.FTZ R21, R146, R9.reuse, -R95.reuse ;  /* 0x0000000992157223 */ /* 0x180fe2000001085f */
[----:B------:R-:W-:Y:S01]  /*56d0*/  ISETP.GT.AND P3, PT, R97, 0x19, PT ;  /* 0x000000196100780c */ /* 0x000fe20003f64270 */
[----:B------:R-:W-:Y:S01]  /*56e0*/  FFMA.FTZ R138, R138, R9, -R95 ;  /* 0x000000098a8a7223 */ /* 0x000fe2000001085f */
[----:B------:R-:W-:-:S03]  /*56f0*/  FMNMX.FTZ R99, R126, R99, !PT ;  /* 0x000000637e637209 */ /* 0x000fc60007810000 */
[----:B------:R-:W0:Y:S01]  /*5700*/  MUFU.TANH R94, R94 ;  /* 0x0000005e005e7308 */ /* 0x000e220000002400 */
[----:B------:R-:W-:-:S07]  /*5710*/  FMNMX.FTZ R99, R90, R99, !PT ;  /* 0x000000635a637209 */ /* 0x000fce0007810000 */
[----:B------:R2:W-:Y:S01]  /*5720*/  MUFU.TANH R180, R130 ;  /* 0x0000008200b47308 */ /* 0x0005e20000002400 */
[----:B-1----:R-:W-:Y:S01]  /*5730*/  FSEL R150, R93, -INF , P2 ;  /* 0xff8000005d967808 */ /* 0x002fe20001000000 */
[----:B------:R-:W-:Y:S01]  /*5740*/  FFMA.FTZ R93, R102, R9, -R95 ;  /* 0x00000009665d7223 */ /* 0x000fe2000001085f */
[----:B------:R-:W-:-:S05]  /*5750*/  ISETP.GT.AND P2, PT, R97, 0x30, PT ;  /* 0x000000306100780c */ /* 0x000fca0003f44270 */
[----:B------:R-:W1:Y:S01]  /*5760*/  MUFU.TANH R115, R115 ;  /* 0x0000007300737308 */ /* 0x000e620000002400 */
[----:B--2---:R-:W-:Y:S01]  /*5770*/  FSEL R130, R89, -INF , P3 ;  /* 0xff80000059827808 */ /* 0x004fe20001800000 */
[--C-:B------:R-:W-:Y:S01]  /*5780*/  FFMA.FTZ R89, R140, R9, -R95.reuse ;  /* 0x000000098c597223 */ /* 0x100fe2000001085f */
[----:B------:R-:W-:Y:S02]  /*5790*/  ISETP.GT.AND P3, PT, R97, 0x21, PT ;  /* 0x000000216100780c */ /* 0x000fe40003f64270 */
[----:B------:R-:W-:Y:S02]  /*57a0*/  FMNMX.FTZ R99, R130, R99, !PT ;  /* 0x0000006382637209 */ /* 0x000fe40007810000 */
[----:B------:R-:W-:Y:S01]  /*57b0*/  FSEL R148, R91, -INF , P3 ;  /* 0xff8000005b947808 */ /* 0x000fe20001800000 */
[----:B------:R-:W2:Y:S01]  /*57c0*/  MUFU.TANH R119, R119 ;  /* 0x0000007700777308 */ /* 0x000ea20000002400 */
[----:B------:R-:W-:Y:S01]  /*57d0*/  FMNMX.FTZ R99, R92, R99, !PT ;  /* 0x000000635c637209 */ /* 0x000fe20007810000 */
[----:B------:R-:W-:Y:S01]  /*57e0*/  FFMA.FTZ R91, R106, R9, -R95 ;  /* 0x000000096a5b7223 */ /* 0x000fe2000001085f */
[----:B------:R-:W-:-:S02]  /*57f0*/  ISETP.GT.AND P3, PT, R97, 0x29, PT ;  /* 0x000000296100780c */ /* 0x000fc40003f64270 */
[----:B------:R-:W-:Y:S02]  /*5800*/  FMNMX.FTZ R99, R148, R99, !PT ;  /* 0x0000006394637209 */ /* 0x000fe40007810000 */
[----:B0-----:R-:W-:Y:S01]  /*5810*/  FSEL R94, R94, -INF , P3 ;  /* 0xff8000005e5e7808 */ /* 0x001fe20001800000 */
[----:B------:R0:W-:Y:S01]  /*5820*/  MUFU.TANH R182, R134 ;  /* 0x0000008600b67308 */ /* 0x0001e20000002400 */
[----:B------:R-:W-:Y:S02]  /*5830*/  FMNMX.FTZ R99, R150, R99, !PT ;  /* 0x0000006396637209 */ /* 0x000fe40007810000 */
[----:B------:R-:W-:Y:S02]  /*5840*/  ISETP.GT.AND P3, PT, R97, 0x31, PT ;  /* 0x000000316100780c */ /* 0x000fe40003f64270 */
[----:B------:R-:W-:Y:S02]  /*5850*/  FMNMX.FTZ R99, R94, R99, !PT ;  /* 0x000000635e637209 */ /* 0x000fe40007810000 */
[----:B-1----:R-:W-:Y:S01]  /*5860*/  FSEL R144, R115, -INF , P3 ;  /* 0xff80000073907808 */ /* 0x002fe20001800000 */
[----:B------:R-:W1:Y:S01]  /*5870*/  MUFU.TANH R123, R123 ;  /* 0x0000007b007b7308 */ /* 0x000e620000002400 */
[----:B0-----:R-:W-:-:S02]  /*5880*/  FSEL R134, R103, -INF , P2 ;  /* 0xff80000067867808 */ /* 0x001fc40001000000 */
[C---:B------:R-:W-:Y:S02]  /*5890*/  ISETP.GT.AND P2, PT, R97.reuse, 0x38, PT ;  /* 0x000000386100780c */ /* 0x040fe40003f44270 */
[----:B------:R-:W-:Y:S02]  /*58a0*/  FMNMX.FTZ R99, R134, R99, !PT ;  /* 0x0000006386637209 */ /* 0x000fe40007810000 */
[----:B------:R-:W-:Y:S01]  /*58b0*/  ISETP.GT.AND P3, PT, R97, 0x39, PT ;  /* 0x000000396100780c */ /* 0x000fe20003f64270 */
[----:B------:R-:W0:Y:S01]  /*58c0*/  MUFU.TANH R127, R127 ;  /* 0x0000007f007f7308 */ /* 0x000e220000002400 */
[----:B------:R-:W-:Y:S01]  /*58d0*/  FSEL R146, R105, -INF , P2 ;  /* 0xff80000069927808 */ /* 0x000fe20001000000 */
[----:B------:R-:W-:Y:S01]  /*58e0*/  FFMA.FTZ R105, R128, R9, -R95 ;  /* 0x0000000980697223 */ /* 0x000fe2000001085f */
[----:B------:R-:W-:Y:S02]  /*58f0*/  FMNMX.FTZ R99, R144, R99, !PT ;  /* 0x0000006390637209 */ /* 0x000fe40007810000 */
[----:B------:R-:W-:-:S02]  /*5900*/  ISETP.GT.AND P2, PT, R97, 0x40, PT ;  /* 0x000000406100780c */ /* 0x000fc40003f44270 */
[----:B--2---:R-:W-:Y:S01]  /*5910*/  FSEL R140, R119, -INF , P3 ;  /* 0xff800000778c7808 */ /* 0x004fe20001800000 */
[----:B------:R-:W2:Y:S01]  /*5920*/  MUFU.TANH R131, R131 ;  /* 0x0000008300837308 */ /* 0x000ea20000002400 */
[----:B------:R-:W-:Y:S02]  /*5930*/  FMNMX.FTZ R99, R146, R99, !PT ;  /* 0x0000006392637209 */ /* 0x000fe40007810000 */
[C---:B------:R-:W-:Y:S02]  /*5940*/  ISETP.GT.AND P3, PT, R97.reuse, 0x41, PT ;  /* 0x000000416100780c */ /* 0x040fe40003f64270 */
[----:B------:R-:W-:Y:S02]  /*5950*/  FSEL R176, R176, -INF , P2 ;  /* 0xff800000b0b07808 */ /* 0x000fe40001000000 */
[----:B------:R-:W-:Y:S01]  /*5960*/  FMNMX.FTZ R99, R140, R99, !PT ;  /* 0x000000638c637209 */ /* 0x000fe20007810000 */
[----:B------:R-:W3:Y:S01]  /*5970*/  MUFU.TANH R135, R135 ;  /* 0x0000008700877308 */ /* 0x000ee20000002400 */
[----:B------:R-:W-:-:S02]  /*5980*/  ISETP.GT.AND P2, PT, R97, 0x48, PT ;  /* 0x000000486100780c */ /* 0x000fc40003f44270 */
[----:B-1----:R-:W-:Y:S02]  /*5990*/  FSEL R120, R123, -INF , P3 ;  /* 0xff8000007b787808 */ /* 0x002fe40001800000 */
[----:B------:R-:W-:Y:S02]  /*59a0*/  FMNMX.FTZ R99, R176, R99, !PT ;  /* 0x00000063b0637209 */ /* 0x000fe40007810000 */
[C---:B------:R-:W-:Y:S01]  /*59b0*/  ISETP.GT.AND P3, PT, R97.reuse, 0x49, PT ;  /* 0x000000496100780c */ /* 0x040fe20003f64270 */
[----:B------:R-:W-:Y:S01]  /*59c0*/  MUFU.EX2 R15, R15 ;  /* 0x0000000f000f7308 */ /* 0x000fe20000000800 */
[----:B------:R-:W-:Y:S02]  /*59d0*/  FSEL R178, R178, -INF , P2 ;  /* 0xff800000b2b27808 */ /* 0x000fe40001000000 */
[----:B------:R-:W-:Y:S02]  /*59e0*/  FMNMX.FTZ R99, R120, R99, !PT ;  /* 0x0000006378637209 */ /* 0x000fe40007810000 */
[----:B------:R-:W-:-:S02]  /*59f0*/  ISETP.GT.AND P2, PT, R97, 0x50, PT ;  /* 0x000000506100780c */ /* 0x000fc40003f44270 */
[----:B0-----:R-:W-:Y:S01]  /*5a00*/  FSEL R106, R127, -INF , P3 ;  /* 0xff8000007f6a7808 */ /* 0x001fe20001800000 */
[----:B------:R-:W-:Y:S01]  /*5a10*/  MUFU.EX2 R156, R156 ;  /* 0x0000009c009c7308 */ /* 0x000fe20000000800 */
[----:B------:R-:W-:Y:S02]  /*5a20*/  FMNMX.FTZ R99, R178, R99, !PT ;  /* 0x00000063b2637209 */ /* 0x000fe40007810000 */
[C---:B------:R-:W-:Y:S02]  /*5a30*/  ISETP.GT.AND P3, PT, R97.reuse, 0x51, PT ;  /* 0x000000516100780c */ /* 0x040fe40003f64270 */
[----:B------:R-:W-:Y:S02]  /*5a40*/  FSEL R180, R180, -INF , P2 ;  /* 0xff800000b4b47808 */ /* 0x000fe40001000000 */
[----:B------:R-:W-:Y:S01]  /*5a50*/  FMNMX.FTZ R99, R106, R99, !PT ;  /* 0x000000636a637209 */ /* 0x000fe20007810000 */
[----:B------:R-:W-:Y:S01]  /*5a60*/  MUFU.EX2 R158, R158 ;  /* 0x0000009e009e7308 */ /* 0x000fe20000000800 */
[----:B------:R-:W-:-:S02]  /*5a70*/  ISETP.GT.AND P2, PT, R97, 0x58, PT ;  /* 0x000000586100780c */ /* 0x000fc40003f44270 */
[----:B--2---:R-:W-:Y:S02]  /*5a80*/  FSEL R102, R131, -INF , P3 ;  /* 0xff80000083667808 */ /* 0x004fe40001800000 */
[----:B------:R-:W-:Y:S02]  /*5a90*/  FMNMX.FTZ R99, R180, R99, !PT ;  /* 0x00000063b4637209 */ /* 0x000fe40007810000 */
[----:B------:R-:W-:Y:S01]  /*5aa0*/  ISETP.GT.AND P3, PT, R97, 0x59, PT ;  /* 0x000000596100780c */ /* 0x000fe20003f64270 */
[----:B------:R-:W-:Y:S01]  /*5ab0*/  MUFU.EX2 R21, R21 ;  /* 0x0000001500157308 */ /* 0x000fe20000000800 */
[----:B------:R-:W-:Y:S01]  /*5ac0*/  FSEL R182, R182, -INF , P2 ;  /* 0xff800000b6b67808 */ /* 0x000fe20001000000 */
[--C-:B------:R-:W-:Y:S01]  /*5ad0*/  FFMA.FTZ R97, R100, R9, -R95.reuse ;  /* 0x0000000964617223 */ /* 0x100fe2000001085f */
[----:B------:R-:W-:Y:S01]  /*5ae0*/  FMNMX.FTZ R99, R102, R99, !PT ;  /* 0x0000006366637209 */ /* 0x000fe20007810000 */
[-CC-:B------:R-:W-:Y:S01]  /*5af0*/  FFMA.FTZ R100, R108, R9.reuse, -R95.reuse ;  /* 0x000000096c647223 */ /* 0x180fe2000001085f */
[----:B---3--:R-:W-:Y:S01]  /*5b00*/  FSEL R184, R135, -INF , P3 ;  /* 0xff80000087b87808 */ /* 0x008fe20001800000 */
        /* <DEDUP_REMOVED lines=10> */
[----:B0-----:R-:W-:-:S07]  /*5bb0*/  FMNMX.FTZ R109, R20, R103, !PT ;  /* 0x00000067146d7209 */ /* 0x001fce0007810000 */
[----:B------:R-:W-:Y:S01]  /*5bc0*/  MUFU.EX2 R93, R93 ;  /* 0x0000005d005d7308 */ /* 0x000fe20000000800 */
[-CC-:B------:R-:W-:Y:S01]  /*5bd0*/  FFMA.FTZ R103, R116, R9.reuse, -R95.reuse ;  /* 0x0000000974677223 */ /* 0x180fe2000001085f */
[----:B------:R-:W-:Y:S01]  /*5be0*/  FFMA.FTZ R95, R142, R9, -R95 ;  /* 0x000000098e5f7223 */ /* 0x000fe2000001085f */
[----:B------:R-:W0:Y:S05]  /*5bf0*/  SHFL.BFLY PT, R20, R109, 0x1, 0x1f ;  /* 0x0c201f006d147f89 */ /* 0x000e2a00000e0000 */
        /* <DEDUP_REMOVED lines=14> */
[-C--:B------:R-:W-:Y:S01]  /*5ce0*/  FFMA.FTZ R153, R88, R9.reuse, -R109 ;  /* 0x0000000958997223 */ /* 0x080fe2000001086d */
[----:B------:R-:W-:Y:S01]  /*5cf0*/  FADD.FTZ R0, -R0, R11 ;  /* 0x0000000b00007221 */ /* 0x000fe20000010100 */
[----:B------:R-:W-:Y:S01]  /*5d00*/  FSEL R11, R20, RZ, P2 ;  /* 0x000000ff140b7208 */ /* 0x000fe20001000000 */
[----:B------:R-:W-:Y:S01]  /*5d10*/  MUFU.EX2 R157, R157 ;  /* 0x0000009d009d7308 */ /* 0x000fe20000000800 */
[-CC-:B------:R-:W-:Y:S01]  /*5d20*/  FFMA.FTZ R88, R126, R9.reuse, -R109.reuse ;  /* 0x000000097e587223 */ /* 0x180fe2000001086d */
[-C--:B------:R-:W-:Y:S01]  /*5d30*/  FMUL.FTZ R8, R0, R9.reuse ;  /* 0x0000000900087220 */ /* 0x080fe20000410000 */
[-CC-:B------:R-:W-:Y:S01]  /*5d40*/  FFMA.FTZ R155, R90, R9.reuse, -R109.reuse ;  /* 0x000000095a9b7223 */ /* 0x180fe2000001086d */
[----:B------:R-:W-:Y:S01]  /*5d50*/  FADD.FTZ R0, -R11, R12 ;  /* 0x0000000c0b007221 */ /* 0x000fe20000010100 */
[-CC-:B------:R-:W-:Y:S01]  /*5d60*/  FFMA.FTZ R90, R130, R9.reuse, -R109.reuse ;  /* 0x00000009825a7223 */ /* 0x180fe2000001086d */
[-CC-:B------:R-:W-:Y:S01]  /*5d70*/  FFMA.FTZ R149, R92, R9.reuse, -R109.reuse ;  /* 0x000000095c957223 */ /* 0x180fe2000001086d */
[-CC-:B------:R-:W-:Y:S01]  /*5d80*/  FFMA.FTZ R92, R148, R9.reuse, -R109.reuse ;  /* 0x00000009945c7223 */ /* 0x180fe2000001086d */
[-C--:B------:R-:W-:Y:S01]  /*5d90*/  FMUL.FTZ R0, R0, R9.reuse ;  /* 0x0000000900007220 */ /* 0x080fe20000410000 */
        /* <DEDUP_REMOVED lines=17> */
[----:B0-----:R-:W-:-:S04]  /*5eb0*/  FFMA.FTZ R7, R8, R7, R15 ;  /* 0x0000000708077223 */ /* 0x001fc8000001000f */
[----:B------:R-:W-:-:S03]  /*5ec0*/  FADD.FTZ R7, R156, R7 ;  /* 0x000000079c077221 */ /* 0x000fc60000010000 */
[----:B------:R-:W0:Y:S01]  /*5ed0*/  MUFU.EX2 R159, R159 ;  /* 0x0000009f009f7308 */ /* 0x000e220000000800 */
[----:B-1----:R-:W-:Y:S01]  /*5ee0*/  FFMA.FTZ R11, R0, R6, R157 ;  /* 0x00000006000b7223 */ /* 0x002fe2000001009d */
[----:B------:R-:W-:-:S06]  /*5ef0*/  FADD.FTZ R12, R158, R7 ;  /* 0x000000079e0c7221 */ /* 0x000fcc0000010000 */
        /* <DEDUP_REMOVED lines=77> */
.L_x_2435:
        /* <DEDUP_REMOVED lines=34> */
.L_x_2425:
[----:B------:R-:W-:-:S13]  /*65f0*/  ISETP.GE.AND P1, PT, R14, RZ, PT ;  /* 0x000000ff0e00720c */ /* 0x000fda0003f26270 */
[----:B------:R-:W-:Y:S05]  /*6600*/  @!P1 BRA `(.L_x_2437) ;  /* 0x0000002000b49947 */ /* 0x000fea0003800000 */
[----:B------:R-:W-:Y:S01]  /*6610*/  MOV R13, R20 ;  /* 0x00000014000d7202 */ /* 0x000fe20000000f00 */
[----:B------:R-:W-:Y:S01]  /*6620*/  IMAD.MOV.U32 R11, RZ, RZ, R10 ;  /* 0x000000ffff0b7224 */ /* 0x000fe200078e000a */
[----:B------:R-:W-:Y:S01]  /*6630*/  UMOV UR4, UR38 ;  /* 0x0000002600047c82 */ /* 0x000fe20008000000 */
[----:B------:R-:W-:Y:S01]  /*6640*/  UMOV UR5, UR39 ;  /* 0x0000002700057c82 */ /* 0x000fe20008000000 */
[----:B------:R-:W-:-:S05]  /*6650*/  ULDC UR6, c[0x0][0x9d8] ;  /* 0x0002760000067ab9 */ /* 0x000fca0000000800 */
.L_x_2448:
        /* <DEDUP_REMOVED lines=8> */
.L_x_2438:
[----:B------:R-:W-:Y:S01]  /*66e0*/  ULEA UR7, UR39, UR40, 0x3 ;  /* 0x0000002827077291 */ /* 0x000fe2000f8e183f */
[----:B------:R-:W-:-:S05]  /*66f0*/  IMAD.U32 R9, RZ, RZ, UR38 ;  /* 0x00000026ff097e24 */ /* 0x000fca000f8e00ff */
[----:B------:R-:W-:-:S04]  /*6700*/  SHF.L.U32 R9, R9, 0x1f, RZ ;  /* 0x0000001f09097819 */ /* 0x000fc800000006ff */
[----:B------:R0:W1:Y:S01]  /*6710*/  SYNCS.PHASECHK.TRANS64.TRYWAIT P1, [UR7+0x2a830], R9 ;  /* 0x02a83009ff0075a7 */ /* 0x0000620008020147 */
[----:B------:R-:W-:Y:S05]  /*6720*/  @!P0 BRA `(.L_x_2439) ;  /* 0x0000000000048947 */ /* 0x000fea0003800000 */
[----:B------:R-:W-:Y:S01]  /*6730*/  BPT.TRAP 0x1 ;  /* 0x000000040000795c */ /* 0x000fe20000300000 */
.L_x_2439:
[----:B-1----:R-:W-:Y:S05]  /*6740*/  @P1 BRA `(.L_x_2440) ;  /* 0x0000000000081947 */ /* 0x002fea0003800000 */
[----:B------:R-:W1:Y:S02]  /*6750*/  SYNCS.PHASECHK.TRANS64.TRYWAIT P1, [UR7+0x2a830], R9 ;  /* 0x02a83009ff0075a7 */ /* 0x000e640008020147 */
[----:B-1----:R-:W-:Y:S05]  /*6760*/  @!P1 BRA `(.L_x_2441) ;  /* 0x000000a800409947 */ /* 0x002fea0003800000 */
.L_x_2440:
        /* <DEDUP_REMOVED lines=143> */
.L_x_2442:
[----:B------:R-:W-:Y:S01]  /*7060*/  ULEA UR7, UR5, UR40, 0x3 ;  /* 0x0000002805077291 */ /* 0x000fe2000f8e183f */
[----:B------:R-:W-:-:S05]  /*7070*/  IMAD.U32 R0, RZ, RZ, UR4 ;  /* 0x00000004ff007e24 */ /* 0x000fca000f8e00ff */
[----:B------:R-:W-:-:S04]  /*7080*/  SHF.L.U32 R0, R0, 0x1f, RZ ;  /* 0x0000001f00007819 */ /* 0x000fc800000006ff */
[----:B------:R2:W3:Y:S01]  /*7090*/  SYNCS.PHASECHK.TRANS64.TRYWAIT P1, [UR7+0x2a850], R0 ;  /* 0x02a85000ff0075a7 */ /* 0x0004e20008020147 */
[----:B------:R-:W-:Y:S05]  /*70a0*/  @!P0 BRA `(.L_x_2443) ;  /* 0x0000000000048947 */ /* 0x000fea0003800000 */
[----:B------:R-:W-:Y:S01]  /*70b0*/  BPT.TRAP 0x1 ;  /* 0x000000040000795c */ /* 0x000fe20000300000 */
.L_x_2443:
[----:B---3--:R-:W-:Y:S05]  /*70c0*/  @P1 BRA `(.L_x_2444) ;  /* 0x0000000000081947 */ /* 0x008fea0003800000 */
[----:B------:R-:W3:Y:S02]  /*70d0*/  SYNCS.PHASECHK.TRANS64.TRYWAIT P1, [UR7+0x2a850], R0 ;  /* 0x02a85000ff0075a7 */ /* 0x000ee40008020147 */
[----:B---3--:R-:W-:Y:S05]  /*70e0*/  @!P1 BRA `(.L_x_2445) ;  /* 0x0000009c00f89947 */ /* 0x008fea0003800000 */
.L_x_2444:
        /* <DEDUP_REMOVED lines=38> */
.L_x_2446:
        /* <DEDUP_REMOVED lines=311> */
.L_x_2447:
[----:B------:R-:W-:Y:S01]  /*86c0*/  UIADD3 UR7, UR7, 0x2a860, URZ ;  /* 0x0002a86007077890 */ /* 0x000fe2000fffe03f */
[----:B------:R-:W-:Y:S01]  /*86d0*/  ISETP.GT.AND P1, PT, R14, RZ, PT ;  /* 0x000000ff0e00720c */ /* 0x000fe20003f24270 */
        /* <DEDUP_REMOVED lines=32> */
.L_x_2437:
        /* <DEDUP_REMOVED lines=67> */
.L_x_2449:
[----:B------:R-:W-:Y:S01]  /*8d10*/  ULEA UR5, UR39, UR40, 0x3 ;  /* 0x0000002827057291 */ /* 0x000fe2000f8e183f */
[----:B------:R-:W-:-:S05]  /*8d20*/  IMAD.U32 R0, RZ, RZ, UR38 ;  /* 0x00000026ff007e24 */ /* 0x000fca000f8e00ff */
[----:B------:R-:W-:-:S04]  /*8d30*/  SHF.L.U32 R0, R0, 0x1f, RZ ;  /* 0x0000001f00007819 */ /* 0x000fc800000006ff */
[----:B------:R0:W1:Y:S01]  /*8d40*/  SYNCS.PHASECHK.TRANS64.TRYWAIT P1, [UR5+0x2a850], R0 ;  /* 0x02a85000ff0075a7 */ /* 0x0000620008020145 */
[----:B------:R-:W-:Y:S05]  /*8d50*/  @!P0 BRA `(.L_x_2450) ;  /* 0x0000000000048947 */ /* 0x000fea0003800000 */
[----:B------:R-:W-:Y:S01]  /*8d60*/  BPT.TRAP 0x1 ;  /* 0x000000040000795c */ /* 0x000fe20000300000 */
.L_x_2450:
[----:B-1----:R-:W-:Y:S05]  /*8d70*/  @P1 BRA `(.L_x_2451) ;  /* 0x0000000000081947 */ /* 0x002fea0003800000 */
[----:B------:R-:W1:Y:S02]  /*8d80*/  SYNCS.PHASECHK.TRANS64.TRYWAIT P1, [UR5+0x2a850], R0 ;  /* 0x02a85000ff0075a7 */ /* 0x000e640008020145 */
[----:B-1----:R-:W-:Y:S05]  /*8d90*/  @!P1 BRA `(.L_x_2452) ;  /* 0x0000008000e49947 */ /* 0x002fea0003800000 */
.L_x_2451:
        /* <DEDUP_REMOVED lines=19> */
[----:B------:R-:W-:Y:S02]  /*8ed0*/  IMAD.MOV.U32 R3, RZ, RZ, RZ ;  /* 0x000000ffff037224 */ /* 0x000fe400078e00ff */
[----:B------:R-:W-:Y:S02]  /*8ee0*/  IMAD.MOV.U32 R0, RZ, RZ, -0x800000 ;  /* 0xff800000ff007424 */ /* 0x000fe400078e00ff */
[----:B-1----:R-:W-:Y:S01]  /*8ef0*/  FADD.FTZ R12, R2, R5 ;  /* 0x00000005020c7221 */ /* 0x002fe20000010000 */
[----:B------:R-:W-:-:S02]  /*8f00*/  FSETP.NE.FTZ.AND P1, PT, R8, RZ, PT ;  /* 0x000000ff0800720b */ /* 0x000fc40003f35000 */
[----:B------:R-:W-:Y:S02]  /*8f10*/  MOV R2, 0xff800000 ;  /* 0xff80000000027802 */ /* 0x000fe40000000f00 */
[----:B------:R-:W-:-:S09]  /*8f20*/  FSETP.NE.FTZ.AND P2, PT, R12, RZ, PT ;  /* 0x000000ff0c00720b */ /* 0x000fd20003f55000 */
[----:B------:R-:W0:Y:S01]  /*8f30*/  @P1 MUFU.LG2 R4, R8 ;  /* 0x0000000800041308 */ /* 0x000e220000000c00 */
[----:B------:R-:W-:-:S03]  /*8f40*/  @P1 FMUL.FTZ R5, R9, 0.69314718246459960938 ;  /* 0x3f31721809051820 */ /* 0x000fc60000410000 */
[----:B------:R-:W-:-:S04]  /*8f50*/  @P2 FMUL.FTZ R14, R9, 0.69314718246459960938 ;  /* 0x3f317218090e2820 */ /* 0x000fc80000410000 */
        /* <DEDUP_REMOVED lines=34> */
.L_x_2453:
[----:B------:R-:W-:Y:S01]  /*9180*/  UIADD3 UR4, UR5, 0x2a860, URZ ;  /* 0x0002a86005047890 */ /* 0x000fe2000fffe03f */
[-C--:B------:R-:W-:Y:S01]  /*9190*/  FMUL.FTZ R90, R32, R3.reuse ;  /* 0x00000003205a7220 */ /* 0x080fe20000410000 */
[----:B------:R-:W-:Y:S01]  /*91a0*/  UIADD3 UR39, UR39, 0x1, URZ ;  /* 0x0000000127277890 */ /* 0x000fe2000fffe03f */
[-C--:B------:R-:W-:Y:S01]  /*91b0*/  FMUL.FTZ R89, R33, R3.reuse ;  /* 0x0000000321597220 */ /* 0x080fe20000410000 */
[----:B------:R-:W-:Y:S01]  /*91c0*/  UPRMT UR4, UR42, 0x654, UR4 ;  /* 0x000006542a047896 */ /* 0x000fe20008000004 */
[----:B------:R-:W-:Y:S01]  /*91d0*/  FMUL.FTZ R88, R36, R3 ;  /* 0x0000000324587220 */ /* 0x000fe20000410000 */
[----:B------:R-:W-:Y:S01]  /*91e0*/  UISETP.NE.AND UP0, UPT, UR39, 0x2, UPT ;  /* 0x000000022700788c */ /* 0x000fe2000bf05270 */
[-C--:B------:R-:W-:Y:S01]  /*91f0*/  FMUL.FTZ R8, R30, R11.reuse ;  /* 0x0000000b1e087220 */ /* 0x080fe20000410000 */
[----:B------:R-:W-:Y:S01]  /*9200*/  FMUL.FTZ R7, R31, R11 ;  /* 0x0000000b1f077220 */ /* 0x000fe20000410000 */
        /* <DEDUP_REMOVED lines=65> */
.L_x_2417:
        /* <DEDUP_REMOVED lines=21> */
[----:B------:R-:W-:-:S02]  /*9770*/  MOV R20, R3 ;  /* 0x0000000300147202 */ /* 0x000fc40000000f00 */
[----:B--2---:R-:W-:-:S03]  /*9780*/  MOV R21, R4 ;  /* 0x0000000400157202 */ /* 0x004fc60000000f00 */
[----:B------:R-:W-:-:S03]  /*9790*/  IMAD.WIDE R4, R168, 0x2, R20 ;  /* 0x00000002a8047825 */ /* 0x000fc600078e0214 */
[C---:B------:R-:W-:Y:S02]  /*97a0*/  LOP3.LUT R9, R4.reuse, 0x380, RZ, 0xc0, !PT ;  /* 0x0000038004097812 */ /* 0x040fe400078ec0ff */
[C---:B------:R-:W-:Y:S02]  /*97b0*/  IADD3 R99, P5, R4.reuse, 0x40, RZ ;  /* 0x0000004004637810 */ /* 0x040fe40007fbe0ff */
[----:B------:R-:W-:Y:S02]  /*97c0*/  SHF.R.U64 R9, R9, 0x3, RZ ;  /* 0x0000000309097819 */ /* 0x000fe400000012ff */
        /* <DEDUP_REMOVED lines=8> */
[----:B------:R-:W-:Y:S01]  /*9850*/  BAR.SYNC.DEFER_BLOCKING 0x1, 0x100 ;  /* 0x0044000000007b1d */ /* 0x000fe20000010000 */
[----:B------:R-:W-:Y:S01]  /*9860*/  IADD3 R109, P0, R4, 0x4060, RZ ;  /* 0x00004060046d7810 */ /* 0x000fe20007f1e0ff */
[--C-:B------:R-:W-:Y:S01]  /*9870*/  IMAD.X R11, RZ, RZ, R5.reuse, P2 ;  /* 0x000000ffff0b7224 */ /* 0x100fe200010e0605 */
[----:B------:R-:W-:Y:S01]  /*9880*/  LOP3.LUT R4, R9, R4, RZ, 0x3c, !PT ;  /* 0x0000000409047212 */ /* 0x000fe200078e3cff */
[--C-:B------:R-:W-:Y:S01]  /*9890*/  IMAD.X R9, RZ, RZ, R5.reuse, P1 ;  /* 0x000000ffff097224 */ /* 0x100fe200008e0605 */
[----:B------:R-:W-:Y:S01]  /*98a0*/  LOP3.LUT R14, R99, 0x380, RZ, 0xc0, !PT ;  /* 0x00000380630e7812 */ /* 0x000fe200078ec0ff */
[----:B------:R-:W-:Y:S01]  /*98b0*/  IMAD.X R29, RZ, RZ, R5, P0 ;  /* 0x000000ffff1d7224 */ /* 0x000fe200000e0605 */
[----:B------:R-:W-:Y:S02]  /*98c0*/  LOP3.LUT R28, R101, 0x380, RZ, 0xc0, !PT ;  /* 0x00000380651c7812 */ /* 0x000fe400078ec0ff */
[----:B------:R-:W-:-:S02]  /*98d0*/  IADD3.X R15, RZ, R5, RZ, P4, !PT ;  /* 0x00000005ff0f7210 */ /* 0x000fc400027fe4ff */
[----:B------:R-:W-:Y:S02]  /*98e0*/  MOV R96, R4 ;  /* 0x0000000400607202 */ /* 0x000fe40000000f00 */
[----:B------:R-:W-:Y:S02]  /*98f0*/  LOP3.LUT R12, R97, 0x380, RZ, 0xc0, !PT ;  /* 0x00000380610c7812 */ /* 0x000fe400078ec0ff */
[----:B------:R-:W-:Y:S02]  /*9900*/  F2FP.F16.F32.PACK_AB R5, R10, R93 ;  /* 0x0000005d0a05723e */ /* 0x000fe400000000ff */
[----:B-1----:R-:W-:Y:S02]  /*9910*/  LOP3.LUT R44, R103, 0x380, RZ, 0xc0, !PT ;  /* 0x00000380672c7812 */ /* 0x002fe400078ec0ff */
[----:B------:R-:W-:Y:S02]  /*9920*/  SHF.R.U64 R14, R14, 0x3, RZ ;  /* 0x000000030e0e7819 */ /* 0x000fe400000012ff */
[----:B------:R-:W-:-:S02]  /*9930*/  LOP3.LUT R10, R105, 0x380, RZ, 0xc0, !PT ;  /* 0x00000380690a7812 */ /* 0x000fc400078ec0ff */
[----:B------:R-:W-:Y:S02]  /*9940*/  SHF.R.U64 R28, R28, 0x3, RZ ;  /* 0x000000031c1c7819 */ /* 0x000fe400000012ff */
[----:B------:R-:W-:Y:S02]  /*9950*/  SHF.R.U64 R12, R12, 0x3, RZ ;  /* 0x000000030c0c7819 */ /* 0x000fe400000012ff */
[----:B------:R-:W-:Y:S02]  /*9960*/  SHF.R.U64 R44, R44, 0x3, RZ ;  /* 0x000000032c2c7819 */ /* 0x000fe400000012ff */
[----:B------:R-:W-:Y:S02]  /*9970*/  LOP3.LUT R24, R14, R99, RZ, 0x3c, !PT ;  /* 0x000000630e187212 */ /* 0x000fe400078e3cff */
[----:B------:R-:W-:Y:S02]  /*9980*/  SHF.R.U64 R10, R10, 0x3, RZ ;  /* 0x000000030a0a7819 */ /* 0x000fe400000012ff */
[----:B------:R-:W-:-:S02]  /*9990*/  LOP3.LUT R14, R28, R101, RZ, 0x3c, !PT ;  /* 0x000000651c0e7212 */ /* 0x000fc400078e3cff */
[----:B------:R-:W-:Y:S02]  /*99a0*/  LOP3.LUT R28, R107, 0x380, RZ, 0xc0, !PT ;  /* 0x000003806b1c7812 */ /* 0x000fe400078ec0ff */
[----:B------:R-:W-:Y:S02]  /*99b0*/  LOP3.LUT R26, R12, R97, RZ, 0x3c, !PT ;  /* 0x000000610c1a7212 */ /* 0x000fe400078e3cff */
[----:B------:R-:W-:Y:S02]  /*99c0*/  LOP3.LUT R12, R44, R103, RZ, 0x3c, !PT ;  /* 0x000000672c0c7212 */ /* 0x000fe400078e3cff */
[----:B------:R-:W-:Y:S02]  /*99d0*/  LOP3.LUT R10, R10, R105, RZ, 0x3c, !PT ;  /* 0x000000690a0a7212 */ /* 0x000fe400078e3cff */
[----:B------:R-:W-:Y:S02]  /*99e0*/  LOP3.LUT R44, R109, 0x380, RZ, 0xc0, !PT ;  /* 0x000003806d2c7812 */ /* 0x000fe400078ec0ff */
[----:B------:R-:W-:-:S02]  /*99f0*/  SHF.R.U64 R28, R28, 0x3, RZ ;  /* 0x000000031c1c7819 */ /* 0x000fc400000012ff */
[----:B------:R-:W-:Y:S02]  /*9a00*/  MOV R72, R10 ;  /* 0x0000000a00487202 */ /* 0x000fe40000000f00 */
[----:B------:R-:W-:Y:S02]  /*9a10*/  SHF.R.U64 R44, R44, 0x3, RZ ;  /* 0x000000032c2c7819 */ /* 0x000fe400000012ff */
[----:B------:R-:W-:Y:S02]  /*9a20*/  F2FP.F16.F32.PACK_AB R11, R39, R38 ;  /* 0x00000026270b723e */ /* 0x000fe400000000ff */
[----:B------:R-:W-:Y:S01]  /*9a30*/  F2FP.F16.F32.PACK_AB R4, R92, R95 ;  /* 0x0000005f5c04723e */ /* 0x000fe200000000ff */
[----:B------:R-:W1:Y:S01]  /*9a40*/  LDC.64 R38, c[0x0][0xc00] ;  /* 0x00030000ff267b82 */ /* 0x000e620000000a00 */
[----:B------:R-:W-:Y:S02]  /*9a50*/  LOP3.LUT R8, R28, R107, RZ, 0x3c, !PT ;  /* 0x0000006b1c087212 */ /* 0x000fe400078e3cff */
[----:B------:R-:W-:Y:S01]  /*9a60*/  LOP3.LUT R28, R44, R109, RZ, 0x3c, !PT ;  /* 0x0000006d2c1c7212 */ /* 0x000fe200078e3cff */
[----:B------:R2:W-:Y:S01]  /*9a70*/  STSM.16.M88.4 [R96], R4 ;  /* 0x0000000460007844 */ /* 0x0005e20000000200 */
[----:B------:R-:W-:-:S02]  /*9a80*/  MOV R44, R8 ;  /* 0x00000008002c7202 */ /* 0x000fc40000000f00 */
[----:B------:R-:W-:Y:S02]  /*9a90*/  MOV R94, R26 ;  /* 0x0000001a005e7202 */ /* 0x000fe40000000f00 */
[----:B------:R-:W-:Y:S02]  /*9aa0*/  F2FP.F16.F32.PACK_AB R8, R89, R90 ;  /* 0x0000005a5908723e */ /* 0x000fe400000000ff */
[----:B------:R-:W-:Y:S02]  /*9ab0*/  F2FP.F16.F32.PACK_AB R9, R35, R34 ;  /* 0x000000222309723e */ /* 0x000fe400000000ff */
[----:B------:R-:W-:Y:S02]  /*9ac0*/  F2FP.F16.F32.PACK_AB R10, R37, R88 ;  /* 0x00000058250a723e */ /* 0x000fe400000000ff */
[----:B------:R-:W-:Y:S02]  /*9ad0*/  MOV R93, R24 ;  /* 0x00000018005d7202 */ /* 0x000fe40000000f00 */
[----:B------:R-:W-:Y:S01]  /*9ae0*/  MOV R92, R14 ;  /* 0x0000000e005c7202 */ /* 0x000fe20000000f00 */
[----:B------:R-:W-:Y:S01]  /*9af0*/  STSM.16.M88.4 [R94], R8 ;  /* 0x000000085e007844 */ /* 0x000fe20000000200 */
[----:B------:R-:W-:-:S02]  /*9b00*/  MOV R91, R12 ;  /* 0x0000000c005b7202 */ /* 0x000fc40000000f00 */
[----:B--2---:R-:W-:Y:S02]  /*9b10*/  F2FP.F16.F32.PACK_AB R4, R41, R40 ;  /* 0x000000282904723e */ /* 0x004fe400000000ff */
[----:B------:R-:W-:Y:S02]  /*9b20*/  F2FP.F16.F32.PACK_AB R5, R43, R42 ;  /* 0x0000002a2b05723e */ /* 0x000fe400000000ff */
[----:B------:R-:W-:Y:S02]  /*9b30*/  F2FP.F16.F32.PACK_AB R6, R33, R36 ;  /* 0x000000242106723e */ /* 0x000fe400000000ff */
[----:B------:R-:W-:Y:S02]  /*9b40*/  F2FP.F16.F32.PACK_AB R7, R30, R31 ;  /* 0x0000001f1e07723e */ /* 0x000fe400000000ff */
[----:B------:R-:W-:Y:S01]  /*9b50*/  F2FP.F16.F32.PACK_AB R12, R49, R48 ;  /* 0x00000030310c723e */ /* 0x000fe200000000ff */
[----:B------:R-:W-:Y:S01]  /*9b60*/  IMAD.MOV.U32 R48, RZ, RZ, RZ ;  /* 0x000000ffff307224 */ /* 0x000fe200078e00ff */
[----:B------:R-:W-:Y:S01]  /*9b70*/  F2FP.F16.F32.PACK_AB R13, R51, R50 ;  /* 0x00000032330d723e */ /* 0x000fe200000000ff */
[----:B------:R2:W-:Y:S01]  /*9b80*/  STSM.16.M88.4 [R93], R4 ;  /* 0x000000045d007844 */ /* 0x0005e20000000200 */
[----:B------:R-:W-:-:S02]  /*9b90*/  F2FP.F16.F32.PACK_AB R14, R53, R52 ;  /* 0x00000034350e723e */ /* 0x000fc400000000ff */
[----:B------:R-:W-:Y:S02]  /*9ba0*/  F2FP.F16.F32.PACK_AB R15, R55, R54 ;  /* 0x00000036370f723e */ /* 0x000fe400000000ff */
[----:B------:R-:W-:Y:S01]  /*9bb0*/  F2FP.F16.F32.PACK_AB R24, R57, R56 ;  /* 0x000000383918723e */ /* 0x000fe200000000ff */
[----:B------:R-:W3:Y:S01]  /*9bc0*/  LDC R54, c[0x0][0xbe8] ;  /* 0x0002fa00ff367b82 */ /* 0x000ee20000000800 */
[----:B------:R-:W-:Y:S01]  /*9bd0*/  F2FP.F16.F32.PACK_AB R25, R59, R58 ;  /* 0x0000003a3b19723e */ /* 0x000fe200000000ff */
[----:B------:R4:W-:Y:S01]  /*9be0*/  STSM.16.M88.4 [R92], R12 ;  /* 0x0000000c5c007844 */ /* 0x0009e20000000200 */
[----:B------:R-:W-:Y:S02]  /*9bf0*/  F2FP.F16.F32.PACK_AB R26, R61, R60 ;  /* 0x0000003c3d1a723e */ /* 0x000fe400000000ff */
[----:B------:R-:W-:Y:S02]  /*9c00*/  F2FP.F16.F32.PACK_AB R27, R63, R62 ;  /* 0x0000003e3f1b723e */ /* 0x000fe400000000ff */
[----:B------:R-:W-:-:S02]  /*9c10*/  F2FP.F16.F32.PACK_AB R33, R75, R74 ;  /* 0x0000004a4b21723e */ /* 0x000fc400000000ff */
[----:B------:R-:W-:Y:S01]  /*9c20*/  F2FP.F16.F32.PACK_AB R34, R77, R76 ;  /* 0x0000004c4d22723e */ /* 0x000fe200000000ff */
[----:B------:R4:W-:Y:S01]  /*9c30*/  STSM.16.M88.4 [R91], R24 ;  /* 0x000000185b007844 */ /* 0x0009e20000000200 */
[----:B------:R-:W-:Y:S02]  /*9c40*/  F2FP.F16.F32.PACK_AB R35, R79, R78 ;  /* 0x0000004e4f23723e */ /* 0x000fe400000000ff */
[----:B------:R-:W-:Y:S01]  /*9c50*/  MOV R28, R28 ;  /* 0x0000001c001c7202 */ /* 0x000fe20000000f00 */
[----:B------:R4:W-:Y:S01]  /*9c60*/  STSM.16.M88.4 [R72], R64 ;  /* 0x0000004048007844 */ /* 0x0009e20000000200 */
[----:B------:R-:W-:Y:S02]  /*9c70*/  ISETP.NE.U32.AND P2, PT, RZ, UR4, PT ;  /* 0x00000004ff007c0c */ /* 0x000fe4000bf45070 */
[----:B-1----:R-:W-:Y:S01]  /*9c80*/  ISETP.NE.U32.AND P0, PT, R38, RZ, PT ;  /* 0x000000ff2600720c */ /* 0x002fe20003f05070 */
[----:B------:R4:W-:Y:S01]  /*9c90*/  STSM.16.M88.4 [R44], R32 ;  /* 0x000000202c007844 */ /* 0x0009e20000000200 */
[----:B------:R-:W-:-:S02]  /*9ca0*/  ISETP.NE.AND.EX P2, PT, RZ, UR5, PT, P2 ;  /* 0x00000005ff007c0c */ /* 0x000fc4000bf45320 */
[C---:B--2---:R-:W-:Y:S01]  /*9cb0*/  SHF.L.U32 R5, R22.reuse, 0x2, RZ ;  /* 0x0000000216057819 */ /* 0x044fe200000006ff */
[----:B------:R4:W-:Y:S01]  /*9cc0*/  STSM.16.M88.4 [R28], R80 ;  /* 0x000000501c007844 */ /* 0x0009e20000000200 */
[----:B------:R-:W-:Y:S01]  /*9cd0*/  BAR.SYNC.DEFER_BLOCKING 0x1, 0x100 ;  /* 0x0044000000007b1d */ /* 0x000fe20000010000 */
[----:B------:R-:W-:Y:S02]  /*9ce0*/  ISETP.NE.AND.EX P0, PT, R39, RZ, PT, P0 ;  /* 0x000000ff2700720c */ /* 0x000fe40003f05300 */
[----:B------:R-:W-:Y:S02]  /*9cf0*/  SHF.L.U64.HI R10, R22, 0x2, R162 ;  /* 0x00000002160a7819 */ /* 0x000fe400000102a2 */
[----:B------:R-:W-:-:S04]  /*9d00*/  IADD3 R6, P1, R5, R38, RZ ;  /* 0x0000002605067210 */ /* 0x000fc80007f3e0ff */
[----:B------:R-:W-:Y:S01]  /*9d10*/  @P2 IADD3 R4, P3, R5, UR4, RZ ;  /* 0x0000000405042c10 */ /* 0x000fe2000ff7e0ff */
[----:B------:R-:W-:Y:S02]  /*9d20*/  ULDC UR4, c[0x0][0xa88] ;  /* 0x0002a20000047ab9 */ /* 0x000fe40000000800 */
[----:B------:R-:W-:Y:S01]  /*9d30*/  IMAD.U32 R9, RZ, RZ, UR4 ;  /* 0x00000004ff097e24 */ /* 0x000fe2000f8e00ff */
[C---:B------:R-:W-:Y:S01]  /*9d40*/  @P2 IADD3.X R5, R10.reuse, UR5, RZ, P3, !PT ;  /* 0x000000050a052c10 */ /* 0x040fe20009ffe4ff */
[----:B------:R-:W-:-:S05]  /*9d50*/  IMAD.X R7, R10, 0x1, R39, P1 ;  /* 0x000000010a077824 */ /* 0x000fca00008e0627 */
[----:B------:R4:W5:Y:S01]  /*9d60*/  @P0 LDG.E R48, desc[UR36][R6.64] ;  /* 0x0000002406300981 */ /* 0x000962000c1e1900 */
[----:B---3--:R-:W-:-:S03]  /*9d70*/  ISETP.NE.AND P1, PT, R54, 0x1, PT ;  /* 0x000000013600780c */ /* 0x008fc60003f25270 */
[----:B------:R4:W5:Y:S10]  /*9d80*/  @P2 LDG.E R9, desc[UR36][R4.64] ;  /* 0x0000002404092981 */ /* 0x000974000c1e1900 */
[----:B------:R-:W1:Y:S08]  /*9d90*/  @P1 LDC R8, c[0x0][0xbec] ;  /* 0x0002fb00ff081b82 */ /* 0x000e700000000800 */
[----:B------:R-:W2:Y:S01]  /*9da0*/  @P1 LDC R11, c[0x0][0xbf0] ;  /* 0x0002fc00ff0b1b82 */ /* 0x000ea20000000800 */
[----:B----4-:R-:W-:Y:S05]  /*9db0*/  @P2 BRA `(.L_x_2456) ;  /* 0x0000000000102947 */ /* 0x010fea0003800000 */
[----:B------:R-:W-:Y:S05]  /*9dc0*/  @!P0 BRA `(.L_x_2456) ;  /* 0x00000000000c8947 */ /* 0x000fea0003800000 */
[----:B------:R-:W3:Y:S04]  /*9dd0*/  LDG.E R4, desc[UR36][R6.64] ;  /* 0x0000002406047981 */ /* 0x000ee8000c1e1900 */
[----:B-----5:R-:W3:Y:S02]  /*9de0*/  LDG.E R9, desc[UR36][R6.64+0x4] ;  /* 0x0000042406097981 */ /* 0x020ee4000c1e1900 */
[----:B---3--:R-:W-:-:S07]  /*9df0*/  IMAD.IADD R9, R9, 0x1, -R4 ;  /* 0x0000000109097824 */ /* 0x008fce00078e0a04 */
.L_x_2456:
[----:B------:R-:W-:Y:S01]  /*9e00*/  SHF.R.S32.HI R44, RZ, 0x1f, R161 ;  /* 0x0000001fff2c7819 */ /* 0x000fe200000114a1 */
[----:B------:R-:W-:Y:S01]  /*9e10*/  ULDC.64 UR4, c[0x0][0xb90] ;  /* 0x0002e40000047ab9 */ /* 0x000fe20000000a00 */
[----:B------:R-:W-:Y:S01]  /*9e20*/  IADD3 R15, R19, R16, RZ ;  /* 0x00000010130f7210 */ /* 0x000fe20007ffe0ff */
[----:B-----5:R-:W-:Y:S01]  /*9e30*/  IMAD R57, R9, R54, RZ ;  /* 0x0000003609397224 */ /* 0x020fe200078e02ff */
[----:B------:R-:W-:Y:S01]  /*9e40*/  SHF.R.S32.HI R49, RZ, 0x1f, R48 ;  /* 0x0000001fff317819 */ /* 0x000fe20000011430 */
[----:B------:R-:W-:Y:S01]  /*9e50*/  IMAD R4, R44, UR4, RZ ;  /* 0x000000042c047c24 */ /* 0x000fe2000f8e02ff */
[----:B------:R-:W-:Y:S01]  /*9e60*/  SEL R162, R162, RZ, !P0 ;  /* 0x000000ffa2a27207 */ /* 0x000fe20004000000 */
[----:B-1----:R-:W-:Y:S01]  /*9e70*/  @P1 IMAD.HI.U32 R6, R15, R8, RZ ;  /* 0x000000080f061227 */ /* 0x002fe200078e00ff */
[----:B------:R-:W-:-:S03]  /*9e80*/  SEL R55, R22, RZ, !P0 ;  /* 0x000000ff16377207 */ /* 0x000fc60004000000 */
[----:B------:R-:W-:Y:S01]  /*9e90*/  IMAD.MOV.U32 R7, RZ, RZ, R15 ;  /* 0x000000ffff077224 */ /* 0x000fe200078e000f */
[----:B--2---:R-:W-:Y:S01]  /*9ea0*/  @P1 SHF.R.U32.HI R7, RZ, R11, R6 ;  /* 0x0000000bff071219 */ /* 0x004fe20000011606 */
[C---:B------:R-:W-:Y:S02]  /*9eb0*/  IMAD R13, R161.reuse, UR5, R4 ;  /* 0x00000005a10d7c24 */ /* 0x040fe4000f8e0204 */
[----:B------:R-:W-:Y:S01]  /*9ec0*/  IMAD.WIDE.U32 R4, R161, UR4, R48 ;  /* 0x00000004a1047c25 */ /* 0x000fe2000f8e0030 */
[----:B------:R-:W-:-:S03]  /*9ed0*/  ULDC.64 UR4, c[0x0][0xb98] ;  /* 0x0002e60000047ab9 */ /* 0x000fc60000000a00 */
[----:B------:R-:W-:Y:S02]  /*9ee0*/  IMAD R11, R163, 0x40, R17 ;  /* 0x00000040a30b7824 */ /* 0x000fe400078e0211 */
        /* <DEDUP_REMOVED lines=13> */
[----:B------:R-:W-:Y:S01]  /*9fc0*/  SHF.R.S32.HI R6, RZ, 0x1f, R11 ;  /* 0x0000001fff067819 */ /* 0x000fe2000001140b */
[----:B------:R-:W-:Y:S01]  /*9fd0*/  IMAD.IADD R22, R167, 0x1, R16 ;  /* 0x00000001a7167824 */ /* 0x000fe200078e0210 */
[----:B------:R-:W-:-:S02]  /*9fe0*/  IADD3.X R5, R13, R5, R8, P2, !PT ;  /* 0x000000050d057210 */ /* 0x000fc400017fe408 */
        /* <DEDUP_REMOVED lines=8> */
[----:B------:R-:W-:Y:S02]  /*a070*/  SHF.R.U64 R6, R7, 0x3, RZ ;  /* 0x0000000307067819 */ /* 0x000fe400000012ff */
[----:B------:R-:W-:-:S02]  /*a080*/  LEA R10, P4, R4, UR4, 0x2 ;  /* 0x00000004040a7c11 */ /* 0x000fc4000f8810ff */
[----:B------:R-:W-:Y:S01]  /*a090*/  IADD3 R5, R5, R13, RZ ;  /* 0x0000000d05057210 */ /* 0x000fe20007ffe0ff */
[----:B------:R-:W-:Y:S01]  /*a0a0*/  IMAD.X R13, RZ, RZ, R21, P0 ;  /* 0x000000ffff0d7224 */ /* 0x000fe200000e0615 */
[----:B------:R-:W-:Y:S01]  /*a0b0*/  IADD3 R7, P2, R20, 0x3000, RZ ;  /* 0x0000300014077810 */ /* 0x000fe20007f5e0ff */
[----:B------:R-:W-:Y:S01]  /*a0c0*/  SHFL.IDX PT, R50, R10, RZ, 0x1c1f ;  /* 0x001c1fff0a327589 */ /* 0x000fe200000e0000 */
[----:B------:R-:W-:Y:S01]  /*a0d0*/  LEA.HI.X R14, R4, UR5, R5, 0x2, P4 ;  /* 0x00000005040e7c11 */ /* 0x000fe2000a0f1405 */
[C---:B------:R-:W-:Y:S01]  /*a0e0*/  VIADD R4, R22.reuse, 0x8 ;  /* 0x0000000816047836 */ /* 0x040fe20000000000 */
[----:B------:R-:W-:Y:S01]  /*a0f0*/  LOP3.LUT P0, RZ, R165, 0x3, RZ, 0xc0, !PT ;  /* 0x00000003a5ff7812 */ /* 0x000fe2000780c0ff */
[----:B------:R-:W-:Y:S01]  /*a100*/  SHFL.IDX PT, R52, R10, 0x1, 0x1c1f ;  /* 0x003c1f000a347f89 */ /* 0x000fe200000e0000 */
[----:B------:R-:W-:Y:S01]  /*a110*/  IADD3.X R9, RZ, R21, RZ, P2, !PT ;  /* 0x00000015ff097210 */ /* 0x000fe200017fe4ff */
[----:B------:R-:W-:Y:S01]  /*a120*/  ULDC.64 UR4, c[0x0][0xaa0] ;  /* 0x0002a80000047ab9 */ /* 0x000fe20000000a00 */
[-C--:B------:R-:W-:Y:S01]  /*a130*/  ISETP.GE.OR P2, PT, R22, R57.reuse, P0 ;  /* 0x000000391600720c */ /* 0x080fe20000746670 */
[----:B------:R-:W1:Y:S01]  /*a140*/  SHFL.IDX PT, R51, R14, RZ, 0x1c1f ;  /* 0x001c1fff0e337589 */ /* 0x000e6200000e0000 */
[----:B------:R-:W-:-:S02]  /*a150*/  ISETP.GE.OR P0, PT, R4, R57, P0 ;  /* 0x000000390400720c */ /* 0x000fc40000706670 */
[----:B------:R-:W-:Y:S01]  /*a160*/  LOP3.LUT R8, R7, 0x380, RZ, 0xc0, !PT ;  /* 0x0000038007087812 */ /* 0x000fe200078ec0ff */
[----:B------:R-:W2:Y:S01]  /*a170*/  SHFL.IDX PT, R53, R14, 0x1, 0x1c1f ;  /* 0x003c1f000e357f89 */ /* 0x000ea200000e0000 */
[C---:B------:R-:W-:Y:S02]  /*a180*/  IADD3 R33, P4, R20.reuse, 0x6000, RZ ;  /* 0x0000600014217810 */ /* 0x040fe40007f9e0ff */
[----:B------:R-:W-:Y:S02]  /*a190*/  LOP3.LUT R11, R20, 0x380, RZ, 0xc0, !PT ;  /* 0x00000380140b7812 */ /* 0x000fe400078ec0ff */
[----:B------:R-:W-:Y:S02]  /*a1a0*/  SHF.R.U64 R8, R8, 0x3, RZ ;  /* 0x0000000308087819 */ /* 0x000fe400000012ff */
[----:B------:R-:W-:Y:S02]  /*a1b0*/  LOP3.LUT R36, R37, 0x380, RZ, 0xc0, !PT ;  /* 0x0000038025247812 */ /* 0x000fe400078ec0ff */
[----:B------:R-:W-:-:S02]  /*a1c0*/  LOP3.LUT R32, R33, 0x380, RZ, 0xc0, !PT ;  /* 0x0000038021207812 */ /* 0x000fc400078ec0ff */
[----:B------:R-:W-:Y:S02]  /*a1d0*/  SHF.R.U64 R11, R11, 0x3, RZ ;  /* 0x000000030b0b7819 */ /* 0x000fe400000012ff */
[----:B------:R-:W-:Y:S01]  /*a1e0*/  LOP3.LUT R8, R8, R7, RZ, 0x3c, !PT ;  /* 0x0000000708087212 */ /* 0x000fe200078e3cff */
[--C-:B------:R-:W-:Y:S01]  /*a1f0*/  IMAD.X R7, RZ, RZ, R21.reuse, P3 ;  /* 0x000000ffff077224 */ /* 0x100fe200018e0615 */
[----:B------:R-:W-:Y:S02]  /*a200*/  IADD3 R5, P3, R20, 0x7000, RZ ;  /* 0x0000700014057810 */ /* 0x000fe40007f7e0ff */
[----:B------:R-:W-:Y:S02]  /*a210*/  SHF.R.U64 R12, R12, 0x3, RZ ;  /* 0x000000030c0c7819 */ /* 0x000fe400000012ff */
[----:B------:R-:W-:Y:S01]  /*a220*/  SHF.R.U64 R40, R40, 0x3, RZ ;  /* 0x0000000328287819 */ /* 0x000fe200000012ff */
[----:B-1----:R1:W-:Y:S01]  /*a230*/  @!P2 ST.E desc[UR36][R50.64], R2 ;  /* 0x000000023200a985 */ /* 0x0023e2000c101924 */
[----:B------:R-:W-:Y:S01]  /*a240*/  SHF.R.U64 R36, R36, 0x3, RZ ;  /* 0x0000000324247819 */ /* 0x000fe200000012ff */
[----:B------:R-:W-:Y:S01]  /*a250*/  IMAD R49, R49, UR4, RZ ;  /* 0x0000000431317c24 */ /* 0x000fe2000f8e02ff */
[----:B------:R-:W-:Y:S01]  /*a260*/  SHF.R.U64 R32, R32, 0x3, RZ ;  /* 0x0000000320207819 */ /* 0x000fe200000012ff */
[----:B--2---:R2:W-:Y:S01]  /*a270*/  @!P0 ST.E desc[UR36][R52.64], R0 ;  /* 0x0000000034008985 */ /* 0x0045e2000c101924 */
[----:B------:R-:W-:Y:S01]  /*a280*/  LOP3.LUT R20, R11, R20, RZ, 0x3c, !PT ;  /* 0x000000140b147212 */ /* 0x000fe200078e3cff */
[----:B------:R-:W-:Y:S01]  /*a290*/  IMAD.X R29, RZ, RZ, R21, P3 ;  /* 0x000000ffff1d7224 */ /* 0x000fe200018e0615 */
[----:B------:R-:W-:-:S02]  /*a2a0*/  LOP3.LUT R12, R12, R25, RZ, 0x3c, !PT ;  /* 0x000000190c0c7212 */ /* 0x000fc400078e3cff */
[----:B------:R-:W-:Y:S01]  /*a2b0*/  LOP3.LUT R40, R40, R41, RZ, 0x3c, !PT ;  /* 0x0000002928287212 */ /* 0x000fe200078e3cff */
[--C-:B------:R-:W-:Y:S01]  /*a2c0*/  IMAD.X R41, RZ, RZ, R21.reuse, P6 ;  /* 0x000000ffff297224 */ /* 0x100fe200030e0615 */
[----:B------:R-:W-:Y:S01]  /*a2d0*/  LOP3.LUT R36, R36, R37, RZ, 0x3c, !PT ;  /* 0x0000002524247212 */ /* 0x000fe200078e3cff */
[----:B-1----:R-:W1:Y:S01]  /*a2e0*/  @P1 LDC R51, c[0x0][0xbec] ;  /* 0x0002fb00ff331b82 */ /* 0x002e620000000800 */
[----:B------:R-:W-:Y:S01]  /*a2f0*/  LOP3.LUT R32, R32, R33, RZ, 0x3c, !PT ;  /* 0x0000002120207212 */ /* 0x000fe200078e3cff */
[--C-:B------:R-:W-:Y:S01]  /*a300*/  IMAD.X R37, RZ, RZ, R21.reuse, P5 ;  /* 0x000000ffff257224 */ /* 0x100fe200028e0615 */
[----:B------:R3:W5:Y:S01]  /*a310*/  LD.E.128 R24, desc[UR36][R20.64] ;  /* 0x0000002414187980 */ /* 0x000762000c101d00 */
[----:B------:R-:W-:Y:S01]  /*a320*/  IMAD.X R33, RZ, RZ, R21, P4 ;  /* 0x000000ffff217224 */ /* 0x000fe200020e0615 */
[----:B------:R-:W-:Y:S01]  /*a330*/  LOP3.LUT R4, R5, 0x380, RZ, 0xc0, !PT ;  /* 0x0000038005047812 */ /* 0x000fe200078ec0ff */
[----:B------:R-:W-:Y:S01]  /*a340*/  IMAD R49, R48, UR5, R49 ;  /* 0x0000000530317c24 */ /* 0x000fe2000f8e0231 */
[----:B------:R-:W-:Y:S01]  /*a350*/  LOP3.LUT R6, R6, R15, RZ, 0x3c, !PT ;  /* 0x0000000f06067212 */ /* 0x000fe200078e3cff */
[----:B--2---:R-:W2:Y:S01]  /*a360*/  @P1 LDC R53, c[0x0][0xbf0] ;  /* 0x0002fc00ff351b82 */ /* 0x004ea20000000800 */
[----:B------:R-:W-:Y:S01]  /*a370*/  SHF.R.U64 R4, R4, 0x3, RZ ;  /* 0x0000000304047819 */ /* 0x000fe200000012ff */
[----:B------:R-:W5:Y:S01]  /*a380*/  LD.E.128 R12, desc[UR36][R12.64] ;  /* 0x000000240c0c7980 */ /* 0x000f62000c101d00 */
[----:B---3--:R-:W-:Y:S01]  /*a390*/  IMAD.WIDE.U32 R20, R48, UR4, RZ ;  /* 0x0000000430147c25 */ /* 0x008fe2000f8e00ff */
[----:B------:R-:W-:Y:S01]  /*a3a0*/  ULDC.64 UR4, c[0x0][0xae8] ;  /* 0x0002ba0000047ab9 */ /* 0x000fe20000000a00 */
[----:B------:R-:W-:Y:S01]  /*a3b0*/  LOP3.LUT R28, R4, R5, RZ, 0x3c, !PT ;  /* 0x00000005041c7212 */ /* 0x000fe200078e3cff */
[----:B------:R-:W5:Y:S02]  /*a3c0*/  LD.E.128 R8, desc[UR36][R8.64] ;  /* 0x0000002408087980 */ /* 0x000f64000c101d00 */
[----:B------:R-:W-:Y:S01]  /*a3d0*/  IADD3 R21, R21, R49, RZ ;  /* 0x0000003115157210 */ /* 0x000fe20007ffe0ff */
[----:B------:R-:W-:Y:S01]  /*a3e0*/  IMAD R49, R160, 0x20, R163 ;  /* 0x00000020a0317824 */ /* 0x000fe200078e02a3 */
[----:B------:R-:W5:Y:S01]  /*a3f0*/  LD.E.128 R4, desc[UR36][R6.64] ;  /* 0x0000002406047980 */ /* 0x000f62000c101d00 */
[----:B------:R-:W-:-:S02]  /*a400*/  IMAD R0, R44, UR4, RZ ;  /* 0x000000042c007c24 */ /* 0x000fc4000f8e02ff */
[----:B------:R-:W-:Y:S01]  /*a410*/  IMAD.IADD R22, R16, 0x1, R49 ;  /* 0x0000000110167824 */ /* 0x000fe200078e0231 */
[----:B------:R-:W5:Y:S01]  /*a420*/  LD.E.128 R40, desc[UR36][R40.64] ;  /* 0x0000002428287980 */ /* 0x000f62000c101d00 */
[C---:B------:R-:W-:Y:S02]  /*a430*/  IMAD R49, R161.reuse, UR5, R0 ;  /* 0x00000005a1317c24 */ /* 0x040fe4000f8e0200 */
[----:B------:R-:W-:Y:S01]  /*a440*/  IMAD.WIDE.U32 R20, R161, UR4, R20 ;  /* 0x00000004a1147c25 */ /* 0x000fe2000f8e0014 */
[----:B------:R-:W-:Y:S01]  /*a450*/  ULDC.64 UR4, c[0x0][0xaf0] ;  /* 0x0002bc0000047ab9 */ /* 0x000fe20000000a00 */
[----:B------:R-:W5:Y:S02]  /*a460*/  LD.E.128 R36, desc[UR36][R36.64] ;  /* 0x0000002424247980 */ /* 0x000f64000c101d00 */
[----:B-1----:R-:W-:Y:S02]  /*a470*/  @P1 IMAD.HI.U32 R0, R22, R51, RZ ;  /* 0x0000003316001227 */ /* 0x002fe400078e00ff */
[----:B------:R-:W5:Y:S02]  /*a480*/  LD.E.128 R32, desc[UR36][R32.64] ;  /* 0x0000002420207980 */ /* 0x000f64000c101d00 */
[----:B------:R-:W-:-:S02]  /*a490*/  IMAD.IADD R21, R21, 0x1, R49 ;  /* 0x0000000115157824 */ /* 0x000fc400078e0231 */
[----:B------:R-:W-:Y:S01]  /*a4a0*/  IMAD.MOV.U32 R49, RZ, RZ, R22 ;  /* 0x000000ffff317224 */ /* 0x000fe200078e0016 */
[----:B--2---:R-:W-:Y:S01]  /*a4b0*/  @P1 SHF.R.U32.HI R49, RZ, R53, R0 ;  /* 0x00000035ff311219 */ /* 0x004fe20000011600 */
[----:B------:R-:W-:Y:S01]  /*a4c0*/  IMAD R2, R162, UR4, RZ ;  /* 0x00000004a2027c24 */ /* 0x000fe2000f8e02ff */
[----:B------:R-:W5:Y:S01]  /*a4d0*/  LD.E.128 R28, desc[UR36][R28.64] ;  /* 0x000000241c1c7980 */ /* 0x000f62000c101d00 */
[----:B------:R-:W-:Y:S01]  /*a4e0*/  IMAD.WIDE.U32 R20, R55, UR4, R20 ;  /* 0x0000000437147c25 */ /* 0x000fe2000f8e0014 */
[----:B------:R-:W-:Y:S02]  /*a4f0*/  SHF.R.S32.HI R0, RZ, 0x1f, R49 ;  /* 0x0000001fff007819 */ /* 0x000fe40000011431 */
[----:B------:R-:W-:Y:S01]  /*a500*/  IADD3 R53, -R49, RZ, RZ ;  /* 0x000000ff31357210 */ /* 0x000fe20007ffe1ff */
[----:B------:R-:W-:Y:S01]  /*a510*/  IMAD R51, R55, UR5, R2 ;  /* 0x0000000537337c24 */ /* 0x000fe2000f8e0202 */
[----:B------:R-:W-:Y:S01]  /*a520*/  ULDC.64 UR4, c[0x0][0xae0] ;  /* 0x0002b80000047ab9 */ /* 0x000fe20000000a00 */
[----:B------:R-:W-:Y:S01]  /*a530*/  @!PT LDS RZ, [RZ] ;  /* 0x00000000fffff984 */ /* 0x000fe20000000800 */
[----:B------:R-:W-:Y:S01]  /*a540*/  @!PT LDS RZ, [RZ] ;  /* 0x00000000fffff984 */ /* 0x000fe20000000800 */
[----:B------:R-:W-:Y:S01]  /*a550*/  @!PT LDS RZ, [RZ] ;  /* 0x00000000fffff984 */ /* 0x000fe20000000800 */
[----:B------:R-:W-:Y:S01]  /*a560*/  @!PT LDS RZ, [RZ] ;  /* 0x00000000fffff984 */ /* 0x000fe20000000800 */
[----:B------:R1:W-:Y:S06]  /*a570*/  MEMBAR.ALL.CTA ;  /* 0x0000000000007992 */ /* 0x0003ec0000008000 */
[----:B-1----:R-:W1:Y:S01]  /*a580*/  FENCE.VIEW.ASYNC.S ;  /* 0x00000000000073c6 */ /* 0x002e620000000000 */
[----:B------:R-:W-:-:S02]  /*a590*/  IMAD R0, R0, UR4, RZ ;  /* 0x0000000400007c24 */ /* 0x000fc4000f8e02ff */
[----:B------:R-:W-:Y:S02]  /*a5a0*/  IMAD.IADD R21, R21, 0x1, R51 ;  /* 0x0000000115157824 */ /* 0x000fe400078e0233 */
[----:B------:R-:W-:Y:S02]  /*a5b0*/  IMAD R51, R54, R53, R22 ;  /* 0x0000003536337224 */ /* 0x000fe400078e0216 */
[C---:B------:R-:W-:Y:S02]  /*a5c0*/  IMAD R53, R49.reuse, UR5, R0 ;  /* 0x0000000531357c24 */ /* 0x040fe4000f8e0200 */
[----:B------:R-:W-:Y:S01]  /*a5d0*/  IMAD.WIDE.U32 R20, R49, UR4, R20 ;  /* 0x0000000431147c25 */ /* 0x000fe2000f8e0014 */
[----:B------:R-:W-:Y:S01]  /*a5e0*/  SHF.R.S32.HI R0, RZ, 0x1f, R51 ;  /* 0x0000001fff007819 */ /* 0x000fe20000011433 */
[----:B------:R-:W-:Y:S02]  /*a5f0*/  ULDC.64 UR4, c[0x0][0xad8] ;  /* 0x0002b60000047ab9 */ /* 0x000fe40000000a00 */
[----:B------:R-:W-:-:S02]  /*a600*/  IMAD.IADD R21, R21, 0x1, R53 ;  /* 0x0000000115157824 */ /* 0x000fc400078e0235 */
[----:B------:R-:W-:Y:S02]  /*a610*/  IMAD R2, R0, UR4, RZ ;  /* 0x0000000400027c24 */ /* 0x000fe4000f8e02ff */
[----:B------:R-:W-:Y:S02]  /*a620*/  IMAD.IADD R44, R163, 0x1, R16 ;  /* 0x00000001a32c7824 */ /* 0x000fe400078e0210 */
[C---:B------:R-:W-:Y:S02]  /*a630*/  IMAD R49, R51.reuse, UR5, R2 ;  /* 0x0000000533317c24 */ /* 0x040fe4000f8e0202 */
[----:B------:R-:W-:Y:S01]  /*a640*/  IMAD.WIDE.U32 R20, R51, UR4, R20 ;  /* 0x0000000433147c25 */ /* 0x000fe2000f8e0014 */
[C---:B------:R-:W-:Y:S01]  /*a650*/  ISETP.GE.AND P2, PT, R44.reuse, R57, PT ;  /* 0x000000392c00720c */ /* 0x040fe20003f46270 */
[----:B------:R-:W-:Y:S02]  /*a660*/  ULDC.64 UR4, c[0x0][0xa80] ;  /* 0x0002a00000047ab9 */ /* 0x000fe40000000a00 */
[----:B------:R-:W-:Y:S01]  /*a670*/  VIADD R0, R44, 0x20 ;  /* 0x000000202c007836 */ /* 0x000fe20000000000 */
[----:B------:R-:W-:Y:S01]  /*a680*/  LEA R16, P3, R20, UR4, 0x1 ;  /* 0x0000000414107c11 */ /* 0x000fe2000f8608ff */
[----:B------:R-:W-:Y:S01]  /*a690*/  IMAD.IADD R21, R21, 0x1, R49 ;  /* 0x0000000115157824 */ /* 0x000fe200078e0231 */
[----:B0-----:R-:W-:-:S02]  /*a6a0*/  IADD3 R3, R3, 0x2a820, RZ ;  /* 0x0002a82003037810 */ /* 0x001fc40007ffe0ff */
        /* <DEDUP_REMOVED lines=13> */
[-C--:B-1----:R-:W-:Y:S02]  /*a780*/  @!P2 LEA R2, P4, R17, R20.reuse, 0x1 ;  /* 0x000000141102a211 */ /* 0x082fe400078808ff */
[----:B------:R-:W-:Y:S02]  /*a790*/  @!P3 LEA R20, P5, R23, R20, 0x1 ;  /* 0x000000141714b211 */ /* 0x000fe400078a08ff */
[-C--:B0-2---:R-:W-:Y:S02]  /*a7a0*/  @!P2 LEA.HI.X R3, R17, R0.reuse, R173, 0x1, P4 ;  /* 0x000000001103a211 */ /* 0x085fe400020f0cad */
[----:B------:R-:W-:-:S03]  /*a7b0*/  @!P3 LEA.HI.X R21, R23, R0, R169, 0x1, P5 ;  /* 0x000000001715b211 */ /* 0x000fc600028f0ca9 */
[----:B-----5:R3:W-:Y:S04]  /*a7c0*/  @!P2 ST.E.128 desc[UR36][R2.64], R24 ;  /* 0x000000180200a985 */ /* 0x0207e8000c101d24 */
[----:B------:R3:W-:Y:S02]  /*a7d0*/  @!P3 ST.E.128 desc[UR36][R20.64], R40 ;  /* 0x000000281400b985 */ /* 0x0007e4000c101d24 */
.L_x_2458:
[----:B------:R-:W-:Y:S05]  /*a7e0*/  BSYNC B1 ;  /* 0x0000000000017941 */ /* 0x000fea0003800000 */
.L_x_2457:
[----:B--2---:R2:W4:Y:S01]  /*a7f0*/  SHFL.IDX PT, R0, R22, 0x1, 0x181f ;  /* 0x00381f0016007f89 */ /* 0x00452200000e0000 */
[----:B------:R-:W-:Y:S03]  /*a800*/  BSSY B1, `(.L_x_2459) ;  /* 0x000000c000017945 */ /* 0x000fe60003800000 */
[----:B-1-3--:R2:W1:Y:S01]  /*a810*/  SHFL.IDX PT, R20, R16, 0x1, 0x181f ;  /* 0x00381f0010147f89 */ /* 0x00a46200000e0000 */
[----:B------:R-:W-:Y:S05]  /*a820*/  @P0 BRA `(.L_x_2460) ;  /* 0x0000000000240947 */ /* 0x000fea0003800000 */
[----:B------:R-:W-:Y:S02]  /*a830*/  ULDC UR4, c[0x0][0xac8] ;  /* 0x0002b20000047ab9 */ /* 0x000fe40000000800 */
[----:B------:R-:W-:Y:S02]  /*a840*/  ISETP.GE.AND P3, PT, R17, UR4, PT ;  /* 0x0000000411007c0c */ /* 0x000fe4000bf66270 */
[----:B------:R-:W-:-:S11]  /*a850*/  ISETP.GE.AND P4, PT, R23, UR4, PT ;  /* 0x0000000417007c0c */ /* 0x000fd6000bf86270 */
[-C--:B-1----:R-:W-:Y:S02]  /*a860*/  @!P3 LEA R2, P0, R17, R20.reuse, 0x1 ;  /* 0x000000141102b211 */ /* 0x082fe400078008ff */
[----:B------:R-:W-:Y:S02]  /*a870*/  @!P4 LEA R20, P2, R23, R20, 0x1 ;  /* 0x000000141714c211 */ /* 0x000fe400078408ff */
[-C--:B0---4-:R-:W-:Y:S02]  /*a880*/  @!P3 LEA.HI.X R3, R17, R0.reuse, R173, 0x1, P0 ;  /* 0x000000001103b211 */ /* 0x091fe400000f0cad */
[----:B------:R-:W-:-:S03]  /*a890*/  @!P4 LEA.HI.X R21, R23, R0, R169, 0x1, P2 ;  /* 0x000000001715c211 */ /* 0x000fc600010f0ca9 */
[----:B-----5:R3:W-:Y:S04]  /*a8a0*/  @!P3 ST.E.128 desc[UR36][R2.64], R12 ;  /* 0x0000000c0200b985 */ /* 0x0207e8000c101d24 */
[----:B------:R3:W-:Y:S02]  /*a8b0*/  @!P4 ST.E.128 desc[UR36][R20.64], R36 ;  /* 0x000000241400c985 */ /* 0x0007e4000c101d24 */
.L_x_2460:
[----:B------:R-:W-:Y:S05]  /*a8c0*/  BSYNC B1 ;  /* 0x0000000000017941 */ /* 0x000fea0003800000 */
.L_x_2459:
[----:B----4-:R4:W0:Y:S01]  /*a8d0*/  SHFL.IDX PT, R0, R22, 0x2, 0x181f ;  /* 0x00581f0016007f89 */ /* 0x01082200000e0000 */
[----:B------:R-:W-:Y:S03]  /*a8e0*/  BSSY B1, `(.L_x_2461) ;  /* 0x000000c000017945 */ /* 0x000fe60003800000 */
[----:B---3-5:R4:W3:Y:S01]  /*a8f0*/  SHFL.IDX PT, R12, R16, 0x2, 0x181f ;  /* 0x00581f00100c7f89 */ /* 0x0288e200000e0000 */
[----:B------:R-:W-:Y:S05]  /*a900*/  @P1 BRA `(.L_x_2462) ;  /* 0x0000000000241947 */ /* 0x000fea0003800000 */
[----:B------:R-:W-:Y:S02]  /*a910*/  ULDC UR4, c[0x0][0xac8] ;  /* 0x0002b20000047ab9 */ /* 0x000fe40000000800 */
[----:B------:R-:W-:Y:S02]  /*a920*/  ISETP.GE.AND P2, PT, R17, UR4, PT ;  /* 0x0000000411007c0c */ /* 0x000fe4000bf46270 */
[----:B------:R-:W-:-:S11]  /*a930*/  ISETP.GE.AND P3, PT, R23, UR4, PT ;  /* 0x0000000417007c0c */ /* 0x000fd6000bf66270 */
[-C--:B---3--:R-:W-:Y:S02]  /*a940*/  @!P2 LEA R2, P0, R17, R12.reuse, 0x1 ;  /* 0x0000000c1102a211 */ /* 0x088fe400078008ff */
[----:B------:R-:W-:Y:S02]  /*a950*/  @!P3 LEA R12, P1, R23, R12, 0x1 ;  /* 0x0000000c170cb211 */ /* 0x000fe400078208ff */
[-C--:B0-----:R-:W-:Y:S02]  /*a960*/  @!P2 LEA.HI.X R3, R17, R0.reuse, R173, 0x1, P0 ;  /* 0x000000001103a211 */ /* 0x081fe400000f0cad */
[----:B------:R-:W-:-:S03]  /*a970*/  @!P3 LEA.HI.X R13, R23, R0, R169, 0x1, P1 ;  /* 0x00000000170db211 */ /* 0x000fc600008f0ca9 */
[----:B------:R0:W-:Y:S04]  /*a980*/  @!P2 ST.E.128 desc[UR36][R2.64], R4 ;  /* 0x000000040200a985 */ /* 0x0001e8000c101d24 */
[----:B------:R0:W-:Y:S02]  /*a990*/  @!P3 ST.E.128 desc[UR36][R12.64], R32 ;  /* 0x000000200c00b985 */ /* 0x0001e4000c101d24 */
.L_x_2462:
[----:B------:R-:W-:Y:S05]  /*a9a0*/  BSYNC B1 ;  /* 0x0000000000017941 */ /* 0x000fea0003800000 */
.L_x_2461:
        /* <DEDUP_REMOVED lines=16> */
.L_x_2455:
[----:B------:R-:W2:Y:S01]  /*aab0*/  LDC.64 R4, c[0x0][0xc00] ;  /* 0x00030000ff047b82 */ /* 0x000ea20000000a00 */
[----:B------:R-:W-:Y:S01]  /*aac0*/  ULDC.64 UR4, c[0x0][0xc08] ;  /* 0x0003020000047ab9 */ /* 0x000fe20000000a00 */
[----:B------:R-:W-:-:S06]  /*aad0*/  IMAD.MOV.U32 R6, RZ, RZ, RZ ;  /* 0x000000ffff067224 */ /* 0x000fcc00078e00ff */
[----:B0-----:R-:W0:Y:S01]  /*aae0*/  LDC.64 R2, c[0x0][0xc00] ;  /* 0x00030000ff027b82 */ /* 0x001e220000000a00 */
[----:B------:R-:W-:-:S04]  /*aaf0*/  ISETP.NE.U32.AND P1, PT, RZ, UR4, PT ;  /* 0x00000004ff007c0c */ /* 0x000fc8000bf25070 */
[----:B------:R-:W-:-:S03]  /*ab00*/  ISETP.NE.AND.EX P1, PT, RZ, UR5, PT, P1 ;  /* 0x00000005ff007c0c */ /* 0x000fc6000bf25310 */
[----:B------:R-:W3:Y:S01]  /*ab10*/  LDC R21, c[0x0][0xbe8] ;  /* 0x0002fa00ff157b82 */ /* 0x000ee20000000800 */
[----:B--2---:R-:W-:-:S04]  /*ab20*/  ISETP.NE.U32.AND P0, PT, R4, RZ, PT ;  /* 0x000000ff0400720c */ /* 0x004fc80003f05070 */
[----:B------:R-:W-:Y:S01]  /*ab30*/  ISETP.NE.AND.EX P0, PT, R5, RZ, PT, P0 ;  /* 0x000000ff0500720c */ /* 0x000fe20003f05300 */
[----:B0-----:R-:W-:-:S04]  /*ab40*/  IMAD.WIDE R4, R22, 0x4, R2 ;  /* 0x0000000416047825 */ /* 0x001fc800078e0202 */
[----:B------:R-:W0:Y:S01]  /*ab50*/  @P1 LDC.64 R2, c[0x0][0xc08] ;  /* 0x00030200ff021b82 */ /* 0x000e220000000a00 */
[----:B------:R-:W-:Y:S02]  /*ab60*/  ULDC UR4, c[0x0][0xa88] ;  /* 0x0002a20000047ab9 */ /* 0x000fe40000000800 */
[----:B------:R-:W-:-:S05]  /*ab70*/  MOV R0, UR4 ;  /* 0x0000000400007c02 */ /* 0x000fca0008000f00 */
[----:B------:R2:W5:Y:S01]  /*ab80*/  @P0 LDG.E R6, desc[UR36][R4.64] ;  /* 0x0000002404060981 */ /* 0x000562000c1e1900 */
[----:B0-----:R-:W-:-:S05]  /*ab90*/  @P1 IMAD.WIDE R2, R22, 0x4, R2 ;  /* 0x0000000416021825 */ /* 0x001fca00078e0202 */
[----:B------:R2:W5:Y:S01]  /*aba0*/  @P1 LDG.E R0, desc[UR36][R2.64] ;  /* 0x0000002402001981 */ /* 0x000562000c1e1900 */
[----:B---3--:R-:W-:Y:S02]  /*abb0*/  ISETP.NE.AND P2, PT, R21, 0x1, PT ;  /* 0x000000011500780c */ /* 0x008fe40003f45270 */
[----:B------:R-:W-:-:S11]  /*abc0*/  ISETP.GE.AND P3, PT, R174, 0x80, PT ;  /* 0x00000080ae00780c */ /* 0x000fd60003f66270 */
[----:B------:R-:W0:Y:S08]  /*abd0*/  @P2 LDC R14, c[0x0][0xbec] ;  /* 0x0002fb00ff0e2b82 */ /* 0x000e300000000800 */
[----:B------:R-:W3:Y:S01]  /*abe0*/  @P2 LDC R25, c[0x0][0xbf0] ;  /* 0x0002fc00ff192b82 */ /* 0x000ee20000000800 */
[----:B--2---:R-:W-:Y:S05]  /*abf0*/  @P1 BRA `(.L_x_2464) ;  /* 0x0000000000101947 */ /* 0x004fea0003800000 */
[----:B------:R-:W-:Y:S05]  /*ac00*/  @!P0 BRA `(.L_x_2464) ;  /* 0x00000000000c8947 */ /* 0x000fea0003800000 */
[----:B------:R-:W2:Y:S04]  /*ac10*/  LDG.E R3, desc[UR36][R4.64] ;  /* 0x0000002404037981 */ /* 0x000ea8000c1e1900 */
[----:B-----5:R-:W2:Y:S02]  /*ac20*/  LDG.E R0, desc[UR36][R4.64+0x4] ;  /* 0x0000042404007981 */ /* 0x020ea4000c1e1900 */
[----:B--2---:R-:W-:-:S07]  /*ac30*/  IMAD.IADD R0, R0, 0x1, -R3 ;  /* 0x0000000100007824 */ /* 0x004fce00078e0a03 */
.L_x_2464:
[----:B------:R-:W-:Y:S01]  /*ac40*/  BSSY B1, `(.L_x_2465) ;  /* 0x000002d000017945 */ /* 0x000fe20003800000 */
[----:B------:R-:W-:Y:S02]  /*ac50*/  SHF.R.S32.HI R10, RZ, 0x1f, R161 ;  /* 0x0000001fff0a7819 */ /* 0x000fe400000114a1 */
[----:B------:R-:W-:Y:S02]  /*ac60*/  SEL R13, R22, RZ, !P0 ;  /* 0x000000ff160d7207 */ /* 0x000fe40004000000 */
[----:B------:R-:W-:Y:S02]  /*ac70*/  SEL R162, R162, RZ, !P0 ;  /* 0x000000ffa2a27207 */ /* 0x000fe40004000000 */
[----:B-----5:R-:W-:Y:S01]  /*ac80*/  SHF.R.S32.HI R11, RZ, 0x1f, R6 ;  /* 0x0000001fff0b7819 */ /* 0x020fe20000011406 */
[----:B------:R-:W-:Y:S06]  /*ac90*/  @P3 BRA `(.L_x_2466) ;  /* 0x00000000009c3947 */ /* 0x000fec0003800000 */
[----:B------:R-:W2:Y:S01]  /*aca0*/  S2R R3, SR_TID.X ;  /* 0x0000000000037919 */ /* 0x000ea20000002100 */
[----:B------:R-:W4:Y:S02]  /*acb0*/  LDC R12, c[0x0][0xbe8] ;  /* 0x0002fa00ff0c7b82 */ /* 0x000f240000000800 */
[----:B----4-:R-:W-:Y:S01]  /*acc0*/  IMAD R2, R0, R12, RZ ;  /* 0x0000000c00027224 */ /* 0x010fe200078e02ff */
[----:B--2---:R-:W-:-:S04]  /*acd0*/  IADD3 R9, R16, -0x80, R3 ;  /* 0xffffff8010097810 */ /* 0x004fc80007ffe003 */
        /* <DEDUP_REMOVED lines=9> */
[----:B------:R-:W2:Y:S01]  /*ad70*/  @P0 LDC R4, c[0x0][0xbec] ;  /* 0x0002fb00ff040b82 */ /* 0x000ea20000000800 */
[----:B------:R-:W-:Y:S01]  /*ad80*/  IMAD R7, R161, UR5, R8 ;  /* 0x00000005a1077c24 */ /* 0x000fe2000f8e0208 */
[----:B------:R-:W-:-:S04]  /*ad90*/  ULDC.64 UR4, c[0x0][0xb98] ;  /* 0x0002e60000047ab9 */ /* 0x000fc80000000a00 */
[----:B------:R-:W-:Y:S02]  /*ada0*/  IADD3 R3, R3, R7, RZ ;  /* 0x0000000703037210 */ /* 0x000fe40007ffe0ff */
        /* <DEDUP_REMOVED lines=22> */
.L_x_2466:
[----:B------:R-:W-:Y:S05]  /*af10*/  BSYNC B1 ;  /* 0x0000000000017941 */ /* 0x000fea0003800000 */
.L_x_2465:
[----:B------:R-:W-:Y:S01]  /*af20*/  ULDC.64 UR4, c[0x0][0xaa0] ;  /* 0x0002a80000047ab9 */ /* 0x000fe20000000a00 */
[----:B------:R-:W-:Y:S01]  /*af30*/  IMAD R7, R160, 0x20, R163 ;  /* 0x00000020a0077824 */ /* 0x000fe200078e02a3 */
[----:B------:R-:W-:Y:S01]  /*af40*/  BSSY B1, `(.L_x_2467) ;  /* 0x0000037000017945 */ /* 0x000fe20003800000 */
[----:B--2---:R-:W-:Y:S02]  /*af50*/  IMAD R3, R11, UR4, RZ ;  /* 0x000000040b037c24 */ /* 0x004fe4000f8e02ff */
[----:B------:R-:W-:Y:S02]  /*af60*/  IMAD.IADD R9, R16, 0x1, R7 ;  /* 0x0000000110097824 */ /* 0x000fe400078e0207 */
[C---:B------:R-:W-:Y:S02]  /*af70*/  IMAD R5, R6.reuse, UR5, R3 ;  /* 0x0000000506057c24 */ /* 0x040fe4000f8e0203 */
[----:B------:R-:W-:Y:S01]  /*af80*/  IMAD.WIDE.U32 R2, R6, UR4, RZ ;  /* 0x0000000406027c25 */ /* 0x000fe2000f8e00ff */
[----:B------:R-:W-:-:S03]  /*af90*/  ULDC.64 UR4, c[0x0][0xae8] ;  /* 0x0002ba0000047ab9 */ /* 0x000fc60000000a00 */
[----:B------:R-:W-:Y:S01]  /*afa0*/  IMAD R6, R10, UR4, RZ ;  /* 0x000000040a067c24 */ /* 0x000fe2000f8e02ff */
[----:B------:R-:W-:Y:S01]  /*afb0*/  IADD3 R3, R3, R5, RZ ;  /* 0x0000000503037210 */ /* 0x000fe20007ffe0ff */
[----:B0-----:R-:W-:-:S04]  /*afc0*/  @P2 IMAD.HI.U32 R4, R9, R14, RZ ;  /* 0x0000000e09042227 */ /* 0x001fc800078e00ff */
        /* <DEDUP_REMOVED lines=11> */
[----:B------:R-:W-:Y:S01]  /*b080*/  IMAD.MOV R6, RZ, RZ, -R5 ;  /* 0x000000ffff067224 */ /* 0x000fe200078e0a05 */
[----:B------:R-:W-:Y:S01]  /*b090*/  IADD3 R3, R3, R7, RZ ;  /* 0x0000000703037210 */ /* 0x000fe20007ffe0ff */
        /* <DEDUP_REMOVED lines=27> */
[-C--:B--2---:R-:W-:Y:S02]  /*b250*/  @!P4 LEA R6, P2, R17, R2.reuse, 0x1 ;  /* 0x000000021106c211 */ /* 0x084fe400078408ff */
[----:B------:R-:W-:Y:S02]  /*b260*/  @!P5 LEA R2, P3, R23, R2, 0x1 ;  /* 0x000000021702d211 */ /* 0x000fe400078608ff */
[-C--:B---3--:R-:W-:Y:S02]  /*b270*/  @!P4 LEA.HI.X R7, R17, R0.reuse, R173, 0x1, P2 ;  /* 0x000000001107c211 */ /* 0x088fe400010f0cad */
[----:B------:R-:W-:-:S03]  /*b280*/  @!P5 LEA.HI.X R3, R23, R0, R169, 0x1, P3 ;  /* 0x000000001703d211 */ /* 0x000fc600018f0ca9 */
[----:B------:R4:W-:Y:S04]  /*b290*/  @!P4 ST.E.128 desc[UR36][R6.64], RZ ;  /* 0x000000ff0600c985 */ /* 0x0009e8000c101d24 */
[----:B------:R4:W-:Y:S02]  /*b2a0*/  @!P5 ST.E.128 desc[UR36][R2.64], RZ ;  /* 0x000000ff0200d985 */ /* 0x0009e4000c101d24 */
.L_x_2468:
[----:B------:R-:W-:Y:S05]  /*b2b0*/  BSYNC B1 ;  /* 0x0000000000017941 */ /* 0x000fea0003800000 */
.L_x_2467:
[----:B---3--:R3:W0:Y:S01]  /*b2c0*/  SHFL.IDX PT, R0, R5, 0x1, 0x181f ;  /* 0x00381f0005007f89 */ /* 0x00862200000e0000 */
[----:B------:R-:W-:Y:S03]  /*b2d0*/  BSSY B1, `(.L_x_2469) ;  /* 0x000000c000017945 */ /* 0x000fe60003800000 */
[----:B--2-4-:R3:W2:Y:S01]  /*b2e0*/  SHFL.IDX PT, R2, R4, 0x1, 0x181f ;  /* 0x00381f0004027f89 */ /* 0x0146a200000e0000 */
[----:B------:R-:W-:Y:S05]  /*b2f0*/  @P1 BRA `(.L_x_2470) ;  /* 0x0000000000241947 */ /* 0x000fea0003800000 */
[----:B------:R-:W-:Y:S02]  /*b300*/  ULDC UR4, c[0x0][0xac8] ;  /* 0x0002b20000047ab9 */ /* 0x000fe40000000800 */
[----:B------:R-:W-:Y:S02]  /*b310*/  ISETP.GE.AND P3, PT, R17, UR4, PT ;  /* 0x0000000411007c0c */ /* 0x000fe4000bf66270 */
[----:B------:R-:W-:-:S11]  /*b320*/  ISETP.GE.AND P4, PT, R23, UR4, PT ;  /* 0x0000000417007c0c */ /* 0x000fd6000bf86270 */
[-C--:B--2---:R-:W-:Y:S02]  /*b330*/  @!P3 LEA R6, P1, R17, R2.reuse, 0x1 ;  /* 0x000000021106b211 */ /* 0x084fe400078208ff */
[----:B------:R-:W-:Y:S02]  /*b340*/  @!P4 LEA R2, P2, R23, R2, 0x1 ;  /* 0x000000021702c211 */ /* 0x000fe400078408ff */
[-C--:B0-----:R-:W-:Y:S02]  /*b350*/  @!P3 LEA.HI.X R7, R17, R0.reuse, R173, 0x1, P1 ;  /* 0x000000001107b211 */ /* 0x081fe400008f0cad */
[----:B------:R-:W-:-:S03]  /*b360*/  @!P4 LEA.HI.X R3, R23, R0, R169, 0x1, P2 ;  /* 0x000000001703c211 */ /* 0x000fc600010f0ca9 */
[----:B------:R4:W-:Y:S04]  /*b370*/  @!P3 ST.E.128 desc[UR36][R6.64], RZ ;  /* 0x000000ff0600b985 */ /* 0x0009e8000c101d24 */
[----:B------:R4:W-:Y:S02]  /*b380*/  @!P4 ST.E.128 desc[UR36][R2.64], RZ ;  /* 0x000000ff0200c985 */ /* 0x0009e4000c101d24 */
.L_x_2470:
[----:B------:R-:W-:Y:S05]  /*b390*/  BSYNC B1 ;  /* 0x0000000000017941 */ /* 0x000fea0003800000 */
.L_x_2469:
[----:B0-----:R0:W0:Y:S01]  /*b3a0*/  SHFL.IDX PT, R0, R5, 0x2, 0x181f ;  /* 0x00581f0005007f89 */ /* 0x00102200000e0000 */
[----:B------:R-:W-:Y:S03]  /*b3b0*/  BSSY B1, `(.L_x_2471) ;  /* 0x000000c000017945 */ /* 0x000fe60003800000 */
[----:B--2-4-:R2:W4:Y:S01]  /*b3c0*/  SHFL.IDX PT, R2, R4, 0x2, 0x181f ;  /* 0x00581f0004027f89 */ /* 0x01452200000e0000 */
[----:B------:R-:W-:Y:S05]  /*b3d0*/  @P0 BRA `(.L_x_2472) ;  /* 0x0000000000240947 */ /* 0x000fea0003800000 */
[----:B------:R-:W-:Y:S02]  /*b3e0*/  ULDC UR4, c[0x0][0xac8] ;  /* 0x0002b20000047ab9 */ /* 0x000fe40000000800 */
[----:B------:R-:W-:Y:S02]  /*b3f0*/  ISETP.GE.AND P2, PT, R17, UR4, PT ;  /* 0x0000000411007c0c */ /* 0x000fe4000bf46270 */
[----:B------:R-:W-:-:S11]  /*b400*/  ISETP.GE.AND P3, PT, R23, UR4, PT ;  /* 0x0000000417007c0c */ /* 0x000fd6000bf66270 */
[-C--:B----4-:R-:W-:Y:S02]  /*b410*/  @!P2 LEA R6, P0, R17, R2.reuse, 0x1 ;  /* 0x000000021106a211 */ /* 0x090fe400078008ff */
[----:B------:R-:W-:Y:S02]  /*b420*/  @!P3 LEA R2, P1, R23, R2, 0x1 ;  /* 0x000000021702b211 */ /* 0x000fe400078208ff */
[-C--:B0-----:R-:W-:Y:S02]  /*b430*/  @!P2 LEA.HI.X R7, R17, R0.reuse, R173, 0x1, P0 ;  /* 0x000000001107a211 */ /* 0x081fe400000f0cad */
[----:B------:R-:W-:-:S03]  /*b440*/  @!P3 LEA.HI.X R3, R23, R0, R169, 0x1, P1 ;  /* 0x000000001703b211 */ /* 0x000fc600008f0ca9 */
[----:B------:R0:W-:Y:S04]  /*b450*/  @!P2 ST.E.128 desc[UR36][R6.64], RZ ;  /* 0x000000ff0600a985 */ /* 0x0001e8000c101d24 */
[----:B------:R0:W-:Y:S02]  /*b460*/  @!P3 ST.E.128 desc[UR36][R2.64], RZ ;  /* 0x000000ff0200b985 */ /* 0x0001e4000c101d24 */
.L_x_2472:
[----:B------:R-:W-:Y:S05]  /*b470*/  BSYNC B1 ;  /* 0x0000000000017941 */ /* 0x000fea0003800000 */
.L_x_2471:
[----:B0-----:R-:W-:Y:S01]  /*b480*/  VIADD R0, R16, 0x60 ;  /* 0x0000006010007836 */ /* 0x001fe20000000000 */
[----:B------:R0:W0:Y:S04]  /*b490*/  SHFL.IDX PT, R6, R5, 0x3, 0x181f ;  /* 0x00781f0005067f89 */ /* 0x00002800000e0000 */
[----:B------:R-:W-:Y:S01]  /*b4a0*/  ISETP.GE.AND P0, PT, R0, R21, PT ;  /* 0x000000150000720c */ /* 0x000fe20003f06270 */
[----:B----4-:R4:W0:-:S12]  /*b4b0*/  SHFL.IDX PT, R2, R4, 0x3, 0x181f ;  /* 0x00781f0004027f89 */ /* 0x01081800000e0000 */
[----:B----4-:R-:W-:Y:S05]  /*b4c0*/  @P0 BRA `(.L_x_2463) ;  /* 0x0000000000240947 */ /* 0x010fea0003800000 */
[----:B------:R-:W-:Y:S02]  /*b4d0*/  ULDC UR4, c[0x0][0xac8] ;  /* 0x0002b20000047ab9 */ /* 0x000fe40000000800 */
[----:B------:R-:W-:Y:S02]  /*b4e0*/  ISETP.GE.AND P2, PT, R17, UR4, PT ;  /* 0x0000000411007c0c */ /* 0x000fe4000bf46270 */
[----:B------:R-:W-:-:S11]  /*b4f0*/  ISETP.GE.AND P3, PT, R23, UR4, PT ;  /* 0x0000000417007c0c */ /* 0x000fd6000bf66270 */
[-C--:B0-23--:R-:W-:Y:S02]  /*b500*/  @!P2 LEA R4, P0, R17, R2.reuse, 0x1 ;  /* 0x000000021104a211 */ /* 0x08dfe400078008ff */
[----:B------:R-:W-:Y:S02]  /*b510*/  @!P3 LEA R2, P1, R23, R2, 0x1 ;  /* 0x000000021702b211 */ /* 0x000fe400078208ff */
[-C--:B------:R-:W-:Y:S02]  /*b520*/  @!P2 LEA.HI.X R5, R17, R6.reuse, R173, 0x1, P0 ;  /* 0x000000061105a211 */ /* 0x080fe400000f0cad */
[----:B------:R-:W-:-:S03]  /*b530*/  @!P3 LEA.HI.X R3, R23, R6, R169, 0x1, P1 ;  /* 0x000000061703b211 */ /* 0x000fc600008f0ca9 */
[----:B------:R4:W-:Y:S04]  /*b540*/  @!P2 ST.E.128 desc[UR36][R4.64], RZ ;  /* 0x000000ff0400a985 */ /* 0x0009e8000c101d24 */
[----:B------:R4:W-:Y:S02]  /*b550*/  @!P3 ST.E.128 desc[UR36][R2.64], RZ ;  /* 0x000000ff0200b985 */ /* 0x0009e4000c101d24 */
.L_x_2463:
[----:B------:R-:W-:Y:S05]  /*b560*/  BSYNC B0 ;  /* 0x0000000000007941 */ /* 0x000fea0003800000 */
.L_x_2454:
[----:B------:R-:W-:Y:S02]  /*b570*/  ULDC UR4, c[0x0][0xc3c] ;  /* 0x00030f0000047ab9 */ /* 0x000fe40000000800 */
[----:B-1----:R-:W-:-:S13]  /*b580*/  ISETP.GE.AND P0, PT, R47, UR4, PT ;  /* 0x000000042f007c0c */ /* 0x002fda000bf06270 */
[----:B------:R-:W-:Y:S05]  /*b590*/  @!P0 BRA `(.L_x_2473) ;  /* 0xffffff5400d08947 */ /* 0x000fea000383ffff */
[----:B------:R-:W-:Y:S05]  /*b5a0*/  EXIT ;  /* 0x000000000000794d */ /* 0x000fea0003800000 */
.L_x_2412:
[----:B------:R-:W-:-:S08]  /*b5b0*/  NOP ;  /* 0x0000000000007918 */ /* 0x000fd00000000000 */
[----:B------:R-:W0:-:S00]  /*b5c0*/  USETMAXREG.DEALLOC.CTAPOOL 0x28 ;  /* 0x00000028000079c8 */ /* 0x000e0000080e0500 */
[----:B0-----:R-:W-:Y:S02]  /*b5d0*/  LOP3.LUT R0, R0, 0x3, RZ, 0xc0, !PT ;  /* 0x0000000300007812 */ /* 0x001fe400078ec0ff */
[----:B------:R-:W-:-:S04]  /*b5e0*/  LOP3.LUT R25, R25, 0xfffffeff, RZ, 0xc0, !PT ;  /* 0xfffffeff19197812 */ /* 0x000fc800078ec0ff */
[----:B------:R-:W0:Y:S02]  /*b5f0*/  SHFL.IDX PT, R0, R0, RZ, 0x1f ;  /* 0x00001fff00007589 */ /* 0x000e2400000e0000 */
[----:B0-----:R-:W-:Y:S01]  /*b600*/  ISETP.NE.AND P0, PT, R0, RZ, PT ;  /* 0x000000ff0000720c */ /* 0x001fe20003f05270 */
[----:B------:R-:W-:-:S12]  /*b610*/  IMAD.MOV.U32 R0, RZ, RZ, RZ ;  /* 0x000000ffff007224 */ /* 0x000fd800078e00ff */
        /* <DEDUP_REMOVED lines=9> */
.L_x_2474:
        /* <DEDUP_REMOVED lines=40> */
.L_x_2480:
        /* <DEDUP_REMOVED lines=12> */
.L_x_2479:
[----:B------:R-:W-:Y:S05]  /*b9f0*/  BSYNC B0 ;  /* 0x0000000000007941 */ /* 0x000fea0003800000 */
.L_x_2478:
        /* <DEDUP_REMOVED lines=20> */
.L_x_2476:
[----:B------:R-:W-:-:S04]  /*bb40*/  IMAD.IADD R11, R4, 0x1, -R3 ;  /* 0x00000001040b7824 */ /* 0x000fc800078e0a03 */
[----:B------:R-:W-:-:S05]  /*bb50*/  IMAD R2, R6, UR5, R11 ;  /* 0x0000000506027c24 */ /* 0x000fca000f8e020b */
[----:B------:R-:W-:Y:S02]  /*bb60*/  ISETP.GT.AND P0, PT, R2, UR6, PT ;  /* 0x0000000602007c0c */ /* 0x000fe4000bf04270 */
[----:B------:R-:W0:Y:S11]  /*bb70*/  LDC.64 R2, c[0x0][0xc90] ;  /* 0x00032400ff027b82 */ /* 0x000e360000000a00 */
[----:B------:R-:W-:-:S04]  /*bb80*/  VOTE.ANY R8, PT, !P0 ;  /* 0x0000000000087806 */ /* 0x000fc800040e0100 */
[----:B------:R-:W1:Y:S02]  /*bb90*/  POPC R13, R8 ;  /* 0x00000008000d7309 */ /* 0x000e640000000000 */
[----:B-1----:R-:W-:-:S05]  /*bba0*/  IADD3 R19, R13, UR4, RZ ;  /* 0x000000040d137c10 */ /* 0x002fca000fffe0ff */
        /* <DEDUP_REMOVED lines=13> */
.L_x_2481:
[----:B---3--:R-:W-:Y:S01]  /*bc80*/  IMAD R16, R16, UR5, R11 ;  /* 0x0000000510107c24 */ /* 0x008fe2000f8e020b */
[----:B------:R-:W-:Y:S01]  /*bc90*/  IABS R2, R4 ;  /* 0x0000000400027213 */ /* 0x000fe20000000000 */
[----:B-12---:R-:W-:-:S03]  /*bca0*/  IMAD.MOV R9, RZ, RZ, -R3 ;  /* 0x000000ffff097224 */ /* 0x006fc600078e0a03 */
[----:B------:R-:W-:Y:S01]  /*bcb0*/  IADD3 R11, -R16, UR6, RZ ;  /* 0x00000006100b7c10 */ /* 0x000fe2000fffe1ff */
[----:B------:R-:W-:Y:S01]  /*bcc0*/  IMAD.MOV R8, RZ, RZ, -R2 ;  /* 0x000000ffff087224 */ /* 0x000fe200078e0a02 */
[----:B------:R-:W-:Y:S01]  /*bcd0*/  MOV R2, RZ ;  /* 0x000000ff00027202 */ /* 0x000fe20000000f00 */
[----:B------:R-:W-:Y:S01]  /*bce0*/  IMAD R9, R9, R12, RZ ;  /* 0x0000000c09097224 */ /* 0x000fe200078e02ff */
[----:B------:R-:W-:-:S03]  /*bcf0*/  IABS R6, R11 ;  /* 0x0000000b00067213 */ /* 0x000fc60000000000 */
        /* <DEDUP_REMOVED lines=14> */
[----:B------:R-:W-:-:S05]  /*bde0*/  @!P1 LOP3.LUT R2, RZ, R4, RZ, 0x33, !PT ;  /* 0x00000004ff029212 */ /* 0x000fca00078e33ff */
[----:B------:R-:W-:-:S04]  /*bdf0*/  IMAD R13, R7, R2, RZ ;  /* 0x00000002070d7224 */ /* 0x000fc800078e02ff */
[----:B------:R-:W-:-:S05]  /*be00*/  IMAD.MOV R6, RZ, RZ, -R13 ;  /* 0x000000ffff067224 */ /* 0x000fca00078e0a0d */
[----:B------:R-:W-:Y:S01]  /*be10*/  VIADDMNMX R15, R6, UR5, R7, PT ;  /* 0x00000005060f7c46 */ /* 0x000fe2000b800107 */
[----:B------:R-:W-:-:S03]  /*be20*/  IMAD.MOV R7, RZ, RZ, -R2 ;  /* 0x000000ffff077224 */ /* 0x000fc600078e0a02 */
[----:B------:R-:W-:Y:S01]  /*be30*/  IABS R8, R15 ;  /* 0x0000000f00087213 */ /* 0x000fe20000000000 */
[----:B------:R-:W-:Y:S01]  /*be40*/  IMAD R4, R4, R7, R11 ;  /* 0x0000000704047224 */ /* 0x000fe200078e020b */
[----:B0-----:R-:W-:Y:S01]  /*be50*/  IABS R10, R15 ;  /* 0x0000000f000a7213 */ /* 0x001fe20000000000 */
[----:B------:R-:W-:Y:S01]  /*be60*/  IMAD.MOV R18, RZ, RZ, -R15 ;  /* 0x000000ffff127224 */ /* 0x000fe200078e0a0f */
[----:B------:R-:W0:Y:S02]  /*be70*/  I2F.RP R6, R8 ;  /* 0x0000000800067306 */ /* 0x000e240000209400 */
[----:B------:R-:W-:-:S06]  /*be80*/  IABS R9, R4 ;  /* 0x0000000400097213 */ /* 0x000fcc0000000000 */
[----:B0-----:R-:W0:Y:S02]  /*be90*/  MUFU.RCP R6, R6 ;  /* 0x0000000600067308 */ /* 0x001e240000001000 */
[----:B0-----:R-:W-:-:S06]  /*bea0*/  VIADD R3, R6, 0xffffffe ;  /* 0x0ffffffe06037836 */ /* 0x001fcc0000000000 */
[----:B------:R-:W0:Y:S02]  /*beb0*/  F2I.FTZ.U32.TRUNC.NTZ R3, R3 ;  /* 0x0000000300037305 */ /* 0x000e24000021f000 */
[----:B0-----:R-:W-:-:S05]  /*bec0*/  IADD3 R2, RZ, -R3, RZ ;  /* 0x80000003ff027210 */ /* 0x001fca0007ffe0ff */
[----:B------:R-:W-:Y:S02]  /*bed0*/  IMAD.MOV.U32 R7, RZ, RZ, R2 ;  /* 0x000000ffff077224 */ /* 0x000fe400078e0002 */
[----:B------:R-:W-:Y:S02]  /*bee0*/  IMAD.MOV.U32 R2, RZ, RZ, RZ ;  /* 0x000000ffff027224 */ /* 0x000fe400078e00ff */
[----:B------:R-:W-:-:S04]  /*bef0*/  IMAD R7, R7, R8, RZ ;  /* 0x0000000807077224 */ /* 0x000fc800078e02ff */
[----:B------:R-:W-:-:S04]  /*bf00*/  IMAD.HI.U32 R2, R3, R7, R2 ;  /* 0x0000000703027227 */ /* 0x000fc800078e0002 */
[----:B------:R-:W-:Y:S02]  /*bf10*/  IMAD.MOV R3, RZ, RZ, -R10 ;  /* 0x000000ffff037224 */ /* 0x000fe400078e0a0a */
[----:B------:R-:W-:-:S04]  /*bf20*/  IMAD.HI.U32 R2, R2, R9, RZ ;  /* 0x0000000902027227 */ /* 0x000fc800078e00ff */
[----:B------:R-:W-:-:S05]  /*bf30*/  IMAD R3, R2, R3, R9 ;  /* 0x0000000302037224 */ /* 0x000fca00078e0209 */
[----:B------:R-:W-:-:S13]  /*bf40*/  ISETP.GT.U32.AND P1, PT, R8, R3, PT ;  /* 0x000000030800720c */ /* 0x000fda0003f24070 */
[----:B------:R-:W-:Y:S01]  /*bf50*/  @!P1 IMAD.IADD R3, R3, 0x1, -R8 ;  /* 0x0000000103039824 */ /* 0x000fe200078e0a08 */
[----:B------:R-:W-:Y:S02]  /*bf60*/  @!P1 IADD3 R2, R2, 0x1, RZ ;  /* 0x0000000102029810 */ /* 0x000fe40007ffe0ff */
        /* <DEDUP_REMOVED lines=9> */
[----:B------:R-:W-:-:S03]  /*c000*/  IMAD R18, R2, R18, R3 ;  /* 0x0000001202127224 */ /* 0x000fc600078e0203 */
[----:B------:R-:W-:Y:S01]  /*c010*/  IADD3 R17, R0, R17, RZ ;  /* 0x0000001100117210 */ /* 0x000fe20007ffe0ff */
[----:B------:R-:W-:Y:S06]  /*c020*/  BRA `(.L_x_2482) ;  /* 0x0000000000147947 */ /* 0x000fec0003800000 */
.L_x_2477:
[----:B------:R-:W-:Y:S01]  /*c030*/  ULDC UR4, c[0x0][0xc3c] ;  /* 0x00030f0000047ab9 */ /* 0x000fe20000000800 */
[----:B------:R-:W-:Y:S02]  /*c040*/  IMAD.MOV.U32 R17, RZ, RZ, RZ ;  /* 0x000000ffff117224 */ /* 0x000fe400078e00ff */
[----:B------:R-:W-:Y:S02]  /*c050*/  IMAD.U32 R16, RZ, RZ, UR6 ;  /* 0x00000006ff107e24 */ /* 0x000fe4000f8e00ff */
[----:B------:R-:W-:Y:S02]  /*c060*/  IMAD.MOV.U32 R18, RZ, RZ, RZ ;  /* 0x000000ffff127224 */ /* 0x000fe400078e00ff */
[----:B------:R-:W-:-:S07]  /*c070*/  IMAD.U32 R19, RZ, RZ, UR4 ;  /* 0x00000004ff137e24 */ /* 0x000fce000f8e00ff */
.L_x_2482:
[----:B------:R-:W-:-:S13]  /*c080*/  ISETP.NE.AND P0, PT, R5, RZ, PT ;  /* 0x000000ff0500720c */ /* 0x000fda0003f05270 */
[----:B------:R-:W0:Y:S01]  /*c090*/  @!P0 S2R R3, SR_CgaCtaId ;  /* 0x0000000000038919 */ /* 0x000e220000008800 */
[----:B------:R-:W-:-:S04]  /*c0a0*/  @!P0 MOV R0, 0x400 ;  /* 0x0000040000008802 */ /* 0x000fc80000000f00 */
[----:B0-----:R-:W-:-:S05]  /*c0b0*/  @!P0 LEA R0, R3, R0, 0x18 ;  /* 0x0000000003008211 */ /* 0x001fca00078ec0ff */
[----:B------:R1:W-:Y:S01]  /*c0c0*/  @!P0 STS.128 [R0+0x2a8d0], R16 ;  /* 0x02a8d01000008388 */ /* 0x0003e20000000c00 */
[----:B------:R-:W-:Y:S06]  /*c0d0*/  BAR.ARV 0x5, 0x180 ;  /* 0x0146000000007b1d */ /* 0x000fec0000002000 */
.L_x_2475:
[----:B------:R2:W-:Y:S01]  /*c0e0*/  STL [R1+0x18], RZ ;  /* 0x000018ff01007387 */ /* 0x0005e20000100800 */
[----:B------:R-:W-:Y:S01]  /*c0f0*/  ULDC UR4, c[0x0][0xc3c] ;  /* 0x00030f0000047ab9 */ /* 0x000fe20000000800 */
[----:B------:R-:W-:Y:S01]  /*c100*/  MOV R28, 0x1 ;  /* 0x00000001001c7802 */ /* 0x000fe20000000f00 */
[----:B------:R-:W-:Y:S01]  /*c110*/  IMAD.MOV.U32 R27, RZ, RZ, RZ ;  /* 0x000000ffff1b7224 */ /* 0x000fe200078e00ff */
[----:B0-----:R-:W-:-:S13]  /*c120*/  ISETP.GE.AND P0, PT, R19, UR4, PT ;  /* 0x0000000413007c0c */ /* 0x001fda000bf06270 */
[----:B--2---:R-:W-:Y:S05]  /*c130*/  @P0 BRA `(.L_x_2483) ;  /* 0x0000004800880947 */ /* 0x004fea0003800000 */
[----:B------:R-:W0:Y:S01]  /*c140*/  S2R R4, SR_TID.X ;  /* 0x0000000000047919 */ /* 0x000e220000002100 */
[----:B------:R-:W2:Y:S01]  /*c150*/  S2UR UR5, SR_CgaCtaId ;  /* 0x00000000000579c3 */ /* 0x000ea20000008800 */
[----:B------:R-:W-:Y:S01]  /*c160*/  UMOV UR4, 0x400 ;  /* 0x0000040000047882 */ /* 0x000fe20000000000 */
[----:B------:R-:W-:Y:S01]  /*c170*/  BSSY B8, `(.L_x_2483) ;  /* 0x000049e000087945 */ /* 0x000fe20003800000 */
[----:B------:R3:W-:Y:S01]  /*c180*/  STL [R1+0x18], RZ ;  /* 0x000018ff01007387 */ /* 0x0007e20000100800 */
[----:B------:R-:W-:Y:S01]  /*c190*/  IMAD.MOV.U32 R28, RZ, RZ, 0x1 ;  /* 0x00000001ff1c7424 */ /* 0x000fe200078e00ff */
[----:B------:R-:W-:Y:S01]  /*c1a0*/  MOV R27, RZ ;  /* 0x000000ff001b7202 */ /* 0x000fe20000000f00 */
[----:B------:R-:W-:Y:S01]  /*c1b0*/  ULOP3.LUT UR38, UR60, 0x2, URZ, 0xfc, !UPT ;  /* 0x000000023c267892 */ /* 0x000fe2000f8efc3f */
[----:B------:R-:W-:Y:S01]  /*c1c0*/  ULDC UR39, c[0x0][0xc] ;  /* 0x0000030000277ab9 */ /* 0x000fe20000000800 */
[----:B--2---:R-:W-:-:S06]  /*c1d0*/  ULEA UR4, UR5, UR4, 0x18 ;  /* 0x0000000405047291 */ /* 0x004fcc000f8ec03f */
[----:B------:R-:W-:Y:S01]  /*c1e0*/  IMAD.U32 R22, RZ, RZ, UR4 ;  /* 0x00000004ff167e24 */ /* 0x000fe2000f8e00ff */
[C---:B0-----:R-:W-:Y:S01]  /*c1f0*/  LOP3.LUT R3, R4.reuse, 0x7f, RZ, 0xc0, !PT ;  /* 0x0000007f04037812 */ /* 0x041fe200078ec0ff */
[----:B-1----:R-:W-:-:S05]  /*c200*/  IMAD.SHL.U32 R0, R4, 0x8, RZ ;  /* 0x0000000804007824 */ /* 0x002fca00078e00ff */
[----:B------:R-:W-:-:S04]  /*c210*/  LOP3.LUT R2, R0, 0x1f8, RZ, 0xc0, !PT ;  /* 0x000001f800027812 */ /* 0x000fc800078ec0ff */
[----:B------:R-:W-:Y:S01]  /*c220*/  LOP3.LUT R33, R2, 0x38, R4, 0x78, !PT ;  /* 0x0000003802217812 */ /* 0x000fe200078e7804 */
[----:B------:R-:W-:Y:S01]  /*c230*/  IMAD.SHL.U32 R2, R4, 0x10, RZ ;  /* 0x0000001004027824 */ /* 0x000fe200078e00ff */
[----:B------:R-:W-:Y:S02]  /*c240*/  SHF.R.U32.HI R4, RZ, 0x3, R3 ;  /* 0x00000003ff047819 */ /* 0x000fe40000011603 */
[----:B------:R-:W-:Y:S02]  /*c250*/  LOP3.LUT R33, R33, 0x200, R0, 0xf8, !PT ;  /* 0x0000020021217812 */ /* 0x000fe400078ef800 */
[----:B------:R-:W-:Y:S02]  /*c260*/  LOP3.LUT R3, R0, 0x38, RZ, 0xc0, !PT ;  /* 0x0000003800037812 */ /* 0x000fe400078ec0ff */
[----:B------:R-:W-:Y:S01]  /*c270*/  LOP3.LUT R4, R4, 0x70, R2, 0xf8, !PT ;  /* 0x0000007004047812 */ /* 0x000fe200078ef802 */
[----:B------:R-:W-:Y:S01]  /*c280*/  IMAD R34, R33, 0x2, R22 ;  /* 0x0000000221227824 */ /* 0x000fe200078e0216 */
[----:B------:R-:W-:-:S02]  /*c290*/  LOP3.LUT R2, R3, 0x40, RZ, 0xfc, !PT ;  /* 0x0000004003027812 */ /* 0x000fc400078efcff */
[----:B---3--:R-:W-:-:S07]  /*c2a0*/  LOP3.LUT R0, R3, 0x80, RZ, 0xfc, !PT ;  /* 0x0000008003007812 */ /* 0x008fce00078efcff */
.L_x_2546:
[----:B0-----:R-:W0:Y:S02]  /*c2b0*/  LDC.64 R30, c[0x0][0xc88] ;  /* 0x00032200ff1e7b82 */ /* 0x001e240000000a00 */
[----:B0-----:R-:W-:-:S06]  /*c2c0*/  IMAD.WIDE R30, R19, 0x4, R30 ;  /* 0x00000004131e7825 */ /* 0x001fcc00078e021e */
[----:B--2---:R-:W2:Y:S01]  /*c2d0*/  LDG.E R30, desc[UR36][R30.64] ;  /* 0x000000241e1e7981 */ /* 0x004ea2000c1e1900 */
[----:B------:R-:W-:Y:S05]  /*c2e0*/  YIELD ;  /* 0x0000000000007946 */ /* 0x000fea0003800000 */
[----:B------:R-:W-:Y:S01]  /*c2f0*/  ULDC.64 UR4, c[0x0][0xa28] ;  /* 0x00028a0000047ab9 */ /* 0x000fe20000000a00 */
[----:B------:R-:W-:Y:S01]  /*c300*/  IMAD.MOV.U32 R37, RZ, RZ, RZ ;  /* 0x000000ffff257224 */ /* 0x000fe200078e00ff */
[----:B------:R-:W-:Y:S01]  /*c310*/  ISETP.NE.U32.AND P0, PT, RZ, UR4, PT ;  /* 0x00000004ff007c0c */ /* 0x000fe2000bf05070 */
[----:B------:R-:W-:-:S03]  /*c320*/  ULDC.64 UR6, c[0x0][0xa18] ;  /* 0x0002860000067ab9 */ /* 0x000fc60000000a00 */
[----:B------:R-:W-:Y:S02]  /*c330*/  ISETP.NE.AND.EX P0, PT, RZ, UR5, PT, P0 ;  /* 0x00000005ff007c0c */ /* 0x000fe4000bf05300 */
[----:B------:R-:W-:Y:S02]  /*c340*/  MOV R35, RZ ;  /* 0x000000ff00237202 */ /* 0x000fe40000000f00 */
[----:B--2---:R-:W-:-:S09]  /*c350*/  SHF.R.S32.HI R0, RZ, 0x1f, R30 ;  /* 0x0000001fff007819 */ /* 0x004fd2000001141e */
[C---:B------:R-:W-:Y:S01]  /*c360*/  @P0 LEA R2, P1, R30.reuse, UR4, 0x2 ;  /* 0x000000041e020c11 */ /* 0x040fe2000f8210ff */
[C---:B------:R-:W-:Y:S01]  /*c370*/  IMAD.SHL.U32 R23, R30.reuse, 0x4, RZ ;  /* 0x000000041e177824 */ /* 0x040fe200078e00ff */
[C-C-:B------:R-:W-:Y:S01]  /*c380*/  SHF.L.U64.HI R24, R30.reuse, 0x2, R0.reuse ;  /* 0x000000021e187819 */ /* 0x140fe20000010200 */
[----:B------:R0:W-:Y:S01]  /*c390*/  STL [R1+0xc], R0 ;  /* 0x00000c0001007387 */ /* 0x0001e20000100800 */
[----:B------:R-:W-:Y:S01]  /*c3a0*/  @P0 LEA.HI.X R3, R30, UR5, R0, 0x2, P1 ;  /* 0x000000051e030c11 */ /* 0x000fe200088f1400 */
[----:B------:R-:W-:-:S04]  /*c3b0*/  ULDC.64 UR4, c[0x0][0xa00] ;  /* 0x0002800000047ab9 */ /* 0x000fc80000000a00 */
[----:B------:R1:W5:Y:S01]  /*c3c0*/  @P0 LDG.E R37, desc[UR36][R2.64] ;  /* 0x0000002402250981 */ /* 0x000362000c1e1900 */
        /* <DEDUP_REMOVED lines=19> */
[----:B------:R-:W-:Y:S01]  /*c500*/  IMAD.U32 R36, RZ, RZ, UR4 ;  /* 0x00000004ff247e24 */ /* 0x000fe2000f8e00ff */
[----:B--2---:R1:W-:Y:S01]  /*c510*/  @P0 STL [R1+0x4], R0 ;  /* 0x0000040001000387 */ /* 0x0043e20000100800 */
[----:B------:R-:W-:Y:S05]  /*c520*/  @P0 BRA `(.L_x_2484) ;  /* 0x0000000000200947 */ /* 0x000fea0003800000 */
        /* <DEDUP_REMOVED lines=8> */
.L_x_2484:
        /* <DEDUP_REMOVED lines=9> */
.L_x_2485:
        /* <DEDUP_REMOVED lines=9> */
.L_x_2486:
[----:B------:R-:W3:Y:S01]  /*c6d0*/  LDL R4, [R1+0x4] ;  /* 0x0000040001047983 */ /* 0x000ee20000100800 */
[----:B012---:R-:W0:Y:S01]  /*c6e0*/  LDC R0, c[0x0][0x448] ;  /* 0x00011200ff007b82 */ /* 0x007e220000000800 */
[----:B-----5:R-:W-:Y:S01]  /*c6f0*/  IMAD.IADD R36, R36, 0x1, -R37 ;  /* 0x0000000124247824 */ /* 0x020fe200078e0a25 */
[----:B------:R-:W-:Y:S01]  /*c700*/  LOP3.LUT R25, R25, 0xffffff7f, RZ, 0xc0, !PT ;  /* 0xffffff7f19197812 */ /* 0x000fe200078ec0ff */
[----:B------:R-:W-:Y:S01]  /*c710*/  BSSY B7, `(.L_x_2487) ;  /* 0x0000382000077945 */ /* 0x000fe20003800000 */
[----:B0-----:R-:W-:Y:S01]  /*c720*/  ISETP.NE.AND P0, PT, R0, 0x1, PT ;  /* 0x000000010000780c */ /* 0x001fe20003f05270 */
[----:B------:R-:W-:-:S04]  /*c730*/  IMAD.SHL.U32 R0, R17, 0x80, RZ ;  /* 0x0000008011007824 */ /* 0x000fc800078e00ff */
[----:B------:R-:W-:-:S08]  /*c740*/  VIADD R0, R0, 0x7f ;  /* 0x0000007f00007836 */ /* 0x000fd00000000000 */
[----:B------:R-:W0:Y:S01]  /*c750*/  @P0 LDC R3, c[0x0][0x44c] ;  /* 0x00011300ff030b82 */ /* 0x000e220000000800 */
[----:B------:R-:W-:-:S07]  /*c760*/  @P0 LOP3.LUT R25, R25, 0x80, RZ, 0xfc, !PT ;  /* 0x0000008019190812 */ /* 0x000fce00078efcff */
[----:B------:R-:W1:Y:S01]  /*c770*/  @P0 LDC R5, c[0x0][0x450] ;  /* 0x00011400ff050b82 */ /* 0x000e620000000800 */
[----:B0-----:R-:W-:-:S05]  /*c780*/  @P0 IMAD.HI.U32 R2, R0, R3, RZ ;  /* 0x0000000300020227 */ /* 0x001fca00078e00ff */
[----:B-1----:R-:W-:Y:S01]  /*c790*/  @P0 SHF.R.U32.HI R0, RZ, R5, R2 ;  /* 0x00000005ff000219 */ /* 0x002fe20000011602 */
[----:B------:R-:W-:-:S04]  /*c7a0*/  VIADD R2, R36, 0x5f ;  /* 0x0000005f24027836 */ /* 0x000fc80000000000 */
[----:B------:R-:W-:Y:S01]  /*c7b0*/  IMAD.HI R2, R2, 0x2aaaaaab, RZ ;  /* 0x2aaaaaab02027827 */ /* 0x000fe200078e02ff */
[----:B---3--:R-:W-:-:S04]  /*c7c0*/  IADD3 R3, R36, 0x60, -R4 ;  /* 0x0000006024037810 */ /* 0x008fc80007ffe804 */
[----:B------:R-:W-:Y:S02]  /*c7d0*/  IADD3 R0, R3, R0, RZ ;  /* 0x0000000003007210 */ /* 0x000fe40007ffe0ff */
[----:B------:R-:W-:-:S03]  /*c7e0*/  SHF.R.U32.HI R3, RZ, 0x1f, R2 ;  /* 0x0000001fff037819 */ /* 0x000fc60000011602 */
[----:B------:R-:W-:Y:S01]  /*c7f0*/  IMAD.HI R0, R0, 0x2aaaaaab, RZ ;  /* 0x2aaaaaab00007827 */ /* 0x000fe200078e02ff */
[----:B------:R-:W-:-:S04]  /*c800*/  LEA.HI.SX32 R3, R2, R3, 0x1c ;  /* 0x0000000302037211 */ /* 0x000fc800078fe2ff */
[----:B------:R-:W-:-:S04]  /*c810*/  SHF.R.U32.HI R5, RZ, 0x1f, R0 ;  /* 0x0000001fff057819 */ /* 0x000fc80000011600 */
[----:B------:R-:W-:-:S04]  /*c820*/  LEA.HI.SX32 R0, R0, R5, 0x1c ;  /* 0x0000000500007211 */ /* 0x000fc800078fe2ff */
[----:B------:R-:W-:-:S04]  /*c830*/  VIMNMX R29, R3, R0, PT ;  /* 0x00000000031d7248 */ /* 0x000fc80003fe0100 */
[----:B------:R-:W-:Y:S01]  /*c840*/  ISETP.GT.AND P0, PT, R29, RZ, PT ;  /* 0x000000ff1d00720c */ /* 0x000fe20003f04270 */
[----:B------:R0:W-:-:S12]  /*c850*/  STL [R1+0x8], R29 ;  /* 0x0000081d01007387 */ /* 0x0001d80000100800 */
        /* <DEDUP_REMOVED lines=18> */
.L_x_2488:
        /* <DEDUP_REMOVED lines=10> */
[----:B------:R-:W0:Y:S01]  /*ca20*/  LDC.64 R2, c[0x4][R2] ;  /* 0x0100000002027b82 */ /* 0x000e220000000a00 */
[----:B------:R-:W-:Y:S01]  /*ca30*/  IMAD.U32 R5, RZ, RZ, UR7 ;  /* 0x00000007ff057e24 */ /* 0x000fe2000f8e00ff */
[----:B------:R-:W-:Y:S01]  /*ca40*/  MOV R13, RZ ;  /* 0x000000ff000d7202 */ /* 0x000fe20000000f00 */
[----:B------:R-:W-:Y:S02]  /*ca50*/  IMAD.U32 R6, RZ, RZ, UR8 ;  /* 0x00000008ff067e24 */ /* 0x000fe4000f8e00ff */
[----:B------:R-:W-:-:S02]  /*ca60*/  IMAD.U32 R10, RZ, RZ, UR4 ;  /* 0x00000004ff0a7e24 */ /* 0x000fc4000f8e00ff */
[----:B------:R-:W-:Y:S02]  /*ca70*/  IMAD.U32 R11, RZ, RZ, UR5 ;  /* 0x00000005ff0b7e24 */ /* 0x000fe4000f8e00ff */
[----:B------:R-:W-:Y:S02]  /*ca80*/  IMAD.MOV.U32 R8, RZ, RZ, 0x70 ;  /* 0x00000070ff087424 */ /* 0x000fe400078e00ff */
[----:B------:R-:W-:-:S07]  /*ca90*/  IMAD.MOV.U32 R12, RZ, RZ, 0x1 ;  /* 0x00000001ff0c7424 */ /* 0x000fce00078e00ff */
[----:B------:R-:W-:-:S07]  /*caa0*/  LEPC R20, `(.L_x_2491) ;  /* 0x000000001014794e */ /* 0x000fce0000000000 */
[----:B0-----:R-:W-:Y:S05]  /*cab0*/  CALL.ABS.NOINC R2 ;  /* 0x0000000002007343 */ /* 0x001fea0003c00000 */
.L_x_2491:
[----:B------:R-:W-:Y:S05]  /*cac0*/  BSYNC B6 ;  /* 0x0000000000067941 */ /* 0x000fea0003800000 */
.L_x_2490:
        /* <DEDUP_REMOVED lines=12> */
[----:B------:R-:W-:Y:S01]  /*cb90*/  MOV R13, RZ ;  /* 0x000000ff000d7202 */ /* 0x000fe20000000f00 */
[----:B------:R-:W-:Y:S02]  /*cba0*/  IMAD.U32 R6, RZ, RZ, UR8 ;  /* 0x00000008ff067e24 */ /* 0x000fe4000f8e00ff */
[----:B------:R-:W-:-:S02]  /*cbb0*/  IMAD.U32 R10, RZ, RZ, UR4 ;  /* 0x00000004ff0a7e24 */ /* 0x000fc4000f8e00ff */
[----:B------:R-:W-:Y:S02]  /*cbc0*/  IMAD.U32 R11, RZ, RZ, UR5 ;  /* 0x00000005ff0b7e24 */ /* 0x000fe4000f8e00ff */
[----:B------:R-:W-:Y:S02]  /*cbd0*/  IMAD.MOV.U32 R8, RZ, RZ, 0x70 ;  /* 0x00000070ff087424 */ /* 0x000fe400078e00ff */
[----:B0-----:R-:W-:-:S07]  /*cbe0*/  IMAD.MOV.U32 R12, RZ, RZ, 0x1 ;  /* 0x00000001ff0c7424 */ /* 0x001fce00078e00ff */
[----:B------:R-:W-:-:S07]  /*cbf0*/  LEPC R20, `(.L_x_2494) ;  /* 0x000000001014794e */ /* 0x000fce0000000000 */
[----:B-1----:R-:W-:Y:S05]  /*cc00*/  CALL.ABS.NOINC R2 ;  /* 0x0000000002007343 */ /* 0x002fea0003c00000 */
.L_x_2494:
[----:B------:R0:W1:Y:S01]  /*cc10*/  LDC.64 R2, c[0x4][R26] ;  /* 0x010000001a027b82 */ /* 0x0000620000000a00 */
[----:B------:R-:W-:Y:S01]  /*cc20*/  ULDC.64 UR6, c[0x4][0x90] ;  /* 0x0100240000067ab9 */ /* 0x000fe20000000a00 */
[----:B------:R-:W-:Y:S01]  /*cc30*/  ULDC.64 UR8, c[0x4][0x98] ;  /* 0x0100260000087ab9 */ /* 0x000fe20000000a00 */
[----:B------:R-:W-:Y:S01]  /*cc40*/  ULDC.64 UR4, c[0x4][0x18] ;  /* 0x0100060000047ab9 */ /* 0x000fe20000000a00 */
[----:B------:R-:W-:Y:S01]  /*cc50*/  IMAD.U32 R4, RZ, RZ, UR6 ;  /* 0x00000006ff047e24 */ /* 0x000fe2000f8e00ff */
[----:B------:R-:W-:Y:S01]  /*cc60*/  MOV R10, UR4 ;  /* 0x00000004000a7c02 */ /* 0x000fe20008000f00 */
        /* <DEDUP_REMOVED lines=9> */
.L_x_2493:
[----:B------:R-:W-:Y:S05]  /*cd00*/  BSYNC B6 ;  /* 0x0000000000067941 */ /* 0x000fea0003800000 */
.L_x_2492:
[----:B------:R-:W0:Y:S01]  /*cd10*/  S2R R2, SR_TID.X ;  /* 0x0000000000027919 */ /* 0x000e220000002100 */
[----:B------:R-:W-:Y:S01]  /*cd20*/  ULDC.64 UR4, c[0x0][0x9f8] ;  /* 0x00027e0000047ab9 */ /* 0x000fe20000000a00 */
[----:B------:R-:W1:Y:S01]  /*cd30*/  LDC R8, c[0x0][0x430] ;  /* 0x00010c00ff087b82 */ /* 0x000e620000000800 */
[----:B------:R-:W-:Y:S01]  /*cd40*/  ISETP.NE.U32.AND P0, PT, RZ, UR4, PT ;  /* 0x00000004ff007c0c */ /* 0x000fe2000bf05070 */
[----:B------:R-:W2:Y:S03]  /*cd50*/  S2R R21, SR_TID.X ;  /* 0x0000000000157919 */ /* 0x000ea60000002100 */
[----:B------:R-:W-:Y:S02]  /*cd60*/  ISETP.NE.AND.EX P0, PT, RZ, UR5, PT, P0 ;  /* 0x00000005ff007c0c */ /* 0x000fe4000bf05300 */
[----:B0-----:R-:W-:-:S11]  /*cd70*/  LOP3.LUT R20, R2, 0x7f, RZ, 0xc0, !PT ;  /* 0x0000007f02147812 */ /* 0x001fd600078ec0ff */
[----:B------:R-:W-:Y:S01]  /*cd80*/  @P0 IADD3 R2, P1, R23, UR4, RZ ;  /* 0x0000000417020c10 */ /* 0x000fe2000ff3e0ff */
[----:B------:R-:W-:Y:S01]  /*cd90*/  ULDC UR4, c[0x0][0x320] ;  /* 0x0000c80000047ab9 */ /* 0x000fe20000000800 */
[----:B------:R-:W-:Y:S02]  /*cda0*/  SHF.R.U32.HI R26, RZ, 0x3, R20 ;  /* 0x00000003ff1a7819 */ /* 0x000fe40000011614 */
[----:B------:R-:W-:-:S05]  /*cdb0*/  @P0 IADD3.X R3, R24, UR5, RZ, P1, !PT ;  /* 0x0000000518030c10 */ /* 0x000fca0008ffe4ff */
[----:B------:R0:W3:Y:S01]  /*cdc0*/  @P0 LDG.E R31, desc[UR36][R2.64] ;  /* 0x00000024021f0981 */ /* 0x0000e2000c1e1900 */
[----:B-1----:R-:W-:Y:S02]  /*cdd0*/  ISETP.NE.AND P2, PT, R8, 0x1, PT ;  /* 0x000000010800780c */ /* 0x002fe40003f45270 */
[----:B--2---:R-:W-:Y:S02]  /*cde0*/  SHF.L.U32 R20, R21, 0x4, RZ ;  /* 0x0000000415147819 */ /* 0x004fe400000006ff */
[----:B------:R-:W-:Y:S02]  /*cdf0*/  LOP3.LUT R25, R25, 0xffffffdf, RZ, 0xc0, !PT ;  /* 0xffffffdf19197812 */ /* 0x000fe400078ec0ff */
[----:B------:R-:W-:Y:S01]  /*ce00*/  LOP3.LUT R20, R26, 0x70, R20, 0xf8, !PT ;  /* 0x000000701a147812 */ /* 0x000fe200078ef814 */
[----:B------:R-:W-:Y:S02]  /*ce10*/  VIADD R26, R29, 0xffffffff ;  /* 0xffffffff1d1a7836 */ /* 0x000fe40000000000 */
[----:B------:R-:W1:Y:S02]  /*ce20*/  S2R R29, SR_TID.X ;  /* 0x00000000001d7919 */ /* 0x000e640000002100 */
[----:B------:R-:W-:-:S02]  /*ce30*/  IMAD R0, R26, 0x60, R20 ;  /* 0x000000601a007824 */ /* 0x000fc400078e0214 */
[----:B------:R-:W2:Y:S01]  /*ce40*/  @P2 LDC R7, c[0x0][0x434] ;  /* 0x00010d00ff072b82 */ /* 0x000ea20000000800 */
[----:B------:R-:W-:Y:S02]  /*ce50*/  @P2 LOP3.LUT R25, R25, 0x20, RZ, 0xfc, !PT ;  /* 0x0000002019192812 */ /* 0x000fe400078efcff */
[C---:B------:R-:W-:Y:S01]  /*ce60*/  ISETP.GE.AND P0, PT, R0.reuse, R36, PT ;  /* 0x000000240000720c */ /* 0x040fe20003f06270 */
[----:B------:R-:W-:-:S03]  /*ce70*/  IMAD.IADD R0, R0, 0x1, R37 ;  /* 0x0000000100007824 */ /* 0x000fc600078e0225 */
[----:B------:R-:W-:Y:S01]  /*ce80*/  ISETP.GT.U32.OR P0, PT, R20, 0x5f, P0 ;  /* 0x0000005f1400780c */ /* 0x000fe20000704470 */
[----:B------:R-:W4:Y:S01]  /*ce90*/  @P2 LDC R6, c[0x0][0x438] ;  /* 0x00010e00ff062b82 */ /* 0x000f220000000800 */
[----:B0-----:R-:W-:-:S11]  /*cea0*/  IMAD.MOV.U32 R2, RZ, RZ, R0 ;  /* 0x000000ffff027224 */ /* 0x001fd600078e0000 */
[----:B------:R-:W0:Y:S01]  /*ceb0*/  @!P0 LDC.64 R4, c[0x0][0x428] ;  /* 0x00010a00ff048b82 */ /* 0x000e220000000a00 */
[----:B--2---:R-:W-:Y:S01]  /*cec0*/  @P2 IMAD.HI.U32 R3, R0, R7, RZ ;  /* 0x0000000700032227 */ /* 0x004fe200078e00ff */
[----:B-1----:R-:W-:-:S04]  /*ced0*/  SHF.L.U32 R10, R29, 0x3, RZ ;  /* 0x000000031d0a7819 */ /* 0x002fc800000006ff */
[----:B----4-:R-:W-:Y:S02]  /*cee0*/  @P2 SHF.R.U32.HI R2, RZ, R6, R3 ;  /* 0x00000006ff022219 */ /* 0x010fe40000011603 */
[----:B------:R-:W-:-:S03]  /*cef0*/  LOP3.LUT R10, R10, 0x38, RZ, 0xc0, !PT ;  /* 0x000000380a0a7812 */ /* 0x000fc600078ec0ff */
[----:B------:R-:W-:Y:S01]  /*cf00*/  IMAD.MOV R3, RZ, RZ, -R2 ;  /* 0x000000ffff037224 */ /* 0x000fe200078e0a02 */
[C---:B------:R-:W-:Y:S02]  /*cf10*/  LOP3.LUT R32, R10.reuse, 0x40, RZ, 0xfc, !PT ;  /* 0x000000400a207812 */ /* 0x040fe400078efcff */
[----:B------:R-:W-:Y:S01]  /*cf20*/  ISETP.GE.AND P1, PT, R10, UR4, PT ;  /* 0x000000040a007c0c */ /* 0x000fe2000bf26270 */
[----:B------:R-:W-:Y:S01]  /*cf30*/  IMAD R0, R8, R3, R0 ;  /* 0x0000000308007224 */ /* 0x000fe200078e0200 */
[----:B------:R-:W-:Y:S02]  /*cf40*/  @!P0 SHF.R.S32.HI R3, RZ, 0x1f, R2 ;  /* 0x0000001fff038819 */ /* 0x000fe40000011402 */
[----:B------:R-:W-:Y:S01]  /*cf50*/  ISETP.GE.AND P2, PT, R32, UR4, PT ;  /* 0x0000000420007c0c */ /* 0x000fe2000bf46270 */
[----:B------:R-:W-:Y:S01]  /*cf60*/  ULDC UR4, c[0x0][0x2f4] ;  /* 0x0000bd0000047ab9 */ /* 0x000fe20000000800 */
[----:B------:R-:W-:Y:S02]  /*cf70*/  SEL R29, RZ, 0x1, P1 ;  /* 0x00000001ff1d7807 */ /* 0x000fe40000800000 */
[----:B------:R-:W-:-:S02]  /*cf80*/  LOP3.LUT R25, R25, 0xfffffffb, RZ, 0xc0, !PT ;  /* 0xfffffffb19197812 */ /* 0x000fc400078ec0ff */
[----:B------:R-:W-:Y:S01]  /*cf90*/  LOP3.LUT R9, R10, 0x80, RZ, 0xfc, !PT ;  /* 0x000000800a097812 */ /* 0x000fe200078efcff */
[----:B------:R-:W-:Y:S01]  /*cfa0*/  UMOV UR5, 0xffffffff ;  /* 0xffffffff00057882 */ /* 0x000fe20000000000 */
[----:B---3--:R-:W-:-:S05]  /*cfb0*/  SHF.R.S32.HI R6, RZ, 0x1f, R31 ;  /* 0x0000001fff067819 */ /* 0x008fca000001141f */
[----:B------:R1:W-:Y:S01]  /*cfc0*/  STL [R1], R6 ;  /* 0x0000000601007387 */ /* 0x0003e20000100800 */
[----:B0-----:R-:W-:-:S04]  /*cfd0*/  @!P0 IMAD R8, R6, R4, RZ ;  /* 0x0000000406088224 */ /* 0x001fc800078e02ff */
[C---:B------:R-:W-:Y:S02]  /*cfe0*/  @!P0 IMAD R5, R31.reuse, R5, R8 ;  /* 0x000000051f058224 */ /* 0x040fe400078e0208 */
[----:B-1----:R-:W-:Y:S01]  /*cff0*/  @!P0 IMAD.WIDE.U32 R6, R31, R4, R2 ;  /* 0x000000041f068225 */ /* 0x002fe200078e0002 */
[----:B------:R-:W-:-:S03]  /*d000*/  SEL R2, RZ, 0xffffffff, P2 ;  /* 0xffffffffff027807 */ /* 0x000fc60001000000 */
[----:B------:R-:W-:Y:S02]  /*d010*/  @!P0 IMAD.IADD R5, R7, 0x1, R5 ;  /* 0x0000000107058824 */ /* 0x000fe400078e0205 */
[----:B------:R-:W-:Y:S02]  /*d020*/  IMAD.SHL.U32 R2, R2, 0x2, RZ ;  /* 0x0000000202027824 */ /* 0x000fe400078e00ff */
[----:B------:R-:W-:-:S03]  /*d030*/  IMAD.MOV.U32 R4, RZ, RZ, RZ ;  /* 0x000000ffff047224 */ /* 0x000fc600078e00ff */
[----:B------:R-:W-:Y:S02]  /*d040*/  LOP3.LUT R29, R2, 0x2, R29, 0xe2, !PT ;  /* 0x00000002021d7812 */ /* 0x000fe400078ee21d */
[----:B------:R-:W0:Y:S01]  /*d050*/  @!P0 LDC.64 R2, c[0x0][0x418] ;  /* 0x00010600ff028b82 */ /* 0x000e220000000a00 */
[----:B------:R-:W-:-:S13]  /*d060*/  ISETP.GE.AND P2, PT, R10, UR4, PT ;  /* 0x000000040a007c0c */ /* 0x000fda000bf46270 */
[----:B------:R-:W-:Y:S02]  /*d070*/  @P2 LOP3.LUT R25, R25, 0x4, RZ, 0xfc, !PT ;  /* 0x0000000419192812 */ /* 0x000fe400078efcff */
[----:B0-----:R-:W-:-:S04]  /*d080*/  @!P0 LEA R2, P1, R6, R2, 0x2 ;  /* 0x0000000206028211 */ /* 0x001fc800078210ff */
[----:B------:R-:W-:Y:S02]  /*d090*/  @!P0 LEA.HI.X R3, R6, R3, R5, 0x2, P1 ;  /* 0x0000000306038211 */ /* 0x000fe400008f1405 */
[----:B------:R-:W-:-:S03]  /*d0a0*/  ISETP.GE.AND P1, PT, R32, UR4, PT ;  /* 0x0000000420007c0c */ /* 0x000fc6000bf26270 */
[----:B------:R0:W5:Y:S01]  /*d0b0*/  @!P0 LDG.E R4, desc[UR36][R2.64] ;  /* 0x0000002402048981 */ /* 0x000162000c1e1900 */
[----:B------:R-:W-:Y:S02]  /*d0c0*/  ISETP.GE.AND P0, PT, R9, UR4, PT ;  /* 0x0000000409007c0c */ /* 0x000fe4000bf06270 */
[----:B------:R-:W-:-:S07]  /*d0d0*/  LOP3.LUT R25, R25, 0xfffffffd, RZ, 0xc0, !PT ;  /* 0xfffffffd19197812 */ /* 0x000fce00078ec0ff */
[----:B------:R-:W-:Y:S01]  /*d0e0*/  @P1 LOP3.LUT R25, R25, 0x2, RZ, 0xfc, !PT ;  /* 0x0000000219191812 */ /* 0x000fe200078efcff */
[----:B0-----:R-:W-:-:S03]  /*d0f0*/  IMAD.U32 R2, RZ, RZ, UR38 ;  /* 0x00000026ff027e24 */ /* 0x001fc6000f8e00ff */
[----:B------:R-:W-:-:S04]  /*d100*/  LOP3.LUT R25, R25, 0xfffffffe, RZ, 0xc0, !PT ;  /* 0xfffffffe19197812 */ /* 0x000fc800078ec0ff */
[----:B------:R-:W-:Y:S01]  /*d110*/  @P0 LOP3.LUT R25, R25, 0x1, RZ, 0xfc, !PT ;  /* 0x0000000119190812 */ /* 0x000fe200078efcff */
[----:B------:R-:W-:Y:S06]  /*d120*/  BRA.DIV UR5, `(.L_x_2495) ;  /* 0x0000004205187947 */ /* 0x000fec000b800000 */
.L_x_2563:
[----:B------:R-:W-:Y:S02]  /*d130*/  ISETP.NE.AND P0, PT, R2, 0x3, PT ;  /* 0x000000030200780c */ /* 0x000fe40003f05270 */
[----:B------:R-:W-:Y:S02]  /*d140*/  ISETP.GT.U32.AND P1, PT, R20, 0x5f, PT ;  /* 0x0000005f1400780c */ /* 0x000fe40003f24070 */
[----:B------:R-:W-:Y:S02]  /*d150*/  LOP3.LUT R25, R25, 0xffffffef, RZ, 0xc0, !PT ;  /* 0xffffffef19197812 */ /* 0x000fe400078ec0ff */
[----:B------:R-:W-:-:S07]  /*d160*/  SHF.R.S32.HI R32, RZ, 0x1f, R18 ;  /* 0x0000001fff207819 */ /* 0x000fce0000011412 */
[----:B------:R-:W-:-:S04]  /*d170*/  @P0 LOP3.LUT R25, R25, 0x10, RZ, 0xfc, !PT ;  /* 0x0000001019190812 */ /* 0x000fc800078efcff */
[----:B------:R-:W-:-:S04]  /*d180*/  LOP3.LUT R25, R25, 0xfffffff7, RZ, 0xc0, !PT ;  /* 0xfffffff719197812 */ /* 0x000fc800078ec0ff */
[----:B------:R-:W-:Y:S01]  /*d190*/  @P1 LOP3.LUT R25, R25, 0x8, RZ, 0xfc, !PT ;  /* 0x0000000819191812 */ /* 0x000fe200078efcff */
[----:B------:R-:W-:Y:S06]  /*d1a0*/  @!P0 BRA `(.L_x_2496) ;  /* 0x0000000000048947 */ /* 0x000fec0003800000 */
[----:B------:R-:W-:Y:S01]  /*d1b0*/  BPT.TRAP 0x1 ;  /* 0x000000040000795c */ /* 0x000fe20000300000 */
.L_x_2496:
        /* <DEDUP_REMOVED lines=23> */
[----:B------:R-:W0:Y:S02]  /*d330*/  SYNCS.PHASECHK.TRANS64.TRYWAIT P0, [R7+URZ+0x2a840], R2 ;  /* 0x02a84002070075a7 */ /* 0x000e24000800017f */
[----:B0-----:R-:W-:Y:S05]  /*d340*/  @!P0 BRA `(.L_x_2498) ;  /* 0x0000003c00c08947 */ /* 0x001fea0003800000 */
.L_x_2564:
[----:B------:R-:W-:Y:S05]  /*d350*/  BSYNC B0 ;  /* 0x0000000000007941 */ /* 0x000fea0003800000 */
.L_x_2497:
        /* <DEDUP_REMOVED lines=14> */
[----:B------:R-:W-:Y:S01]  /*d440*/  IMAD R0, R32, UR4, RZ ;  /* 0x0000000420007c24 */ /* 0x000fe2000f8e02ff */
[----:B------:R-:W-:Y:S01]  /*d450*/  IADD3 R3, R3, R6, RZ ;  /* 0x0000000603037210 */ /* 0x000fe20007ffe0ff */
[----:B------:R-:W-:Y:S02]  /*d460*/  IMAD R6, R26, -0x60, R36 ;  /* 0xffffffa01a067824 */ /* 0x000fe400078e0224 */
[C---:B------:R-:W-:Y:S02]  /*d470*/  IMAD R0, R18.reuse, UR5, R0 ;  /* 0x0000000512007c24 */ /* 0x040fe4000f8e0200 */
[----:B------:R-:W-:Y:S01]  /*d480*/  IMAD.WIDE.U32 R2, R18, UR4, R2 ;  /* 0x0000000412027c25 */ /* 0x000fe2000f8e0002 */
[----:B------:R-:W-:Y:S01]  /*d490*/  ULDC.64 UR4, c[0x0][0x2e8] ;  /* 0x0000ba0000047ab9 */ /* 0x000fe20000000a00 */
[----:B-1----:R-:W-:Y:S02]  /*d4a0*/  LOP3.LUT R8, R8, 0x7f, RZ, 0xc0, !PT ;  /* 0x0000007f08087812 */ /* 0x002fe400078ec0ff */
[----:B------:R-:W-:Y:S01]  /*d4b0*/  IMAD.IADD R0, R3, 0x1, R0 ;  /* 0x0000000103007824 */ /* 0x000fe200078e0200 */
[C---:B------:R-:W-:Y:S01]  /*d4c0*/  LEA R4, P0, R2.reuse, UR4, 0x1 ;  /* 0x0000000402047c11 */ /* 0x040fe2000f8008ff */
[----:B------:R-:W-:Y:S01]  /*d4d0*/  UMOV UR4, 0xffffffff ;  /* 0xffffffff00047882 */ /* 0x000fe20000000000 */
[----:B------:R-:W-:Y:S01]  /*d4e0*/  SHF.R.U32.HI R9, RZ, 0x3, R8 ;  /* 0x00000003ff097819 */ /* 0x000fe20000011608 */
[----:B------:R-:W-:Y:S01]  /*d4f0*/  IMAD R5, R27, 0x4800, R33 ;  /* 0x000048001b057824 */ /* 0x000fe200078e0221 */
[----:B------:R-:W0:Y:S01]  /*d500*/  S2R R8, SR_TID.X ;  /* 0x0000000000087919 */ /* 0x000e220000002100 */
[----:B------:R-:W-:-:S02]  /*d510*/  LEA.HI.X R0, R2, UR5, R0, 0x1, P0 ;  /* 0x0000000502007c11 */ /* 0x000fc400080f0c00 */
        /* <DEDUP_REMOVED lines=67> */
.L_x_2578:
        /* <DEDUP_REMOVED lines=12> */
.L_x_2500:
[----:B------:R-:W-:Y:S02]  /*da10*/  PLOP3.LUT P1, PT, P1, P0, PT, 0xa2, 0x0 ;  /* 0x000000000000781c */ /* 0x000fe40000f21472 */
[----:B------:R-:W-:-:S08]  /*da20*/  @P0 R2UR P1, UR4, R7 ;  /* 0x00000000070402ca */ /* 0x000fd00000020000 */
[----:B------:R-:W-:-:S05]  /*da30*/  @P0 PLOP3.LUT P0, PT, P1, PT, PT, 0x80, 0x0 ;  /* 0x000000000000081c */ /* 0x000fca0000f0f070 */
[----:B------:R-:W-:Y:S01]  /*da40*/  @!P1 SYNCS.ARRIVE.TRANS64.RED.A0T1 RZ, [UR4+0x2a830], RZ ;  /* 0x02a830ffffff99a7 */ /* 0x000fe20008200404 */
[----:B------:R-:W-:Y:S07]  /*da50*/  @!P1 ARRIVES.LDGSTSBAR.64.TRANSCNT [UR4+0x2a830] ;  /* 0x02a83000ff0099b0 */ /* 0x000fee0008000a84 */
[----:B------:R-:W-:Y:S05]  /*da60*/  @P0 BRA.U.ANY `(.L_x_2500) ;  /* 0xfffffffd00e80947 */ /* 0x000fea000393ffff */
[----:B------:R-:W-:Y:S01]  /*da70*/  NOP ;  /* 0x0000000000007918 */ /* 0x000fe20000000000 */
[----:B------:R-:W-:-:S05]  /*da80*/  IMAD.U32 R0, RZ, RZ, UR38 ;  /* 0x00000026ff007e24 */ /* 0x000fca000f8e00ff */
[----:B------:R-:W-:-:S13]  /*da90*/  ISETP.NE.AND P2, PT, R0, 0x3, PT ;  /* 0x000000030000780c */ /* 0x000fda0003f45270 */
[----:B------:R-:W-:Y:S05]  /*daa0*/  @!P2 BRA `(.L_x_2501) ;  /* 0x000000000004a947 */ /* 0x000fea0003800000 */
[----:B------:R-:W-:Y:S01]  /*dab0*/  BPT.TRAP 0x1 ;  /* 0x000000040000795c */ /* 0x000fe20000300000 */
.L_x_2501:
        /* <DEDUP_REMOVED lines=27> */
[----:B------:R-:W-:Y:S01]  /*dc70*/  MOV R8, 0x70 ;  /* 0x0000007000087802 */ /* 0x000fe20000000f00 */
[----:B--2---:R-:W-:Y:S02]  /*dc80*/  IMAD.U32 R7, RZ, RZ, UR9 ;  /* 0x00000009ff077e24 */ /* 0x004fe4000f8e00ff */
[----:B------:R-:W-:-:S02]  /*dc90*/  IMAD.U32 R10, RZ, RZ, UR4 ;  /* 0x00000004ff0a7e24 */ /* 0x000fc4000f8e00ff */
[----:B------:R-:W-:Y:S02]  /*dca0*/  IMAD.U32 R11, RZ, RZ, UR5 ;  /* 0x00000005ff0b7e24 */ /* 0x000fe4000f8e00ff */
[----:B------:R-:W-:Y:S02]  /*dcb0*/  IMAD.MOV.U32 R12, RZ, RZ, 0x1 ;  /* 0x00000001ff0c7424 */ /* 0x000fe400078e00ff */
[----:B------:R-:W-:-:S07]  /*dcc0*/  IMAD.MOV.U32 R13, RZ, RZ, RZ ;  /* 0x000000ffff0d7224 */ /* 0x000fce00078e00ff */
[----:B------:R-:W-:-:S07]  /*dcd0*/  LEPC R20, `(.L_x_2503) ;  /* 0x000000001014794e */ /* 0x000fce0000000000 */
[----:B0-----:R-:W-:Y:S05]  /*dce0*/  CALL.ABS.NOINC R2 ;  /* 0x0000000002007343 */ /* 0x001fea0003c00000 */
.L_x_2503:
[----:B------:R-:W-:Y:S05]  /*dcf0*/  BSYNC B6 ;  /* 0x0000000000067941 */ /* 0x000fea0003800000 */
.L_x_2502:
[----:B------:R-:W3:Y:S01]  /*dd00*/  LDL.LU R2, [R1+0xc] ;  /* 0x00000c0001027983 */ /* 0x000ee20000300800 */
[----:B------:R-:W-:-:S03]  /*dd10*/  ULDC.64 UR4, c[0x0][0x2d8] ;  /* 0x0000b60000047ab9 */ /* 0x000fc60000000a00 */
[----:B------:R-:W4:Y:S01]  /*dd20*/  LDL.LU.64 R20, [R1+0x10] ;  /* 0x0000100001147983 */ /* 0x000f220000300a00 */
[----:B------:R-:W-:Y:S01]  /*dd30*/  MOV R3, R35 ;  /* 0x0000002300037202 */ /* 0x000fe20000000f00 */
[----:B------:R-:W-:Y:S02]  /*dd40*/  IMAD R0, R32, UR4, RZ ;  /* 0x0000000420007c24 */ /* 0x000fe4000f8e02ff */
[----:B------:R0:W5:Y:S02]  /*dd50*/  LDL R10, [R1+0x4] ;  /* 0x00000400010a7983 */ /* 0x0001640000100800 */
[----:B------:R-:W-:Y:S01]  /*dd60*/  IMAD R0, R18, UR5, R0 ;  /* 0x0000000512007c24 */ /* 0x000fe2000f8e0200 */
[----:B------:R-:W1:Y:S02]  /*dd70*/  S2R R11, SR_TID.X ;  /* 0x00000000000b7919 */ /* 0x000e640000002100 */
[----:B-1----:R-:W-:-:S05]  /*dd80*/  IMAD.SHL.U32 R8, R11, 0x8, RZ ;  /* 0x000000080b087824 */ /* 0x002fca00078e00ff */
[----:B------:R-:W-:Y:S01]  /*dd90*/  LOP3.LUT R8, R8, 0x38, RZ, 0xc0, !PT ;  /* 0x0000003808087812 */ /* 0x000fe200078ec0ff */
[----:B---3--:R-:W-:Y:S02]  /*dda0*/  IMAD.MOV.U32 R4, RZ, RZ, R2 ;  /* 0x000000ffff047224 */ /* 0x008fe400078e0002 */
[----:B----4-:R-:W-:Y:S01]  /*ddb0*/  IMAD.MOV.U32 R2, RZ, RZ, R20 ;  /* 0x000000ffff027224 */ /* 0x010fe200078e0014 */
[----:B------:R-:W1:Y:S01]  /*ddc0*/  S2R R21, SR_TID.X ;  /* 0x0000000000157919 */ /* 0x000e620000002100 */
[----:B------:R-:W3:Y:S02]  /*ddd0*/  LDC R20, c[0x0][0x448] ;  /* 0x00011200ff147b82 */ /* 0x000ee40000000800 */
[----:B------:R-:W-:Y:S01]  /*dde0*/  IMAD.WIDE.U32 R2, R18, UR4, R2 ;  /* 0x0000000412027c25 */ /* 0x000fe2000f8e0002 */
[----:B------:R-:W-:-:S03]  /*ddf0*/  ULDC.64 UR4, c[0x0][0x2e0] ;  /* 0x0000b80000047ab9 */ /* 0x000fc60000000a00 */
[----:B------:R-:W-:Y:S02]  /*de00*/  IMAD.IADD R3, R3, 0x1, R0 ;  /* 0x0000000103037824 */ /* 0x000fe400078e0200 */
[----:B------:R-:W-:Y:S02]  /*de10*/  IMAD R4, R4, UR4, RZ ;  /* 0x0000000404047c24 */ /* 0x000fe4000f8e02ff */
[----:B------:R-:W-:-:S04]  /*de20*/  IMAD.WIDE.U32 R2, R30, UR4, R2 ;  /* 0x000000041e027c25 */ /* 0x000fc8000f8e0002 */
[----:B------:R-:W-:Y:S01]  /*de30*/  IMAD R4, R30, UR5, R4 ;  /* 0x000000051e047c24 */ /* 0x000fe2000f8e0204 */
[----:B------:R-:W-:Y:S01]  /*de40*/  ULDC.64 UR4, c[0x0][0x2d0] ;  /* 0x0000b40000047ab9 */ /* 0x000fe20000000a00 */
[----:B---3--:R-:W-:Y:S02]  /*de50*/  ISETP.NE.AND P6, PT, R20, 0x1, PT ;  /* 0x000000011400780c */ /* 0x008fe40003fc5270 */
[----:B------:R-:W3:Y:S01]  /*de60*/  S2R R20, SR_TID.X ;  /* 0x0000000000147919 */ /* 0x000ee20000002100 */
[----:B-1----:R-:W-:-:S04]  /*de70*/  LOP3.LUT R21, R21, 0x7f, RZ, 0xc0, !PT ;  /* 0x0000007f15157812 */ /* 0x002fc800078ec0ff */
[----:B------:R-:W-:-:S06]  /*de80*/  SHF.R.U32.HI R21, RZ, 0x3, R21 ;  /* 0x00000003ff157819 */ /* 0x000fcc0000011615 */
[----:B--2---:R-:W1:Y:S08]  /*de90*/  @P6 LDC R7, c[0x0][0x44c] ;  /* 0x00011300ff076b82 */ /* 0x004e700000000800 */
[----:B------:R-:W2:Y:S01]  /*dea0*/  @P6 LDC R6, c[0x0][0x450] ;  /* 0x00011400ff066b82 */ /* 0x000ea20000000800 */
[----:B---3--:R-:W-:-:S05]  /*deb0*/  IMAD.SHL.U32 R20, R20, 0x10, RZ ;  /* 0x0000001014147824 */ /* 0x008fca00078e00ff */
[----:B------:R-:W-:-:S05]  /*dec0*/  LOP3.LUT R20, R21, 0x70, R20, 0xf8, !PT ;  /* 0x0000007015147812 */ /* 0x000fca00078ef814 */
[----:B------:R-:W-:-:S04]  /*ded0*/  IMAD R5, R17, 0x80, R20 ;  /* 0x0000008011057824 */ /* 0x000fc800078e0214 */
[----:B-1----:R-:W-:-:S04]  /*dee0*/  @P6 IMAD.HI.U32 R7, R5, R7, RZ ;  /* 0x0000000705076227 */ /* 0x002fc800078e00ff */
[----:B------:R-:W-:Y:S01]  /*def0*/  IMAD.MOV.U32 R0, RZ, RZ, R5 ;  /* 0x000000ffff007224 */ /* 0x000fe200078e0005 */
[----:B--2---:R-:W-:Y:S02]  /*df00*/  @P6 SHF.R.U32.HI R0, RZ, R6, R7 ;  /* 0x00000006ff006219 */ /* 0x004fe40000011607 */
[----:B------:R-:W1:Y:S01]  /*df10*/  LDC R6, c[0x0][0x448] ;  /* 0x00011200ff067b82 */ /* 0x000e620000000800 */
[----:B------:R-:W-:Y:S02]  /*df20*/  IADD3 R3, R3, R4, RZ ;  /* 0x0000000403037210 */ /* 0x000fe40007ffe0ff */
[----:B------:R-:W-:Y:S02]  /*df30*/  IMAD.MOV R4, RZ, RZ, -R0 ;  /* 0x000000ffff047224 */ /* 0x000fe400078e0a00 */
[----:B------:R-:W-:-:S04]  /*df40*/  IMAD.WIDE.U32 R2, R0, UR4, R2 ;  /* 0x0000000400027c25 */ /* 0x000fc8000f8e0002 */
[----:B-1----:R-:W-:Y:S01]  /*df50*/  IMAD R4, R6, R4, R5 ;  /* 0x0000000406047224 */ /* 0x002fe200078e0205 */
[----:B------:R-:W-:-:S05]  /*df60*/  SHF.R.S32.HI R5, RZ, 0x1f, R0 ;  /* 0x0000001fff057819 */ /* 0x000fca0000011400 */
        /* <DEDUP_REMOVED lines=23> */
[----:B0-----:R-:W-:Y:S10]  /*e0e0*/  BRA.DIV UR5, `(.L_x_2504) ;  /* 0x0000003a05947947 */ /* 0x001ff4000b800000 */
[----:B------:R-:W0:Y:S01]  /*e0f0*/  SHFL.IDX PT, R14, R0, RZ, 0x181f ;  /* 0x00181fff000e7589 */ /* 0x000e2200000e0000 */
[----:B-----5:R-:W-:Y:S02]  /*e100*/  IMAD R5, R10, R6, RZ ;  /* 0x000000060a057224 */ /* 0x020fe400078e02ff */
[----:B------:R-:W-:Y:S01]  /*e110*/  IMAD R17, R17, 0x80, R9 ;  /* 0x0000008011117824 */ /* 0x000fe200078e0209 */
[----:B------:R-:W1:Y:S03]  /*e120*/  SHFL.IDX PT, R2, R4, RZ, 0x181f ;  /* 0x00181fff04027589 */ /* 0x000e6600000e0000 */
[C---:B------:R-:W-:Y:S01]  /*e130*/  VIADD R6, R17.reuse, 0x10 ;  /* 0x0000001011067836 */ /* 0x040fe20000000000 */
[----:B------:R-:W-:-:S13]  /*e140*/  ISETP.GE.AND P2, PT, R17, R5, PT ;  /* 0x000000051100720c */ /* 0x000fda0003f46270 */
[----:B0-----:R-:W-:-:S05]  /*e150*/  @!P2 LEA R14, P4, R8, R14, 0x1 ;  /* 0x0000000e080ea211 */ /* 0x001fca00078808ff */
[----:B-1----:R-:W-:Y:S02]  /*e160*/  @!P2 IMAD.X R3, RZ, RZ, R2, P4 ;  /* 0x000000ffff03a224 */ /* 0x002fe400020e0602 */
[----:B------:R-:W-:Y:S02]  /*e170*/  @!P2 IMAD.MOV.U32 R2, RZ, RZ, R14 ;  /* 0x000000ffff02a224 */ /* 0x000fe400078e000e */
[----:B------:R-:W0:Y:S04]  /*e180*/  SHFL.IDX PT, R14, R0, 0x1, 0x181f ;  /* 0x00381f00000e7f89 */ /* 0x000e2800000e0000 */
[----:B------:R-:W-:Y:S04]  /*e190*/  @!P2 LDGSTS.E.BYPASS.LTC128B.128 [R34+0xc400], desc[UR36][R2.64], !P3 ;  /* 0x0c4000000222afae */ /* 0x000fe8000d901d64 */
[----:B------:R-:W-:Y:S04]  /*e1a0*/  @!P2 LDGSTS.E.BYPASS.LTC128B.128 [R34+0x10400], desc[UR36][R2.64+0x80], !P0 ;  /* 0x104000800222afae */ /* 0x000fe8000c101d64 */
[----:B------:R1:W-:Y:S01]  /*e1b0*/  @!P2 LDGSTS.E.BYPASS.LTC128B.128 [R34+0x14400], desc[UR36][R2.64+0x100], !P1 ;  /* 0x144001000222afae */ /* 0x0003e2000c901d64 */
[----:B------:R-:W-:Y:S01]  /*e1c0*/  ISETP.GE.AND P2, PT, R6, R5, PT ;  /* 0x000000050600720c */ /* 0x000fe20003f46270 */
[----:B------:R-:W-:-:S02]  /*e1d0*/  VIADD R6, R17, 0x20 ;  /* 0x0000002011067836 */ /* 0x000fc40000000000 */
[----:B-1----:R-:W1:Y:S10]  /*e1e0*/  SHFL.IDX PT, R2, R4, 0x1, 0x181f ;  /* 0x00381f0004027f89 */ /* 0x002e7400000e0000 */
[----:B0-----:R-:W-:-:S04]  /*e1f0*/  @!P2 LEA R14, P4, R8, R14, 0x1 ;  /* 0x0000000e080ea211 */ /* 0x001fc800078808ff */
[----:B-1----:R-:W-:Y:S01]  /*e200*/  @!P2 IADD3.X R7, RZ, R2, RZ, P4, !PT ;  /* 0x00000002ff07a210 */ /* 0x002fe200027fe4ff */
[----:B------:R-:W-:Y:S02]  /*e210*/  @!P2 IMAD.MOV.U32 R2, RZ, RZ, R14 ;  /* 0x000000ffff02a224 */ /* 0x000fe400078e000e */
[----:B------:R-:W0:Y:S02]  /*e220*/  SHFL.IDX PT, R14, R0, 0x2, 0x181f ;  /* 0x00581f00000e7f89 */ /* 0x000e2400000e0000 */
[----:B------:R-:W-:-:S05]  /*e230*/  @!P2 IMAD.MOV.U32 R3, RZ, RZ, R7 ;  /* 0x000000ffff03a224 */ /* 0x000fca00078e0007 */
[----:B------:R-:W-:Y:S04]  /*e240*/  @!P2 LDGSTS.E.BYPASS.LTC128B.128 [R34+0xcc00], desc[UR36][R2.64], !P3 ;  /* 0x0cc000000222afae */ /* 0x000fe8000d901d64 */
[----:B------:R-:W-:Y:S04]  /*e250*/  @!P2 LDGSTS.E.BYPASS.LTC128B.128 [R34+0x10c00], desc[UR36][R2.64+0x80], !P0 ;  /* 0x10c000800222afae */ /* 0x000fe8000c101d64 */
[----:B------:R1:W-:Y:S01]  /*e260*/  @!P2 LDGSTS.E.BYPASS.LTC128B.128 [R34+0x14c00], desc[UR36][R2.64+0x100], !P1 ;  /* 0x14c001000222afae */ /* 0x0003e2000c901d64 */
[----:B------:R-:W-:Y:S01]  /*e270*/  ISETP.GE.AND P2, PT, R6, R5, PT ;  /* 0x000000050600720c */ /* 0x000fe20003f46270 */
[----:B------:R-:W-:-:S02]  /*e280*/  VIADD R6, R17, 0x30 ;  /* 0x0000003011067836 */ /* 0x000fc40000000000 */
[----:B-1----:R-:W1:Y:S10]  /*e290*/  SHFL.IDX PT, R2, R4, 0x2, 0x181f ;  /* 0x00581f0004027f89 */ /* 0x002e7400000e0000 */
[----:B0-----:R-:W-:-:S05]  /*e2a0*/  @!P2 LEA R14, P4, R8, R14, 0x1 ;  /* 0x0000000e080ea211 */ /* 0x001fca00078808ff */
[----:B-1----:R-:W-:Y:S01]  /*e2b0*/  @!P2 IMAD.X R7, RZ, RZ, R2, P4 ;  /* 0x000000ffff07a224 */ /* 0x002fe200020e0602 */
[----:B------:R-:W-:Y:S02]  /*e2c0*/  @!P2 MOV R2, R14 ;  /* 0x0000000e0002a202 */ /* 0x000fe40000000f00 */
[----:B------:R-:W0:Y:S01]  /*e2d0*/  SHFL.IDX PT, R14, R0, 0x3, 0x181f ;  /* 0x00781f00000e7f89 */ /* 0x000e2200000e0000 */
        /* <DEDUP_REMOVED lines=8> */
[----:B-1----:R-:W-:Y:S02]  /*e360*/  @!P2 IMAD.X R7, RZ, RZ, R2, P4 ;  /* 0x000000ffff07a224 */ /* 0x002fe400020e0602 */
[----:B------:R-:W-:Y:S02]  /*e370*/  @!P2 IMAD.MOV.U32 R2, RZ, RZ, R14 ;  /* 0x000000ffff02a224 */ /* 0x000fe400078e000e */
[----:B------:R-:W0:Y:S01]  /*e380*/  SHFL.IDX PT, R14, R0, 0x4, 0x181f ;  /* 0x00981f00000e7f89 */ /* 0x000e2200000e0000 */
[----:B------:R-:W-:-:S05]  /*e390*/  @!P2 MOV R3, R7 ;  /* 0x000000070003a202 */ /* 0x000fca0000000f00 */
[----:B------:R-:W-:Y:S04]  /*e3a0*/  @!P2 LDGSTS.E.BYPASS.LTC128B.128 [R34+0xdc00], desc[UR36][R2.64], !P3 ;  /* 0x0dc000000222afae */ /* 0x000fe8000d901d64 */
[----:B------:R-:W-:Y:S04]  /*e3b0*/  @!P2 LDGSTS.E.BYPASS.LTC128B.128 [R34+0x11c00], desc[UR36][R2.64+0x80], !P0 ;  /* 0x11c000800222afae */ /* 0x000fe8000c101d64 */
[----:B------:R1:W-:Y:S01]  /*e3c0*/  @!P2 LDGSTS.E.BYPASS.LTC128B.128 [R34+0x15c00], desc[UR36][R2.64+0x100], !P1 ;  /* 0x15c001000222afae */ /* 0x0003e2000c901d64 */
[----:B------:R-:W-:Y:S02]  /*e3d0*/  ISETP.GE.AND P2, PT, R6, R5, PT ;  /* 0x000000050600720c */ /* 0x000fe40003f46270 */
[----:B------:R-:W-:Y:S01]  /*e3e0*/  IADD3 R6, R17, 0x50, RZ ;  /* 0x0000005011067810 */ /* 0x000fe20007ffe0ff */
[----:B-1----:R-:W1:Y:S10]  /*e3f0*/  SHFL.IDX PT, R2, R4, 0x4, 0x181f ;  /* 0x00981f0004027f89 */ /* 0x002e7400000e0000 */
[----:B0-----:R-:W-:-:S05]  /*e400*/  @!P2 LEA R14, P4, R8, R14, 0x1 ;  /* 0x0000000e080ea211 */ /* 0x001fca00078808ff */
[----:B-1----:R-:W-:Y:S02]  /*e410*/  @!P2 IMAD.X R7, RZ, RZ, R2, P4 ;  /* 0x000000ffff07a224 */ /* 0x002fe400020e0602 */
[----:B------:R-:W-:Y:S02]  /*e420*/  @!P2 IMAD.MOV.U32 R2, RZ, RZ, R14 ;  /* 0x000000ffff02a224 */ /* 0x000fe400078e000e */
[----:B------:R-:W-:Y:S01]  /*e430*/  @!P2 IMAD.MOV.U32 R3, RZ, RZ, R7 ;  /* 0x000000ffff03a224 */ /* 0x000fe200078e0007 */
[----:B------:R-:W0:Y:S04]  /*e440*/  SHFL.IDX PT, R14, R0, 0x5, 0x181f ;  /* 0x00b81f00000e7f89 */ /* 0x000e2800000e0000 */
        /* <DEDUP_REMOVED lines=14> */
[----:B------:R-:W-:-:S03]  /*e530*/  ISETP.GE.AND P2, PT, R6, R5, PT ;  /* 0x000000050600720c */ /* 0x000fc60003f46270 */
[----:B-1----:R-:W1:Y:S10]  /*e540*/  SHFL.IDX PT, R2, R4, 0x6, 0x181f ;  /* 0x00d81f0004027f89 */ /* 0x002e7400000e0000 */
[----:B0-----:R-:W-:Y:S01]  /*e550*/  @!P2 LEA R14, P4, R8, R14, 0x1 ;  /* 0x0000000e080ea211 */ /* 0x001fe200078808ff */
[----:B------:R-:W0:Y:S03]  /*e560*/  SHFL.IDX PT, R4, R4, 0x7, 0x181f ;  /* 0x00f81f0004047f89 */ /* 0x000e2600000e0000 */
[----:B-1----:R-:W-:Y:S01]  /*e570*/  @!P2 IADD3.X R7, RZ, R2, RZ, P4, !PT ;  /* 0x00000002ff07a210 */ /* 0x002fe200027fe4ff */
[----:B------:R-:W-:-:S02]  /*e580*/  @!P2 IMAD.MOV.U32 R2, RZ, RZ, R14 ;  /* 0x000000ffff02a224 */ /* 0x000fc400078e000e */
[----:B------:R1:W2:Y:S02]  /*e590*/  SHFL.IDX PT, R14, R0, 0x7, 0x181f ;  /* 0x00f81f00000e7f89 */ /* 0x0002a400000e0000 */
[----:B------:R-:W-:-:S05]  /*e5a0*/  @!P2 IMAD.MOV.U32 R3, RZ, RZ, R7 ;  /* 0x000000ffff03a224 */ /* 0x000fca00078e0007 */
[----:B------:R1:W-:Y:S04]  /*e5b0*/  @!P2 LDGSTS.E.BYPASS.LTC128B.128 [R34+0xf400], desc[UR36][R2.64], !P3 ;  /* 0x0f4000000222afae */ /* 0x0003e8000d901d64 */
[----:B------:R1:W-:Y:S04]  /*e5c0*/  @!P2 LDGSTS.E.BYPASS.LTC128B.128 [R34+0x13400], desc[UR36][R2.64+0x80], !P0 ;  /* 0x134000800222afae */ /* 0x0003e8000c101d64 */
[----:B0-----:R1:W-:Y:S02]  /*e5d0*/  @!P2 LDGSTS.E.BYPASS.LTC128B.128 [R34+0x17400], desc[UR36][R2.64+0x100], !P1 ;  /* 0x174001000222afae */ /* 0x0013e4000c901d64 */
.L_x_2595:
[----:B-1----:R-:W-:Y:S01]  /*e5e0*/  VIADD R0, R17, 0x70 ;  /* 0x0000007011007836 */ /* 0x002fe20000000000 */
[----:B------:R-:W-:Y:S04]  /*e5f0*/  BSSY B0, `(.L_x_2505) ;  /* 0x000000b000007945 */ /* 0x000fe80003800000 */
[----:B------:R-:W-:-:S13]  /*e600*/  ISETP.GE.AND P2, PT, R0, R5, PT ;  /* 0x000000050000720c */ /* 0x000fda0003f46270 */
[----:B------:R-:W-:Y:S05]  /*e610*/  @P2 BRA `(.L_x_2506) ;  /* 0x0000000000202947 */ /* 0x000fea0003800000 */
[----:B--2---:R-:W-:-:S05]  /*e620*/  LEA R2, P2, R8, R14, 0x1 ;  /* 0x0000000e08027211 */ /* 0x004fca00078408ff */
[----:B------:R-:W-:-:S05]  /*e630*/  IMAD.X R3, RZ, RZ, R4, P2 ;  /* 0x000000ffff037224 */ /* 0x000fca00010e0604 */
[----:B------:R-:W-:Y:S01]  /*e640*/  @!PT LDS RZ, [RZ] ;  /* 0x00000000fffff984 */ /* 0x000fe20000000800 */
[----:B------:R-:W-:Y:S01]  /*e650*/  @!PT LDS RZ, [RZ] ;  /* 0x00000000fffff984 */ /* 0x000fe20000000800 */
[----:B------:R-:W-:Y:S01]  /*e660*/  @!PT LDS RZ, [RZ] ;  /* 0x00000000fffff984 */ /* 0x000fe20000000800 */
[----:B------:R0:W-:Y:S04]  /*e670*/  LDGSTS.E.BYPASS.LTC128B.128 [R34+0xfc00], desc[UR36][R2.64], !P3 ;  /* 0x0fc0000002227fae */ /* 0x0001e8000d901d64 */
[----:B------:R0:W-:Y:S04]  /*e680*/  LDGSTS.E.BYPASS.LTC128B.128 [R34+0x13c00], desc[UR36][R2.64+0x80], !P0 ;  /* 0x13c0008002227fae */ /* 0x0001e8000c101d64 */
[----:B------:R0:W-:Y:S02]  /*e690*/  LDGSTS.E.BYPASS.LTC128B.128 [R34+0x17c00], desc[UR36][R2.64+0x100], !P1 ;  /* 0x17c0010002227fae */ /* 0x0001e4000c901d64 */
.L_x_2506:
[----:B------:R-:W-:Y:S05]  /*e6a0*/  BSYNC B0 ;  /* 0x0000000000007941 */ /* 0x000fea0003800000 */
.L_x_2505:
[----:B------:R-:W-:Y:S01]  /*e6b0*/  NOP ;  /* 0x0000000000007918 */ /* 0x000fe20000000000 */
[----:B------:R-:W-:-:S13]  /*e6c0*/  PLOP3.LUT P0, PT, PT, PT, PT, 0x80, 0x0 ;  /* 0x000000000000781c */ /* 0x000fda0003f0f070 */
.L_x_2507:
[----:B------:R-:W-:Y:S02]  /*e6d0*/  PLOP3.LUT P1, PT, P1, P0, PT, 0xa2, 0x0 ;  /* 0x000000000000781c */ /* 0x000fe40000f21472 */
[----:B------:R-:W-:-:S08]  /*e6e0*/  @P0 R2UR P1, UR4, R22 ;  /* 0x00000000160402ca */ /* 0x000fd00000020000 */
[----:B------:R-:W-:-:S05]  /*e6f0*/  @P0 PLOP3.LUT P0, PT, P1, PT, PT, 0x80, 0x0 ;  /* 0x000000000000081c */ /* 0x000fca0000f0f070 */
[----:B------:R-:W-:Y:S01]  /*e700*/  @!P1 SYNCS.ARRIVE.TRANS64.RED.A0T1 RZ, [UR4+0x2a800], RZ ;  /* 0x02a800ffffff99a7 */ /* 0x000fe20008200404 */
[----:B------:R-:W-:Y:S07]  /*e710*/  @!P1 ARRIVES.LDGSTSBAR.64.TRANSCNT [UR4+0x2a800] ;  /* 0x02a80000ff0099b0 */ /* 0x000fee0008000a84 */
[----:B------:R-:W-:Y:S05]  /*e720*/  @P0 BRA.U.ANY `(.L_x_2507) ;  /* 0xfffffffd00e80947 */ /* 0x000fea000393ffff */
[----:B0-----:R-:W3:Y:S02]  /*e730*/  LDL.LU R2, [R1+0x18] ;  /* 0x0000180001027983 */ /* 0x001ee40000300800 */
[----:B---3--:R-:W-:-:S04]  /*e740*/  IADD3 R2, R2, 0x1, RZ ;  /* 0x0000000102027810 */ /* 0x008fc80007ffe0ff */
        /* <DEDUP_REMOVED lines=10> */
.L_x_2596:
[----:B------:R-:W-:Y:S05]  /*e7f0*/  BSYNC B0 ;  /* 0x0000000000007941 */ /* 0x000fea0003800000 */
.L_x_2508:
[----:B------:R-:W3:Y:S01]  /*e800*/  LDL R0, [R1+0x8] ;  /* 0x0000080001007983 */ /* 0x000ee20000100800 */
[----:B------:R-:W-:Y:S01]  /*e810*/  BSSY B0, `(.L_x_2510) ;  /* 0x00000ff000007945 */ /* 0x000fe20003800000 */
[----:B---3--:R-:W-:-:S13]  /*e820*/  ISETP.GE.AND P0, PT, R0, 0x2, PT ;  /* 0x000000020000780c */ /* 0x008fda0003f06270 */
[----:B------:R-:W-:Y:S05]  /*e830*/  @!P0 BRA `(.L_x_2511) ;  /* 0x0000000c00f08947 */ /* 0x000fea0003800000 */
[----:B------:R-:W-:Y:S01]  /*e840*/  VIADD R0, R0, 0xfffffffe ;  /* 0xfffffffe00007836 */ /* 0x000fe20000000000 */
[----:B------:R-:W-:Y:S01]  /*e850*/  MOV R30, R26 ;  /* 0x0000001a001e7202 */ /* 0x000fe20000000f00 */
[----:B------:R-:W-:Y:S02]  /*e860*/  IMAD.MOV.U32 R17, RZ, RZ, R28 ;  /* 0x000000ffff117224 */ /* 0x000fe400078e001c */
[----:B------:R-:W-:-:S07]  /*e870*/  IMAD.MOV.U32 R10, RZ, RZ, R27 ;  /* 0x000000ffff0a7224 */ /* 0x000fce00078e001b */
.L_x_2524:
[----:B------:R-:W3:Y:S01]  /*e880*/  LDL R8, [R1] ;  /* 0x0000000001087983 */ /* 0x000ee20000100800 */
[----:B------:R-:W1:Y:S01]  /*e890*/  S2R R2, SR_TID.X ;  /* 0x0000000000027919 */ /* 0x000e620000002100 */
[----:B0-----:R-:W0:Y:S01]  /*e8a0*/  S2R R3, SR_TID.X ;  /* 0x0000000000037919 */ /* 0x001e220000002100 */
[----:B-1----:R-:W-:-:S04]  /*e8b0*/  LOP3.LUT R2, R2, 0x7f, RZ, 0xc0, !PT ;  /* 0x0000007f02027812 */ /* 0x002fc800078ec0ff */
[----:B------:R-:W-:Y:S01]  /*e8c0*/  SHF.R.U32.HI R4, RZ, 0x3, R2 ;  /* 0x00000003ff047819 */ /* 0x000fe20000011602 */
[----:B0-----:R-:W-:Y:S01]  /*e8d0*/  IMAD.SHL.U32 R3, R3, 0x10, RZ ;  /* 0x0000001003037824 */ /* 0x001fe200078e00ff */
[----:B------:R-:W0:Y:S04]  /*e8e0*/  LDC R2, c[0x0][0x430] ;  /* 0x00010c00ff027b82 */ /* 0x000e280000000800 */
[----:B------:R-:W-:-:S04]  /*e8f0*/  LOP3.LUT R3, R4, 0x70, R3, 0xf8, !PT ;  /* 0x0000007004037812 */ /* 0x000fc800078ef803 */
[----:B------:R-:W-:Y:S01]  /*e900*/  ISETP.GT.U32.AND P1, PT, R3, 0x5f, PT ;  /* 0x0000005f0300780c */ /* 0x000fe20003f24070 */
[----:B------:R-:W-:-:S12]  /*e910*/  IMAD R7, R0, 0x60, R37 ;  /* 0x0000006000077824 */ /* 0x000fd800078e0225 */
[----:B------:R-:W1:Y:S01]  /*e920*/  @!P1 LDC.64 R4, c[0x0][0x428] ;  /* 0x00010a00ff049b82 */ /* 0x000e620000000a00 */
[----:B0-----:R-:W-:-:S13]  /*e930*/  ISETP.NE.AND P0, PT, R2, 0x1, PT ;  /* 0x000000010200780c */ /* 0x001fda0003f05270 */
[----:B------:R-:W0:Y:S08]  /*e940*/  @P0 LDC R6, c[0x0][0x434] ;  /* 0x00010d00ff060b82 */ /* 0x000e300000000800 */
[----:B------:R-:W4:Y:S01]  /*e950*/  @P0 LDC R2, c[0x0][0x438] ;  /* 0x00010e00ff020b82 */ /* 0x000f220000000800 */
[----:B------:R-:W-:-:S04]  /*e960*/  IMAD.IADD R7, R3, 0x1, R7 ;  /* 0x0000000103077824 */ /* 0x000fc800078e0207 */
[----:B0-----:R-:W-:-:S04]  /*e970*/  @P0 IMAD.HI.U32 R3, R7, R6, RZ ;  /* 0x0000000607030227 */ /* 0x001fc800078e00ff */
[----:B------:R-:W-:Y:S01]  /*e980*/  IMAD.MOV.U32 R6, RZ, RZ, R7 ;  /* 0x000000ffff067224 */ /* 0x000fe200078e0007 */
[----:B----4-:R-:W-:-:S04]  /*e990*/  @P0 SHF.R.U32.HI R6, RZ, R2, R3 ;  /* 0x00000002ff060219 */ /* 0x010fc80000011603 */
[--C-:B------:R-:W-:Y:S01]  /*e9a0*/  @!P1 SHF.R.S32.HI R3, RZ, 0x1f, R6.reuse ;  /* 0x0000001fff039819 */ /* 0x100fe20000011406 */
[----:B------:R-:W-:-:S04]  /*e9b0*/  @!P1 IMAD.MOV.U32 R2, RZ, RZ, R6 ;  /* 0x000000ffff029224 */ /* 0x000fc800078e0006 */
[----:B-1----:R-:W-:-:S04]  /*e9c0*/  @!P1 IMAD.WIDE.U32 R2, R31, R4, R2 ;  /* 0x000000041f029225 */ /* 0x002fc800078e0002 */
[----:B------:R-:W-:Y:S02]  /*e9d0*/  IMAD.U32 R9, RZ, RZ, UR38 ;  /* 0x00000026ff097e24 */ /* 0x000fe4000f8e00ff */
[----:B------:R-:W-:Y:S01]  /*e9e0*/  VIADD R27, R10, 0x1 ;  /* 0x000000010a1b7836 */ /* 0x000fe20000000000 */
[----:B------:R-:W-:Y:S05]  /*e9f0*/  YIELD ;  /* 0x0000000000007946 */ /* 0x000fea0003800000 */
[----:B------:R-:W-:Y:S01]  /*ea00*/  ULDC UR4, c[0x0][0x430] ;  /* 0x00010c0000047ab9 */ /* 0x000fe20000000800 */
[----:B------:R-:W-:Y:S01]  /*ea10*/  MOV R26, R0 ;  /* 0x00000000001a7202 */ /* 0x000fe20000000f00 */
[----:B---3--:R-:W-:-:S04]  /*ea20*/  @!P1 IMAD R8, R8, R4, RZ ;  /* 0x0000000408089224 */ /* 0x008fc800078e02ff */
[----:B------:R-:W-:Y:S02]  /*ea30*/  @!P1 IMAD R8, R31, R5, R8 ;  /* 0x000000051f089224 */ /* 0x000fe400078e0208 */
[----:B------:R-:W0:Y:S03]  /*ea40*/  @!P1 LDC.64 R4, c[0x0][0x418] ;  /* 0x00010600ff049b82 */ /* 0x000e260000000a00 */
[----:B------:R-:W-:Y:S02]  /*ea50*/  @!P1 IADD3 R8, R8, R3, RZ ;  /* 0x0000000308089210 */ /* 0x000fe40007ffe0ff */
[----:B0-----:R-:W-:-:S04]  /*ea60*/  @!P1 LEA R4, P0, R2, R4, 0x2 ;  /* 0x0000000402049211 */ /* 0x001fc800078010ff */
[----:B------:R-:W-:Y:S01]  /*ea70*/  @!P1 LEA.HI.X R5, R2, R5, R8, 0x2, P0 ;  /* 0x0000000502059211 */ /* 0x000fe200000f1408 */
[----:B------:R-:W-:-:S06]  /*ea80*/  IMAD.MOV.U32 R8, RZ, RZ, RZ ;  /* 0x000000ffff087224 */ /* 0x000fcc00078e00ff */
[----:B------:R0:W5:Y:S01]  /*ea90*/  @!P1 LDG.E R8, desc[UR36][R4.64] ;  /* 0x0000002404089981 */ /* 0x000162000c1e1900 */
[----:B------:R-:W-:Y:S01]  /*eaa0*/  ISETP.NE.AND P1, PT, R9, 0x3, PT ;  /* 0x000000030900780c */ /* 0x000fe20003f25270 */
[----:B------:R-:W-:Y:S01]  /*eab0*/  IMAD.MOV R2, RZ, RZ, -R6 ;  /* 0x000000ffff027224 */ /* 0x000fe200078e0a06 */
[----:B------:R-:W-:-:S03]  /*eac0*/  ISETP.NE.AND P0, PT, R27, 0x2, PT ;  /* 0x000000021b00780c */ /* 0x000fc60003f05270 */
[----:B------:R-:W-:Y:S01]  /*ead0*/  IMAD R7, R2, UR4, R7 ;  /* 0x0000000402077c24 */ /* 0x000fe2000f8e0207 */
[----:B------:R-:W-:Y:S02]  /*eae0*/  SEL R28, RZ, 0x1, P0 ;  /* 0x00000001ff1c7807 */ /* 0x000fe40000000000 */
[----:B------:R-:W-:Y:S02]  /*eaf0*/  SEL R27, R27, RZ, P0 ;  /* 0x000000ff1b1b7207 */ /* 0x000fe40000000000 */
[----:B------:R-:W-:-:S03]  /*eb00*/  LOP3.LUT R28, R17, R28, RZ, 0x3c, !PT ;  /* 0x0000001c111c7212 */ /* 0x000fc600078e3cff */
[----:B0-----:R-:W-:Y:S05]  /*eb10*/  @!P1 BRA `(.L_x_2512) ;  /* 0x0000000000049947 */ /* 0x001fea0003800000 */
[----:B------:R-:W-:Y:S01]  /*eb20*/  BPT.TRAP 0x1 ;  /* 0x000000040000795c */ /* 0x000fe20000300000 */
.L_x_2512:
[----:B------:R-:W-:Y:S01]  /*eb30*/  IMAD R6, R27, 0x8, R22 ;  /* 0x000000081b067824 */ /* 0x000fe200078e0216 */
[----:B------:R-:W-:Y:S01]  /*eb40*/  SHF.L.U32 R3, R28, 0x1f, RZ ;  /* 0x0000001f1c037819 */ /* 0x000fe200000006ff */
[----:B------:R-:W-:Y:S03]  /*eb50*/  BSSY B1, `(.L_x_2513) ;  /* 0x0000003000017945 */ /* 0x000fe60003800000 */
[----:B------:R-:W0:Y:S02]  /*eb60*/  SYNCS.PHASECHK.TRANS64.TRYWAIT P0, [R6+URZ+0x2a840], R3 ;  /* 0x02a84003060075a7 */ /* 0x000e24000800017f */
[----:B0-----:R-:W-:Y:S05]  /*eb70*/  @!P0 BRA `(.L_x_2514) ;  /* 0x0000003800a08947 */ /* 0x001fea0003800000 */
.L_x_2597:
[----:B------:R-:W-:Y:S05]  /*eb80*/  BSYNC B1 ;  /* 0x0000000000017941 */ /* 0x000fea0003800000 */
.L_x_2513:
        /* <DEDUP_REMOVED lines=30> */
[----:B0-----:R-:W-:-:S03]  /*ed70*/  SHF.L.U32 R11, R3, 0x3, RZ ;  /* 0x00000003030b7819 */ /* 0x001fc600000006ff */
[----:B------:R-:W0:Y:S01]  /*ed80*/  SHFL.IDX PT, R3, R5, RZ, 0x181f ;  /* 0x00181fff05037589 */ /* 0x000e2200000e0000 */
        /* <DEDUP_REMOVED lines=35> */
[----:B-1-3--:R0:W3:Y:S02]  /*efc0*/  SHFL.IDX PT, R2, R9, 0x5, 0x181f ;  /* 0x00b81f0009027f89 */ /* 0x00a0e400000e0000 */
.L_x_2611:
[----:B---3--:R-:W-:-:S05]  /*efd0*/  IADD3 R2, P0, R2, R0, RZ ;  /* 0x0000000002027210 */ /* 0x008fca0007f1e0ff */
        /* <DEDUP_REMOVED lines=9> */
.L_x_2516:
[----:B------:R-:W-:Y:S02]  /*f070*/  PLOP3.LUT P1, PT, P1, P0, PT, 0xa2, 0x0 ;  /* 0x000000000000781c */ /* 0x000fe40000f21472 */
[----:B------:R-:W-:-:S08]  /*f080*/  @P0 R2UR P1, UR4, R6 ;  /* 0x00000000060402ca */ /* 0x000fd00000020000 */
[----:B------:R-:W-:-:S05]  /*f090*/  @P0 PLOP3.LUT P0, PT, P1, PT, PT, 0x80, 0x0 ;  /* 0x000000000000081c */ /* 0x000fca0000f0f070 */
[----:B------:R-:W-:Y:S01]  /*f0a0*/  @!P1 SYNCS.ARRIVE.TRANS64.RED.A0T1 RZ, [UR4+0x2a830], RZ ;  /* 0x02a830ffffff99a7 */ /* 0x000fe20008200404 */
[----:B------:R-:W-:Y:S07]  /*f0b0*/  @!P1 ARRIVES.LDGSTSBAR.64.TRANSCNT [UR4+0x2a830] ;  /* 0x02a83000ff0099b0 */ /* 0x000fee0008000a84 */
[----:B------:R-:W-:Y:S05]  /*f0c0*/  @P0 BRA.U.ANY `(.L_x_2516) ;  /* 0xfffffffd00e80947 */ /* 0x000fea000393ffff */
[----:B------:R-:W-:Y:S01]  /*f0d0*/  NOP ;  /* 0x0000000000007918 */ /* 0x000fe20000000000 */
[----:B-1----:R-:W-:-:S05]  /*f0e0*/  IMAD.U32 R2, RZ, RZ, UR38 ;  /* 0x00000026ff027e24 */ /* 0x002fca000f8e00ff */
[----:B------:R-:W-:-:S13]  /*f0f0*/  ISETP.NE.AND P2, PT, R2, 0x3, PT ;  /* 0x000000030200780c */ /* 0x000fda0003f45270 */
[----:B------:R-:W-:Y:S05]  /*f100*/  @!P2 BRA `(.L_x_2517) ;  /* 0x000000000004a947 */ /* 0x000fea0003800000 */
[----:B------:R-:W-:Y:S01]  /*f110*/  BPT.TRAP 0x1 ;  /* 0x000000040000795c */ /* 0x000fe20000300000 */
.L_x_2517:
[----:B------:R1:W-:Y:S01]  /*f120*/  SYNCS.ARRIVE.TRANS64.A1T0 RZ, [R6+URZ+0x2a830], RZ ;  /* 0x02a830ff06ff79a7 */ /* 0x0003e2000810003f */
[----:B------:R-:W-:Y:S05]  /*f130*/  @!P2 BRA `(.L_x_2518) ;  /* 0x000000000004a947 */ /* 0x000fea0003800000 */
[----:B------:R-:W-:Y:S01]  /*f140*/  BPT.TRAP 0x1 ;  /* 0x000000040000795c */ /* 0x000fe20000300000 */
.L_x_2518:
[----:B------:R-:W-:Y:S01]  /*f150*/  SHF.L.U32 R2, R17, 0x1f, RZ ;  /* 0x0000001f11027819 */ /* 0x000fe200000006ff */
[----:B------:R-:W-:Y:S01]  /*f160*/  BSSY B1, `(.L_x_2519) ;  /* 0x0000004000017945 */ /* 0x000fe20003800000 */
[----:B------:R-:W-:-:S04]  /*f170*/  LEA R4, R10, R22, 0x3 ;  /* 0x000000160a047211 */ /* 0x000fc800078e18ff */
[----:B------:R-:W3:Y:S02]  /*f180*/  SYNCS.PHASECHK.TRANS64.TRYWAIT P0, [R4+URZ+0x2a860], R2 ;  /* 0x02a86002040075a7 */ /* 0x000ee4000800017f */
[----:B---3--:R-:W-:Y:S05]  /*f190*/  @!P0 BRA `(.L_x_2520) ;  /* 0x0000003c00088947 */ /* 0x008fea0003800000 */
.L_x_2612:
[----:B------:R-:W-:Y:S05]  /*f1a0*/  BSYNC B1 ;  /* 0x0000000000017941 */ /* 0x000fea0003800000 */
.L_x_2519:
[----:B------:R-:W4:Y:S01]  /*f1b0*/  S2R R3, SR_TID.X ;  /* 0x0000000000037919 */ /* 0x000f220000002100 */
[----:B------:R-:W-:Y:S01]  /*f1c0*/  UMOV UR4, 0xffffffff ;  /* 0xffffffff00047882 */ /* 0x000fe20000000000 */
[----:B-1----:R-:W-:Y:S01]  /*f1d0*/  IMAD R6, R30, -0x60, R36 ;  /* 0xffffffa01e067824 */ /* 0x002fe200078e0224 */
[----:B------:R-:W-:Y:S01]  /*f1e0*/  LOP3.LUT P0, RZ, R29, 0x2, RZ, 0xc0, !PT ;  /* 0x000000021dff7812 */ /* 0x000fe2000780c0ff */
[----:B0-----:R-:W-:Y:S01]  /*f1f0*/  IMAD R5, R10, 0x3000, R33 ;  /* 0x000030000a057824 */ /* 0x001fe200078e0221 */
[----:B----4-:R-:W-:-:S04]  /*f200*/  LOP3.LUT R3, R3, 0x7f, RZ, 0xc0, !PT ;  /* 0x0000007f03037812 */ /* 0x010fc800078ec0ff */
[----:B------:R-:W-:-:S05]  /*f210*/  SHF.R.U32.HI R3, RZ, 0x3, R3 ;  /* 0x00000003ff037819 */ /* 0x000fca0000011603 */
[----:B------:R-:W-:Y:S01]  /*f220*/  IMAD.IADD R6, R6, 0x1, -R3 ;  /* 0x0000000106067824 */ /* 0x000fe200078e0a03 */
[----:B------:R-:W-:Y:S06]  /*f230*/  BRA.DIV UR4, `(.L_x_2521) ;  /* 0x0000003a04f47947 */ /* 0x000fec000b800000 */
[----:B---3--:R-:W0:Y:S01]  /*f240*/  SHFL.IDX PT, R2, R23, RZ, 0x181f ;  /* 0x00181fff17027589 */ /* 0x008e2200000e0000 */
[----:B------:R-:W-:-:S03]  /*f250*/  IMAD R5, R5, 0x2, R22 ;  /* 0x0000000205057824 */ /* 0x000fc600078e0216 */
[----:B------:R-:W1:Y:S04]  /*f260*/  SHFL.IDX PT, R3, R24, RZ, 0x181f ;  /* 0x00181fff18037589 */ /* 0x000e6800000e0000 */
[----:B--2---:R-:W-:Y:S01]  /*f270*/  SHFL.IDX PT, R14, R23, 0x5, 0x181f ;  /* 0x00b81f00170e7f89 */ /* 0x004fe200000e0000 */
[----:B0-----:R-:W-:-:S05]  /*f280*/  IADD3 R2, P1, R2, R0, RZ ;  /* 0x0000000002027210 */ /* 0x001fca0007f3e0ff */
[----:B-1----:R-:W-:Y:S01]  /*f290*/  IMAD.X R3, RZ, RZ, R3, P1 ;  /* 0x000000ffff037224 */ /* 0x002fe200008e0603 */
[----:B------:R-:W-:-:S04]  /*f2a0*/  LOP3.LUT P1, RZ, R29, 0x1, RZ, 0xc0, !PT ;  /* 0x000000011dff7812 */ /* 0x000fc8000782c0ff */
        /* <DEDUP_REMOVED lines=34> */
[----:B------:R0:W-:Y:S01]  /*f4d0*/  LDGSTS.E.BYPASS.LTC128B.128 [R5+0x2400], desc[UR36][R2.64], !P2 ;  /* 0x0240000002057fae */ /* 0x0001e2000d101d64 */
[----:B------:R-:W-:-:S13]  /*f4e0*/  ISETP.LT.OR P2, PT, R6, 0x41, !P0 ;  /* 0x000000410600780c */ /* 0x000fda0004741670 */
[----:B--2---:R0:W-:Y:S02]  /*f4f0*/  LDGSTS.E.BYPASS.LTC128B.128 [R5+0x5400], desc[UR36][R2.64+0x80], !P2 ;  /* 0x0540008002057fae */ /* 0x0041e4000d101d64 */
.L_x_2626:
[C---:B------:R-:W-:Y:S01]  /*f500*/  ISETP.LT.OR P1, PT, R6.reuse, 0x51, !P1 ;  /* 0x000000510600780c */ /* 0x040fe20004f21670 */
[----:B------:R-:W-:Y:S01]  /*f510*/  ULDC.64 UR4, c[0x0][0x328] ;  /* 0x0000ca0000047ab9 */ /* 0x000fe20000000a00 */
[----:B------:R-:W-:Y:S01]  /*f520*/  ISETP.LT.OR P0, PT, R6, 0x51, !P0 ;  /* 0x000000510600780c */ /* 0x000fe20004701670 */
[----:B------:R-:W-:Y:S01]  /*f530*/  IMAD R20, R20, UR4, RZ ;  /* 0x0000000414147c24 */ /* 0x000fe2000f8e02ff */
[----:B01----:R-:W-:-:S03]  /*f540*/  IADD3 R2, P2, R14, R0, RZ ;  /* 0x000000000e027210 */ /* 0x003fc60007f5e0ff */
        /* <DEDUP_REMOVED lines=16> */
.L_x_2522:
        /* <DEDUP_REMOVED lines=11> */
.L_x_2523:
        /* <DEDUP_REMOVED lines=16> */
.L_x_2511:
[----:B------:R-:W-:Y:S05]  /*f800*/  BSYNC B0 ;  /* 0x0000000000007941 */ /* 0x000fea0003800000 */
.L_x_2510:
        /* <DEDUP_REMOVED lines=11> */
[----:B0-----:R-:W3:Y:S01]  /*f8c0*/  @P0 ATOMG.E.ADD.STRONG.GPU PT, R3, desc[UR36][R2.64], R5 ;  /* 0x00000005020309a8 */ /* 0x001ee200081ee1e4 */
[----:B------:R-:W0:Y:S02]  /*f8d0*/  S2R R4, SR_LTMASK ;  /* 0x0000000000047919 */ /* 0x000e240000003900 */
[----:B0-----:R-:W-:-:S04]  /*f8e0*/  LOP3.LUT R4, R4, UR4, RZ, 0xc0, !PT ;  /* 0x0000000404047c12 */ /* 0x001fc8000f8ec0ff */
[----:B------:R-:W0:Y:S01]  /*f8f0*/  POPC R7, R4 ;  /* 0x0000000400077309 */ /* 0x000e220000000000 */
[----:B---3--:R-:W0:Y:S02]  /*f900*/  SHFL.IDX PT, R0, R3, R0, 0x1f ;  /* 0x00001f0003007589 */ /* 0x008e2400000e0000 */
[----:B0-----:R-:W-:-:S07]  /*f910*/  IADD3 R16, R0, UR39, R7 ;  /* 0x0000002700107c10 */ /* 0x001fce000fffe007 */
.L_x_2526:
[----:B------:R-:W-:Y:S05]  /*f920*/  BSYNC B0 ;  /* 0x0000000000007941 */ /* 0x000fea0003800000 */
.L_x_2525:
[----:B------:R-:W-:-:S05]  /*f930*/  IMAD.U32 R0, RZ, RZ, UR38 ;  /* 0x00000026ff007e24 */ /* 0x000fca000f8e00ff */
[----:B------:R-:W-:-:S13]  /*f940*/  ISETP.NE.AND P0, PT, R0, 0x3, PT ;  /* 0x000000030000780c */ /* 0x000fda0003f05270 */
[----:B------:R-:W-:Y:S05]  /*f950*/  @!P0 BRA `(.L_x_2527) ;  /* 0x0000000000048947 */ /* 0x000fea0003800000 */
[----:B------:R-:W-:Y:S01]  /*f960*/  BPT.TRAP 0x1 ;  /* 0x000000040000795c */ /* 0x000fe20000300000 */
.L_x_2527:
[----:B------:R-:W-:Y:S01]  /*f970*/  IMAD R0, R27, 0x8, R22 ;  /* 0x000000081b007824 */ /* 0x000fe200078e0216 */
[----:B0-----:R-:W-:Y:S01]  /*f980*/  SHF.L.U32 R3, R28, 0x1f, RZ ;  /* 0x0000001f1c037819 */ /* 0x001fe200000006ff */
[----:B------:R-:W-:Y:S01]  /*f990*/  BSSY B0, `(.L_x_2528) ;  /* 0x0000004000007945 */ /* 0x000fe20003800000 */
[----:B------:R-:W-:Y:S02]  /*f9a0*/  IMAD R6, R26, -0x60, R36 ;  /* 0xffffffa01a067824 */ /* 0x000fe400078e0224 */
[----:B------:R-:W0:Y:S02]  /*f9b0*/  SYNCS.PHASECHK.TRANS64.TRYWAIT P0, [R0+URZ+0x2a860], R3 ;  /* 0x02a86003000075a7 */ /* 0x000e24000800017f */
[----:B0-----:R-:W-:Y:S05]  /*f9c0*/  @!P0 BRA `(.L_x_2529) ;  /* 0x0000003800fc8947 */ /* 0x001fea0003800000 */
.L_x_2627:
[----:B------:R-:W-:Y:S05]  /*f9d0*/  BSYNC B0 ;  /* 0x0000000000007941 */ /* 0x000fea0003800000 */
.L_x_2528:
        /* <DEDUP_REMOVED lines=8> */
[----:B------:R-:W-:Y:S01]  /*fa60*/  LOP3.LUT P0, RZ, R29, 0x2, RZ, 0xc0, !PT ;  /* 0x000000021dff7812 */ /* 0x000fe2000780c0ff */
[----:B------:R-:W-:Y:S01]  /*fa70*/  IMAD R4, R7, 0x2, R22 ;  /* 0x0000000207047824 */ /* 0x000fe200078e0216 */
[----:B--2---:R-:W2:Y:S02]  /*fa80*/  SHFL.IDX PT, R14, R23, RZ, 0x181f ;  /* 0x00181fff170e7589 */ /* 0x004ea400000e0000 */
        /* <DEDUP_REMOVED lines=46> */
.L_x_2641:
        /* <DEDUP_REMOVED lines=11> */
.L_x_2531:
[----:B------:R-:W-:Y:S02]  /*fe20*/  PLOP3.LUT P1, PT, P1, P0, PT, 0xa2, 0x0 ;  /* 0x000000000000781c */ /* 0x000fe40000f21472 */
[----:B------:R-:W-:-:S08]  /*fe30*/  @P0 R2UR P1, UR4, R0 ;  /* 0x00000000000402ca */ /* 0x000fd00000020000 */
[----:B------:R-:W-:-:S05]  /*fe40*/  @P0 PLOP3.LUT P0, PT, P1, PT, PT, 0x80, 0x0 ;  /* 0x000000000000081c */ /* 0x000fca0000f0f070 */
[----:B------:R-:W-:Y:S01]  /*fe50*/  @!P1 SYNCS.ARRIVE.TRANS64.RED.A0T1 RZ, [UR4+0x2a850], RZ ;  /* 0x02a850ffffff99a7 */ /* 0x000fe20008200404 */
[----:B------:R-:W-:Y:S07]  /*fe60*/  @!P1 ARRIVES.LDGSTSBAR.64.TRANSCNT [UR4+0x2a850] ;  /* 0x02a85000ff0099b0 */ /* 0x000fee0008000a84 */
[----:B------:R-:W-:Y:S05]  /*fe70*/  @P0 BRA.U.ANY `(.L_x_2531) ;  /* 0xfffffffd00e80947 */ /* 0x000fea000393ffff */
[----:B------:R-:W-:Y:S01]  /*fe80*/  NOP ;  /* 0x0000000000007918 */ /* 0x000fe20000000000 */
[----:B0-----:R-:W-:-:S04]  /*fe90*/  MOV R2, UR38 ;  /* 0x0000002600027c02 */ /* 0x001fc80008000f00 */
[----:B------:R-:W-:-:S13]  /*fea0*/  ISETP.NE.AND P2, PT, R2, 0x3, PT ;  /* 0x000000030200780c */ /* 0x000fda0003f45270 */
[----:B------:R-:W-:Y:S05]  /*feb0*/  @!P2 BRA `(.L_x_2532) ;  /* 0x000000000004a947 */ /* 0x000fea0003800000 */
[----:B------:R-:W-:Y:S01]  /*fec0*/  BPT.TRAP 0x1 ;  /* 0x000000040000795c */ /* 0x000fe20000300000 */
.L_x_2532:
[----:B------:R0:W-:Y:S01]  /*fed0*/  SYNCS.ARRIVE.TRANS64.A1T0 RZ, [R0+URZ+0x2a850], RZ ;  /* 0x02a850ff00ff79a7 */ /* 0x0001e2000810003f */
[----:B------:R-:W-:-:S05]  /*fee0*/  VIADD R27, R27, 0x1 ;  /* 0x000000011b1b7836 */ /* 0x000fca0000000000 */
[----:B------:R-:W-:-:S04]  /*fef0*/  ISETP.NE.AND P0, PT, R27, 0x2, PT ;  /* 0x000000021b00780c */ /* 0x000fc80003f05270 */
[----:B------:R-:W-:Y:S02]  /*ff00*/  SEL R3, RZ, 0x1, P0 ;  /* 0x00000001ff037807 */ /* 0x000fe40000000000 */
[----:B------:R-:W-:Y:S02]  /*ff10*/  SEL R27, R27, RZ, P0 ;  /* 0x000000ff1b1b7207 */ /* 0x000fe40000000000 */
[----:B0-----:R-:W-:-:S07]  /*ff20*/  LOP3.LUT R28, R28, R3, RZ, 0x3c, !PT ;  /* 0x000000031c1c7212 */ /* 0x001fce00078e3cff */
.L_x_2489:
[----:B------:R-:W-:Y:S05]  /*ff30*/  BSYNC B7 ;  /* 0x0000000000077941 */ /* 0x000fea0003800000 */
.L_x_2487:
        /* <DEDUP_REMOVED lines=8> */
[----:B------:R0:W1:Y:S01]  /*ffc0*/  LDS.128 R16, [R22+0x2a8d0] ;  /* 0x02a8d00016107984 */ /* 0x0000620000000c00 */
[----:B------:R-:W-:Y:S06]  /*ffd0*/  BAR.ARV 0x4, 0x180 ;  /* 0x0106000000007b1d */ /* 0x000fec0000002000 */
[----:B------:R-:W-:Y:S05]  /*ffe0*/  BRA `(.L_x_2534) ;  /* 0x0000000800cc7947 */ /* 0x000fea0003800000 */
.L_x_2533:
[----:B------:R-:W0:Y:S01]  /*fff0*/  S2R R0, SR_TID.X ;  /* 0x0000000000007919 */ /* 0x000e220000002100 */
[----:B------:R-:W-:Y:S01]  /*10000*/  UMOV UR4, 0xffffffff ;  /* 0xffffffff00047882 */ /* 0x000fe20000000000 */
[----:B0-----:R-:W-:-:S04]  /*10010*/  LOP3.LUT R8, R0, 0x1f, RZ, 0xc0, !PT ;  /* 0x0000001f00087812 */ /* 0x001fc800078ec0ff */
[----:B------:R-:W-:Y:S01]  /*10020*/  ISETP.NE.AND P0, PT, R8, 0x1f, PT ;  /* 0x0000001f0800780c */ /* 0x000fe20003f05270 */
[----:B------:R-:W-:-:S12]  /*10030*/  BRA.DIV UR4, `(.L_x_2535) ;  /* 0x0000003e04607947 */ /* 0x000fd8000b800000 */
[----:B------:R-:W-:Y:S01]  /*10040*/  IMAD.IADD R5, R19, 0x1, R8 ;  /* 0x0000000113057824 */ /* 0x000fe200078e0208 */
[----:B------:R-:W-:-:S04]  /*10050*/  ULDC UR4, c[0x0][0xc3c] ;  /* 0x00030f0000047ab9 */ /* 0x000fc80000000800 */
[----:B------:R-:W-:-:S13]  /*10060*/  ISETP.GE.OR P1, PT, R5, UR4, !P0 ;  /* 0x0000000405007c0c */ /* 0x000fda000c726670 */
[----:B------:R-:W0:Y:S02]  /*10070*/  @!P1 LDC.64 R2, c[0x0][0xc80] ;  /* 0x00032000ff029b82 */ /* 0x000e240000000a00 */
[----:B0-----:R-:W-:-:S06]  /*10080*/  @!P1 IMAD.WIDE R2, R5, 0x4, R2 ;  /* 0x0000000405029825 */ /* 0x001fcc00078e0202 */
[----:B------:R-:W2:Y:S01]  /*10090*/  @!P1 LDG.E R2, desc[UR36][R2.64] ;  /* 0x0000002402029981 */ /* 0x000ea2000c1e1900 */
[----:B------:R-:W-:Y:S01]  /*100a0*/  IMAD.MOV.U32 R4, RZ, RZ, RZ ;  /* 0x000000ffff047224 */ /* 0x000fe200078e00ff */
[C---:B------:R-:W-:Y:S02]  /*100b0*/  ISETP.GE.U32.AND P2, PT, R8.reuse, 0x2, PT ;  /* 0x000000020800780c */ /* 0x040fe40003f46070 */
[C---:B------:R-:W-:Y:S01]  /*100c0*/  ISETP.GE.U32.AND P3, PT, R8.reuse, 0x4, PT ;  /* 0x000000040800780c */ /* 0x040fe20003f66070 */
[----:B------:R-:W-:Y:S01]  /*100d0*/  SHFL.IDX PT, R0, R16, 0x1, 0x1f ;  /* 0x00201f0010007f89 */ /* 0x000fe200000e0000 */
[C---:B------:R-:W-:Y:S02]  /*100e0*/  ISETP.GE.U32.AND P4, PT, R8.reuse, 0x8, PT ;  /* 0x000000080800780c */ /* 0x040fe40003f86070 */
[----:B------:R-:W-:Y:S02]  /*100f0*/  ISETP.GE.U32.AND P5, PT, R8, 0x10, PT ;  /* 0x000000100800780c */ /* 0x000fe40003fa6070 */
[----:B--2---:R-:W-:-:S02]  /*10100*/  @!P1 MOV R4, R2 ;  /* 0x0000000200049202 */ /* 0x004fc40000000f00 */
[----:B------:R-:W-:-:S03]  /*10110*/  ISETP.NE.AND P1, PT, R8, RZ, PT ;  /* 0x000000ff0800720c */ /* 0x000fc60003f25270 */
[----:B------:R-:W0:Y:S02]  /*10120*/  SHFL.UP PT, R14, R4, 0x1, RZ ;  /* 0x04200000040e7989 */ /* 0x000e2400000e00ff */
[----:B0-----:R-:W-:-:S05]  /*10130*/  SEL R5, R14, RZ, P1 ;  /* 0x000000ff0e057207 */ /* 0x001fca0000800000 */
[----:B------:R-:W-:Y:S02]  /*10140*/  IMAD.IADD R6, R4, 0x1, R5 ;  /* 0x0000000104067824 */ /* 0x000fe400078e0205 */
[----:B------:R-:W-:Y:S04]  /*10150*/  SHFL.IDX PT, R5, R16, RZ, 0x1f ;  /* 0x00001fff10057589 */ /* 0x000fe800000e0000 */
        /* <DEDUP_REMOVED lines=12> */
[----:B------:R0:W1:Y:S02]  /*10220*/  SHFL.IDX PT, R14, R6, 0x1f, 0x1f ;  /* 0x03e01f00060e7f89 */ /* 0x00006400000e0000 */
.L_x_2651:
[----:B------:R-:W-:Y:S02]  /*10230*/  ULDC UR4, c[0x0][0xc38] ;  /* 0x00030e0000047ab9 */ /* 0x000fe40000000800 */
[----:B------:R-:W-:-:S04]  /*10240*/  IMAD.U32 R7, RZ, RZ, UR4 ;  /* 0x00000004ff077e24 */ /* 0x000fc8000f8e00ff */
[----:B-1----:R-:W-:-:S04]  /*10250*/  IMAD R3, R14, R7, RZ ;  /* 0x000000070e037224 */ /* 0x002fc800078e02ff */
[----:B------:R-:W-:-:S05]  /*10260*/  IMAD.IADD R8, R0, 0x1, R3 ;  /* 0x0000000100087824 */ /* 0x000fca00078e0203 */
[----:B------:R-:W-:-:S13]  /*10270*/  ISETP.GT.AND P6, PT, R8, R5, PT ;  /* 0x000000050800720c */ /* 0x000fda0003fc4270 */
[----:B------:R-:W-:Y:S05]  /*10280*/  @P6 BRA `(.L_x_2536) ;  /* 0x00000000009c6947 */ /* 0x000fea0003800000 */
.L_x_2541:
[----:B------:R-:W1:Y:S01]  /*10290*/  LDC R0, c[0x0][0xc3c] ;  /* 0x00030f00ff007b82 */ /* 0x000e620000000800 */
[----:B------:R-:W-:-:S05]  /*102a0*/  VIADD R19, R19, 0x1f ;  /* 0x0000001f13137836 */ /* 0x000fca0000000000 */
[----:B-1----:R-:W-:-:S13]  /*102b0*/  ISETP.GE.AND P6, PT, R19, R0, PT ;  /* 0x000000001300720c */ /* 0x002fda0003fc6270 */
[----:B------:R-:W-:Y:S05]  /*102c0*/  @P6 BRA `(.L_x_2537) ;  /* 0x0000000400d06947 */ /* 0x000fea0003800000 */
[----:B------:R-:W1:Y:S01]  /*102d0*/  S2R R2, SR_TID.X ;  /* 0x0000000000027919 */ /* 0x000e620000002100 */
[----:B------:R-:W-:Y:S01]  /*102e0*/  BSSY B0, `(.L_x_2538) ;  /* 0x0000009000007945 */ /* 0x000fe20003800000 */
[----:B------:R-:W-:Y:S02]  /*102f0*/  MOV R4, RZ ;  /* 0x000000ff00047202 */ /* 0x000fe40000000f00 */
[----:B-1----:R-:W-:-:S05]  /*10300*/  LOP3.LUT R2, R2, 0x1f, RZ, 0xc0, !PT ;  /* 0x0000001f02027812 */ /* 0x002fca00078ec0ff */
[----:B------:R-:W-:-:S05]  /*10310*/  IMAD.IADD R7, R19, 0x1, R2 ;  /* 0x0000000113077824 */ /* 0x000fca00078e0202 */
[----:B------:R-:W-:-:S13]  /*10320*/  ISETP.GE.OR P6, PT, R7, R0, !P0 ;  /* 0x000000000700720c */ /* 0x000fda00047c6670 */
[----:B------:R-:W-:Y:S05]  /*10330*/  @P6 BRA `(.L_x_2539) ;  /* 0x00000000000c6947 */ /* 0x000fea0003800000 */
[----:B------:R-:W1:Y:S02]  /*10340*/  LDC.64 R2, c[0x0][0xc80] ;  /* 0x00032000ff027b82 */ /* 0x000e640000000a00 */
[----:B-1----:R-:W-:-:S05]  /*10350*/  IMAD.WIDE R2, R7, 0x4, R2 ;  /* 0x0000000407027825 */ /* 0x002fca00078e0202 */
[----:B------:R1:W5:Y:S02]  /*10360*/  LDG.E R4, desc[UR36][R2.64] ;  /* 0x0000002402047981 */ /* 0x000364000c1e1900 */
.L_x_2539:
[----:B------:R-:W-:Y:S05]  /*10370*/  BSYNC B0 ;  /* 0x0000000000007941 */ /* 0x000fea0003800000 */
.L_x_2538:
[----:B------:R-:W-:-:S03]  /*10380*/  UMOV UR4, 0xffffffff ;  /* 0xffffffff00047882 */ /* 0x000fc60000000000 */
[----:B------:R-:W-:Y:S05]  /*10390*/  BRA.DIV UR4, `(.L_x_2540) ;  /* 0x0000003e04ac7947 */ /* 0x000fea000b800000 */
[----:B-----5:R-:W2:Y:S02]  /*103a0*/  SHFL.UP PT, R14, R4, 0x1, RZ ;  /* 0x04200000040e7989 */ /* 0x020ea400000e00ff */
[----:B--2---:R-:W-:-:S05]  /*103b0*/  SEL R13, R14, RZ, P1 ;  /* 0x000000ff0e0d7207 */ /* 0x004fca0000800000 */
[----:B------:R-:W-:-:S05]  /*103c0*/  IMAD.IADD R13, R4, 0x1, R13 ;  /* 0x00000001040d7824 */ /* 0x000fca00078e020d */
[----:B------:R-:W2:Y:S02]  /*103d0*/  SHFL.UP PT, R14, R13, 0x2, RZ ;  /* 0x044000000d0e7989 */ /* 0x000ea400000e00ff */
[----:B--2---:R-:W-:-:S05]  /*103e0*/  SEL R0, R14, RZ, P2 ;  /* 0x000000ff0e007207 */ /* 0x004fca0001000000 */
[----:B------:R-:W-:-:S05]  /*103f0*/  IMAD.IADD R0, R13, 0x1, R0 ;  /* 0x000000010d007824 */ /* 0x000fca00078e0200 */
[----:B------:R-:W1:Y:S02]  /*10400*/  SHFL.UP PT, R14, R0, 0x4, RZ ;  /* 0x04800000000e7989 */ /* 0x000e6400000e00ff */
[----:B-1----:R-:W-:-:S05]  /*10410*/  SEL R3, R14, RZ, P3 ;  /* 0x000000ff0e037207 */ /* 0x002fca0001800000 */
[----:B------:R-:W-:-:S05]  /*10420*/  IMAD.IADD R2, R0, 0x1, R3 ;  /* 0x0000000100027824 */ /* 0x000fca00078e0203 */
[----:B------:R-:W1:Y:S02]  /*10430*/  SHFL.UP PT, R14, R2, 0x8, RZ ;  /* 0x05000000020e7989 */ /* 0x000e6400000e00ff */
[----:B-1----:R-:W-:-:S05]  /*10440*/  SEL R3, R14, RZ, P4 ;  /* 0x000000ff0e037207 */ /* 0x002fca0002000000 */
[----:B------:R-:W-:-:S05]  /*10450*/  IMAD.IADD R3, R2, 0x1, R3 ;  /* 0x0000000102037824 */ /* 0x000fca00078e0203 */
[----:B------:R-:W0:Y:S02]  /*10460*/  SHFL.UP PT, R14, R3, 0x10, RZ ;  /* 0x06000000030e7989 */ /* 0x000e2400000e00ff */
[----:B0-----:R-:W-:-:S04]  /*10470*/  SEL R6, R14, RZ, P5 ;  /* 0x000000ff0e067207 */ /* 0x001fc80002800000 */
[----:B------:R-:W-:-:S05]  /*10480*/  IADD3 R6, R3, R6, RZ ;  /* 0x0000000603067210 */ /* 0x000fca0007ffe0ff */
[----:B------:R0:W1:Y:S02]  /*10490*/  SHFL.IDX PT, R14, R6, 0x1f, 0x1f ;  /* 0x03e01f00060e7f89 */ /* 0x00006400000e0000 */
.L_x_2659:
[----:B------:R-:W-:Y:S02]  /*104a0*/  ULDC UR4, c[0x0][0xc38] ;  /* 0x00030e0000047ab9 */ /* 0x000fe40000000800 */
[----:B------:R-:W-:-:S04]  /*104b0*/  IMAD.U32 R7, RZ, RZ, UR4 ;  /* 0x00000004ff077e24 */ /* 0x000fc8000f8e00ff */
[----:B-1----:R-:W-:-:S04]  /*104c0*/  IMAD R3, R14, R7, RZ ;  /* 0x000000070e037224 */ /* 0x002fc800078e02ff */
[----:B------:R-:W-:-:S05]  /*104d0*/  IMAD.IADD R8, R3, 0x1, R8 ;  /* 0x0000000103087824 */ /* 0x000fca00078e0208 */
[----:B------:R-:W-:-:S13]  /*104e0*/  ISETP.GT.AND P6, PT, R8, R5, PT ;  /* 0x000000050800720c */ /* 0x000fda0003fc4270 */
[----:B------:R-:W-:Y:S05]  /*104f0*/  @!P6 BRA `(.L_x_2541) ;  /* 0xfffffffc0064e947 */ /* 0x000fea000383ffff */
.L_x_2536:
        /* <DEDUP_REMOVED lines=8> */
.L_x_2663:
[----:B------:R-:W-:Y:S01]  /*10580*/  ISETP.NE.AND P0, PT, R0, RZ, PT ;  /* 0x000000ff0000720c */ /* 0x000fe20003f05270 */
[----:B------:R-:W-:-:S12]  /*10590*/  IMAD.MOV.U32 R14, RZ, RZ, RZ ;  /* 0x000000ffff0e7224 */ /* 0x000fd800078e00ff */
[----:B------:R-:W-:Y:S05]  /*105a0*/  @!P0 BRA `(.L_x_2543) ;  /* 0x0000000000108947 */ /* 0x000fea0003800000 */
[----:B------:R-:W-:Y:S01]  /*105b0*/  UMOV UR4, 0xffffffff ;  /* 0xffffffff00047882 */ /* 0x000fe20000000000 */
[----:B------:R-:W-:Y:S02]  /*105c0*/  IADD3 R12, R8, -0x1, RZ ;  /* 0xffffffff080c7810 */ /* 0x000fe40007ffe0ff */
[----:B------:R-:W-:Y:S05]  /*105d0*/  BRA.DIV UR4, `(.L_x_2544) ;  /* 0x0000004204207947 */ /* 0x000fea000b800000 */
[----:B------:R3:W4:Y:S02]  /*105e0*/  SHFL.IDX PT, R14, R6, R12, 0x1f ;  /* 0x00001f0c060e7589 */ /* 0x00072400000e0000 */
.L_x_2543:
[----:B------:R-:W5:Y:S01]  /*105f0*/  LDC.64 R2, c[0x0][0xc90] ;  /* 0x00032400ff027b82 */ /* 0x000f620000000a00 */
[----:B------:R-:W-:-:S04]  /*10600*/  IMAD.IADD R19, R8, 0x1, R19 ;  /* 0x0000000108137824 */ /* 0x000fc800078e0213 */
[----:B-----5:R-:W-:-:S05]  /*10610*/  IMAD.WIDE R2, R19, 0x4, R2 ;  /* 0x0000000413027825 */ /* 0x020fca00078e0202 */
[----:B0--3--:R0:W2:Y:S01]  /*10620*/  LDG.E R6, desc[UR36][R2.64] ;  /* 0x0000002402067981 */ /* 0x0090a2000c1e1900 */
[----:B----4-:R-:W-:-:S05]  /*10630*/  IMAD R16, R14, R7, R16 ;  /* 0x000000070e107224 */ /* 0x010fca00078e0210 */
[----:B------:R-:W-:Y:S01]  /*10640*/  IADD3 R5, R5, -R16, RZ ;  /* 0x8000001005057210 */ /* 0x000fe20007ffe0ff */
[----:B0-----:R-:W-:Y:S02]  /*10650*/  IMAD.MOV.U32 R2, RZ, RZ, RZ ;  /* 0x000000ffff027224 */ /* 0x001fe400078e00ff */
[----:B--2---:R-:W-:-:S05]  /*10660*/  IMAD R0, R4, R6, RZ ;  /* 0x0000000604007224 */ /* 0x004fca00078e02ff */
[----:B-1----:R-:W-:-:S04]  /*10670*/  IABS R8, R0 ;  /* 0x0000000000087213 */ /* 0x002fc80000000000 */
[----:B------:R-:W0:Y:S08]  /*10680*/  I2F.RP R9, R8 ;  /* 0x0000000800097306 */ /* 0x000e300000209400 */
[----:B0-----:R-:W0:Y:S02]  /*10690*/  MUFU.RCP R9, R9 ;  /* 0x0000000900097308 */ /* 0x001e240000001000 */
[----:B0-----:R-:W-:Y:S01]  /*106a0*/  VIADD R10, R9, 0xffffffe ;  /* 0x0ffffffe090a7836 */ /* 0x001fe20000000000 */
[----:B------:R-:W-:-:S05]  /*106b0*/  IABS R9, R0 ;  /* 0x0000000000097213 */ /* 0x000fca0000000000 */
[----:B------:R-:W0:Y:S01]  /*106c0*/  F2I.FTZ.U32.TRUNC.NTZ R3, R10 ;  /* 0x0000000a00037305 */ /* 0x000e22000021f000 */
[----:B------:R-:W-:Y:S02]  /*106d0*/  IMAD.MOV R9, RZ, RZ, -R9 ;  /* 0x000000ffff097224 */ /* 0x000fe400078e0a09 */
[----:B0-----:R-:W-:-:S04]  /*106e0*/  IMAD.MOV R11, RZ, RZ, -R3 ;  /* 0x000000ffff0b7224 */ /* 0x001fc800078e0a03 */
[----:B------:R-:W-:-:S04]  /*106f0*/  IMAD R11, R11, R8, RZ ;  /* 0x000000080b0b7224 */ /* 0x000fc800078e02ff */
[----:B------:R-:W-:Y:S01]  /*10700*/  IMAD.HI.U32 R2, R3, R11, R2 ;  /* 0x0000000b03027227 */ /* 0x000fe200078e0002 */
[----:B------:R-:W-:-:S05]  /*10710*/  IABS R3, R5 ;  /* 0x0000000500037213 */ /* 0x000fca0000000000 */
        /* <DEDUP_REMOVED lines=15> */
[----:B------:R-:W-:Y:S01]  /*10810*/  IMAD R11, R0, R2, R5 ;  /* 0x00000002000b7224 */ /* 0x000fe200078e0205 */
[----:B------:R-:W-:Y:S02]  /*10820*/  MOV R2, RZ ;  /* 0x000000ff00027202 */ /* 0x000fe40000000f00 */
[----:B------:R-:W-:-:S04]  /*10830*/  VIADDMNMX R6, R3, R7, R6, PT ;  /* 0x0000000703067246 */ /* 0x000fc80003800106 */
[----:B------:R-:W-:-:S04]  /*10840*/  IABS R7, R6 ;  /* 0x0000000600077213 */ /* 0x000fc80000000000 */
[----:B------:R-:W0:Y:S08]  /*10850*/  I2F.RP R9, R7 ;  /* 0x0000000700097306 */ /* 0x000e300000209400 */
[----:B0-----:R-:W0:Y:S02]  /*10860*/  MUFU.RCP R9, R9 ;  /* 0x0000000900097308 */ /* 0x001e240000001000 */
[----:B0-----:R-:W-:-:S06]  /*10870*/  VIADD R3, R9, 0xffffffe ;  /* 0x0ffffffe09037836 */ /* 0x001fcc0000000000 */
[----:B------:R-:W0:Y:S02]  /*10880*/  F2I.FTZ.U32.TRUNC.NTZ R3, R3 ;  /* 0x0000000300037305 */ /* 0x000e24000021f000 */
[----:B0-----:R-:W-:-:S04]  /*10890*/  IMAD.MOV R0, RZ, RZ, -R3 ;  /* 0x000000ffff007224 */ /* 0x001fc800078e0a03 */
[----:B------:R-:W-:Y:S01]  /*108a0*/  IMAD R5, R0, R7, RZ ;  /* 0x0000000700057224 */ /* 0x000fe200078e02ff */
[----:B------:R-:W-:-:S03]  /*108b0*/  IABS R0, R6 ;  /* 0x0000000600007213 */ /* 0x000fc60000000000 */
[----:B------:R-:W-:Y:S01]  /*108c0*/  IMAD.HI.U32 R2, R3, R5, R2 ;  /* 0x0000000503027227 */ /* 0x000fe200078e0002 */
[----:B------:R-:W-:-:S03]  /*108d0*/  IABS R5, R11 ;  /* 0x0000000b00057213 */ /* 0x000fc60000000000 */
[----:B------:R-:W-:Y:S02]  /*108e0*/  IMAD.MOV R0, RZ, RZ, -R0 ;  /* 0x000000ffff007224 */ /* 0x000fe400078e0a00 */
[----:B------:R-:W-:-:S04]  /*108f0*/  IMAD.HI.U32 R2, R2, R5, RZ ;  /* 0x0000000502027227 */ /* 0x000fc800078e00ff */
[----:B------:R-:W-:Y:S02]  /*10900*/  IMAD R0, R2, R0, R5 ;  /* 0x0000000002007224 */ /* 0x000fe400078e0205 */
[----:B------:R-:W-:-:S03]  /*10910*/  IMAD.IADD R3, R11, 0x1, R8 ;  /* 0x000000010b037824 */ /* 0x000fc600078e0208 */
        /* <DEDUP_REMOVED lines=9> */
[----:B------:R-:W-:Y:S01]  /*109b0*/  @!P1 LOP3.LUT R2, RZ, R6, RZ, 0x33, !PT ;  /* 0x00000006ff029212 */ /* 0x000fe200078e33ff */
[----:B------:R-:W-:-:S03]  /*109c0*/  IMAD.MOV R6, RZ, RZ, -R6 ;  /* 0x000000ffff067224 */ /* 0x000fc600078e0a06 */
[----:B------:R-:W-:Y:S01]  /*109d0*/  LOP3.LUT R17, RZ, R2, RZ, 0x33, !PT ;  /* 0x00000002ff117212 */ /* 0x000fe200078e33ff */
[----:B------:R-:W-:-:S04]  /*109e0*/  IMAD R18, R2, R6, R3 ;  /* 0x0000000602127224 */ /* 0x000fc800078e0203 */
[----:B------:R-:W-:Y:S01]  /*109f0*/  IMAD.IADD R17, R4, 0x1, R17 ;  /* 0x0000000104117824 */ /* 0x000fe200078e0211 */
[----:B------:R-:W-:Y:S06]  /*10a00*/  BRA `(.L_x_2545) ;  /* 0x00000000001c7947 */ /* 0x000fec0003800000 */
.L_x_2537:
[----:B------:R-:W-:Y:S01]  /*10a10*/  UMOV UR4, URZ ;  /* 0x0000003f00047c82 */ /* 0x000fe20008000000 */
[----:B------:R-:W-:Y:S01]  /*10a20*/  UMOV UR5, URZ ;  /* 0x0000003f00057c82 */ /* 0x000fe20008000000 */
[----:B------:R-:W-:Y:S01]  /*10a30*/  ULDC UR6, c[0x0][0xc3c] ;  /* 0x00030f0000067ab9 */ /* 0x000fe20000000800 */
[----:B------:R-:W-:Y:S01]  /*10a40*/  IMAD.MOV.U32 R16, RZ, RZ, R5 ;  /* 0x000000ffff107224 */ /* 0x000fe200078e0005 */
[----:B------:R-:W-:Y:S01]  /*10a50*/  MOV R17, UR4 ;  /* 0x0000000400117c02 */ /* 0x000fe20008000f00 */
[----:B------:R-:W-:Y:S02]  /*10a60*/  IMAD.U32 R18, RZ, RZ, UR5 ;  /* 0x00000005ff127e24 */ /* 0x000fe4000f8e00ff */
[----:B------:R-:W-:-:S07]  /*10a70*/  IMAD.U32 R19, RZ, RZ, UR6 ;  /* 0x00000006ff137e24 */ /* 0x000fce000f8e00ff */
.L_x_2545:
[----:B------:R-:W1:Y:S01]  /*10a80*/  S2R R0, SR_TID.X ;  /* 0x0000000000007919 */ /* 0x000e620000002100 */
        /* <DEDUP_REMOVED lines=9> */
.L_x_2534:
[----:B------:R-:W-:Y:S02]  /*10b20*/  ULDC UR4, c[0x0][0xc3c] ;  /* 0x00030f0000047ab9 */ /* 0x000fe40000000800 */
[----:B-1----:R-:W-:-:S13]  /*10b30*/  ISETP.GE.AND P0, PT, R19, UR4, PT ;  /* 0x0000000413007c0c */ /* 0x002fda000bf06270 */
[----:B------:R-:W-:Y:S05]  /*10b40*/  @!P0 BRA `(.L_x_2546) ;  /* 0xffffffb400d88947 */ /* 0x000fea000383ffff */
[----:B------:R-:W-:Y:S05]  /*10b50*/  BSYNC B8 ;  /* 0x0000000000087941 */ /* 0x000fea0003800000 */
.L_x_2483:
[----:B-1----:R-:W3:Y:S01]  /*10b60*/  LDL.LU R0, [R1+0x18] ;  /* 0x0000180001007983 */ /* 0x002ee20000300800 */
[----:B------:R-:W-:Y:S01]  /*10b70*/  BSSY B0, `(.L_x_2547) ;  /* 0x000000b000007945 */ /* 0x000fe20003800000 */
[----:B------:R-:W1:Y:S01]  /*10b80*/  S2R R5, SR_CgaCtaId ;  /* 0x0000000000057919 */ /* 0x000e620000008800 */
[----:B---3--:R-:W-:-:S05]  /*10b90*/  VIADD R0, R0, 0x1 ;  /* 0x0000000100007836 */ /* 0x008fca0000000000 */
        /* <DEDUP_REMOVED lines=8> */
.L_x_2666:
[----:B------:R-:W-:Y:S05]  /*10c20*/  BSYNC B0 ;  /* 0x0000000000007941 */ /* 0x000fea0003800000 */
.L_x_2547:
[----:B------:R-:W-:-:S03]  /*10c30*/  UMOV UR4, 0xffffffff ;  /* 0xffffffff00047882 */ /* 0x000fc60000000000 */
[----:B------:R-:W-:Y:S05]  /*10c40*/  BRA.DIV UR4, `(.L_x_2549) ;  /* 0x0000003a04bc7947 */ /* 0x000fea000b800000 */
[----:B-1----:R-:W1:Y:S02]  /*10c50*/  S2R R0, SR_TID.X ;  /* 0x0000000000007919 */ /* 0x002e640000002100 */
[----:B-1----:R-:W-:-:S04]  /*10c60*/  SHF.R.U32.HI R0, RZ, 0x5, R0 ;  /* 0x00000005ff007819 */ /* 0x002fc80000011600 */
[----:B------:R-:W-:-:S05]  /*10c70*/  LOP3.LUT R0, R0, 0x3, RZ, 0xc0, !PT ;  /* 0x0000000300007812 */ /* 0x000fca00078ec0ff */
[----:B------:R1:W3:Y:S02]  /*10c80*/  SHFL.IDX PT, R14, R0, RZ, 0x1f ;  /* 0x00001fff000e7589 */ /* 0x0002e400000e0000 */
.L_x_2669:
[----:B---3--:R-:W-:Y:S01]  /*10c90*/  ISETP.NE.AND P0, PT, R14, RZ, PT ;  /* 0x000000ff0e00720c */ /* 0x008fe20003f05270 */
[----:B------:R-:W-:-:S12]  /*10ca0*/  BSSY B0, `(.L_x_2550) ;  /* 0x0000024000007945 */ /* 0x000fd80003800000 */
[----:B------:R-:W-:Y:S05]  /*10cb0*/  @P0 BRA `(.L_x_2551) ;  /* 0x0000000000880947 */ /* 0x000fea0003800000 */
[----:B------:R-:W-:-:S03]  /*10cc0*/  UMOV UR4, 0xffffffff ;  /* 0xffffffff00047882 */ /* 0x000fc60000000000 */
[----:B------:R-:W-:Y:S05]  /*10cd0*/  BRA.DIV UR4, `(.L_x_2552) ;  /* 0x0000003a04cc7947 */ /* 0x000fea000b800000 */
[----:B------:R-:W-:-:S13]  /*10ce0*/  ELECT P6, URZ, PT ;  /* 0x00000000003f782f */ /* 0x000fda00038c0000 */
.L_x_2672:
[----:B------:R-:W-:Y:S05]  /*10cf0*/  @!P6 BRA `(.L_x_2551) ;  /* 0x000000000078e947 */ /* 0x000fea0003800000 */
[----:B------:R-:W-:-:S06]  /*10d00*/  ULOP3.LUT UR4, UR60, 0x2, URZ, 0xfc, !UPT ;  /* 0x000000023c047892 */ /* 0x000fcc000f8efc3f */
[----:B-1----:R-:W-:-:S04]  /*10d10*/  MOV R0, UR4 ;  /* 0x0000000400007c02 */ /* 0x002fc80008000f00 */
[----:B------:R-:W-:-:S13]  /*10d20*/  ISETP.NE.AND P0, PT, R0, 0x3, PT ;  /* 0x000000030000780c */ /* 0x000fda0003f05270 */
[----:B------:R-:W-:Y:S05]  /*10d30*/  @!P0 BRA `(.L_x_2553) ;  /* 0x0000000000048947 */ /* 0x000fea0003800000 */
[----:B------:R-:W-:Y:S01]  /*10d40*/  BPT.TRAP 0x1 ;  /* 0x000000040000795c */ /* 0x000fe20000300000 */
.L_x_2553:
[C---:B------:R-:W-:Y:S01]  /*10d50*/  IMAD R5, R27.reuse, 0x8, R4 ;  /* 0x000000081b057824 */ /* 0x040fe200078e0204 */
[----:B------:R-:W-:Y:S01]  /*10d60*/  SHF.L.U32 R0, R28, 0x1f, RZ ;  /* 0x0000001f1c007819 */ /* 0x000fe200000006ff */
[----:B------:R-:W-:-:S03]  /*10d70*/  VIADD R27, R27, 0x1 ;  /* 0x000000011b1b7836 */ /* 0x000fc60000000000 */
[----:B------:R-:W1:Y:S02]  /*10d80*/  SYNCS.PHASECHK.TRANS64.TRYWAIT P1, [R5+URZ+0x2a840], R0 ;  /* 0x02a84000050075a7 */ /* 0x000e64000802017f */
[----:B------:R-:W-:-:S04]  /*10d90*/  ISETP.NE.AND P2, PT, R27, 0x2, PT ;  /* 0x000000021b00780c */ /* 0x000fc80003f45270 */
[----:B------:R-:W-:Y:S01]  /*10da0*/  SEL R3, RZ, 0x1, P2 ;  /* 0x00000001ff037807 */ /* 0x000fe20001000000 */
[----:B-1----:R-:W-:Y:S08]  /*10db0*/  @!P1 BRA `(.L_x_2554) ;  /* 0x0000003800b49947 */ /* 0x002ff00003800000 */
.L_x_2673:
[----:B------:R-:W-:Y:S02]  /*10dc0*/  SEL R27, R27, RZ, P2 ;  /* 0x000000ff1b1b7207 */ /* 0x000fe40001000000 */
[----:B------:R-:W-:Y:S01]  /*10dd0*/  LOP3.LUT R2, R28, R3, RZ, 0x3c, !PT ;  /* 0x000000031c027212 */ /* 0x000fe200078e3cff */
[----:B------:R-:W-:Y:S06]  /*10de0*/  @!P0 BRA `(.L_x_2555) ;  /* 0x0000000000048947 */ /* 0x000fec0003800000 */
[----:B------:R-:W-:Y:S01]  /*10df0*/  BPT.TRAP 0x1 ;  /* 0x000000040000795c */ /* 0x000fe20000300000 */
.L_x_2555:
[----:B------:R-:W-:Y:S01]  /*10e00*/  IMAD R27, R27, 0x8, R4 ;  /* 0x000000081b1b7824 */ /* 0x000fe200078e0204 */
[----:B------:R-:W-:-:S04]  /*10e10*/  SHF.L.U32 R2, R2, 0x1f, RZ ;  /* 0x0000001f02027819 */ /* 0x000fc800000006ff */
[----:B------:R-:W3:Y:S02]  /*10e20*/  SYNCS.PHASECHK.TRANS64.TRYWAIT P1, [R27+URZ+0x2a840], R2 ;  /* 0x02a840021b0075a7 */ /* 0x000ee4000802017f */
[----:B---3--:R-:W-:Y:S05]  /*10e30*/  @!P1 BRA `(.L_x_2556) ;  /* 0x0000003800a89947 */ /* 0x008fea0003800000 */
.L_x_2674:
[----:B------:R-:W-:Y:S05]  /*10e40*/  @!P0 BRA `(.L_x_2557) ;  /* 0x0000000000048947 */ /* 0x000fea0003800000 */
[----:B------:R-:W-:Y:S01]  /*10e50*/  BPT.TRAP 0x1 ;  /* 0x000000040000795c */ /* 0x000fe20000300000 */
.L_x_2557:
[----:B------:R-:W4:Y:S02]  /*10e60*/  SYNCS.PHASECHK.TRANS64.TRYWAIT P1, [R5+URZ+0x2a860], R0 ;  /* 0x02a86000050075a7 */ /* 0x000f24000802017f */
[----:B----4-:R-:W-:Y:S05]  /*10e70*/  @!P1 BRA `(.L_x_2558) ;  /* 0x0000003800ac9947 */ /* 0x010fea0003800000 */
.L_x_2675:
[----:B------:R-:W-:Y:S05]  /*10e80*/  @!P0 BRA `(.L_x_2559) ;  /* 0x0000000000048947 */ /* 0x000fea0003800000 */
[----:B------:R-:W-:Y:S01]  /*10e90*/  BPT.TRAP 0x1 ;  /* 0x000000040000795c */ /* 0x000fe20000300000 */
.L_x_2559:
[----:B------:R0:W0:Y:S02]  /*10ea0*/  SYNCS.PHASECHK.TRANS64.TRYWAIT P0, [R27+URZ+0x2a860], R2 ;  /* 0x02a860021b0075a7 */ /* 0x000024000800017f */
[----:B0-----:R-:W-:Y:S05]  /*10eb0*/  @!P0 NANOSLEEP.SYNCS 0x989680 ;  /* 0x009896800000895d */ /* 0x001fea0003900000 */
[----:B------:R-:W0:Y:S02]  /*10ec0*/  @!P0 SYNCS.PHASECHK.TRANS64 P0, [R27+URZ+0x2a860], R2 ;  /* 0x02a860021b0085a7 */ /* 0x000e24000800007f */
[----:B0-----:R-:W-:Y:S05]  /*10ed0*/  @!P0 BRA `(.L_x_2559) ;  /* 0xfffffffc00f08947 */ /* 0x001fea000383ffff */
.L_x_2551:
[----:B------:R-:W-:Y:S05]  /*10ee0*/  BSYNC B0 ;  /* 0x0000000000007941 */ /* 0x000fea0003800000 */
.L_x_2550:
[----:B------:R-:W-:Y:S05]  /*10ef0*/  EXIT ;  /* 0x000000000000794d */ /* 0x000fea0003800000 */
.L_x_2419:
[----:B0-----:R-:W-:-:S04]  /*10f00*/  IMAD.U32 R3, RZ, RZ, UR40 ;  /* 0x00000028ff037e24 */ /* 0x001fc8000f8e00ff */
[----:B------:R0:W1:Y:S03]  /*10f10*/  SYNCS.PHASECHK.TRANS64.TRYWAIT P1, [R3+URZ+0x2a800], R0 ;  /* 0x02a80000030075a7 */ /* 0x000066000802017f */
[----:B-1----:R-:W-:Y:S05]  /*10f20*/  @!P1 NANOSLEEP.SYNCS 0x989680 ;  /* 0x009896800000995d */ /* 0x002fea0003900000 */
[----:B------:R-:W1:Y:S02]  /*10f30*/  @!P1 SYNCS.PHASECHK.TRANS64 P1, [R3+URZ+0x2a800], R0 ;  /* 0x02a80000030095a7 */ /* 0x000e64000802007f */
[----:B-1----:R-:W-:Y:S05]  /*10f40*/  @!P1 BRA `(.L_x_2419) ;  /* 0xfffffffc00ec9947 */ /* 0x002fea000383ffff */
[----:B------:R-:W-:Y:S05]  /*10f50*/  BRA `(.L_x_2560) ;  /* 0xffffff0400bc7947 */ /* 0x000fea000383ffff */
.L_x_2423:
[----:B-1----:R1:W2:Y:S02]  /*10f60*/  SYNCS.PHASECHK.TRANS64.TRYWAIT P1, [R0+URZ+0x2a830], R3 ;  /* 0x02a83003000075a7 */ /* 0x0022a4000802017f */
[----:B--2---:R-:W-:Y:S05]  /*10f70*/  @!P1 NANOSLEEP.SYNCS 0x989680 ;  /* 0x009896800000995d */ /* 0x004fea0003900000 */
[----:B------:R-:W2:Y:S02]  /*10f80*/  @!P1 SYNCS.PHASECHK.TRANS64 P1, [R0+URZ+0x2a830], R3 ;  /* 0x02a83003000095a7 */ /* 0x000ea4000802007f */
[----:B--2---:R-:W-:Y:S05]  /*10f90*/  @!P1 BRA `(.L_x_2423) ;  /* 0xfffffffc00f09947 */ /* 0x004fea000383ffff */
[----:B------:R-:W-:Y:S05]  /*10fa0*/  BRA `(.L_x_2422) ;  /* 0xffffff0400d87947 */ /* 0x000fea000383ffff */
.L_x_2429:
[----:B-1----:R-:W-:-:S04]  /*10fb0*/  MOV R10, UR7 ;  /* 0x00000007000a7c02 */ /* 0x002fc80008000f00 */
[----:B------:R1:W2:Y:S03]  /*10fc0*/  SYNCS.PHASECHK.TRANS64.TRYWAIT P1, [R10+URZ+0x2a830], R9 ;  /* 0x02a830090a0075a7 */ /* 0x0002a6000802017f */
[----:B--2---:R-:W-:Y:S05]  /*10fd0*/  @!P1 NANOSLEEP.SYNCS 0x989680 ;  /* 0x009896800000995d */ /* 0x004fea0003900000 */
[----:B------:R-:W2:Y:S02]  /*10fe0*/  @!P1 SYNCS.PHASECHK.TRANS64 P1, [R10+URZ+0x2a830], R9 ;  /* 0x02a830090a0095a7 */ /* 0x000ea4000802007f */
[----:B--2---:R-:W-:Y:S05]  /*10ff0*/  @!P1 BRA `(.L_x_2429) ;  /* 0xfffffffc00ec9947 */ /* 0x004fea000383ffff */
[----:B------:R-:W-:Y:S05]  /*11000*/  BRA `(.L_x_2428) ;  /* 0xffffff2c00507947 */ /* 0x000fea000383ffff */
.L_x_2433:
[----:B01----:R-:W-:-:S04]  /*11010*/  IMAD.U32 R9, RZ, RZ, UR10 ;  /* 0x0000000aff097e24 */ /* 0x003fc8000f8e00ff */
[----:B------:R0:W1:Y:S03]  /*11020*/  SYNCS.PHASECHK.TRANS64.TRYWAIT P1, [R9+URZ+0x2a850], R0 ;  /* 0x02a85000090075a7 */ /* 0x000066000802017f */
[----:B-1----:R-:W-:Y:S05]  /*11030*/  @!P1 NANOSLEEP.SYNCS 0x989680 ;  /* 0x009896800000995d */ /* 0x002fea0003900000 */
[----:B------:R-:W1:Y:S02]  /*11040*/  @!P1 SYNCS.PHASECHK.TRANS64 P1, [R9+URZ+0x2a850], R0 ;  /* 0x02a85000090095a7 */ /* 0x000e64000802007f */
[----:B-1----:R-:W-:Y:S05]  /*11050*/  @!P1 BRA `(.L_x_2433) ;  /* 0xfffffffc00ec9947 */ /* 0x002fea000383ffff */
[----:B------:R-:W-:Y:S05]  /*11060*/  BRA `(.L_x_2432) ;  /* 0xffffff3400987947 */ /* 0x000fea000383ffff */
.L_x_2441:
[----:B-1----:R-:W-:-:S04]  /*11070*/  IMAD.U32 R10, RZ, RZ, UR7 ;  /* 0x00000007ff0a7e24 */ /* 0x002fc8000f8e00ff */
[----:B------:R1:W2:Y:S03]  /*11080*/  SYNCS.PHASECHK.TRANS64.TRYWAIT P1, [R10+URZ+0x2a830], R9 ;  /* 0x02a830090a0075a7 */ /* 0x0002a6000802017f */
[----:B--2---:R-:W-:Y:S05]  /*11090*/  @!P1 NANOSLEEP.SYNCS 0x989680 ;  /* 0x009896800000995d */ /* 0x004fea0003900000 */
[----:B------:R-:W2:Y:S02]  /*110a0*/  @!P1 SYNCS.PHASECHK.TRANS64 P1, [R10+URZ+0x2a830], R9 ;  /* 0x02a830090a0095a7 */ /* 0x000ea4000802007f */
[----:B--2---:R-:W-:Y:S05]  /*110b0*/  @!P1 BRA `(.L_x_2441) ;  /* 0xfffffffc00ec9947 */ /* 0x004fea000383ffff */
[----:B------:R-:W-:Y:S05]  /*110c0*/  BRA `(.L_x_2440) ;  /* 0xffffff5400a87947 */ /* 0x000fea000383ffff */
.L_x_2445:
[----:B01----:R-:W-:-:S04]  /*110d0*/  IMAD.U32 R9, RZ, RZ, UR7 ;  /* 0x00000007ff097e24 */ /* 0x003fc8000f8e00ff */
[----:B------:R0:W1:Y:S03]  /*110e0*/  SYNCS.PHASECHK.TRANS64.TRYWAIT P1, [R9+URZ+0x2a850], R0 ;  /* 0x02a85000090075a7 */ /* 0x000066000802017f */
[----:B-1----:R-:W-:Y:S05]  /*110f0*/  @!P1 NANOSLEEP.SYNCS 0x989680 ;  /* 0x009896800000995d */ /* 0x002fea0003900000 */
[----:B------:R-:W1:Y:S02]  /*11100*/  @!P1 SYNCS.PHASECHK.TRANS64 P1, [R9+URZ+0x2a850], R0 ;  /* 0x02a85000090095a7 */ /* 0x000e64000802007f */
[----:B-1----:R-:W-:Y:S05]  /*11110*/  @!P1 BRA `(.L_x_2445) ;  /* 0xfffffffc00ec9947 */ /* 0x002fea000383ffff */
[----:B------:R-:W-:Y:S05]  /*11120*/  BRA `(.L_x_2444) ;  /* 0xffffff5c00f07947 */ /* 0x000fea000383ffff */
.L_x_2452:
[----:B-1----:R-:W-:-:S04]  /*11130*/  IMAD.U32 R3, RZ, RZ, UR5 ;  /* 0x00000005ff037e24 */ /* 0x002fc8000f8e00ff */
[----:B------:R1:W2:Y:S03]  /*11140*/  SYNCS.PHASECHK.TRANS64.TRYWAIT P1, [R3+URZ+0x2a850], R0 ;  /* 0x02a85000030075a7 */ /* 0x0002a6000802017f */
[----:B--2---:R-:W-:Y:S05]  /*11150*/  @!P1 NANOSLEEP.SYNCS 0x989680 ;  /* 0x009896800000995d */ /* 0x004fea0003900000 */
[----:B------:R-:W2:Y:S02]  /*11160*/  @!P1 SYNCS.PHASECHK.TRANS64 P1, [R3+URZ+0x2a850], R0 ;  /* 0x02a85000030095a7 */ /* 0x000ea4000802007f */
[----:B--2---:R-:W-:Y:S05]  /*11170*/  @!P1 BRA `(.L_x_2452) ;  /* 0xfffffffc00ec9947 */ /* 0x004fea000383ffff */
[----:B------:R-:W-:Y:S05]  /*11180*/  BRA `(.L_x_2451) ;  /* 0xffffff7c00047947 */ /* 0x000fea000383ffff */
.L_x_2495:
[----:B------:R-:W-:Y:S01]  /*11190*/  SHF.R.U32.HI R9, RZ, 0x5, R21 ;  /* 0x00000005ff097819 */ /* 0x000fe20000011615 */
[----:B------:R-:W-:Y:S01]  /*111a0*/  BSSY B0, `(.L_x_2561) ;  /* 0x0000009000007945 */ /* 0x000fe20003800000 */
[----:B------:R-:W-:Y:S02]  /*111b0*/  IMAD.MOV.U32 R12, RZ, RZ, RZ ;  /* 0x000000ffff0c7224 */ /* 0x000fe400078e00ff */
[----:B------:R-:W-:Y:S01]  /*111c0*/  LOP3.LUT R9, R9, 0x3, RZ, 0xc0, !PT ;  /* 0x0000000309097812 */ /* 0x000fe200078ec0ff */
[----:B------:R-:W-:Y:S02]  /*111d0*/  IMAD.MOV.U32 R11, RZ, RZ, 0x1f ;  /* 0x0000001fff0b7424 */ /* 0x000fe400078e00ff */
[----:B------:R-:W-:Y:S01]  /*111e0*/  IMAD.MOV.U32 R15, RZ, RZ, -0x1 ;  /* 0xffffffffff0f7424 */ /* 0x000fe200078e00ff */
[----:B------:R-:W-:-:S07]  /*111f0*/  MOV R13, R9 ;  /* 0x00000009000d7202 */ /* 0x000fce0000000f00 */
[----:B-----5:R-:W-:Y:S05]  /*11200*/  WARPSYNC.COLLECTIVE R15, `(.L_x_2562) ;  /* 0x000000000f087348 */ /* 0x020fea0003c00000 */
[----:B------:R0:W1:Y:S02]  /*11210*/  SHFL.IDX P6, R14, R13, R12, R11 ;  /* 0x0000000c0d0e7389 */ /* 0x00006400000c000b */
[----:B01---5:R-:W-:Y:S01]  /*11220*/  ENDCOLLECTIVE ;  /* 0x000000000000791b */ /* 0x023fe20003800000 */
.L_x_2562:
[----:B------:R-:W-:Y:S05]  /*11230*/  BSYNC B0 ;  /* 0x0000000000007941 */ /* 0x000fea0003800000 */
.L_x_2561:
[----:B------:R-:W-:Y:S05]  /*11240*/  BRA `(.L_x_2563) ;  /* 0xffffffbc00b87947 */ /* 0x000fea000383ffff */
.L_x_2498:
[----:B0-----:R0:W1:Y:S02]  /*11250*/  SYNCS.PHASECHK.TRANS64.TRYWAIT P0, [R7+URZ+0x2a840], R2 ;  /* 0x02a84002070075a7 */ /* 0x001064000800017f */
[----:B-1----:R-:W-:Y:S05]  /*11260*/  @!P0 NANOSLEEP.SYNCS 0x989680 ;  /* 0x009896800000895d */ /* 0x002fea0003900000 */
[----:B------:R-:W1:Y:S02]  /*11270*/  @!P0 SYNCS.PHASECHK.TRANS64 P0, [R7+URZ+0x2a840], R2 ;  /* 0x02a84002070085a7 */ /* 0x000e64000800007f */
[----:B-1----:R-:W-:Y:S05]  /*11280*/  @!P0 BRA `(.L_x_2498) ;  /* 0xfffffffc00f08947 */ /* 0x002fea000383ffff */
[----:B------:R-:W-:Y:S05]  /*11290*/  BRA `(.L_x_2564) ;  /* 0xffffffc0002c7947 */ /* 0x000fea000383ffff */
.L_x_2499:
        /* <DEDUP_REMOVED lines=8> */
.L_x_2566:
[----:B------:R-:W-:Y:S05]  /*11320*/  BSYNC B0 ;  /* 0x0000000000007941 */ /* 0x000fea0003800000 */
.L_x_2565:
[----:B------:R-:W-:Y:S01]  /*11330*/  IMAD.MOV.U32 R13, RZ, RZ, R4 ;  /* 0x000000ffff0d7224 */ /* 0x000fe200078e0004 */
[----:B------:R-:W-:Y:S01]  /*11340*/  MOV R12, RZ ;  /* 0x000000ff000c7202 */ /* 0x000fe20000000f00 */
[----:B------:R-:W-:Y:S01]  /*11350*/  IMAD.MOV.U32 R11, RZ, RZ, 0x181f ;  /* 0x0000181fff0b7424 */ /* 0x000fe200078e00ff */
[----:B------:R-:W-:Y:S01]  /*11360*/  @P0 LEA R8, R5, R22, 0x1 ;  /* 0x0000001605080211 */ /* 0x000fe200078e08ff */
[----:B------:R-:W-:Y:S02]  /*11370*/  IMAD.MOV.U32 R15, RZ, RZ, -0x1 ;  /* 0xffffffffff0f7424 */ /* 0x000fe400078e00ff */
[----:B------:R-:W-:-:S07]  /*11380*/  IMAD.MOV.U32 R2, RZ, RZ, R14 ;  /* 0x000000ffff027224 */ /* 0x000fce00078e000e */
[----:B------:R-:W-:Y:S05]  /*11390*/  WARPSYNC.COLLECTIVE R15, `(.L_x_2567) ;  /* 0x000000000f087348 */ /* 0x000fea0003c00000 */
[----:B------:R0:W1:Y:S02]  /*113a0*/  SHFL.IDX P6, R14, R13, R12, R11 ;  /* 0x0000000c0d0e7389 */ /* 0x00006400000c000b */
[----:B01----:R-:W-:Y:S01]  /*113b0*/  ENDCOLLECTIVE ;  /* 0x000000000000791b */ /* 0x003fe20003800000 */
.L_x_2567:
[----:B------:R-:W-:Y:S02]  /*113c0*/  IMAD.MOV.U32 R13, RZ, RZ, R0 ;  /* 0x000000ffff0d7224 */ /* 0x000fe400078e0000 */
[----:B------:R-:W-:Y:S02]  /*113d0*/  IMAD.MOV.U32 R12, RZ, RZ, 0x1 ;  /* 0x00000001ff0c7424 */ /* 0x000fe400078e00ff */
[----:B------:R-:W-:-:S07]  /*113e0*/  IMAD.MOV.U32 R3, RZ, RZ, R14 ;  /* 0x000000ffff037224 */ /* 0x000fce00078e000e */
[----:B------:R-:W-:Y:S05]  /*113f0*/  WARPSYNC.COLLECTIVE R15, `(.L_x_2568) ;  /* 0x000000000f087348 */ /* 0x000fea0003c00000 */
[----:B------:R0:W1:Y:S02]  /*11400*/  SHFL.IDX P6, R14, R13, R12, R11 ;  /* 0x0000000c0d0e7389 */ /* 0x00006400000c000b */
[----:B01----:R-:W-:Y:S01]  /*11410*/  ENDCOLLECTIVE ;  /* 0x000000000000791b */ /* 0x003fe20003800000 */
.L_x_2568:
        /* <DEDUP_REMOVED lines=17> */
.L_x_2569:
[----:B------:R-:W-:Y:S02]  /*11530*/  @P1 IMAD R8, R5, 0x2, R22 ;  /* 0x0000000205081824 */ /* 0x000fe400078e0216 */
[----:B------:R-:W-:Y:S02]  /*11540*/  IMAD.MOV.U32 R13, RZ, RZ, R0 ;  /* 0x000000ffff0d7224 */ /* 0x000fe400078e0000 */
[----:B------:R-:W-:Y:S01]  /*11550*/  IMAD.MOV.U32 R12, RZ, RZ, 0x2 ;  /* 0x00000002ff0c7424 */ /* 0x000fe200078e00ff */
[----:B------:R-:W-:-:S07]  /*11560*/  MOV R3, R14 ;  /* 0x0000000e00037202 */ /* 0x000fce0000000f00 */
[----:B------:R-:W-:Y:S05]  /*11570*/  WARPSYNC.COLLECTIVE R15, `(.L_x_2570) ;  /* 0x000000000f087348 */ /* 0x000fea0003c00000 */
[----:B------:R0:W1:Y:S02]  /*11580*/  SHFL.IDX P6, R14, R13, R12, R11 ;  /* 0x0000000c0d0e7389 */ /* 0x00006400000c000b */
[----:B01----:R-:W-:Y:S01]  /*11590*/  ENDCOLLECTIVE ;  /* 0x000000000000791b */ /* 0x003fe20003800000 */
.L_x_2570:
        /* <DEDUP_REMOVED lines=17> */
.L_x_2571:
[----:B------:R-:W-:Y:S01]  /*116b0*/  @P1 IMAD R8, R5, 0x2, R22 ;  /* 0x0000000205081824 */ /* 0x000fe200078e0216 */
[----:B------:R-:W-:Y:S01]  /*116c0*/  MOV R13, R0 ;  /* 0x00000000000d7202 */ /* 0x000fe20000000f00 */
[----:B------:R-:W-:Y:S02]  /*116d0*/  IMAD.MOV.U32 R12, RZ, RZ, 0x3 ;  /* 0x00000003ff0c7424 */ /* 0x000fe400078e00ff */
[----:B------:R-:W-:-:S07]  /*116e0*/  IMAD.MOV.U32 R3, RZ, RZ, R14 ;  /* 0x000000ffff037224 */ /* 0x000fce00078e000e */
[----:B------:R-:W-:Y:S05]  /*116f0*/  WARPSYNC.COLLECTIVE R15, `(.L_x_2572) ;  /* 0x000000000f087348 */ /* 0x000fea0003c00000 */
[----:B------:R0:W1:Y:S02]  /*11700*/  SHFL.IDX P6, R14, R13, R12, R11 ;  /* 0x0000000c0d0e7389 */ /* 0x00006400000c000b */
[----:B01----:R-:W-:Y:S01]  /*11710*/  ENDCOLLECTIVE ;  /* 0x000000000000791b */ /* 0x003fe20003800000 */
.L_x_2572:
        /* <DEDUP_REMOVED lines=17> */
.L_x_2573:
[----:B------:R-:W-:Y:S02]  /*11830*/  @P1 IMAD R8, R5, 0x2, R22 ;  /* 0x0000000205081824 */ /* 0x000fe400078e0216 */
[----:B------:R-:W-:Y:S02]  /*11840*/  IMAD.MOV.U32 R13, RZ, RZ, R0 ;  /* 0x000000ffff0d7224 */ /* 0x000fe400078e0000 */
[----:B------:R-:W-:Y:S02]  /*11850*/  IMAD.MOV.U32 R12, RZ, RZ, 0x4 ;  /* 0x00000004ff0c7424 */ /* 0x000fe400078e00ff */
[----:B------:R-:W-:-:S07]  /*11860*/  IMAD.MOV.U32 R3, RZ, RZ, R14 ;  /* 0x000000ffff037224 */ /* 0x000fce00078e000e */
[----:B------:R-:W-:Y:S05]  /*11870*/  WARPSYNC.COLLECTIVE R15, `(.L_x_2574) ;  /* 0x000000000f087348 */ /* 0x000fea0003c00000 */
[----:B------:R0:W1:Y:S02]  /*11880*/  SHFL.IDX P6, R14, R13, R12, R11 ;  /* 0x0000000c0d0e7389 */ /* 0x00006400000c000b */
[----:B01----:R-:W-:Y:S01]  /*11890*/  ENDCOLLECTIVE ;  /* 0x000000000000791b */ /* 0x003fe20003800000 */
.L_x_2574:
[----:B------:R-:W-:-:S04]  /*118a0*/  @P1 LEA R3, P0, R9, R3, 0x1 ;  /* 0x0000000309031211 */ /* 0x000fc800078008ff */
[----:B------:R-:W-:-:S04]  /*118b0*/  @P1 IADD3.X R2, RZ, R2, RZ, P0, !PT ;  /* 0x00000002ff021210 */ /* 0x000fc800007fe4ff */
        /* <DEDUP_REMOVED lines=15> */
.L_x_2575:
[----:B------:R-:W-:Y:S01]  /*119b0*/  @P1 IMAD R8, R5, 0x2, R22 ;  /* 0x0000000205081824 */ /* 0x000fe200078e0216 */
[----:B------:R-:W-:Y:S01]  /*119c0*/  MOV R13, R0 ;  /* 0x00000000000d7202 */ /* 0x000fe20000000f00 */
[----:B------:R-:W-:Y:S02]  /*119d0*/  IMAD.MOV.U32 R12, RZ, RZ, 0x5 ;  /* 0x00000005ff0c7424 */ /* 0x000fe400078e00ff */
[----:B------:R-:W-:-:S07]  /*119e0*/  IMAD.MOV.U32 R3, RZ, RZ, R14 ;  /* 0x000000ffff037224 */ /* 0x000fce00078e000e */
[----:B------:R-:W-:Y:S05]  /*119f0*/  WARPSYNC.COLLECTIVE R15, `(.L_x_2576) ;  /* 0x000000000f087348 */ /* 0x000fea0003c00000 */
[----:B------:R0:W1:Y:S02]  /*11a00*/  SHFL.IDX P6, R14, R13, R12, R11 ;  /* 0x0000000c0d0e7389 */ /* 0x00006400000c000b */
[----:B01----:R-:W-:Y:S01]  /*11a10*/  ENDCOLLECTIVE ;  /* 0x000000000000791b */ /* 0x003fe20003800000 */
.L_x_2576:
        /* <DEDUP_REMOVED lines=10> */
.L_x_2577:
        /* <DEDUP_REMOVED lines=8> */
.L_x_2504:
[----:B------:R-:W-:Y:S01]  /*11b40*/  IMAD.MOV.U32 R13, RZ, RZ, R4 ;  /* 0x000000ffff0d7224 */ /* 0x000fe200078e0004 */
[----:B------:R-:W-:Y:S01]  /*11b50*/  MOV R15, 0xffffffff ;  /* 0xffffffff000f7802 */ /* 0x000fe20000000f00 */
[----:B------:R-:W-:Y:S02]  /*11b60*/  IMAD.MOV.U32 R12, RZ, RZ, RZ ;  /* 0x000000ffff0c7224 */ /* 0x000fe400078e00ff */
[----:B------:R-:W-:Y:S02]  /*11b70*/  IMAD.MOV.U32 R11, RZ, RZ, 0x181f ;  /* 0x0000181fff0b7424 */ /* 0x000fe400078e00ff */
[----:B-----5:R-:W-:Y:S02]  /*11b80*/  IMAD R5, R10, R6, RZ ;  /* 0x000000060a057224 */ /* 0x020fe400078e02ff */
[----:B------:R-:W-:-:S07]  /*11b90*/  IMAD R17, R17, 0x80, R9 ;  /* 0x0000008011117824 */ /* 0x000fce00078e0209 */
[----:B------:R-:W-:Y:S05]  /*11ba0*/  WARPSYNC.COLLECTIVE R15, `(.L_x_2579) ;  /* 0x000000000f087348 */ /* 0x000fea0003c00000 */
[----:B------:R0:W1:Y:S02]  /*11bb0*/  SHFL.IDX P6, R14, R13, R12, R11 ;  /* 0x0000000c0d0e7389 */ /* 0x00006400000c000b */
[----:B01----:R-:W-:Y:S01]  /*11bc0*/  ENDCOLLECTIVE ;  /* 0x000000000000791b */ /* 0x003fe20003800000 */
.L_x_2579:
[C---:B------:R-:W-:Y:S01]  /*11bd0*/  VIADD R6, R17.reuse, 0x10 ;  /* 0x0000001011067836 */ /* 0x040fe20000000000 */
[----:B------:R-:W-:Y:S01]  /*11be0*/  ISETP.GE.AND P2, PT, R17, R5, PT ;  /* 0x000000051100720c */ /* 0x000fe20003f46270 */
[----:B------:R-:W-:Y:S02]  /*11bf0*/  IMAD.MOV.U32 R13, RZ, RZ, R0 ;  /* 0x000000ffff0d7224 */ /* 0x000fe400078e0000 */
[----:B------:R-:W-:-:S10]  /*11c00*/  IMAD.MOV.U32 R2, RZ, RZ, R14 ;  /* 0x000000ffff027224 */ /* 0x000fd400078e000e */
[----:B------:R-:W-:Y:S05]  /*11c10*/  WARPSYNC.COLLECTIVE R15, `(.L_x_2580) ;  /* 0x000000000f087348 */ /* 0x000fea0003c00000 */
[----:B------:R0:W1:Y:S02]  /*11c20*/  SHFL.IDX P6, R14, R13, R12, R11 ;  /* 0x0000000c0d0e7389 */ /* 0x00006400000c000b */
[----:B01----:R-:W-:Y:S01]  /*11c30*/  ENDCOLLECTIVE ;  /* 0x000000000000791b */ /* 0x003fe20003800000 */
.L_x_2580:
[----:B------:R-:W-:Y:S01]  /*11c40*/  IMAD.MOV.U32 R13, RZ, RZ, R4 ;  /* 0x000000ffff0d7224 */ /* 0x000fe200078e0004 */
[----:B------:R-:W-:Y:S02]  /*11c50*/  MOV R12, 0x1 ;  /* 0x00000001000c7802 */ /* 0x000fe40000000f00 */
[----:B------:R-:W-:-:S04]  /*11c60*/  @!P2 LEA R14, P4, R8, R14, 0x1 ;  /* 0x0000000e080ea211 */ /* 0x000fc800078808ff */
[----:B------:R-:W-:Y:S01]  /*11c70*/  @!P2 IADD3.X R3, RZ, R2, RZ, P4, !PT ;  /* 0x00000002ff03a210 */ /* 0x000fe200027fe4ff */
[----:B------:R-:W-:-:S08]  /*11c80*/  @!P2 IMAD.MOV.U32 R2, RZ, RZ, R14 ;  /* 0x000000ffff02a224 */ /* 0x000fd000078e000e */
[----:B------:R-:W-:Y:S05]  /*11c90*/  WARPSYNC.COLLECTIVE R15, `(.L_x_2581) ;  /* 0x000000000f087348 */ /* 0x000fea0003c00000 */
[----:B------:R0:W1:Y:S02]  /*11ca0*/  SHFL.IDX P6, R14, R13, R12, R11 ;  /* 0x0000000c0d0e7389 */ /* 0x00006400000c000b */
[----:B01----:R-:W-:Y:S01]  /*11cb0*/  ENDCOLLECTIVE ;  /* 0x000000000000791b */ /* 0x003fe20003800000 */
.L_x_2581:
[----:B------:R-:W-:Y:S01]  /*11cc0*/  @!PT LDS RZ, [RZ] ;  /* 0x00000000fffff984 */ /* 0x000fe20000000800 */
[----:B------:R-:W-:Y:S01]  /*11cd0*/  @!PT LDS RZ, [RZ] ;  /* 0x00000000fffff984 */ /* 0x000fe20000000800 */
[----:B------:R-:W-:Y:S01]  /*11ce0*/  @!PT LDS RZ, [RZ] ;  /* 0x00000000fffff984 */ /* 0x000fe20000000800 */
[----:B------:R-:W-:Y:S04]  /*11cf0*/  @!P2 LDGSTS.E.BYPASS.LTC128B.128 [R34+0xc400], desc[UR36][R2.64], !P3 ;  /* 0x0c4000000222afae */ /* 0x000fe8000d901d64 */
[----:B------:R-:W-:Y:S04]  /*11d00*/  @!P2 LDGSTS.E.BYPASS.LTC128B.128 [R34+0x10400], desc[UR36][R2.64+0x80], !P0 ;  /* 0x104000800222afae */ /* 0x000fe8000c101d64 */
[----:B------:R0:W-:Y:S01]  /*11d10*/  @!P2 LDGSTS.E.BYPASS.LTC128B.128 [R34+0x14400], desc[UR36][R2.64+0x100], !P1 ;  /* 0x144001000222afae */ /* 0x0001e2000c901d64 */
[----:B------:R-:W-:Y:S01]  /*11d20*/  ISETP.GE.AND P2, PT, R6, R5, PT ;  /* 0x000000050600720c */ /* 0x000fe20003f46270 */
[----:B------:R-:W-:-:S02]  /*11d30*/  IMAD.MOV.U32 R13, RZ, RZ, R0 ;  /* 0x000000ffff0d7224 */ /* 0x000fc400078e0000 */
[----:B------:R-:W-:Y:S02]  /*11d40*/  VIADD R6, R17, 0x20 ;  /* 0x0000002011067836 */ /* 0x000fe40000000000 */
[----:B0-----:R-:W-:-:S08]  /*11d50*/  IMAD.MOV.U32 R2, RZ, RZ, R14 ;  /* 0x000000ffff027224 */ /* 0x001fd000078e000e */
[----:B------:R-:W-:Y:S05]  /*11d60*/  WARPSYNC.COLLECTIVE R15, `(.L_x_2582) ;  /* 0x000000000f087348 */ /* 0x000fea0003c00000 */
[----:B------:R0:W1:Y:S02]  /*11d70*/  SHFL.IDX P6, R14, R13, R12, R11 ;  /* 0x0000000c0d0e7389 */ /* 0x00006400000c000b */
[----:B01----:R-:W-:Y:S01]  /*11d80*/  ENDCOLLECTIVE ;  /* 0x000000000000791b */ /* 0x003fe20003800000 */
.L_x_2582:
[----:B------:R-:W-:Y:S01]  /*11d90*/  IMAD.MOV.U32 R13, RZ, RZ, R4 ;  /* 0x000000ffff0d7224 */ /* 0x000fe200078e0004 */
[----:B------:R-:W-:Y:S02]  /*11da0*/  MOV R12, 0x2 ;  /* 0x00000002000c7802 */ /* 0x000fe40000000f00 */
[----:B------:R-:W-:-:S05]  /*11db0*/  @!P2 LEA R14, P4, R8, R14, 0x1 ;  /* 0x0000000e080ea211 */ /* 0x000fca00078808ff */
[----:B------:R-:W-:Y:S01]  /*11dc0*/  @!P2 IMAD.X R7, RZ, RZ, R2, P4 ;  /* 0x000000ffff07a224 */ /* 0x000fe200020e0602 */
[----:B------:R-:W-:-:S07]  /*11dd0*/  @!P2 MOV R2, R14 ;  /* 0x0000000e0002a202 */ /* 0x000fce0000000f00 */
[----:B------:R-:W-:Y:S05]  /*11de0*/  WARPSYNC.COLLECTIVE R15, `(.L_x_2583) ;  /* 0x000000000f087348 */ /* 0x000fea0003c00000 */
[----:B------:R0:W1:Y:S02]  /*11df0*/  SHFL.IDX P6, R14, R13, R12, R11 ;  /* 0x0000000c0d0e7389 */ /* 0x00006400000c000b */
[----:B01----:R-:W-:Y:S01]  /*11e00*/  ENDCOLLECTIVE ;  /* 0x000000000000791b */ /* 0x003fe20003800000 */
.L_x_2583:
[----:B------:R-:W-:-:S05]  /*11e10*/  @!P2 IMAD.MOV.U32 R3, RZ, RZ, R7 ;  /* 0x000000ffff03a224 */ /* 0x000fca00078e0007 */
[----:B------:R-:W-:Y:S01]  /*11e20*/  @!PT LDS RZ, [RZ] ;  /* 0x00000000fffff984 */ /* 0x000fe20000000800 */
[----:B------:R-:W-:Y:S01]  /*11e30*/  @!PT LDS RZ, [RZ] ;  /* 0x00000000fffff984 */ /* 0x000fe20000000800 */
[----:B------:R-:W-:Y:S01]  /*11e40*/  @!PT LDS RZ, [RZ] ;  /* 0x00000000fffff984 */ /* 0x000fe20000000800 */
[----:B------:R-:W-:Y:S04]  /*11e50*/  @!P2 LDGSTS.E.BYPASS.LTC128B.128 [R34+0xcc00], desc[UR36][R2.64], !P3 ;  /* 0x0cc000000222afae */ /* 0x000fe8000d901d64 */
[----:B------:R-:W-:Y:S01]  /*11e60*/  @!P2 LDGSTS.E.BYPASS.LTC128B.128 [R34+0x10c00], desc[UR36][R2.64+0x80], !P0 ;  /* 0x10c000800222afae */ /* 0x000fe2000c101d64 */
[----:B------:R-:W-:-:S03]  /*11e70*/  IMAD.MOV.U32 R13, RZ, RZ, R0 ;  /* 0x000000ffff0d7224 */ /* 0x000fc600078e0000 */
[----:B------:R0:W-:Y:S01]  /*11e80*/  @!P2 LDGSTS.E.BYPASS.LTC128B.128 [R34+0x14c00], desc[UR36][R2.64+0x100], !P1 ;  /* 0x14c001000222afae */ /* 0x0001e2000c901d64 */
[----:B------:R-:W-:Y:S01]  /*11e90*/  ISETP.GE.AND P2, PT, R6, R5, PT ;  /* 0x000000050600720c */ /* 0x000fe20003f46270 */
[----:B------:R-:W-:Y:S02]  /*11ea0*/  VIADD R6, R17, 0x30 ;  /* 0x0000003011067836 */ /* 0x000fe40000000000 */
[----:B0-----:R-:W-:-:S10]  /*11eb0*/  IMAD.MOV.U32 R2, RZ, RZ, R14 ;  /* 0x000000ffff027224 */ /* 0x001fd400078e000e */
[----:B------:R-:W-:Y:S05]  /*11ec0*/  WARPSYNC.COLLECTIVE R15, `(.L_x_2584) ;  /* 0x000000000f087348 */ /* 0x000fea0003c00000 */
[----:B------:R0:W1:Y:S02]  /*11ed0*/  SHFL.IDX P6, R14, R13, R12, R11 ;  /* 0x0000000c0d0e7389 */ /* 0x00006400000c000b */
[----:B01----:R-:W-:Y:S01]  /*11ee0*/  ENDCOLLECTIVE ;  /* 0x000000000000791b */ /* 0x003fe20003800000 */
.L_x_2584:
        /* <DEDUP_REMOVED lines=8> */
.L_x_2585:
        /* <DEDUP_REMOVED lines=14> */
.L_x_2586:
        /* <DEDUP_REMOVED lines=8> */
.L_x_2587:
        /* <DEDUP_REMOVED lines=14> */
.L_x_2588:
        /* <DEDUP_REMOVED lines=8> */
.L_x_2589:
        /* <DEDUP_REMOVED lines=14> */
.L_x_2590:
        /* <DEDUP_REMOVED lines=8> */
.L_x_2591:
        /* <DEDUP_REMOVED lines=9> */
[----:B0-----:R-:W-:-:S12]  /*12420*/  IMAD.MOV.U32 R2, RZ, RZ, R14 ;  /* 0x000000ffff027224 */ /* 0x001fd800078e000e */
[----:B------:R-:W-:Y:S05]  /*12430*/  WARPSYNC.COLLECTIVE R15, `(.L_x_2592) ;  /* 0x000000000f087348 */ /* 0x000fea0003c00000 */
[----:B------:R0:W1:Y:S02]  /*12440*/  SHFL.IDX P6, R14, R13, R12, R11 ;  /* 0x0000000c0d0e7389 */ /* 0x00006400000c000b */
[----:B01----:R-:W-:Y:S01]  /*12450*/  ENDCOLLECTIVE ;  /* 0x000000000000791b */ /* 0x003fe20003800000 */
.L_x_2592:
[----:B------:R-:W-:Y:S02]  /*12460*/  IMAD.MOV.U32 R13, RZ, RZ, R4 ;  /* 0x000000ffff0d7224 */ /* 0x000fe400078e0004 */
[----:B------:R-:W-:Y:S01]  /*12470*/  IMAD.MOV.U32 R12, RZ, RZ, 0x7 ;  /* 0x00000007ff0c7424 */ /* 0x000fe200078e00ff */
[----:B------:R-:W-:-:S05]  /*12480*/  @!P2 LEA R14, P4, R8, R14, 0x1 ;  /* 0x0000000e080ea211 */ /* 0x000fca00078808ff */
[----:B------:R-:W-:Y:S01]  /*12490*/  @!P2 IMAD.X R7, RZ, RZ, R2, P4 ;  /* 0x000000ffff07a224 */ /* 0x000fe200020e0602 */
[----:B------:R-:W-:-:S07]  /*124a0*/  @!P2 MOV R2, R14 ;  /* 0x0000000e0002a202 */ /* 0x000fce0000000f00 */
[----:B------:R-:W-:Y:S05]  /*124b0*/  WARPSYNC.COLLECTIVE R15, `(.L_x_2593) ;  /* 0x000000000f087348 */ /* 0x000fea0003c00000 */
[----:B------:R0:W1:Y:S02]  /*124c0*/  SHFL.IDX P6, R14, R13, R12, R11 ;  /* 0x0000000c0d0e7389 */ /* 0x00006400000c000b */
[----:B01----:R-:W-:Y:S01]  /*124d0*/  ENDCOLLECTIVE ;  /* 0x000000000000791b */ /* 0x003fe20003800000 */
.L_x_2593:
        /* <DEDUP_REMOVED lines=8> */
[----:B------:R-:W-:-:S07]  /*12560*/  MOV R4, R14 ;  /* 0x0000000e00047202 */ /* 0x000fce0000000f00 */
[----:B0-----:R-:W-:Y:S05]  /*12570*/  WARPSYNC.COLLECTIVE R15, `(.L_x_2594) ;  /* 0x000000000f087348 */ /* 0x001fea0003c00000 */
[----:B------:R1:W2:Y:S02]  /*12580*/  SHFL.IDX P6, R14, R13, R12, R11 ;  /* 0x0000000c0d0e7389 */ /* 0x0002a400000c000b */
[----:B012---:R-:W-:Y:S01]  /*12590*/  ENDCOLLECTIVE ;  /* 0x000000000000791b */ /* 0x007fe20003800000 */
.L_x_2594:
[----:B------:R-:W-:Y:S05]  /*125a0*/  BRA `(.L_x_2595) ;  /* 0xffffffc0000c7947 */ /* 0x000fea000383ffff */
.L_x_2509:
[----:B0-----:R0:W1:Y:S02]  /*125b0*/  SYNCS.PHASECHK.TRANS64.TRYWAIT P0, [R22+URZ+0x2a820], R3 ;  /* 0x02a82003160075a7 */ /* 0x001064000800017f */
[----:B-1----:R-:W-:Y:S05]  /*125c0*/  @!P0 NANOSLEEP.SYNCS 0x989680 ;  /* 0x009896800000895d */ /* 0x002fea0003900000 */
[----:B------:R-:W1:Y:S02]  /*125d0*/  @!P0 SYNCS.PHASECHK.TRANS64 P0, [R22+URZ+0x2a820], R3 ;  /* 0x02a82003160085a7 */ /* 0x000e64000800007f */
[----:B-1----:R-:W-:Y:S05]  /*125e0*/  @!P0 BRA `(.L_x_2509) ;  /* 0xfffffffc00f08947 */ /* 0x002fea000383ffff */
[----:B------:R-:W-:Y:S05]  /*125f0*/  BRA `(.L_x_2596) ;  /* 0xffffffc0007c7947 */ /* 0x000fea000383ffff */
.L_x_2514:
[----:B0-----:R0:W1:Y:S02]  /*12600*/  SYNCS.PHASECHK.TRANS64.TRYWAIT P0, [R6+URZ+0x2a840], R3 ;  /* 0x02a84003060075a7 */ /* 0x001064000800017f */
[----:B-1----:R-:W-:Y:S05]  /*12610*/  @!P0 NANOSLEEP.SYNCS 0x989680 ;  /* 0x009896800000895d */ /* 0x002fea0003900000 */
[----:B------:R-:W1:Y:S02]  /*12620*/  @!P0 SYNCS.PHASECHK.TRANS64 P0, [R6+URZ+0x2a840], R3 ;  /* 0x02a84003060085a7 */ /* 0x000e64000800007f */
[----:B-1----:R-:W-:Y:S05]  /*12630*/  @!P0 BRA `(.L_x_2514) ;  /* 0xfffffffc00f08947 */ /* 0x002fea000383ffff */
[----:B------:R-:W-:Y:S05]  /*12640*/  BRA `(.L_x_2597) ;  /* 0xffffffc4004c7947 */ /* 0x000fea000383ffff */
.L_x_2515:
[----:B------:R-:W-:Y:S01]  /*12650*/  BSSY B1, `(.L_x_2598) ;  /* 0x0000008000017945 */ /* 0x000fe20003800000 */
[----:B------:R-:W-:Y:S01]  /*12660*/  IMAD.MOV.U32 R13, RZ, RZ, R5 ;  /* 0x000000ffff0d7224 */ /* 0x000fe200078e0005 */
[----:B------:R-:W-:Y:S01]  /*12670*/  MOV R11, 0x181f ;  /* 0x0000181f000b7802 */ /* 0x000fe20000000f00 */
[----:B------:R-:W-:Y:S02]  /*12680*/  IMAD.MOV.U32 R12, RZ, RZ, RZ ;  /* 0x000000ffff0c7224 */ /* 0x000fe400078e00ff */
[----:B------:R-:W-:-:S07]  /*12690*/  IMAD.MOV.U32 R15, RZ, RZ, -0x1 ;  /* 0xffffffffff0f7424 */ /* 0x000fce00078e00ff */
[----:B--2---:R-:W-:Y:S05]  /*126a0*/  WARPSYNC.COLLECTIVE R15, `(.L_x_2599) ;  /* 0x000000000f087348 */ /* 0x004fea0003c00000 */
[----:B--2---:R0:W1:Y:S02]  /*126b0*/  SHFL.IDX P6, R14, R13, R12, R11 ;  /* 0x0000000c0d0e7389 */ /* 0x00406400000c000b */
[----:B01----:R-:W-:Y:S01]  /*126c0*/  ENDCOLLECTIVE ;  /* 0x000000000000791b */ /* 0x003fe20003800000 */
.L_x_2599:
[----:B------:R-:W-:Y:S05]  /*126d0*/  BSYNC B1 ;  /* 0x0000000000017941 */ /* 0x000fea0003800000 */
.L_x_2598:
[----:B------:R-:W0:Y:S01]  /*126e0*/  S2R R35, SR_TID.X ;  /* 0x0000000000237919 */ /* 0x000e220000002100 */
[----:B------:R-:W-:Y:S01]  /*126f0*/  IMAD.MOV.U32 R13, RZ, RZ, R9 ;  /* 0x000000ffff0d7224 */ /* 0x000fe200078e0009 */
[----:B------:R-:W-:Y:S01]  /*12700*/  MOV R12, RZ ;  /* 0x000000ff000c7202 */ /* 0x000fe20000000f00 */
[----:B------:R-:W-:Y:S02]  /*12710*/  IMAD.MOV.U32 R11, RZ, RZ, 0x181f ;  /* 0x0000181fff0b7424 */ /* 0x000fe400078e00ff */
[----:B------:R-:W-:Y:S02]  /*12720*/  IMAD.MOV.U32 R15, RZ, RZ, -0x1 ;  /* 0xffffffffff0f7424 */ /* 0x000fe400078e00ff */
[----:B------:R-:W-:Y:S02]  /*12730*/  IMAD.MOV.U32 R3, RZ, RZ, R14 ;  /* 0x000000ffff037224 */ /* 0x000fe400078e000e */
[----:B------:R-:W-:-:S07]  /*12740*/  IMAD R4, R4, 0x2, R22 ;  /* 0x0000000204047824 */ /* 0x000fce00078e0216 */
[----:B0-----:R-:W-:Y:S05]  /*12750*/  WARPSYNC.COLLECTIVE R15, `(.L_x_2600) ;  /* 0x000000000f087348 */ /* 0x001fea0003c00000 */
[----:B------:R1:W2:Y:S02]  /*12760*/  SHFL.IDX P6, R14, R13, R12, R11 ;  /* 0x0000000c0d0e7389 */ /* 0x0002a400000c000b */
[----:B012---:R-:W-:Y:S01]  /*12770*/  ENDCOLLECTIVE ;  /* 0x000000000000791b */ /* 0x007fe20003800000 */
.L_x_2600:
[----:B------:R-:W-:Y:S01]  /*12780*/  MOV R13, R5 ;  /* 0x00000005000d7202 */ /* 0x000fe20000000f00 */
[----:B------:R-:W-:Y:S02]  /*12790*/  IMAD.MOV.U32 R12, RZ, RZ, 0x1 ;  /* 0x00000001ff0c7424 */ /* 0x000fe400078e00ff */
[----:B------:R-:W-:Y:S01]  /*127a0*/  IMAD.SHL.U32 R35, R35, 0x8, RZ ;  /* 0x0000000823237824 */ /* 0x000fe200078e00ff */
[----:B------:R-:W-:-:S07]  /*127b0*/  MOV R2, R14 ;  /* 0x0000000e00027202 */ /* 0x000fce0000000f00 */
[----:B------:R-:W-:Y:S05]  /*127c0*/  WARPSYNC.COLLECTIVE R15, `(.L_x_2601) ;  /* 0x000000000f087348 */ /* 0x000fea0003c00000 */
[----:B------:R0:W1:Y:S02]  /*127d0*/  SHFL.IDX P6, R14, R13, R12, R11 ;  /* 0x0000000c0d0e7389 */ /* 0x00006400000c000b */
[----:B01----:R-:W-:Y:S01]  /*127e0*/  ENDCOLLECTIVE ;  /* 0x000000000000791b */ /* 0x003fe20003800000 */
.L_x_2601:
[----:B------:R-:W-:-:S05]  /*127f0*/  LOP3.LUT R35, R35, 0x38, RZ, 0xc0, !PT ;  /* 0x0000003823237812 */ /* 0x000fca00078ec0ff */
[----:B------:R-:W-:-:S05]  /*12800*/  IMAD.SHL.U32 R0, R35, 0x2, RZ ;  /* 0x0000000223007824 */ /* 0x000fca00078e00ff */
[----:B------:R-:W-:Y:S01]  /*12810*/  IADD3 R2, P0, R2, R0, RZ ;  /* 0x0000000002027210 */ /* 0x000fe20007f1e0ff */
[----:B------:R-:W-:-:S04]  /*12820*/  IMAD.MOV.U32 R13, RZ, RZ, R9 ;  /* 0x000000ffff0d7224 */ /* 0x000fc800078e0009 */
[----:B------:R-:W-:-:S05]  /*12830*/  IMAD.X R3, RZ, RZ, R3, P0 ;  /* 0x000000ffff037224 */ /* 0x000fca00000e0603 */
        /* <DEDUP_REMOVED lines=10> */
.L_x_2602:
[----:B------:R-:W-:Y:S02]  /*128e0*/  IMAD.MOV.U32 R13, RZ, RZ, R5 ;  /* 0x000000ffff0d7224 */ /* 0x000fe400078e0005 */
[----:B------:R-:W-:Y:S01]  /*128f0*/  IMAD.MOV.U32 R12, RZ, RZ, 0x2 ;  /* 0x00000002ff0c7424 */ /* 0x000fe200078e00ff */
[----:B------:R-:W-:-:S07]  /*12900*/  MOV R2, R14 ;  /* 0x0000000e00027202 */ /* 0x000fce0000000f00 */
[----:B------:R-:W-:Y:S05]  /*12910*/  WARPSYNC.COLLECTIVE R15, `(.L_x_2603) ;  /* 0x000000000f087348 */ /* 0x000fea0003c00000 */
[----:B------:R0:W1:Y:S02]  /*12920*/  SHFL.IDX P6, R14, R13, R12, R11 ;  /* 0x0000000c0d0e7389 */ /* 0x00006400000c000b */
[----:B01----:R-:W-:Y:S01]  /*12930*/  ENDCOLLECTIVE ;  /* 0x000000000000791b */ /* 0x003fe20003800000 */
.L_x_2603:
        /* <DEDUP_REMOVED lines=9> */
[----:B------:R-:W-:-:S07]  /*129d0*/  MOV R35, R14 ;  /* 0x0000000e00237202 */ /* 0x000fce0000000f00 */
[----:B0-----:R-:W-:Y:S05]  /*129e0*/  WARPSYNC.COLLECTIVE R15, `(.L_x_2604) ;  /* 0x000000000f087348 */ /* 0x001fea0003c00000 */
[----:B------:R1:W2:Y:S02]  /*129f0*/  SHFL.IDX P6, R14, R13, R12, R11 ;  /* 0x0000000c0d0e7389 */ /* 0x0002a400000c000b */
[----:B012---:R-:W-:Y:S01]  /*12a00*/  ENDCOLLECTIVE ;  /* 0x000000000000791b */ /* 0x007fe20003800000 */
.L_x_2604:
[----:B------:R-:W-:Y:S01]  /*12a10*/  MOV R13, R5 ;  /* 0x00000005000d7202 */ /* 0x000fe20000000f00 */
[----:B------:R-:W-:Y:S02]  /*12a20*/  IMAD.MOV.U32 R12, RZ, RZ, 0x3 ;  /* 0x00000003ff0c7424 */ /* 0x000fe400078e00ff */
[----:B------:R-:W-:-:S07]  /*12a30*/  IMAD.MOV.U32 R2, RZ, RZ, R14 ;  /* 0x000000ffff027224 */ /* 0x000fce00078e000e */
[----:B------:R-:W-:Y:S05]  /*12a40*/  WARPSYNC.COLLECTIVE R15, `(.L_x_2605) ;  /* 0x000000000f087348 */ /* 0x000fea0003c00000 */
[----:B------:R0:W1:Y:S02]  /*12a50*/  SHFL.IDX P6, R14, R13, R12, R11 ;  /* 0x0000000c0d0e7389 */ /* 0x00006400000c000b */
[----:B01----:R-:W-:Y:S01]  /*12a60*/  ENDCOLLECTIVE ;  /* 0x000000000000791b */ /* 0x003fe20003800000 */
.L_x_2605:
        /* <DEDUP_REMOVED lines=13> */
.L_x_2606:
[----:B------:R-:W-:Y:S02]  /*12b40*/  IMAD.MOV.U32 R13, RZ, RZ, R5 ;  /* 0x000000ffff0d7224 */ /* 0x000fe400078e0005 */
[----:B------:R-:W-:Y:S01]  /*12b50*/  IMAD.MOV.U32 R12, RZ, RZ, 0x4 ;  /* 0x00000004ff0c7424 */ /* 0x000fe200078e00ff */
[----:B------:R-:W-:-:S07]  /*12b60*/  MOV R2, R14 ;  /* 0x0000000e00027202 */ /* 0x000fce0000000f00 */
[----:B------:R-:W-:Y:S05]  /*12b70*/  WARPSYNC.COLLECTIVE R15, `(.L_x_2607) ;  /* 0x000000000f087348 */ /* 0x000fea0003c00000 */
[----:B------:R0:W1:Y:S02]  /*12b80*/  SHFL.IDX P6, R14, R13, R12, R11 ;  /* 0x0000000c0d0e7389 */ /* 0x00006400000c000b */
[----:B01----:R-:W-:Y:S01]  /*12b90*/  ENDCOLLECTIVE ;  /* 0x000000000000791b */ /* 0x003fe20003800000 */
.L_x_2607:
        /* <DEDUP_REMOVED lines=13> */
.L_x_2608:
[----:B------:R-:W-:Y:S01]  /*12c70*/  MOV R13, R5 ;  /* 0x00000005000d7202 */ /* 0x000fe20000000f00 */
[----:B------:R-:W-:Y:S02]  /*12c80*/  IMAD.MOV.U32 R12, RZ, RZ, 0x5 ;  /* 0x00000005ff0c7424 */ /* 0x000fe400078e00ff */
[----:B------:R-:W-:-:S07]  /*12c90*/  IMAD.MOV.U32 R2, RZ, RZ, R14 ;  /* 0x000000ffff027224 */ /* 0x000fce00078e000e */
[----:B------:R-:W-:Y:S05]  /*12ca0*/  WARPSYNC.COLLECTIVE R15, `(.L_x_2609) ;  /* 0x000000000f087348 */ /* 0x000fea0003c00000 */
[----:B------:R0:W1:Y:S02]  /*12cb0*/  SHFL.IDX P6, R14, R13, R12, R11 ;  /* 0x0000000c0d0e7389 */ /* 0x00006400000c000b */
[----:B01----:R-:W-:Y:S01]  /*12cc0*/  ENDCOLLECTIVE ;  /* 0x000000000000791b */ /* 0x003fe20003800000 */
.L_x_2609:
        /* <DEDUP_REMOVED lines=13> */
.L_x_2610:
[----:B------:R-:W-:Y:S01]  /*12da0*/  MOV R2, R14 ;  /* 0x0000000e00027202 */ /* 0x000fe20000000f00 */
[----:B------:R-:W-:Y:S06]  /*12db0*/  BRA `(.L_x_2611) ;  /* 0xffffffc000847947 */ /* 0x000fec000383ffff */
.L_x_2520:
[----:B---3--:R3:W4:Y:S02]  /*12dc0*/  SYNCS.PHASECHK.TRANS64.TRYWAIT P0, [R4+URZ+0x2a860], R2 ;  /* 0x02a86002040075a7 */ /* 0x008724000800017f */
[----:B----4-:R-:W-:Y:S05]  /*12dd0*/  @!P0 NANOSLEEP.SYNCS 0x989680 ;  /* 0x009896800000895d */ /* 0x010fea0003900000 */
[----:B------:R-:W4:Y:S02]  /*12de0*/  @!P0 SYNCS.PHASECHK.TRANS64 P0, [R4+URZ+0x2a860], R2 ;  /* 0x02a86002040085a7 */ /* 0x000f24000800007f */
[----:B----4-:R-:W-:Y:S05]  /*12df0*/  @!P0 BRA `(.L_x_2520) ;  /* 0xfffffffc00f08947 */ /* 0x010fea000383ffff */
[----:B------:R-:W-:Y:S05]  /*12e00*/  BRA `(.L_x_2612) ;  /* 0xffffffc000e47947 */ /* 0x000fea000383ffff */
.L_x_2521:
[----:B------:R-:W-:Y:S01]  /*12e10*/  BSSY B1, `(.L_x_2613) ;  /* 0x0000008000017945 */ /* 0x000fe20003800000 */
[----:B------:R-:W-:Y:S01]  /*12e20*/  IMAD.MOV.U32 R13, RZ, RZ, R24 ;  /* 0x000000ffff0d7224 */ /* 0x000fe200078e0018 */
[----:B------:R-:W-:Y:S01]  /*12e30*/  MOV R15, 0xffffffff ;  /* 0xffffffff000f7802 */ /* 0x000fe20000000f00 */
[----:B------:R-:W-:Y:S02]  /*12e40*/  IMAD.MOV.U32 R12, RZ, RZ, RZ ;  /* 0x000000ffff0c7224 */ /* 0x000fe400078e00ff */
[----:B------:R-:W-:-:S07]  /*12e50*/  IMAD.MOV.U32 R11, RZ, RZ, 0x181f ;  /* 0x0000181fff0b7424 */ /* 0x000fce00078e00ff */
[----:B--23--:R-:W-:Y:S05]  /*12e60*/  WARPSYNC.COLLECTIVE R15, `(.L_x_2614) ;  /* 0x000000000f087348 */ /* 0x00cfea0003c00000 */
[----:B--2---:R0:W1:Y:S02]  /*12e70*/  SHFL.IDX P6, R14, R13, R12, R11 ;  /* 0x0000000c0d0e7389 */ /* 0x00406400000c000b */
[----:B01-3--:R-:W-:Y:S01]  /*12e80*/  ENDCOLLECTIVE ;  /* 0x000000000000791b */ /* 0x00bfe20003800000 */
.L_x_2614:
[----:B------:R-:W-:Y:S05]  /*12e90*/  BSYNC B1 ;  /* 0x0000000000017941 */ /* 0x000fea0003800000 */
.L_x_2613:
[----:B------:R-:W-:Y:S01]  /*12ea0*/  IMAD.MOV.U32 R13, RZ, RZ, R23 ;  /* 0x000000ffff0d7224 */ /* 0x000fe200078e0017 */
[----:B------:R-:W-:Y:S01]  /*12eb0*/  MOV R11, 0x181f ;  /* 0x0000181f000b7802 */ /* 0x000fe20000000f00 */
[----:B------:R-:W-:Y:S01]  /*12ec0*/  IMAD.MOV.U32 R12, RZ, RZ, RZ ;  /* 0x000000ffff0c7224 */ /* 0x000fe200078e00ff */
[----:B------:R-:W-:Y:S01]  /*12ed0*/  LEA R5, R5, R22, 0x1 ;  /* 0x0000001605057211 */ /* 0x000fe200078e08ff */
[----:B------:R-:W-:Y:S02]  /*12ee0*/  IMAD.MOV.U32 R15, RZ, RZ, -0x1 ;  /* 0xffffffffff0f7424 */ /* 0x000fe400078e00ff */
[----:B------:R-:W-:-:S07]  /*12ef0*/  IMAD.MOV.U32 R3, RZ, RZ, R14 ;  /* 0x000000ffff037224 */ /* 0x000fce00078e000e */
[----:B------:R-:W-:Y:S05]  /*12f00*/  WARPSYNC.COLLECTIVE R15, `(.L_x_2615) ;  /* 0x000000000f087348 */ /* 0x000fea0003c00000 */
[----:B------:R0:W1:Y:S02]  /*12f10*/  SHFL.IDX P6, R14, R13, R12, R11 ;  /* 0x0000000c0d0e7389 */ /* 0x00006400000c000b */
[----:B01----:R-:W-:Y:S01]  /*12f20*/  ENDCOLLECTIVE ;  /* 0x000000000000791b */ /* 0x003fe20003800000 */
.L_x_2615:
[----:B------:R-:W-:Y:S02]  /*12f30*/  IMAD.MOV.U32 R13, RZ, RZ, R24 ;  /* 0x000000ffff0d7224 */ /* 0x000fe400078e0018 */
[----:B------:R-:W-:Y:S02]  /*12f40*/  IMAD.MOV.U32 R12, RZ, RZ, 0x1 ;  /* 0x00000001ff0c7424 */ /* 0x000fe400078e00ff */
[----:B------:R-:W-:-:S07]  /*12f50*/  IMAD.MOV.U32 R2, RZ, RZ, R14 ;  /* 0x000000ffff027224 */ /* 0x000fce00078e000e */
[----:B------:R-:W-:Y:S05]  /*12f60*/  WARPSYNC.COLLECTIVE R15, `(.L_x_2616) ;  /* 0x000000000f087348 */ /* 0x000fea0003c00000 */
[----:B------:R0:W1:Y:S02]  /*12f70*/  SHFL.IDX P6, R14, R13, R12, R11 ;  /* 0x0000000c0d0e7389 */ /* 0x00006400000c000b */
[----:B01----:R-:W-:Y:S01]  /*12f80*/  ENDCOLLECTIVE ;  /* 0x000000000000791b */ /* 0x003fe20003800000 */
.L_x_2616:
[----:B------:R-:W-:-:S05]  /*12f90*/  IADD3 R2, P1, R2, R0, RZ ;  /* 0x0000000002027210 */ /* 0x000fca0007f3e0ff */
[----:B------:R-:W-:Y:S01]  /*12fa0*/  IMAD.X R3, RZ, RZ, R3, P1 ;  /* 0x000000ffff037224 */ /* 0x000fe200008e0603 */
[----:B------:R-:W-:-:S04]  /*12fb0*/  LOP3.LUT P1, RZ, R29, 0x1, RZ, 0xc0, !PT ;  /* 0x000000011dff7812 */ /* 0x000fc8000782c0ff */
[----:B------:R-:W-:Y:S02]  /*12fc0*/  ISETP.LT.OR P2, PT, R6, 0x1, !P1 ;  /* 0x000000010600780c */ /* 0x000fe40004f41670 */
[----:B------:R-:W-:-:S11]  /*12fd0*/  MOV R13, R23 ;  /* 0x00000017000d7202 */ /* 0x000fd60000000f00 */
        /* <DEDUP_REMOVED lines=10> */
.L_x_2617:
[----:B------:R-:W-:Y:S01]  /*13080*/  IMAD.MOV.U32 R13, RZ, RZ, R24 ;  /* 0x000000ffff0d7224 */ /* 0x000fe200078e0018 */
[----:B------:R-:W-:Y:S01]  /*13090*/  MOV R12, 0x2 ;  /* 0x00000002000c7802 */ /* 0x000fe20000000f00 */
[----:B------:R-:W-:-:S07]  /*130a0*/  IMAD.MOV.U32 R2, RZ, RZ, R14 ;  /* 0x000000ffff027224 */ /* 0x000fce00078e000e */
[----:B------:R-:W-:Y:S05]  /*130b0*/  WARPSYNC.COLLECTIVE R15, `(.L_x_2618) ;  /* 0x000000000f087348 */ /* 0x000fea0003c00000 */
[----:B------:R0:W1:Y:S02]  /*130c0*/  SHFL.IDX P6, R14, R13, R12, R11 ;  /* 0x0000000c0d0e7389 */ /* 0x00006400000c000b */
[----:B01----:R-:W-:Y:S01]  /*130d0*/  ENDCOLLECTIVE ;  /* 0x000000000000791b */ /* 0x003fe20003800000 */
.L_x_2618:
        /* <DEDUP_REMOVED lines=14> */
.L_x_2619:
[----:B------:R-:W-:Y:S02]  /*131c0*/  IMAD.MOV.U32 R13, RZ, RZ, R24 ;  /* 0x000000ffff0d7224 */ /* 0x000fe400078e0018 */
[----:B------:R-:W-:Y:S02]  /*131d0*/  IMAD.MOV.U32 R12, RZ, RZ, 0x3 ;  /* 0x00000003ff0c7424 */ /* 0x000fe400078e00ff */
[----:B------:R-:W-:-:S07]  /*131e0*/  IMAD.MOV.U32 R2, RZ, RZ, R14 ;  /* 0x000000ffff027224 */ /* 0x000fce00078e000e */
[----:B------:R-:W-:Y:S05]  /*131f0*/  WARPSYNC.COLLECTIVE R15, `(.L_x_2620) ;  /* 0x000000000f087348 */ /* 0x000fea0003c00000 */
[----:B------:R0:W1:Y:S02]  /*13200*/  SHFL.IDX P6, R14, R13, R12, R11 ;  /* 0x0000000c0d0e7389 */ /* 0x00006400000c000b */
[----:B01----:R-:W-:Y:S01]  /*13210*/  ENDCOLLECTIVE ;  /* 0x000000000000791b */ /* 0x003fe20003800000 */
.L_x_2620:
[----:B------:R-:W-:-:S04]  /*13220*/  IADD3 R2, P2, R2, R0, RZ ;  /* 0x0000000002027210 */ /* 0x000fc80007f5e0ff */
[----:B------:R-:W-:Y:S02]  /*13230*/  IADD3.X R3, RZ, R3, RZ, P2, !PT ;  /* 0x00000003ff037210 */ /* 0x000fe400017fe4ff */
        /* <DEDUP_REMOVED lines=12> */
.L_x_2621:
[----:B------:R-:W-:Y:S01]  /*13300*/  IMAD.MOV.U32 R13, RZ, RZ, R24 ;  /* 0x000000ffff0d7224 */ /* 0x000fe200078e0018 */
[----:B------:R-:W-:Y:S01]  /*13310*/  MOV R12, 0x4 ;  /* 0x00000004000c7802 */ /* 0x000fe20000000f00 */
[----:B------:R-:W-:-:S07]  /*13320*/  IMAD.MOV.U32 R2, RZ, RZ, R14 ;  /* 0x000000ffff027224 */ /* 0x000fce00078e000e */
[----:B------:R-:W-:Y:S05]  /*13330*/  WARPSYNC.COLLECTIVE R15, `(.L_x_2622) ;  /* 0x000000000f087348 */ /* 0x000fea0003c00000 */
[----:B------:R0:W1:Y:S02]  /*13340*/  SHFL.IDX P6, R14, R13, R12, R11 ;  /* 0x0000000c0d0e7389 */ /* 0x00006400000c000b */
[----:B01----:R-:W-:Y:S01]  /*13350*/  ENDCOLLECTIVE ;  /* 0x000000000000791b */ /* 0x003fe20003800000 */
.L_x_2622:
        /* <DEDUP_REMOVED lines=14> */
.L_x_2623:
[----:B------:R-:W-:Y:S02]  /*13440*/  IMAD.MOV.U32 R13, RZ, RZ, R24 ;  /* 0x000000ffff0d7224 */ /* 0x000fe400078e0018 */
[----:B------:R-:W-:Y:S02]  /*13450*/  IMAD.MOV.U32 R12, RZ, RZ, 0x5 ;  /* 0x00000005ff0c7424 */ /* 0x000fe400078e00ff */
[----:B------:R-:W-:-:S07]  /*13460*/  IMAD.MOV.U32 R2, RZ, RZ, R14 ;  /* 0x000000ffff027224 */ /* 0x000fce00078e000e */
[----:B------:R-:W-:Y:S05]  /*13470*/  WARPSYNC.COLLECTIVE R15, `(.L_x_2624) ;  /* 0x000000000f087348 */ /* 0x000fea0003c00000 */
[----:B------:R0:W1:Y:S02]  /*13480*/  SHFL.IDX P6, R14, R13, R12, R11 ;  /* 0x0000000c0d0e7389 */ /* 0x00006400000c000b */
[----:B01----:R-:W-:Y:S01]  /*13490*/  ENDCOLLECTIVE ;  /* 0x000000000000791b */ /* 0x003fe20003800000 */
.L_x_2624:
[----:B------:R-:W-:-:S04]  /*134a0*/  IADD3 R2, P2, R2, R0, RZ ;  /* 0x0000000002027210 */ /* 0x000fc80007f5e0ff */
[----:B------:R-:W-:Y:S02]  /*134b0*/  IADD3.X R3, RZ, R3, RZ, P2, !PT ;  /* 0x00000003ff037210 */ /* 0x000fe400017fe4ff */
[----:B------:R-:W-:Y:S02]  /*134c0*/  ISETP.LT.OR P2, PT, R6, 0x41, !P1 ;  /* 0x000000410600780c */ /* 0x000fe40004f41670 */
[----:B------:R-:W-:-:S11]  /*134d0*/  MOV R13, R23 ;  /* 0x00000017000d7202 */ /* 0x000fd60000000f00 */
        /* <DEDUP_REMOVED lines=9> */
.L_x_2625:
[----:B------:R-:W-:Y:S01]  /*13570*/  @!PT LDS RZ, [RZ] ;  /* 0x00000000fffff984 */ /* 0x000fe20000000800 */
[----:B------:R-:W-:Y:S01]  /*13580*/  @!PT LDS RZ, [RZ] ;  /* 0x00000000fffff984 */ /* 0x000fe20000000800 */
[----:B------:R-:W-:Y:S01]  /*13590*/  @!PT LDS RZ, [RZ] ;  /* 0x00000000fffff984 */ /* 0x000fe20000000800 */
[----:B------:R1:W-:Y:S01]  /*135a0*/  LDGSTS.E.BYPASS.LTC128B.128 [R5+0x5400], desc[UR36][R2.64+0x80], !P2 ;  /* 0x0540008002057fae */ /* 0x0003e2000d101d64 */
[----:B------:R-:W-:Y:S05]  /*135b0*/  BRA `(.L_x_2626) ;  /* 0xffffffbc00d07947 */ /* 0x000fea000383ffff */
.L_x_2529:
[----:B0-----:R0:W1:Y:S02]  /*135c0*/  SYNCS.PHASECHK.TRANS64.TRYWAIT P0, [R0+URZ+0x2a860], R3 ;  /* 0x02a86003000075a7 */ /* 0x001064000800017f */
[----:B-1----:R-:W-:Y:S05]  /*135d0*/  @!P0 NANOSLEEP.SYNCS 0x989680 ;  /* 0x009896800000895d */ /* 0x002fea0003900000 */
[----:B------:R-:W1:Y:S02]  /*135e0*/  @!P0 SYNCS.PHASECHK.TRANS64 P0, [R0+URZ+0x2a860], R3 ;  /* 0x02a86003000085a7 */ /* 0x000e64000800007f */
[----:B-1----:R-:W-:Y:S05]  /*135f0*/  @!P0 BRA `(.L_x_2529) ;  /* 0xfffffffc00f08947 */ /* 0x002fea000383ffff */
[----:B------:R-:W-:Y:S05]  /*13600*/  BRA `(.L_x_2627) ;  /* 0xffffffc000f07947 */ /* 0x000fea000383ffff */
.L_x_2530:
[----:B------:R-:W-:Y:S01]  /*13610*/  BSSY B0, `(.L_x_2628) ;  /* 0x0000008000007945 */ /* 0x000fe20003800000 */
[----:B------:R-:W-:Y:S01]  /*13620*/  IMAD.MOV.U32 R13, RZ, RZ, R24 ;  /* 0x000000ffff0d7224 */ /* 0x000fe200078e0018 */
[----:B------:R-:W-:Y:S01]  /*13630*/  MOV R15, 0xffffffff ;  /* 0xffffffff000f7802 */ /* 0x000fe20000000f00 */
[----:B------:R-:W-:Y:S02]  /*13640*/  IMAD.MOV.U32 R12, RZ, RZ, RZ ;  /* 0x000000ffff0c7224 */ /* 0x000fe400078e00ff */
[----:B------:R-:W-:-:S07]  /*13650*/  IMAD.MOV.U32 R11, RZ, RZ, 0x181f ;  /* 0x0000181fff0b7424 */ /* 0x000fce00078e00ff */
[----:B0-2---:R-:W-:Y:S05]  /*13660*/  WARPSYNC.COLLECTIVE R15, `(.L_x_2629) ;  /* 0x000000000f087348 */ /* 0x005fea0003c00000 */
[----:B--2---:R1:W2:Y:S02]  /*13670*/  SHFL.IDX P6, R14, R13, R12, R11 ;  /* 0x0000000c0d0e7389 */ /* 0x0042a400000c000b */
[----:B012---:R-:W-:Y:S01]  /*13680*/  ENDCOLLECTIVE ;  /* 0x000000000000791b */ /* 0x007fe20003800000 */
.L_x_2629:
[----:B------:R-:W-:Y:S05]  /*13690*/  BSYNC B0 ;  /* 0x0000000000007941 */ /* 0x000fea0003800000 */
.L_x_2628:
        /* <DEDUP_REMOVED lines=12> */
.L_x_2630:
        /* <DEDUP_REMOVED lines=12> */
.L_x_2631:
        /* <DEDUP_REMOVED lines=13> */
.L_x_2632:
[----:B------:R-:W-:Y:S01]  /*138f0*/  IMAD.MOV.U32 R13, RZ, RZ, R24 ;  /* 0x000000ffff0d7224 */ /* 0x000fe200078e0018 */
[----:B------:R-:W-:Y:S02]  /*13900*/  MOV R12, 0x2 ;  /* 0x00000002000c7802 */ /* 0x000fe40000000f00 */
[----:B------:R-:W-:-:S13]  /*13910*/  IADD3 R2, P2, R14, R5, RZ ;  /* 0x000000050e027210 */ /* 0x000fda0007f5e0ff */
[----:B------:R-:W-:Y:S05]  /*13920*/  WARPSYNC.COLLECTIVE R15, `(.L_x_2633) ;  /* 0x000000000f087348 */ /* 0x000fea0003c00000 */
[----:B------:R0:W1:Y:S02]  /*13930*/  SHFL.IDX P6, R14, R13, R12, R11 ;  /* 0x0000000c0d0e7389 */ /* 0x00006400000c000b */
[----:B01----:R-:W-:Y:S01]  /*13940*/  ENDCOLLECTIVE ;  /* 0x000000000000791b */ /* 0x003fe20003800000 */
.L_x_2633:
        /* <DEDUP_REMOVED lines=13> */
.L_x_2634:
[----:B------:R-:W-:Y:S02]  /*13a20*/  IMAD.MOV.U32 R13, RZ, RZ, R24 ;  /* 0x000000ffff0d7224 */ /* 0x000fe400078e0018 */
[----:B------:R-:W-:Y:S02]  /*13a30*/  IMAD.MOV.U32 R12, RZ, RZ, 0x3 ;  /* 0x00000003ff0c7424 */ /* 0x000fe400078e00ff */
[----:B------:R-:W-:-:S07]  /*13a40*/  IMAD.MOV.U32 R10, RZ, RZ, R14 ;  /* 0x000000ffff0a7224 */ /* 0x000fce00078e000e */
[----:B------:R-:W-:Y:S05]  /*13a50*/  WARPSYNC.COLLECTIVE R15, `(.L_x_2635) ;  /* 0x000000000f087348 */ /* 0x000fea0003c00000 */
[----:B------:R0:W1:Y:S02]  /*13a60*/  SHFL.IDX P6, R14, R13, R12, R11 ;  /* 0x0000000c0d0e7389 */ /* 0x00006400000c000b */
[----:B01----:R-:W-:Y:S01]  /*13a70*/  ENDCOLLECTIVE ;  /* 0x000000000000791b */ /* 0x003fe20003800000 */
.L_x_2635:
        /* <DEDUP_REMOVED lines=14> */
.L_x_2636:
[----:B------:R-:W-:Y:S02]  /*13b60*/  IMAD.MOV.U32 R13, RZ, RZ, R24 ;  /* 0x000000ffff0d7224 */ /* 0x000fe400078e0018 */
[----:B------:R-:W-:Y:S01]  /*13b70*/  IMAD.MOV.U32 R12, RZ, RZ, 0x4 ;  /* 0x00000004ff0c7424 */ /* 0x000fe200078e00ff */
[----:B------:R-:W-:-:S13]  /*13b80*/  IADD3 R2, P2, R14, R5, RZ ;  /* 0x000000050e027210 */ /* 0x000fda0007f5e0ff */
[----:B------:R-:W-:Y:S05]  /*13b90*/  WARPSYNC.COLLECTIVE R15, `(.L_x_2637) ;  /* 0x000000000f087348 */ /* 0x000fea0003c00000 */
[----:B------:R0:W1:Y:S02]  /*13ba0*/  SHFL.IDX P6, R14, R13, R12, R11 ;  /* 0x0000000c0d0e7389 */ /* 0x00006400000c000b */
[----:B01----:R-:W-:Y:S01]  /*13bb0*/  ENDCOLLECTIVE ;  /* 0x000000000000791b */ /* 0x003fe20003800000 */
.L_x_2637:
        /* <DEDUP_REMOVED lines=13> */
.L_x_2638:
[----:B------:R-:W-:Y:S01]  /*13c90*/  MOV R13, R24 ;  /* 0x00000018000d7202 */ /* 0x000fe20000000f00 */
[----:B------:R-:W-:Y:S02]  /*13ca0*/  IMAD.MOV.U32 R12, RZ, RZ, 0x5 ;  /* 0x00000005ff0c7424 */ /* 0x000fe400078e00ff */
[----:B------:R-:W-:-:S07]  /*13cb0*/  IMAD.MOV.U32 R10, RZ, RZ, R14 ;  /* 0x000000ffff0a7224 */ /* 0x000fce00078e000e */
[----:B------:R-:W-:Y:S05]  /*13cc0*/  WARPSYNC.COLLECTIVE R15, `(.L_x_2639) ;  /* 0x000000000f087348 */ /* 0x000fea0003c00000 */
[----:B------:R0:W1:Y:S02]  /*13cd0*/  SHFL.IDX P6, R14, R13, R12, R11 ;  /* 0x0000000c0d0e7389 */ /* 0x00006400000c000b */
[----:B01----:R-:W-:Y:S01]  /*13ce0*/  ENDCOLLECTIVE ;  /* 0x000000000000791b */ /* 0x003fe20003800000 */
.L_x_2639:
        /* <DEDUP_REMOVED lines=12> */
.L_x_2640:
[----:B------:R-:W-:Y:S05]  /*13db0*/  BRA `(.L_x_2641) ;  /* 0xffffffbc00ec7947 */ /* 0x000fea000383ffff */
.L_x_2535:
        /* <DEDUP_REMOVED lines=8> */
.L_x_2643:
[----:B------:R-:W-:Y:S05]  /*13e40*/  BSYNC B0 ;  /* 0x0000000000007941 */ /* 0x000fea0003800000 */
.L_x_2642:
        /* <DEDUP_REMOVED lines=9> */
.L_x_2644:
        /* <DEDUP_REMOVED lines=18> */
.L_x_2645:
[----:B------:R-:W-:Y:S01]  /*14000*/  IMAD.MOV.U32 R12, RZ, RZ, 0x2 ;  /* 0x00000002ff0c7424 */ /* 0x000fe200078e00ff */
[----:B------:R-:W-:-:S05]  /*14010*/  SEL R7, R14, RZ, P1 ;  /* 0x000000ff0e077207 */ /* 0x000fca0000800000 */
[----:B------:R-:W-:-:S05]  /*14020*/  IMAD.IADD R6, R4, 0x1, R7 ;  /* 0x0000000104067824 */ /* 0x000fca00078e0207 */
[----:B------:R-:W-:-:S07]  /*14030*/  MOV R13, R6 ;  /* 0x00000006000d7202 */ /* 0x000fce0000000f00 */
[----:B------:R-:W-:Y:S05]  /*14040*/  WARPSYNC.COLLECTIVE R15, `(.L_x_2646) ;  /* 0x000000000f087348 */ /* 0x000fea0003c00000 */
[----:B------:R0:W1:Y:S02]  /*14050*/  SHFL.UP P6, R14, R13, R12, R11 ;  /* 0x0400000c0d0e7389 */ /* 0x00006400000c000b */
[----:B01----:R-:W-:Y:S01]  /*14060*/  ENDCOLLECTIVE ;  /* 0x000000000000791b */ /* 0x003fe20003800000 */
.L_x_2646:
[----:B------:R-:W-:Y:S02]  /*14070*/  MOV R12, 0x4 ;  /* 0x00000004000c7802 */ /* 0x000fe40000000f00 */
[----:B------:R-:W-:-:S05]  /*14080*/  SEL R7, R14, RZ, P2 ;  /* 0x000000ff0e077207 */ /* 0x000fca0001000000 */
[----:B------:R-:W-:-:S04]  /*14090*/  IMAD.IADD R7, R6, 0x1, R7 ;  /* 0x0000000106077824 */ /* 0x000fc800078e0207 */
[----:B------:R-:W-:-:S07]  /*140a0*/  IMAD.MOV.U32 R13, RZ, RZ, R7 ;  /* 0x000000ffff0d7224 */ /* 0x000fce00078e0007 */
[----:B------:R-:W-:Y:S05]  /*140b0*/  WARPSYNC.COLLECTIVE R15, `(.L_x_2647) ;  /* 0x000000000f087348 */ /* 0x000fea0003c00000 */
[----:B------:R0:W1:Y:S02]  /*140c0*/  SHFL.UP P6, R14, R13, R12, R11 ;  /* 0x0400000c0d0e7389 */ /* 0x00006400000c000b */
[----:B01----:R-:W-:Y:S01]  /*140d0*/  ENDCOLLECTIVE ;  /* 0x000000000000791b */ /* 0x003fe20003800000 */
.L_x_2647:
[----:B------:R-:W-:Y:S01]  /*140e0*/  IMAD.MOV.U32 R12, RZ, RZ, 0x8 ;  /* 0x00000008ff0c7424 */ /* 0x000fe200078e00ff */
[----:B------:R-:W-:-:S05]  /*140f0*/  SEL R2, R14, RZ, P3 ;  /* 0x000000ff0e027207 */ /* 0x000fca0001800000 */
[----:B------:R-:W-:-:S04]  /*14100*/  IMAD.IADD R2, R7, 0x1, R2 ;  /* 0x0000000107027824 */ /* 0x000fc800078e0202 */
[----:B------:R-:W-:-:S07]  /*14110*/  IMAD.MOV.U32 R13, RZ, RZ, R2 ;  /* 0x000000ffff0d7224 */ /* 0x000fce00078e0002 */
[----:B------:R-:W-:Y:S05]  /*14120*/  WARPSYNC.COLLECTIVE R15, `(.L_x_2648) ;  /* 0x000000000f087348 */ /* 0x000fea0003c00000 */
[----:B------:R0:W1:Y:S02]  /*14130*/  SHFL.UP P6, R14, R13, R12, R11 ;  /* 0x0400000c0d0e7389 */ /* 0x00006400000c000b */
[----:B01----:R-:W-:Y:S01]  /*14140*/  ENDCOLLECTIVE ;  /* 0x000000000000791b */ /* 0x003fe20003800000 */
.L_x_2648:
[----:B------:R-:W-:Y:S01]  /*14150*/  IMAD.MOV.U32 R12, RZ, RZ, 0x10 ;  /* 0x00000010ff0c7424 */ /* 0x000fe200078e00ff */
[----:B------:R-:W-:-:S04]  /*14160*/  SEL R3, R14, RZ, P4 ;  /* 0x000000ff0e037207 */ /* 0x000fc80002000000 */
[----:B------:R-:W-:-:S05]  /*14170*/  IADD3 R3, R2, R3, RZ ;  /* 0x0000000302037210 */ /* 0x000fca0007ffe0ff */
[----:B------:R-:W-:-:S07]  /*14180*/  IMAD.MOV.U32 R13, RZ, RZ, R3 ;  /* 0x000000ffff0d7224 */ /* 0x000fce00078e0003 */
[----:B------:R-:W-:Y:S05]  /*14190*/  WARPSYNC.COLLECTIVE R15, `(.L_x_2649) ;  /* 0x000000000f087348 */ /* 0x000fea0003c00000 */
[----:B------:R0:W1:Y:S02]  /*141a0*/  SHFL.UP P6, R14, R13, R12, R11 ;  /* 0x0400000c0d0e7389 */ /* 0x00006400000c000b */
[----:B01----:R-:W-:Y:S01]  /*141b0*/  ENDCOLLECTIVE ;  /* 0x000000000000791b */ /* 0x003fe20003800000 */
.L_x_2649:
        /* <DEDUP_REMOVED lines=8> */
.L_x_2650:
[----:B------:R-:W-:Y:S05]  /*14240*/  BRA `(.L_x_2651) ;  /* 0xffffffbc00f87947 */ /* 0x000fea000383ffff */
.L_x_2540:
        /* <DEDUP_REMOVED lines=8> */
.L_x_2653:
[----:B------:R-:W-:Y:S05]  /*142d0*/  BSYNC B0 ;  /* 0x0000000000007941 */ /* 0x000fea0003800000 */
.L_x_2652:
        /* <DEDUP_REMOVED lines=8> */
.L_x_2654:
[----:B------:R-:W-:Y:S01]  /*14360*/  IMAD.MOV.U32 R12, RZ, RZ, 0x4 ;  /* 0x00000004ff0c7424 */ /* 0x000fe200078e00ff */
[----:B------:R-:W-:-:S05]  /*14370*/  SEL R0, R14, RZ, P2 ;  /* 0x000000ff0e007207 */ /* 0x000fca0001000000 */
[----:B------:R-:W-:-:S05]  /*14380*/  IMAD.IADD R0, R13, 0x1, R0 ;  /* 0x000000010d007824 */ /* 0x000fca00078e0200 */
[----:B------:R-:W-:-:S07]  /*14390*/  MOV R13, R0 ;  /* 0x00000000000d7202 */ /* 0x000fce0000000f00 */
[----:B------:R-:W-:Y:S05]  /*143a0*/  WARPSYNC.COLLECTIVE R15, `(.L_x_2655) ;  /* 0x000000000f087348 */ /* 0x000fea0003c00000 */
[----:B------:R0:W1:Y:S02]  /*143b0*/  SHFL.UP P6, R14, R13, R12, R11 ;  /* 0x0400000c0d0e7389 */ /* 0x00006400000c000b */
[----:B01----:R-:W-:Y:S01]  /*143c0*/  ENDCOLLECTIVE ;  /* 0x000000000000791b */ /* 0x003fe20003800000 */
.L_x_2655:
[----:B------:R-:W-:Y:S02]  /*143d0*/  MOV R12, 0x8 ;  /* 0x00000008000c7802 */ /* 0x000fe40000000f00 */
[----:B------:R-:W-:-:S05]  /*143e0*/  SEL R3, R14, RZ, P3 ;  /* 0x000000ff0e037207 */ /* 0x000fca0001800000 */
[----:B------:R-:W-:-:S04]  /*143f0*/  IMAD.IADD R2, R0, 0x1, R3 ;  /* 0x0000000100027824 */ /* 0x000fc800078e0203 */
[----:B------:R-:W-:-:S07]  /*14400*/  IMAD.MOV.U32 R13, RZ, RZ, R2 ;  /* 0x000000ffff0d7224 */ /* 0x000fce00078e0002 */
[----:B------:R-:W-:Y:S05]  /*14410*/  WARPSYNC.COLLECTIVE R15, `(.L_x_2656) ;  /* 0x000000000f087348 */ /* 0x000fea0003c00000 */
[----:B------:R0:W1:Y:S02]  /*14420*/  SHFL.UP P6, R14, R13, R12, R11 ;  /* 0x0400000c0d0e7389 */ /* 0x00006400000c000b */
[----:B01----:R-:W-:Y:S01]  /*14430*/  ENDCOLLECTIVE ;  /* 0x000000000000791b */ /* 0x003fe20003800000 */
.L_x_2656:
[----:B------:R-:W-:Y:S01]  /*14440*/  IMAD.MOV.U32 R12, RZ, RZ, 0x10 ;  /* 0x00000010ff0c7424 */ /* 0x000fe200078e00ff */
[----:B------:R-:W-:-:S05]  /*14450*/  SEL R3, R14, RZ, P4 ;  /* 0x000000ff0e037207 */ /* 0x000fca0002000000 */
[----:B------:R-:W-:-:S04]  /*14460*/  IMAD.IADD R3, R2, 0x1, R3 ;  /* 0x0000000102037824 */ /* 0x000fc800078e0203 */
[----:B------:R-:W-:-:S07]  /*14470*/  IMAD.MOV.U32 R13, RZ, RZ, R3 ;  /* 0x000000ffff0d7224 */ /* 0x000fce00078e0003 */
[----:B------:R-:W-:Y:S05]  /*14480*/  WARPSYNC.COLLECTIVE R15, `(.L_x_2657) ;  /* 0x000000000f087348 */ /* 0x000fea0003c00000 */
[----:B------:R0:W1:Y:S02]  /*14490*/  SHFL.UP P6, R14, R13, R12, R11 ;  /* 0x0400000c0d0e7389 */ /* 0x00006400000c000b */
[----:B01----:R-:W-:Y:S01]  /*144a0*/  ENDCOLLECTIVE ;  /* 0x000000000000791b */ /* 0x003fe20003800000 */
.L_x_2657:
        /* <DEDUP_REMOVED lines=8> */
.L_x_2658:
[----:B------:R-:W-:Y:S05]  /*14530*/  BRA `(.L_x_2659) ;  /* 0xffffffbc00d87947 */ /* 0x000fea000383ffff */
.L_x_2542:
[----:B------:R-:W-:Y:S01]  /*14540*/  BSSY B0, `(.L_x_2660) ;  /* 0x0000006000007945 */ /* 0x000fe20003800000 */
[----:B------:R-:W-:Y:S02]  /*14550*/  PLOP3.LUT P6, PT, P6, PT, PT, 0x8, 0x0 ;  /* 0x000000000000781c */ /* 0x000fe400037ce170 */
[----:B------:R-:W-:-:S11]  /*14560*/  MOV R15, 0xffffffff ;  /* 0xffffffff000f7802 */ /* 0x000fd60000000f00 */
[----:B0-----:R-:W-:Y:S05]  /*14570*/  WARPSYNC.COLLECTIVE R15, `(.L_x_2661) ;  /* 0x000000000f087348 */ /* 0x001fea0003c00000 */
[----:B------:R-:W-:Y:S01]  /*14580*/  VOTE.ANY R14, PT, P6 ;  /* 0x00000000000e7806 */ /* 0x000fe200030e0100 */
[----:B0-----:R-:W-:Y:S06]  /*14590*/  ENDCOLLECTIVE ;  /* 0x000000000000791b */ /* 0x001fec0003800000 */
.L_x_2661:
[----:B------:R-:W-:Y:S05]  /*145a0*/  BSYNC B0 ;  /* 0x0000000000007941 */ /* 0x000fea0003800000 */
.L_x_2660:
        /* <DEDUP_REMOVED lines=9> */
.L_x_2662:
[----:B------:R-:W-:Y:S01]  /*14640*/  IMAD.MOV.U32 R4, RZ, RZ, R14 ;  /* 0x000000ffff047224 */ /* 0x000fe200078e000e */
[----:B------:R-:W-:Y:S06]  /*14650*/  BRA `(.L_x_2663) ;  /* 0xffffffbc00c87947 */ /* 0x000fec000383ffff */
.L_x_2544:
[----:B------:R-:W-:Y:S01]  /*14660*/  BSSY B0, `(.L_x_2664) ;  /* 0x0000007000007945 */ /* 0x000fe20003800000 */
[----:B------:R-:W-:Y:S01]  /*14670*/  IMAD.MOV.U32 R13, RZ, RZ, R6 ;  /* 0x000000ffff0d7224 */ /* 0x000fe200078e0006 */
[----:B------:R-:W-:Y:S01]  /*14680*/  MOV R11, 0x1f ;  /* 0x0000001f000b7802 */ /* 0x000fe20000000f00 */
[----:B------:R-:W-:-:S07]  /*14690*/  IMAD.MOV.U32 R15, RZ, RZ, -0x1 ;  /* 0xffffffffff0f7424 */ /* 0x000fce00078e00ff */
[----:B012---:R-:W-:Y:S05]  /*146a0*/  WARPSYNC.COLLECTIVE R15, `(.L_x_2665) ;  /* 0x000000000f087348 */ /* 0x007fea0003c00000 */
[----:B------:R3:W4:Y:S02]  /*146b0*/  SHFL.IDX P6, R14, R13, R12, R11 ;  /* 0x0000000c0d0e7389 */ /* 0x00072400000c000b */
[----:B01234-:R-:W-:Y:S01]  /*146c0*/  ENDCOLLECTIVE ;  /* 0x000000000000791b */ /* 0x01ffe20003800000 */
.L_x_2665:
[----:B------:R-:W-:Y:S05]  /*146d0*/  BSYNC B0 ;  /* 0x0000000000007941 */ /* 0x000fea0003800000 */
.L_x_2664:
[----:B------:R-:W-:Y:S05]  /*146e0*/  BRA `(.L_x_2543) ;  /* 0xffffffbc00c07947 */ /* 0x000fea000383ffff */
.L_x_2548:
[----:B-1----:R1:W3:Y:S02]  /*146f0*/  SYNCS.PHASECHK.TRANS64.TRYWAIT P0, [R4+URZ+0x2a820], R0 ;  /* 0x02a82000040075a7 */ /* 0x0022e4000800017f */
[----:B---3--:R-:W-:Y:S05]  /*14700*/  @!P0 NANOSLEEP.SYNCS 0x989680 ;  /* 0x009896800000895d */ /* 0x008fea0003900000 */
[----:B------:R-:W3:Y:S02]  /*14710*/  @!P0 SYNCS.PHASECHK.TRANS64 P0, [R4+URZ+0x2a820], R0 ;  /* 0x02a82000040085a7 */ /* 0x000ee4000800007f */
[----:B---3--:R-:W-:Y:S05]  /*14720*/  @!P0 BRA `(.L_x_2548) ;  /* 0xfffffffc00f08947 */ /* 0x008fea000383ffff */
[----:B------:R-:W-:Y:S05]  /*14730*/  BRA `(.L_x_2666) ;  /* 0xffffffc400387947 */ /* 0x000fea000383ffff */
.L_x_2549:
        /* <DEDUP_REMOVED lines=11> */
.L_x_2668:
[----:B------:R-:W-:Y:S05]  /*147f0*/  BSYNC B0 ;  /* 0x0000000000007941 */ /* 0x000fea0003800000 */
.L_x_2667:
[----:B------:R-:W-:Y:S05]  /*14800*/  BRA `(.L_x_2669) ;  /* 0xffffffc400207947 */ /* 0x000fea000383ffff */
.L_x_2552:
[----:B------:R-:W-:Y:S01]  /*14810*/  BSSY B1, `(.L_x_2670) ;  /* 0x0000006000017945 */ /* 0x000fe20003800000 */
[----:B------:R-:W-:-:S07]  /*14820*/  IMAD.MOV.U32 R15, RZ, RZ, -0x1 ;  /* 0xffffffffff0f7424 */ /* 0x000fce00078e00ff */
[----:B012---:R-:W-:Y:S05]  /*14830*/  WARPSYNC.COLLECTIVE R15, `(.L_x_2671) ;  /* 0x000000000f0c7348 */ /* 0x007fea0003c00000 */
[----:B------:R-:W-:Y:S02]  /*14840*/  ELECT P6, UR62, PT ;  /* 0x00000000003e782f */ /* 0x000fe400038c0000 */
[----:B------:R-:W-:Y:S01]  /*14850*/  MOV R14, UR62 ;  /* 0x0000003e000e7c02 */ /* 0x000fe20008000f00 */
[----:B012---:R-:W-:Y:S10]  /*14860*/  ENDCOLLECTIVE ;  /* 0x000000000000791b */ /* 0x007ff40003800000 */
.L_x_2671:
[----:B------:R-:W-:Y:S05]  /*14870*/  BSYNC B1 ;  /* 0x0000000000017941 */ /* 0x000fea0003800000 */
.L_x_2670:
[----:B------:R-:W-:Y:S05]  /*14880*/  BRA `(.L_x_2672) ;  /* 0xffffffc400187947 */ /* 0x000fea000383ffff */
.L_x_2554:
[----:B-1----:R1:W3:Y:S02]  /*14890*/  SYNCS.PHASECHK.TRANS64.TRYWAIT P1, [R5+URZ+0x2a840], R0 ;  /* 0x02a84000050075a7 */ /* 0x0022e4000802017f */
[----:B---3--:R-:W-:Y:S05]  /*148a0*/  @!P1 NANOSLEEP.SYNCS 0x989680 ;  /* 0x009896800000995d */ /* 0x008fea0003900000 */
[----:B------:R-:W3:Y:S02]  /*148b0*/  @!P1 SYNCS.PHASECHK.TRANS64 P1, [R5+URZ+0x2a840], R0 ;  /* 0x02a84000050095a7 */ /* 0x000ee4000802007f */
[----:B---3--:R-:W-:Y:S05]  /*148c0*/  @!P1 BRA `(.L_x_2554) ;  /* 0xfffffffc00f09947 */ /* 0x008fea000383ffff */
[----:B------:R-:W-:Y:S05]  /*148d0*/  BRA `(.L_x_2673) ;  /* 0xffffffc400387947 */ /* 0x000fea000383ffff */
.L_x_2556:
[----:B---3--:R3:W4:Y:S02]  /*148e0*/  SYNCS.PHASECHK.TRANS64.TRYWAIT P1, [R27+URZ+0x2a840], R2 ;  /* 0x02a840021b0075a7 */ /* 0x008724000802017f */
[----:B----4-:R-:W-:Y:S05]  /*148f0*/  @!P1 NANOSLEEP.SYNCS 0x989680 ;  /* 0x009896800000995d */ /* 0x010fea0003900000 */
[----:B------:R-:W4:Y:S02]  /*14900*/  @!P1 SYNCS.PHASECHK.TRANS64 P1, [R27+URZ+0x2a840], R2 ;  /* 0x02a840021b0095a7 */ /* 0x000f24000802007f */
[----:B----4-:R-:W-:Y:S05]  /*14910*/  @!P1 BRA `(.L_x_2556) ;  /* 0xfffffffc00f09947 */ /* 0x010fea000383ffff */
[----:B------:R-:W-:Y:S05]  /*14920*/  BRA `(.L_x_2674) ;  /* 0xffffffc400447947 */ /* 0x000fea000383ffff */
.L_x_2558:
[----:B----4-:R4:W0:Y:S02]  /*14930*/  SYNCS.PHASECHK.TRANS64.TRYWAIT P1, [R5+URZ+0x2a860], R0 ;  /* 0x02a86000050075a7 */ /* 0x010824000802017f */
[----:B0-----:R-:W-:Y:S05]  /*14940*/  @!P1 NANOSLEEP.SYNCS 0x989680 ;  /* 0x009896800000995d */ /* 0x001fea0003900000 */
[----:B------:R-:W0:Y:S02]  /*14950*/  @!P1 SYNCS.PHASECHK.TRANS64 P1, [R5+URZ+0x2a860], R0 ;  /* 0x02a86000050095a7 */ /* 0x000e24000802007f */
[----:B0-----:R-:W-:Y:S05]  /*14960*/  @!P1 BRA `(.L_x_2558) ;  /* 0xfffffffc00f09947 */ /* 0x001fea000383ffff */
[----:B------:R-:W-:Y:S05]  /*14970*/  BRA `(.L_x_2675) ;  /* 0xffffffc400407947 */ /* 0x000fea000383ffff */
.L_x_2676:
        /* <DEDUP_REMOVED lines=16> */
.L_x_3233:


//--------------------- .text._ZN7cutlass13device_kernelIN5flash11enable_sm90INS1_16FlashAttnFwdSm90INS1_25CollectiveMainloopFwdSm90ILi2EN4cute5tupleIJNS5_1CILi1EEES8_S8_EEENS6_IJNS7_ILi128EEENS7_ILi96EEENS7_ILi192EEEEEELi128ENS_6half_tEfNS_4arch4Sm90ELb1ELb0ELb1ELb1ELb1ELb1ELb0ELb1ELb1ELb1ELb0ELb0EEENS1_21CollectiveEpilogueFwdINS6_IJSA_SA_SB_EEES9_SE_SG_Li256ELb1ELb1ELb0ELb0EEENS1_36VarlenDynamicPersistentTileSchedulerILi128ELi96ELi256ELi128ELb0ELb1ELb1ELb1ELb1ELb1EEEEEEEEEvNT_6ParamsE --------------------------
	.section	.text._ZN7cutlass13device_kernelIN5flash11enable_sm90INS1_16FlashAttnFwdSm90INS1_25CollectiveMainloopFwdSm90ILi2EN4cute5tupleIJNS5_1CILi1EEES8_S8_EEENS6_IJNS7_ILi128EEENS7_ILi96EEENS7_ILi192EEEEEELi128ENS_6half_tEfNS_4arch4Sm90ELb1ELb0ELb1ELb1ELb1ELb1ELb0ELb1ELb1ELb1ELb0ELb0EEENS1_21CollectiveEpilogueFwdINS6_IJSA_SA_SB_EEES9_SE_SG_Li256ELb1ELb1ELb0ELb0EEENS1_36VarlenDynamicPersistentTileSchedulerILi128ELi96ELi256ELi128ELb0ELb1ELb1ELb1ELb1ELb1EEEEEEEEEvNT_6ParamsE,"ax",@progbits
	.align	128
.text._ZN7cutlass13device_kernelIN5flash11enable_sm90INS1_16FlashAttnFwdSm90INS1_25CollectiveMainloopFwdSm90ILi2EN4cute5tupleIJNS5_1CILi1EEES8_S8_EEENS6_IJNS7_ILi128EEENS7_ILi96EEENS7_ILi192EEEEEELi128ENS_6half_tEfNS_4arch4Sm90ELb1ELb0ELb1ELb1ELb1ELb1ELb0ELb1ELb1ELb1ELb0ELb0EEENS1_21CollectiveEpilogueFwdINS6_IJSA_SA_SB_EEES9_SE_SG_Li256ELb1ELb1ELb0ELb0EEENS1_36VarlenDynamicPersistentTileSchedulerILi128ELi96ELi256ELi128ELb0ELb1ELb1ELb1ELb1ELb1EEEEEEEEEvNT_6ParamsE:
        .type           _ZN7cutlass13device_kernelIN5flash11enable_sm90INS1_16FlashAttnFwdSm90INS1_25CollectiveMainloopFwdSm90ILi2EN4cute5tupleIJNS5_1CILi1EEES8_S8_EEENS6_IJNS7_ILi128EEENS7_ILi96EEENS7_ILi192EEEEEELi128ENS_6half_tEfNS_4arch4Sm90ELb1ELb0ELb1ELb1ELb1ELb1ELb0ELb1ELb1ELb1ELb0ELb0EEENS1_21CollectiveEpilogueFwdINS6_IJSA_SA_SB_EEES9_SE_SG_Li256ELb1ELb1ELb0ELb0EEENS1_36VarlenDynamicPersistentTileSchedulerILi128ELi96ELi256ELi128ELb0ELb1ELb1ELb1ELb1ELb1EEEEEEEEEvNT_6ParamsE,@function
        .size           _ZN7cutlass13device_kernelIN5flash11enable_sm90INS1_16FlashAttnFwdSm90INS1_25CollectiveMainloopFwdSm90ILi2EN4cute5tupleIJNS5_1CILi1EEES8_S8_EEENS6_IJNS7_ILi128EEENS7_ILi96EEENS7_ILi192EEEEEELi128ENS_6half_tEfNS_4arch4Sm90ELb1ELb0ELb1ELb1ELb1ELb1ELb0ELb1ELb1ELb1ELb0ELb0EEENS1_21CollectiveEpilogueFwdINS6_IJSA_SA_SB_EEES9_SE_SG_Li256ELb1ELb1ELb0ELb0EEENS1_36VarlenDynamicPersistentTileSchedulerILi128ELi96ELi256ELi128ELb0ELb1ELb1ELb1ELb1ELb1EEEEEEEEEvNT_6ParamsE,(.L_x_3234 - _ZN7cutlass13device_kernelIN5flash11enable_sm90INS1_16FlashAttnFwdSm90INS1_25CollectiveMainloopFwdSm90ILi2EN4cute5tupleIJNS5_1CILi1EEES8_S8_EEENS6_IJNS7_ILi128EEENS7_ILi96EEENS7_ILi192EEEEEELi128ENS_6half_tEfNS_4arch4Sm90ELb1ELb0ELb1ELb1ELb1ELb1ELb0ELb1ELb1ELb1ELb0ELb0EEENS1_21CollectiveEpilogueFwdINS6_IJSA_SA_SB_EEES9_SE_SG_Li256ELb1ELb1ELb0ELb0EEENS1_36VarlenDynamicPersistentTileSchedulerILi128ELi96ELi256ELi128ELb0ELb1ELb1ELb1ELb1ELb1EEEEEEEEEvNT_6ParamsE)
        .other          _ZN7cutlass13device_kernelIN5flash11enable_sm90INS1_16FlashAttnFwdSm90INS1_25CollectiveMainloopFwdSm90ILi2EN4cute5tupleIJNS5_1CILi1EEES8_S8_EEENS6_IJNS7_ILi128EEENS7_ILi96EEENS7_ILi192EEEEEELi128ENS_6half_tEfNS_4arch4Sm90ELb1ELb0ELb1ELb1ELb1ELb1ELb0ELb1ELb1ELb1ELb0ELb0EEENS1_21CollectiveEpilogueFwdINS6_IJSA_SA_SB_EEES9_SE_SG_Li256ELb1ELb1ELb0ELb0EEENS1_36VarlenDynamicPersistentTileSchedulerILi128ELi96ELi256ELi128ELb0ELb1ELb1ELb1ELb1ELb1EEEEEEEEEvNT_6ParamsE,@"STO_CUDA_ENTRY STV_DEFAULT"
_ZN7cutlass13device_kernelIN5flash11enable_sm90INS1_16FlashAttnFwdSm90INS1_25CollectiveMainloopFwdSm90ILi2EN4cute5tupleIJNS5_1CILi1EEES8_S8_EEENS6_IJNS7_ILi128EEENS7_ILi96EEENS7_ILi192EEEEEELi128ENS_6half_tEfNS_4arch4Sm90ELb1ELb0ELb1ELb1ELb1ELb1ELb0ELb1ELb1ELb1ELb0ELb0EEENS1_21CollectiveEpilogueFwdINS6_IJSA_SA_SB_EEES9_SE_SG_Li256ELb1ELb1ELb0ELb0EEENS1_36VarlenDynamicPersistentTileSchedulerILi128ELi96ELi256ELi128ELb0ELb1ELb1ELb1ELb1ELb1EEEEEEEEEvNT_6ParamsE:
        /* <DEDUP_REMOVED lines=18> */
.L_x_2678:
[----:B------:R-:W-:Y:S05]  /*0120*/  BSYNC B0 ;  /* 0x0000000000007941 */ /* 0x000fea0003800000 */
.L_x_2677:
        /* <DEDUP_REMOVED lines=41> */
.L_x_2679:
        /* <DEDUP_REMOVED lines=22> */
.L_x_2680:
        /* <DEDUP_REMOVED lines=18> */
.L_x_2681:
        /* <DEDUP_REMOVED lines=22> */
.L_x_2682:
        /* <DEDUP_REMOVED lines=22> */
.L_x_2683:
        /* <DEDUP_REMOVED lines=10> */
.L_x_2686:
        /* <DEDUP_REMOVED lines=18> */
[----:B------:R-:W-:Y:S01]  /*0ac0*/  IMAD.MOV.U32 R196, RZ, RZ, RZ ;  /* 0x000000ffffc47224 */ /* 0x000fe200078e00ff */
[----:B------:R-:W-:Y:S01]  /*0ad0*/  MOV R18, RZ ;  /* 0x000000ff00127202 */ /* 0x000fe20000000f00 */
[----:B------:R-:W-:Y:S01]  /*0ae0*/  IMAD.MOV.U32 R170, RZ, RZ, RZ ;  /* 0x000000ffffaa7224 */ /* 0x000fe200078e00ff */
[----:B------:R-:W-:Y:S01]  /*0af0*/  MOV R167, RZ ;  /* 0x000000ff00a77202 */ /* 0x000fe20000000f00 */
[----:B------:R-:W-:-:S08]  /*0b00*/  IMAD.MOV.U32 R162, RZ, RZ, RZ ;  /* 0x000000ffffa27224 */ /* 0x000fd000078e00ff */
[----:B------:R-:W-:Y:S01]  /*0b10*/  UIADD3 UR4, UR4, 0xc400, URZ ;  /* 0x0000c40004047890 */ /* 0x000fe2000fffe03f */
[----:B--2---:R-:W-:Y:S02]  /*0b20*/  R2UR UR5, R3 ;  /* 0x00000000030572ca */ /* 0x004fe400000e0000 */
[----:B------:R-:W-:-:S04]  /*0b30*/  SHF.R.S32.HI R3, RZ, 0x1f, R0 ;  /* 0x0000001fff037819 */ /* 0x000fc80000011400 */
[CC--:B------:R-:W-:Y:S02]  /*0b40*/  LEA.HI R5, R3.reuse, R0.reuse, RZ, 0x7 ;  /* 0x0000000003057211 */ /* 0x0c0fe400078f38ff */
[-C--:B------:R-:W-:Y:S02]  /*0b50*/  LEA.HI R4, R3, R0.reuse, RZ, 0x4 ;  /* 0x0000000003047211 */ /* 0x080fe400078f20ff */
[----:B------:R-:W-:Y:S02]  /*0b60*/  LOP3.LUT R7, R5, 0xffffff80, RZ, 0xc0, !PT ;  /* 0xffffff8005077812 */ /* 0x000fe400078ec0ff */
[----:B------:R-:W-:Y:S01]  /*0b70*/  LEA.HI R198, R3, R0, RZ, 0x3 ;  /* 0x0000000003c67211 */ /* 0x000fe200078f18ff */
[----:B------:R-:W-:Y:S01]  /*0b80*/  ULOP3.LUT UR5, UR5, 0x1, URZ, 0xfc, !UPT ;  /* 0x0000000105057892 */ /* 0x000fe2000f8efc3f */
[----:B------:R-:W-:Y:S01]  /*0b90*/  SHF.R.S32.HI R222, RZ, 0x7, R5 ;  /* 0x00000007ffde7819 */ /* 0x000fe20000011405 */
[----:B------:R-:W-:Y:S01]  /*0ba0*/  IMAD.IADD R214, R0, 0x1, -R7 ;  /* 0x0000000100d67824 */ /* 0x000fe200078e0a07 */
[----:B------:R-:W-:-:S02]  /*0bb0*/  SHF.R.S32.HI R7, RZ, 0x4, R4 ;  /* 0x00000004ff077819 */ /* 0x000fc40000011404 */
[----:B------:R-:W-:Y:S02]  /*0bc0*/  LOP3.LUT R191, R198, 0xfffffff8, RZ, 0xc0, !PT ;  /* 0xfffffff8c6bf7812 */ /* 0x000fe400078ec0ff */
[----:B------:R-:W-:Y:S02]  /*0bd0*/  SHF.R.S32.HI R9, RZ, 0x1f, R214 ;  /* 0x0000001fff097819 */ /* 0x000fe400000114d6 */
        /* <DEDUP_REMOVED lines=9> */
[----:B------:R-:W-:Y:S01]  /*0c70*/  IADD3 R191, R0, -R191, RZ ;  /* 0x800000bf00bf7210 */ /* 0x000fe20007ffe0ff */
[----:B------:R-:W-:Y:S01]  /*0c80*/  IMAD.IADD R7, R7, 0x1, -R6 ;  /* 0x0000000107077824 */ /* 0x000fe200078e0a06 */
[----:B------:R-:W-:-:S02]  /*0c90*/  IADD3 R10, R10, -R11, RZ ;  /* 0x8000000b0a0a7210 */ /* 0x000fc40007ffe0ff */
[----:B------:R-:W-:Y:S01]  /*0ca0*/  LEA.HI R6, R3, R0, RZ, 0x5 ;  /* 0x0000000003067211 */ /* 0x000fe200078f28ff */
[----:B------:R-:W-:Y:S01]  /*0cb0*/  IMAD.SHL.U32 R187, R191, 0x8, RZ ;  /* 0x00000008bfbb7824 */ /* 0x000fe200078e00ff */
[----:B------:R-:W-:Y:S01]  /*0cc0*/  LEA.HI R5, R5, R222, RZ, 0x1 ;  /* 0x000000de05057211 */ /* 0x000fe200078f08ff */
[----:B------:R-:W-:Y:S01]  /*0cd0*/  IMAD R10, R9, 0x10, R10 ;  /* 0x00000010090a7824 */ /* 0x000fe200078e020a */
[----:B------:R-:W-:Y:S02]  /*0ce0*/  LEA.HI R9, R3, R0, RZ, 0x2 ;  /* 0x0000000003097211 */ /* 0x000fe400078f10ff */
[----:B------:R-:W-:Y:S02]  /*0cf0*/  LOP3.LUT R3, R4, 0x3fffff0, RZ, 0xc0, !PT ;  /* 0x03fffff004037812 */ /* 0x000fe400078ec0ff */
[----:B------:R-:W-:Y:S02]  /*0d00*/  LOP3.LUT R197, R9, 0xfffffffc, RZ, 0xc0, !PT ;  /* 0xfffffffc09c57812 */ /* 0x000fe400078ec0ff */
[----:B------:R-:W-:-:S02]  /*0d10*/  SHF.R.S32.HI R169, RZ, 0x2, R9 ;  /* 0x00000002ffa97819 */ /* 0x000fc40000011409 */
[----:B------:R-:W-:Y:S01]  /*0d20*/  SHF.R.S32.HI R4, RZ, 0x1f, R9 ;  /* 0x0000001fff047819 */ /* 0x000fe20000011409 */
[C---:B------:R-:W-:Y:S01]  /*0d30*/  IMAD.IADD R197, R0.reuse, 0x1, -R197 ;  /* 0x0000000100c57824 */ /* 0x040fe200078e0ac5 */
[----:B------:R-:W-:Y:S01]  /*0d40*/  IADD3 R3, R0, -R3, RZ ;  /* 0x8000000300037210 */ /* 0x000fe20007ffe0ff */
[----:B------:R-:W-:Y:S01]  /*0d50*/  VIADD R221, R169, 0x40 ;  /* 0x00000040a9dd7836 */ /* 0x000fe20000000000 */
[----:B------:R-:W-:Y:S01]  /*0d60*/  LEA.HI R4, R4, R169, RZ, 0x3 ;  /* 0x000000a904047211 */ /* 0x000fe200078f18ff */
[C---:B------:R-:W-:Y:S01]  /*0d70*/  IMAD.SHL.U32 R16, R197.reuse, 0x8, RZ ;  /* 0x00000008c5107824 */ /* 0x040fe200078e00ff */
[----:B------:R-:W-:Y:S01]  /*0d80*/  SHF.L.U32 R160, R197, 0x2, RZ ;  /* 0x00000002c5a07819 */ /* 0x000fe200000006ff */
[----:B------:R-:W-:Y:S01]  /*0d90*/  IMAD.SHL.U32 R176, R221, 0x40, RZ ;  /* 0x00000040ddb07824 */ /* 0x000fe200078e00ff */
[----:B------:R-:W-:Y:S01]  /*0da0*/  SHF.R.S32.HI R0, RZ, 0x1f, R221 ;  /* 0x0000001fff007819 */ /* 0x000fe200000114dd */
[----:B------:R-:W-:Y:S01]  /*0db0*/  VIADD R19, R16, 0x60 ;  /* 0x0000006010137836 */ /* 0x000fe20000000000 */
[----:B------:R-:W-:Y:S01]  /*0dc0*/  LOP3.LUT R4, R4, 0xfffffff8, RZ, 0xc0, !PT ;  /* 0xfffffff804047812 */ /* 0x000fe200078ec0ff */
[C---:B------:R-:W-:Y:S01]  /*0dd0*/  VIADD R171, R160.reuse, 0x40 ;  /* 0x00000040a0ab7836 */ /* 0x040fe20000000000 */
[----:B------:R-:W-:Y:S01]  /*0de0*/  IADD3 R172, R160, 0x20, RZ ;  /* 0x00000020a0ac7810 */ /* 0x000fe20007ffe0ff */
[----:B------:R-:W-:Y:S01]  /*0df0*/  VIADD R23, R16, 0xa0 ;  /* 0x000000a010177836 */ /* 0x000fe20000000000 */
[----:B------:R-:W-:Y:S01]  /*0e00*/  LOP3.LUT R5, R5, 0x3fffffe, RZ, 0xc0, !PT ;  /* 0x03fffffe05057812 */ /* 0x000fe200078ec0ff */
[----:B------:R-:W-:Y:S01]  /*0e10*/  IMAD.IADD R164, R160, 0x1, R171 ;  /* 0x00000001a0a47824 */ /* 0x000fe200078e02ab */
[----:B------:R-:W-:Y:S01]  /*0e20*/  LEA.HI R0, R0, R221, RZ, 0x3 ;  /* 0x000000dd00007211 */ /* 0x000fe200078f18ff */
[----:B------:R-:W-:Y:S01]  /*0e30*/  IMAD.IADD R205, R169, 0x1, -R4 ;  /* 0x00000001a9cd7824 */ /* 0x000fe200078e0a04 */
[----:B------:R-:W-:Y:S01]  /*0e40*/  SHF.R.S32.HI R6, RZ, 0x5, R6 ;  /* 0x00000005ff067819 */ /* 0x000fe20000011406 */
[----:B------:R-:W-:Y:S01]  /*0e50*/  IMAD.IADD R5, R222, 0x1, -R5 ;  /* 0x00000001de057824 */ /* 0x000fe200078e0a05 */
[----:B------:R-:W-:Y:S01]  /*0e60*/  IADD3 R163, R160, R172, RZ ;  /* 0x000000aca0a37210 */ /* 0x000fe20007ffe0ff */
[----:B------:R-:W-:Y:S01]  /*0e70*/  IMAD.SHL.U32 R183, R0, 0x40, RZ ;  /* 0x0000004000b77824 */ /* 0x000fe200078e00ff */
[----:B------:R-:W-:Y:S01]  /*0e80*/  LOP3.LUT R176, R176, 0x1c0, RZ, 0xc0, !PT ;  /* 0x000001c0b0b07812 */ /* 0x000fe200078ec0ff */
[----:B------:R-:W-:Y:S01]  /*0e90*/  IMAD R12, R6, 0x10, R3 ;  /* 0x00000010060c7824 */ /* 0x000fe200078e0203 */
[----:B------:R-:W-:Y:S01]  /*0ea0*/  SHF.R.S32.HI R0, RZ, 0x1f, R163 ;  /* 0x0000001fff007819 */ /* 0x000fe200000114a3 */
[----:B------:R-:W-:Y:S01]  /*0eb0*/  IMAD.SHL.U32 R180, R205, 0x40, RZ ;  /* 0x00000040cdb47824 */ /* 0x000fe200078e00ff */
[----:B------:R-:W-:Y:S01]  /*0ec0*/  SHF.R.S32.HI R3, RZ, 0x1f, R164 ;  /* 0x0000001fff037819 */ /* 0x000fe200000114a4 */
[----:B------:R-:W-:Y:S01]  /*0ed0*/  IMAD R12, R12, 0x8, R7 ;  /* 0x000000080c0c7824 */ /* 0x000fe200078e0207 */
[----:B------:R-:W-:Y:S01]  /*0ee0*/  LEA R224, R5, R10, 0x6 ;  /* 0x0000000a05e07211 */ /* 0x000fe200078e30ff */
[----:B------:R-:W-:Y:S01]  /*0ef0*/  IMAD.SHL.U32 R182, R6, 0x200, RZ ;  /* 0x0000020006b67824 */ /* 0x000fe200078e00ff */
[-C--:B------:R-:W-:Y:S01]  /*0f00*/  LEA.HI R165, R0, R163.reuse, RZ, 0x3 ;  /* 0x000000a300a57211 */ /* 0x080fe200078f18ff */
[----:B------:R-:W-:Y:S01]  /*0f10*/  VIADD R174, R160, 0x10 ;  /* 0x00000010a0ae7836 */ /* 0x000fe20000000000 */
[----:B------:R-:W-:Y:S01]  /*0f20*/  LEA.HI R0, R0, R163, RZ, 0x6 ;  /* 0x000000a300007211 */ /* 0x000fe200078f30ff */
[C---:B------:R-:W-:Y:S01]  /*0f30*/  VIADD R173, R160.reuse, 0x30 ;  /* 0x00000030a0ad7836 */ /* 0x040fe20000000000 */
[CC--:B------:R-:W-:Y:S01]  /*0f40*/  LEA.HI R5, R3.reuse, R164.reuse, RZ, 0x6 ;  /* 0x000000a403057211 */ /* 0x0c0fe200078f30ff */
[----:B------:R-:W-:Y:S01]  /*0f50*/  VIADD R175, R160, 0x50 ;  /* 0x00000050a0af7836 */ /* 0x000fe20000000000 */
[----:B------:R-:W-:Y:S01]  /*0f60*/  LOP3.LUT R180, R180, 0x1c0, RZ, 0xc0, !PT ;  /* 0x000001c0b4b47812 */ /* 0x000fe200078ec0ff */
[----:B------:R-:W-:Y:S01]  /*0f70*/  IMAD.SHL.U32 R225, R12, 0x8, RZ ;  /* 0x000000080ce17824 */ /* 0x000fe200078e00ff */
[----:B------:R-:W-:Y:S01]  /*0f80*/  LEA.HI R3, R3, R164, RZ, 0x3 ;  /* 0x000000a403037211 */ /* 0x000fe200078f18ff */
[----:B------:R-:W-:Y:S01]  /*0f90*/  IMAD.SHL.U32 R7, R5, 0x80, RZ ;  /* 0x0000008005077824 */ /* 0x000fe200078e00ff */
[----:B------:R-:W-:-:S02]  /*0fa0*/  SHF.L.U32 R4, R0, 0x7, RZ ;  /* 0x0000000700047819 */ /* 0x000fc400000006ff */
[----:B------:R-:W-:Y:S02]  /*0fb0*/  SHF.R.U32.HI R181, RZ, 0x3, R180 ;  /* 0x00000003ffb57819 */ /* 0x000fe400000116b4 */
[----:B------:R-:W-:Y:S02]  /*0fc0*/  LOP3.LUT R0, R180, 0x38, R165, 0xf8, !PT ;  /* 0x00000038b4007812 */ /* 0x000fe400078ef8a5 */
[----:B------:R-:W-:Y:S02]  /*0fd0*/  SHF.R.U32.HI R220, RZ, 0x3, R176 ;  /* 0x00000003ffdc7819 */ /* 0x000fe400000116b0 */
[C---:B------:R-:W-:Y:S02]  /*0fe0*/  LOP3.LUT R11, R176.reuse, 0x38, R3, 0xf8, !PT ;  /* 0x00000038b00b7812 */ /* 0x040fe400078ef803 */
[----:B------:R-:W-:Y:S02]  /*0ff0*/  LOP3.LUT R9, R176, 0x38, R165, 0xf8, !PT ;  /* 0x00000038b0097812 */ /* 0x000fe400078ef8a5 */
[----:B------:R-:W-:-:S02]  /*1000*/  LOP3.LUT R5, R0, R181, RZ, 0x3c, !PT ;  /* 0x000000b500057212 */ /* 0x000fc400078e3cff */
[----:B------:R-:W-:Y:S02]  /*1010*/  LOP3.LUT R183, R183, 0xfffffe00, RZ, 0xc0, !PT ;  /* 0xfffffe00b7b77812 */ /* 0x000fe400078ec0ff */
[----:B------:R-:W-:Y:S02]  /*1020*/  LOP3.LUT R7, R7, 0xffffe000, RZ, 0xc0, !PT ;  /* 0xffffe00007077812 */ /* 0x000fe400078ec0ff */
[-C--:B------:R-:W-:Y:S02]  /*1030*/  LOP3.LUT R0, R11, R220.reuse, RZ, 0x3c, !PT ;  /* 0x000000dc0b007212 */ /* 0x080fe400078e3cff */
[----:B------:R-:W-:Y:S02]  /*1040*/  LOP3.LUT R4, R4, 0xffffe000, RZ, 0xc0, !PT ;  /* 0xffffe00004047812 */ /* 0x000fe400078ec0ff */
[----:B------:R-:W-:Y:S02]  /*1050*/  LOP3.LUT R9, R9, R220, RZ, 0x3c, !PT ;  /* 0x000000dc09097212 */ /* 0x000fe400078e3cff */
[----:B------:R-:W-:Y:S01]  /*1060*/  IADD3 R215, R0, R7, R183 ;  /* 0x0000000700d77210 */ /* 0x000fe20007ffe0b7 */
[----:B------:R-:W-:Y:S01]  /*1070*/  IMAD.U32 R0, RZ, RZ, UR5 ;  /* 0x00000005ff007e24 */ /* 0x000fe2000f8e00ff */
[----:B------:R-:W-:-:S02]  /*1080*/  IADD3 R219, R5, R4, R182 ;  /* 0x0000000405db7210 */ /* 0x000fc40007ffe0b6 */
[----:B------:R-:W-:Y:S02]  /*1090*/  IADD3 R9, R9, R4, R183 ;  /* 0x0000000409097210 */ /* 0x000fe40007ffe0b7 */
[----:B------:R-:W-:Y:S01]  /*10a0*/  MOV R4, UR4 ;  /* 0x0000000400047c02 */ /* 0x000fe20008000f00 */
[----:B------:R0:W-:Y:S01]  /*10b0*/  STL [R1+0x30], R0 ;  /* 0x0000300001007387 */ /* 0x0001e20000100800 */
[----:B------:R-:W-:Y:S02]  /*10c0*/  LOP3.LUT R6, R180, 0x38, R3, 0xf8, !PT ;  /* 0x00000038b4067812 */ /* 0x000fe400078ef803 */
[----:B------:R-:W-:Y:S01]  /*10d0*/  LOP3.LUT R5, R8, 0x7ffffffc, RZ, 0xc0, !PT ;  /* 0x7ffffffc08057812 */ /* 0x000fe200078ec0ff */
[----:B------:R1:W-:Y:S01]  /*10e0*/  STL [R1+0x34], R4 ;  /* 0x0000340401007387 */ /* 0x0003e20000100800 */
[----:B------:R-:W-:Y:S02]  /*10f0*/  LOP3.LUT R6, R6, R181, RZ, 0x3c, !PT ;  /* 0x000000b506067212 */ /* 0x000fe400078e3cff */
[----:B------:R-:W-:Y:S01]  /*1100*/  IADD3 R22, R16, 0x80, RZ ;  /* 0x0000008010167810 */ /* 0x000fe20007ffe0ff */
[----:B------:R-:W-:Y:S01]  /*1110*/  IMAD.IADD R188, R214, 0x1, -R5 ;  /* 0x00000001d6bc7824 */ /* 0x000fe200078e0a05 */
[----:B------:R-:W-:-:S02]  /*1120*/  IADD3 R6, R6, R7, R182 ;  /* 0x0000000706067210 */ /* 0x000fc40007ffe0b6 */
[----:B0-----:R-:W-:Y:S02]  /*1130*/  LEA.HI R0, R197, R197, RZ, 0x1 ;  /* 0x000000c5c5007211 */ /* 0x001fe400078f08ff */
[----:B------:R-:W-:Y:S02]  /*1140*/  IADD3 R190, R187, 0x40, RZ ;  /* 0x00000040bbbe7810 */ /* 0x000fe40007ffe0ff */
[----:B------:R-:W-:Y:S02]  /*1150*/  LOP3.LUT R0, R0, 0x1ffffffe, RZ, 0xc0, !PT ;  /* 0x1ffffffe00007812 */ /* 0x000fe400078ec0ff */
[----:B------:R-:W-:Y:S02]  /*1160*/  SHF.R.S32.HI R198, RZ, 0x3, R198 ;  /* 0x00000003ffc67819 */ /* 0x000fe400000114c6 */
[----:B------:R-:W-:Y:S02]  /*1170*/  IADD3 R189, R197, -R0, RZ ;  /* 0x80000000c5bd7210 */ /* 0x000fe40007ffe0ff */
[----:B------:R-:W-:-:S02]  /*1180*/  LOP3.LUT R0, R176, 0x38, R16, 0xf8, !PT ;  /* 0x00000038b0007812 */ /* 0x000fc400078ef810 */
[----:B------:R-:W-:Y:S02]  /*1190*/  SHF.R.S32.HI R17, RZ, 0x1f, R16 ;  /* 0x0000001fff117819 */ /* 0x000fe40000011410 */
[----:B------:R-:W-:Y:S02]  /*11a0*/  LOP3.LUT R0, R183, R0, R220, 0xf6, !PT ;  /* 0x00000000b7007212 */ /* 0x000fe400078ef6dc */
[----:B------:R-:W-:Y:S02]  /*11b0*/  SHF.R.S32.HI R227, RZ, 0x1f, R187 ;  /* 0x0000001fffe37819 */ /* 0x000fe400000114bb */
[----:B------:R-:W-:Y:S02]  /*11c0*/  SHF.R.S32.HI R168, RZ, 0x1f, R19 ;  /* 0x0000001fffa87819 */ /* 0x000fe40000011413 */
[----:B------:R-:W-:Y:S02]  /*11d0*/  SHF.R.S32.HI R179, RZ, 0x1f, R22 ;  /* 0x0000001fffb37819 */ /* 0x000fe40000011416 */
        /* <DEDUP_REMOVED lines=9> */
[----:B------:R-:W-:Y:S02]  /*1270*/  LEA R218, R0, UR4, 0x1 ;  /* 0x0000000400da7c11 */ /* 0x000fe4000f8e08ff */
[----:B------:R-:W-:Y:S02]  /*1280*/  LEA R219, R219, UR4, 0x1 ;  /* 0x00000004dbdb7c11 */ /* 0x000fe4000f8e08ff */
[----:B------:R-:W-:Y:S02]  /*1290*/  LEA R216, R9, UR4, 0x1 ;  /* 0x0000000409d87c11 */ /* 0x000fe4000f8e08ff */
[----:B------:R-:W-:-:S02]  /*12a0*/  LEA R217, R6, UR4, 0x1 ;  /* 0x0000000406d97c11 */ /* 0x000fc4000f8e08ff */
[----:B------:R-:W-:Y:S02]  /*12b0*/  LEA R215, R215, UR4, 0x1 ;  /* 0x00000004d7d77c11 */ /* 0x000fe4000f8e08ff */
[----:B-1----:R-:W-:-:S07]  /*12c0*/  LEA R189, R189, R224, 0x3 ;  /* 0x000000e0bdbd7211 */ /* 0x002fce00078e18ff */
.L_x_2923:
[----:B0--34-:R-:W0:Y:S01]  /*12d0*/  LDC.64 R4, c[0x0][0xc88] ;  /* 0x00032200ff047b82 */ /* 0x019e220000000a00 */
        /* <DEDUP_REMOVED lines=40> */
[----:B0-----:R-:W-:Y:S06]  /*1560*/  @P1 BRA `(.L_x_2688) ;  /* 0x0000000000241947 */ /* 0x001fec0003800000 */
        /* <DEDUP_REMOVED lines=9> */
.L_x_2688:
[----:B------:R-:W-:Y:S01]  /*1600*/  IMAD.U32 R24, RZ, RZ, UR5 ;  /* 0x00000005ff187e24 */ /* 0x000fe2000f8e00ff */
[----:B------:R-:W-:Y:S01]  /*1610*/  MOV R27, UR4 ;  /* 0x00000004001b7c02 */ /* 0x000fe20008000f00 */
[----:B------:R-:W-:Y:S06]  /*1620*/  @!P2 BRA `(.L_x_2689) ;  /* 0x000000000010a947 */ /* 0x000fec0003800000 */
[----:B------:R-:W-:-:S04]  /*1630*/  IADD3 R4, P0, R193, UR8, RZ ;  /* 0x00000008c1047c10 */ /* 0x000fc8000ff1e0ff */
[----:B------:R-:W-:-:S05]  /*1640*/  IADD3.X R5, R194, UR9, RZ, P0, !PT ;  /* 0x00000009c2057c10 */ /* 0x000fca00087fe4ff */
[----:B------:R0:W5:Y:S01]  /*1650*/  LDG.E R27, desc[UR60][R4.64] ;  /* 0x0000003c041b7981 */ /* 0x000162000c1e1900 */
[----:B------:R-:W-:Y:S05]  /*1660*/  BRA `(.L_x_2690) ;  /* 0x0000000000107947 */ /* 0x000fea0003800000 */
.L_x_2689:
[----:B------:R-:W-:Y:S05]  /*1670*/  @!P0 BRA `(.L_x_2690) ;  /* 0x00000000000c8947 */ /* 0x000fea0003800000 */
[----:B------:R-:W2:Y:S04]  /*1680*/  LDG.E R4, desc[UR60][R8.64] ;  /* 0x0000003c08047981 */ /* 0x000ea8000c1e1900 */
[----:B------:R-:W2:Y:S02]  /*1690*/  LDG.E R27, desc[UR60][R8.64+0x4] ;  /* 0x0000043c081b7981 */ /* 0x000ea4000c1e1900 */
[----:B--2---:R-:W-:-:S07]  /*16a0*/  IMAD.IADD R27, R27, 0x1, -R4 ;  /* 0x000000011b1b7824 */ /* 0x004fce00078e0a04 */
.L_x_2690:
[----:B------:R-:W-:Y:S01]  /*16b0*/  ULDC.64 UR4, c[0x0][0xa10] ;  /* 0x0002840000047ab9 */ /* 0x000fe20000000a00 */
[----:B------:R-:W1:Y:S01]  /*16c0*/  LDC R9, c[0x0][0x448] ;  /* 0x00011200ff097b82 */ /* 0x000e620000000800 */
[----:B------:R-:W-:-:S04]  /*16d0*/  ISETP.NE.U32.AND P0, PT, RZ, UR4, PT ;  /* 0x00000004ff007c0c */ /* 0x000fc8000bf05070 */
[----:B------:R-:W-:Y:S01]  /*16e0*/  ISETP.NE.AND.EX P0, PT, RZ, UR5, PT, P0 ;  /* 0x00000005ff007c0c */ /* 0x000fe2000bf05300 */
[----:B------:R-:W-:-:S12]  /*16f0*/  ULDC.64 UR4, c[0x0][0xa30] ;  /* 0x00028c0000047ab9 */ /* 0x000fd80000000a00 */
[----:B0-----:R-:W0:Y:S02]  /*1700*/  @P0 LDC.64 R4, c[0x0][0xa10] ;  /* 0x00028400ff040b82 */ /* 0x001e240000000a00 */
[----:B0-----:R-:W-:-:S05]  /*1710*/  @P0 IMAD.WIDE R4, R25, 0x4, R4 ;  /* 0x0000000419040825 */ /* 0x001fca00078e0204 */
[----:B------:R-:W2:Y:S04]  /*1720*/  @P0 LDG.E R3, desc[UR60][R4.64] ;  /* 0x0000003c04030981 */ /* 0x000ea8000c1e1900 */
[----:B------:R0:W2:Y:S01]  /*1730*/  @P0 LDG.E R8, desc[UR60][R4.64+0x4] ;  /* 0x0000043c04080981 */ /* 0x0000a2000c1e1900 */
[----:B------:R-:W-:Y:S01]  /*1740*/  ISETP.NE.U32.AND P1, PT, RZ, UR4, PT ;  /* 0x00000004ff007c0c */ /* 0x000fe2000bf25070 */
[----:B-----5:R-:W-:-:S03]  /*1750*/  IMAD.MOV.U32 R142, RZ, RZ, R27 ;  /* 0x000000ffff8e7224 */ /* 0x020fc600078e001b */
[----:B------:R-:W-:-:S13]  /*1760*/  ISETP.NE.AND.EX P1, PT, RZ, UR5, PT, P1 ;  /* 0x00000005ff007c0c */ /* 0x000fda000bf25310 */
[----:B------:R-:W-:-:S04]  /*1770*/  @P1 IADD3 R6, P2, R193, UR4, RZ ;  /* 0x00000004c1061c10 */ /* 0x000fc8000ff5e0ff */
[----:B------:R-:W-:-:S05]  /*1780*/  @P1 IADD3.X R7, R194, UR5, RZ, P2, !PT ;  /* 0x00000005c2071c10 */ /* 0x000fca00097fe4ff */
[----:B------:R3:W5:Y:S01]  /*1790*/  @P1 LDG.E R142, desc[UR60][R6.64] ;  /* 0x0000003c068e1981 */ /* 0x000762000c1e1900 */
[----:B-1----:R-:W-:Y:S02]  /*17a0*/  ISETP.NE.AND P1, PT, R9, 0x1, PT ;  /* 0x000000010900780c */ /* 0x002fe40003f25270 */
[----:B------:R-:W-:-:S05]  /*17b0*/  SHF.L.U32 R184, R29, 0x7, RZ ;  /* 0x000000071db87819 */ /* 0x000fca00000006ff */
[----:B0-----:R-:W-:-:S06]  /*17c0*/  VIADD R4, R184, 0x7f ;  /* 0x0000007fb8047836 */ /* 0x001fcc0000000000 */
[----:B------:R-:W0:Y:S08]  /*17d0*/  @P1 LDC R9, c[0x0][0x44c] ;  /* 0x00011300ff091b82 */ /* 0x000e300000000800 */
[----:B------:R-:W1:Y:S01]  /*17e0*/  @P1 LDC R5, c[0x0][0x450] ;  /* 0x00011400ff051b82 */ /* 0x000e620000000800 */
[----:B--2---:R-:W-:Y:S01]  /*17f0*/  @P0 IMAD.IADD R24, R8, 0x1, -R3 ;  /* 0x0000000108180824 */ /* 0x004fe200078e0a03 */
[----:B------:R-:W-:Y:S01]  /*1800*/  IADD3 R8, R27, -R0, RZ ;  /* 0x800000001b087210 */ /* 0x000fe20007ffe0ff */
[----:B0-----:R-:W-:-:S04]  /*1810*/  @P1 IMAD.HI.U32 R0, R4, R9, RZ ;  /* 0x0000000904001227 */ /* 0x001fc800078e00ff */
[----:B------:R-:W-:Y:S01]  /*1820*/  IMAD.IADD R186, R8, 0x1, R24 ;  /* 0x0000000108ba7824 */ /* 0x000fe200078e0218 */
[----:B-1----:R-:W-:-:S03]  /*1830*/  @P1 SHF.R.U32.HI R4, RZ, R5, R0 ;  /* 0x00000005ff041219 */ /* 0x002fc60000011600 */
[C---:B------:R-:W-:Y:S01]  /*1840*/  VIADD R0, R186.reuse, 0x5f ;  /* 0x0000005fba007836 */ /* 0x040fe20000000000 */
[----:B------:R-:W-:-:S03]  /*1850*/  IADD3 R143, R186, 0x60, -R185 ;  /* 0x00000060ba8f7810 */ /* 0x000fc60007ffe8b9 */
[----:B------:R-:W-:Y:S01]  /*1860*/  IMAD.HI R0, R0, 0x2aaaaaab, RZ ;  /* 0x2aaaaaab00007827 */ /* 0x000fe200078e02ff */
[----:B------:R-:W-:-:S04]  /*1870*/  IADD3 R4, R143, R4, RZ ;  /* 0x000000048f047210 */ /* 0x000fc80007ffe0ff */
[----:B------:R-:W-:Y:S01]  /*1880*/  SHF.R.U32.HI R3, RZ, 0x1f, R0 ;  /* 0x0000001fff037819 */ /* 0x000fe20000011600 */
[----:B------:R-:W-:-:S03]  /*1890*/  IMAD.HI R4, R4, 0x2aaaaaab, RZ ;  /* 0x2aaaaaab04047827 */ /* 0x000fc600078e02ff */
[----:B------:R-:W-:Y:S02]  /*18a0*/  LEA.HI.SX32 R144, R0, R3, 0x1c ;  /* 0x0000000300907211 */ /* 0x000fe400078fe2ff */
[----:B------:R-:W-:-:S04]  /*18b0*/  SHF.R.U32.HI R5, RZ, 0x1f, R4 ;  /* 0x0000001fff057819 */ /* 0x000fc80000011604 */
[----:B------:R-:W-:Y:S01]  /*18c0*/  LEA.HI.SX32 R5, R4, R5, 0x1c ;  /* 0x0000000504057211 */ /* 0x000fe200078fe2ff */
[----:B------:R-:W-:-:S03]  /*18d0*/  IMAD.MOV R4, RZ, RZ, -R8 ;  /* 0x000000ffff047224 */ /* 0x000fc600078e0a08 */
[----:B------:R-:W-:Y:S02]  /*18e0*/  VIMNMX R5, R144, R5, PT ;  /* 0x0000000590057248 */ /* 0x000fe40003fe0100 */
[----:B------:R-:W-:-:S03]  /*18f0*/  VIMNMX R4, RZ, R4, !PT ;  /* 0x00000004ff047248 */ /* 0x000fc60007fe0100 */
[----:B------:R-:W-:-:S05]  /*1900*/  IMAD R5, R5, 0x60, -R8 ;  /* 0x0000006005057824 */ /* 0x000fca00078e0a08 */
[----:B------:R-:W-:-:S04]  /*1910*/  VIMNMX R3, R5, R24, PT ;  /* 0x0000001805037248 */ /* 0x000fc80003fe0100 */
[----:B------:R-:W-:Y:S01]  /*1920*/  ISETP.GT.AND P0, PT, R3, R4, PT ;  /* 0x000000040300720c */ /* 0x000fe20003f04270 */
[----:B------:R-:W-:-:S05]  /*1930*/  IMAD.WIDE.U32 R4, R4, -0x55555555, RZ ;  /* 0xaaaaaaab04047825 */ /* 0x000fca00078e00ff */
[----:B------:R-:W-:-:S04]  /*1940*/  SHF.R.U32.HI R127, RZ, 0x6, R5 ;  /* 0x00000006ff7f7819 */ /* 0x000fc80000011605 */
[----:B------:R-:W-:-:S03]  /*1950*/  MOV R26, R127 ;  /* 0x0000007f001a7202 */ /* 0x000fc60000000f00 */
[----:B------:R-:W-:-:S04]  /*1960*/  @P0 VIADD R0, R3, 0x5f ;  /* 0x0000005f03000836 */ /* 0x000fc80000000000 */
[----:B------:R-:W-:-:S05]  /*1970*/  @P0 IMAD.HI R0, R0, 0x2aaaaaab, RZ ;  /* 0x2aaaaaab00000827 */ /* 0x000fca00078e02ff */
[----:B------:R-:W-:-:S04]  /*1980*/  @P0 SHF.R.U32.HI R3, RZ, 0x1f, R0 ;  /* 0x0000001fff030819 */ /* 0x000fc80000011600 */
[----:B------:R-:W-:Y:S02]  /*1990*/  @P0 LEA.HI.SX32 R26, R0, R3, 0x1c ;  /* 0x00000003001a0211 */ /* 0x000fe400078fe2ff */
[----:B------:R-:W-:Y:S02]  /*19a0*/  PLOP3.LUT P0, PT, PT, PT, PT, 0x80, 0x0 ;  /* 0x000000000000781c */ /* 0x000fe40003f0f070 */
[----:B------:R-:W-:-:S13]  /*19b0*/  ISETP.GT.AND P1, PT, R26, R127, PT ;  /* 0x0000007f1a00720c */ /* 0x000fda0003f24270 */
[----:B---3--:R-:W-:Y:S05]  /*19c0*/  @!P1 BRA `(.L_x_2691) ;  /* 0x0000008c00d49947 */ /* 0x008fea0003800000 */
        /* <DEDUP_REMOVED lines=11> */
[----:B------:R-:W-:Y:S01]  /*1a80*/  MOV R10, UR6 ;  /* 0x00000006000a7c02 */ /* 0x000fe20008000f00 */
[----:B------:R-:W-:Y:S01]  /*1a90*/  IMAD.U32 R6, RZ, RZ, UR4 ;  /* 0x00000004ff067e24 */ /* 0x000fe2000f8e00ff */
[----:B------:R-:W-:Y:S01]  /*1aa0*/  MOV R12, 0x1 ;  /* 0x00000001000c7802 */ /* 0x000fe20000000f00 */
[----:B------:R-:W-:-:S02]  /*1ab0*/  IMAD.U32 R7, RZ, RZ, UR5 ;  /* 0x00000005ff077e24 */ /* 0x000fc4000f8e00ff */
[----:B------:R-:W-:Y:S02]  /*1ac0*/  IMAD.U32 R11, RZ, RZ, UR7 ;  /* 0x00000007ff0b7e24 */ /* 0x000fe4000f8e00ff */
[----:B------:R-:W-:Y:S02]  /*1ad0*/  IMAD.MOV.U32 R8, RZ, RZ, 0x70 ;  /* 0x00000070ff087424 */ /* 0x000fe400078e00ff */
[----:B0-----:R-:W-:-:S07]  /*1ae0*/  IMAD.MOV.U32 R13, RZ, RZ, RZ ;  /* 0x000000ffff0d7224 */ /* 0x001fce00078e00ff */
[----:B------:R-:W-:-:S07]  /*1af0*/  LEPC R20, `(.L_x_2693) ;  /* 0x000000001014794e */ /* 0x000fce0000000000 */
[----:B-1---5:R-:W-:Y:S05]  /*1b00*/  CALL.ABS.NOINC R14 ;  /* 0x000000000e007343 */ /* 0x022fea0003c00000 */
.L_x_2693:
[----:B------:R-:W-:Y:S05]  /*1b10*/  BSYNC B6 ;  /* 0x0000000000067941 */ /* 0x000fea0003800000 */
.L_x_2692:
        /* <DEDUP_REMOVED lines=20> */
.L_x_2695:
[----:B------:R-:W-:Y:S05]  /*1c60*/  BSYNC B6 ;  /* 0x0000000000067941 */ /* 0x000fea0003800000 */
.L_x_2694:
[----:B------:R-:W-:Y:S01]  /*1c70*/  ULDC.64 UR4, c[0x0][0x9f8] ;  /* 0x00027e0000047ab9 */ /* 0x000fe20000000a00 */
[----:B------:R-:W0:Y:S01]  /*1c80*/  LDC.64 R94, c[0x0][0x3f8] ;  /* 0x0000fe00ff5e7b82 */ /* 0x000e220000000a00 */
[----:B------:R-:W-:-:S04]  /*1c90*/  ISETP.NE.U32.AND P0, PT, RZ, UR4, PT ;  /* 0x00000004ff007c0c */ /* 0x000fc8000bf05070 */
[----:B------:R-:W-:-:S03]  /*1ca0*/  ISETP.NE.AND.EX P0, PT, RZ, UR5, PT, P0 ;  /* 0x00000005ff007c0c */ /* 0x000fc6000bf05300 */
[----:B------:R-:W1:Y:S08]  /*1cb0*/  LDC R29, c[0x0][0x3f4] ;  /* 0x0000fd00ff1d7b82 */ /* 0x000e700000000800 */
[----:B------:R-:W2:Y:S02]  /*1cc0*/  LDC.64 R88, c[0x0][0x408] ;  /* 0x00010200ff587b82 */ /* 0x000ea40000000a00 */
[----:B------:R-:W-:Y:S01]  /*1cd0*/  @P0 IADD3 R4, P1, R193, UR4, RZ ;  /* 0x00000004c1040c10 */ /* 0x000fe2000ff3e0ff */
[----:B------:R-:W-:-:S03]  /*1ce0*/  ULDC UR4, c[0x0][0x2f4] ;  /* 0x0000bd0000047ab9 */ /* 0x000fc60000000800 */
        /* <DEDUP_REMOVED lines=8> */
[----:B------:R-:W-:Y:S01]  /*1d70*/  IMAD R131, R95, 0x60, RZ ;  /* 0x000000605f837824 */ /* 0x000fe200078e02ff */
[----:B------:R-:W-:Y:S01]  /*1d80*/  SEL R0, RZ, 0x1, P0 ;  /* 0x00000001ff007807 */ /* 0x000fe20000000000 */
[----:B------:R-:W-:Y:S01]  /*1d90*/  IMAD.SHL.U32 R108, R94, 0x40, RZ ;  /* 0x000000405e6c7824 */ /* 0x000fe200078e00ff */
[----:B------:R-:W-:Y:S01]  /*1da0*/  SHF.L.U32 R3, R3, 0x1, RZ ;  /* 0x0000000103037819 */ /* 0x000fe200000006ff */
[----:B------:R-:W-:Y:S01]  /*1db0*/  IMAD R114, R197, 0x40, R169 ;  /* 0x00000040c5727824 */ /* 0x000fe200078e02a9 */
[----:B------:R-:W-:Y:S01]  /*1dc0*/  ISETP.GE.AND P0, PT, R163, UR5, PT ;  /* 0x00000005a3007c0c */ /* 0x000fe2000bf06270 */
[----:B-1----:R-:W-:Y:S01]  /*1dd0*/  IMAD.SHL.U32 R126, R29, 0x2, RZ ;  /* 0x000000021d7e7824 */ /* 0x002fe200078e00ff */
[----:B------:R-:W-:Y:S01]  /*1de0*/  LOP3.LUT R0, R3, 0x2, R0, 0xe2, !PT ;  /* 0x0000000203007812 */ /* 0x000fe200078ee200 */
[----:B--2---:R-:W-:Y:S01]  /*1df0*/  IMAD.WIDE.U32 R90, R169, R88, R16 ;  /* 0x00000058a95a7225 */ /* 0x004fe200078e0010 */
[----:B------:R-:W-:-:S02]  /*1e00*/  SEL R3, RZ, 0xffffffff, P0 ;  /* 0xffffffffff037807 */ /* 0x000fc40000000000 */
[----:B------:R-:W-:Y:S01]  /*1e10*/  ISETP.GE.AND P0, PT, R164, UR4, PT ;  /* 0x00000004a4007c0c */ /* 0x000fe2000bf06270 */
[----:B------:R-:W-:Y:S01]  /*1e20*/  IMAD R133, R89, 0x60, RZ ;  /* 0x0000006059857824 */ /* 0x000fe200078e02ff */
[----:B------:R-:W-:Y:S01]  /*1e30*/  ISETP.GE.AND P1, PT, R19, UR4, PT ;  /* 0x0000000413007c0c */ /* 0x000fe2000bf26270 */
[----:B------:R-:W-:Y:S01]  /*1e40*/  IMAD.SHL.U32 R6, R3, 0x2, RZ ;  /* 0x0000000203067824 */ /* 0x000fe200078e00ff */
[----:B------:R-:W-:Y:S01]  /*1e50*/  SHF.R.S32.HI R7, RZ, 0x1f, R169 ;  /* 0x0000001fff077819 */ /* 0x000fe200000114a9 */
[----:B------:R-:W-:Y:S01]  /*1e60*/  IMAD.SHL.U32 R110, R88, 0x40, RZ ;  /* 0x00000040586e7824 */ /* 0x000fe200078e00ff */
[----:B------:R-:W-:Y:S02]  /*1e70*/  SEL R3, RZ, 0x4, P0 ;  /* 0x00000004ff037807 */ /* 0x000fe40000000000 */
[----:B---3--:R-:W-:Y:S02]  /*1e80*/  SEL R4, RZ, 0x8, P1 ;  /* 0x00000008ff047807 */ /* 0x008fe40000800000 */
[----:B------:R-:W-:-:S02]  /*1e90*/  SHF.R.S32.HI R161, RZ, 0x1f, R160 ;  /* 0x0000001fffa17819 */ /* 0x000fc400000114a0 */
[----:B------:R-:W-:Y:S01]  /*1ea0*/  LOP3.LUT R0, R4, R0, R3, 0xfe, !PT ;  /* 0x0000000004007212 */ /* 0x000fe200078efe03 */
[-C--:B------:R-:W-:Y:S01]  /*1eb0*/  IMAD R4, R7, R94.reuse, RZ ;  /* 0x0000005e07047224 */ /* 0x080fe200078e02ff */
[----:B------:R-:W-:Y:S01]  /*1ec0*/  ISETP.GE.AND P0, PT, R22, UR4, PT ;  /* 0x0000000416007c0c */ /* 0x000fe2000bf06270 */
[C---:B------:R-:W-:Y:S01]  /*1ed0*/  IMAD.WIDE.U32 R98, R169.reuse, R94, R160 ;  /* 0x0000005ea9627225 */ /* 0x040fe200078e00a0 */
[C---:B------:R-:W-:Y:S02]  /*1ee0*/  ISETP.GE.AND P2, PT, R16.reuse, UR5, PT ;  /* 0x0000000510007c0c */ /* 0x040fe4000bf46270 */
[----:B------:R-:W-:Y:S01]  /*1ef0*/  SEL R3, RZ, 0x10, P0 ;  /* 0x00000010ff037807 */ /* 0x000fe20000000000 */
[C---:B------:R-:W-:Y:S01]  /*1f00*/  IMAD R9, R169.reuse, R95, R4 ;  /* 0x0000005fa9097224 */ /* 0x040fe200078e0204 */
[----:B------:R-:W-:Y:S01]  /*1f10*/  SEL R5, RZ, 0x1, P2 ;  /* 0x00000001ff057807 */ /* 0x000fe20001000000 */
[----:B------:R-:W-:Y:S01]  /*1f20*/  IMAD.WIDE.U32 R92, R169, R88, R160 ;  /* 0x00000058a95c7225 */ /* 0x000fe200078e00a0 */
[----:B------:R-:W-:-:S02]  /*1f30*/  ISETP.GE.AND P3, PT, R16, R29, PT ;  /* 0x0000001d1000720c */ /* 0x000fc40003f66270 */
        /* <DEDUP_REMOVED lines=8> */
[----:B------:R-:W-:Y:S02]  /*1fc0*/  LOP3.LUT R5, R6, 0x2, R5, 0xe2, !PT ;  /* 0x0000000206057812 */ /* 0x000fe400078ee205 */
[----:B------:R-:W-:Y:S01]  /*1fd0*/  SEL R4, RZ, 0x4, P1 ;  /* 0x00000004ff047807 */ /* 0x000fe20000800000 */
[----:B------:R-:W-:Y:S01]  /*1fe0*/  IMAD R11, R169, R89, R0 ;  /* 0x00000059a90b7224 */ /* 0x000fe200078e0200 */
[----:B------:R-:W-:Y:S01]  /*1ff0*/  SEL R0, R29, RZ, P2 ;  /* 0x000000ff1d007207 */ /* 0x000fe20001000000 */
[----:B------:R-:W-:Y:S01]  /*2000*/  IMAD.IADD R3, R16, 0x1, R3 ;  /* 0x0000000110037824 */ /* 0x000fe200078e0203 */
[----:B------:R-:W-:Y:S01]  /*2010*/  LOP3.LUT R5, R5, R4, RZ, 0xfc, !PT ;  /* 0x0000000405057212 */ /* 0x000fe200078efcff */
[----:B------:R-:W-:Y:S01]  /*2020*/  IMAD.IADD R93, R93, 0x1, R11 ;  /* 0x000000015d5d7824 */ /* 0x000fe200078e020b */
[----:B------:R-:W-:Y:S01]  /*2030*/  ISETP.GE.AND P1, PT, R164, R29, PT ;  /* 0x0000001da400720c */ /* 0x000fe20003f26270 */
[----:B------:R-:W-:Y:S01]  /*2040*/  IMAD.IADD R4, R163, 0x1, R0 ;  /* 0x00000001a3047824 */ /* 0x000fe200078e0200 */
[----:B------:R-:W-:Y:S01]  /*2050*/  IADD3 R91, R11, R91, RZ ;  /* 0x0000005b0b5b7210 */ /* 0x000fe20007ffe0ff */
[----:B------:R-:W-:Y:S01]  /*2060*/  IMAD.WIDE.U32 R96, R142, R94, R96 ;  /* 0x0000005e8e607225 */ /* 0x000fe200078e0060 */
[----:B------:R-:W-:-:S02]  /*2070*/  SEL R7, R29, RZ, P1 ;  /* 0x000000ff1d077207 */ /* 0x000fc40000800000 */
[----:B------:R-:W-:Y:S01]  /*2080*/  SHF.R.S32.HI R0, RZ, 0x1f, R3 ;  /* 0x0000001fff007819 */ /* 0x000fe20000011403 */
[-C--:B------:R-:W-:Y:S01]  /*2090*/  IMAD.WIDE.U32 R92, R142, R88.reuse, R92 ;  /* 0x000000588e5c7225 */ /* 0x080fe200078e005c */
[----:B------:R-:W-:Y:S02]  /*20a0*/  SHF.R.S32.HI R11, RZ, 0x1f, R4 ;  /* 0x0000001fff0b7819 */ /* 0x000fe40000011404 */
[----:B------:R-:W-:Y:S01]  /*20b0*/  IADD3 R10, R164, R7, RZ ;  /* 0x00000007a40a7210 */ /* 0x000fe20007ffe0ff */
[----:B------:R-:W-:Y:S01]  /*20c0*/  IMAD.WIDE.U32 R90, R142, R88, R90 ;  /* 0x000000588e5a7225 */ /* 0x000fe200078e005a */
[CC--:B------:R-:W-:Y:S02]  /*20d0*/  LEA.HI R7, R0.reuse, R3.reuse, RZ, 0x3 ;  /* 0x0000000300077211 */ /* 0x0c0fe400078f18ff */
[----:B------:R-:W-:Y:S02]  /*20e0*/  LEA.HI R0, R0, R3, RZ, 0x6 ;  /* 0x0000000300007211 */ /* 0x000fe400078f30ff */
[----:B------:R-:W-:-:S02]  /*20f0*/  LEA.HI R6, R11, R4, RZ, 0x6 ;  /* 0x000000040b067211 */ /* 0x000fc400078f30ff */
[----:B------:R-:W-:Y:S02]  /*2100*/  LEA.HI R11, R11, R4, RZ, 0x3 ;  /* 0x000000040b0b7211 */ /* 0x000fe400078f18ff */
[----:B------:R-:W-:Y:S02]  /*2110*/  SHF.R.S32.HI R3, RZ, 0x6, R0 ;  /* 0x00000006ff037819 */ /* 0x000fe40000011400 */
[----:B------:R-:W-:Y:S02]  /*2120*/  SHF.R.S32.HI R6, RZ, 0x6, R6 ;  /* 0x00000006ff067819 */ /* 0x000fe40000011406 */
[C---:B------:R-:W-:Y:S01]  /*2130*/  LOP3.LUT R4, R180.reuse, 0x38, R11, 0xf8, !PT ;  /* 0x00000038b4047812 */ /* 0x040fe200078ef80b */
[C-C-:B------:R-:W-:Y:S01]  /*2140*/  IMAD R141, R3.reuse, 0x1800, R182.reuse ;  /* 0x00001800038d7824 */ /* 0x140fe200078e02b6 */
[----:B------:R-:W-:Y:S01]  /*2150*/  LOP3.LUT R0, R180, 0x38, R7, 0xf8, !PT ;  /* 0x00000038b4007812 */ /* 0x000fe200078ef807 */
[--C-:B------:R-:W-:Y:S01]  /*2160*/  IMAD R139, R3, 0x1800, R183.reuse ;  /* 0x00001800038b7824 */ /* 0x100fe200078e02b7 */
[-C--:B------:R-:W-:Y:S01]  /*2170*/  LOP3.LUT R3, R4, R181.reuse, RZ, 0x3c, !PT ;  /* 0x000000b504037212 */ /* 0x080fe200078e3cff */
[C---:B------:R-:W-:Y:S01]  /*2180*/  IMAD R140, R6.reuse, 0x1800, R182 ;  /* 0x00001800068c7824 */ /* 0x040fe200078e02b6 */
[----:B------:R-:W-:Y:S01]  /*2190*/  SHF.R.S32.HI R15, RZ, 0x1f, R10 ;  /* 0x0000001fff0f7819 */ /* 0x000fe2000001140a */
[----:B------:R-:W-:Y:S01]  /*21a0*/  IMAD R137, R6, 0x1800, R183 ;  /* 0x0000180006897824 */ /* 0x000fe200078e02b7 */
[----:B------:R-:W-:-:S02]  /*21b0*/  LOP3.LUT R0, R0, R181, RZ, 0x3c, !PT ;  /* 0x000000b500007212 */ /* 0x000fc400078e3cff */
[----:B------:R-:W-:Y:S02]  /*21c0*/  IADD3 R140, R140, R3, RZ ;  /* 0x000000038c8c7210 */ /* 0x000fe40007ffe0ff */
[C---:B------:R-:W-:Y:S01]  /*21d0*/  LOP3.LUT R3, R176.reuse, 0x38, R11, 0xf8, !PT ;  /* 0x00000038b0037812 */ /* 0x040fe200078ef80b */
[----:B------:R-:W-:Y:S01]  /*21e0*/  IMAD.IADD R141, R141, 0x1, R0 ;  /* 0x000000018d8d7824 */ /* 0x000fe200078e0200 */
[CC--:B------:R-:W-:Y:S02]  /*21f0*/  LEA.HI R21, R15.reuse, R10.reuse, RZ, 0x3 ;  /* 0x0000000a0f157211 */ /* 0x0c0fe400078f18ff */
[----:B------:R-:W-:Y:S02]  /*2200*/  LOP3.LUT R13, R176, 0x38, R7, 0xf8, !PT ;  /* 0x00000038b00d7812 */ /* 0x000fe400078ef807 */
[----:B------:R-:W-:Y:S02]  /*2210*/  LEA.HI R10, R15, R10, RZ, 0x6 ;  /* 0x0000000a0f0a7211 */ /* 0x000fe400078f30ff */
[----:B------:R-:W-:-:S02]  /*2220*/  LOP3.LUT R4, R3, R220, RZ, 0x3c, !PT ;  /* 0x000000dc03047212 */ /* 0x000fc400078e3cff */
[----:B------:R-:W-:Y:S02]  /*2230*/  SHF.R.S32.HI R15, RZ, 0x1f, R142 ;  /* 0x0000001fff0f7819 */ /* 0x000fe4000001148e */
[----:B------:R-:W-:Y:S01]  /*2240*/  LOP3.LUT R8, R13, R220, RZ, 0x3c, !PT ;  /* 0x000000dc0d087212 */ /* 0x000fe200078e3cff */
[----:B------:R-:W-:Y:S01]  /*2250*/  IMAD.IADD R137, R137, 0x1, R4 ;  /* 0x0000000189897824 */ /* 0x000fe200078e0204 */
[--C-:B------:R-:W-:Y:S01]  /*2260*/  LOP3.LUT R0, R180, 0x38, R21.reuse, 0xf8, !PT ;  /* 0x00000038b4007812 */ /* 0x100fe200078ef815 */
[----:B------:R-:W-:Y:S01]  /*2270*/  IMAD R4, R15, R94, RZ ;  /* 0x0000005e0f047224 */ /* 0x000fe200078e02ff */
[----:B------:R-:W-:Y:S01]  /*2280*/  SHF.R.S32.HI R10, RZ, 0x6, R10 ;  /* 0x00000006ff0a7819 */ /* 0x000fe2000001140a */
[----:B------:R-:W-:Y:S01]  /*2290*/  IMAD.IADD R139, R139, 0x1, R8 ;  /* 0x000000018b8b7824 */ /* 0x000fe200078e0208 */
[----:B------:R-:W-:Y:S01]  /*22a0*/  LOP3.LUT R13, R176, 0x38, R21, 0xf8, !PT ;  /* 0x00000038b00d7812 */ /* 0x000fe200078ef815 */
[----:B------:R-:W-:Y:S01]  /*22b0*/  IMAD R15, R15, R88, RZ ;  /* 0x000000580f0f7224 */ /* 0x000fe200078e02ff */
[----:B------:R-:W-:Y:S01]  /*22c0*/  LOP3.LUT R3, R0, R181, RZ, 0x3c, !PT ;  /* 0x000000b500037212 */ /* 0x000fe200078e3cff */
[----:B------:R-:W-:Y:S01]  /*22d0*/  IMAD R138, R10, 0x1800, R182 ;  /* 0x000018000a8a7824 */ /* 0x000fe200078e02b6 */
[----:B------:R-:W-:Y:S01]  /*22e0*/  LOP3.LUT R0, R13, R220, RZ, 0x3c, !PT ;  /* 0x000000dc0d007212 */ /* 0x000fe200078e3cff */
[----:B------:R-:W-:Y:S01]  /*22f0*/  IMAD R13, R142, R95, R4 ;  /* 0x0000005f8e0d7224 */ /* 0x000fe200078e0204 */
[----:B------:R-:W-:Y:S01]  /*2300*/  LOP3.LUT R4, R180, 0x18, R16, 0xf8, !PT ;  /* 0x00000018b4047812 */ /* 0x000fe200078ef810 */
[----:B------:R-:W-:Y:S01]  /*2310*/  IMAD.IADD R138, R138, 0x1, R3 ;  /* 0x000000018a8a7824 */ /* 0x000fe200078e0203 */
[----:B------:R-:W-:Y:S01]  /*2320*/  ISETP.GE.AND P4, PT, R19, UR5, PT ;  /* 0x0000000513007c0c */ /* 0x000fe2000bf86270 */
[----:B------:R-:W-:Y:S01]  /*2330*/  IMAD R135, R10, 0x1800, R183 ;  /* 0x000018000a877824 */ /* 0x000fe200078e02b7 */
[----:B------:R-:W-:Y:S01]  /*2340*/  ISETP.GE.AND P0, PT, R23, UR4, PT ;  /* 0x0000000417007c0c */ /* 0x000fe2000bf06270 */
[----:B------:R-:W-:Y:S01]  /*2350*/  IMAD R15, R142, R89, R15 ;  /* 0x000000598e0f7224 */ /* 0x000fe200078e020f */
[----:B------:R-:W-:Y:S01]  /*2360*/  LOP3.LUT R3, R4, R181, RZ, 0x3c, !PT ;  /* 0x000000b504037212 */ /* 0x000fe200078e3cff */
[----:B------:R-:W-:Y:S01]  /*2370*/  IMAD.IADD R106, R99, 0x1, R13 ;  /* 0x00000001636a7824 */ /* 0x000fe200078e020d */
[----:B------:R-:W-:Y:S01]  /*2380*/  SEL R4, RZ, 0x8, P4 ;  /* 0x00000008ff047807 */ /* 0x000fe20002000000 */
[----:B------:R-:W-:Y:S01]  /*2390*/  IMAD.IADD R104, R13, 0x1, R97 ;  /* 0x000000010d687824 */ /* 0x000fe200078e0261 */
[----:B------:R-:W-:Y:S01]  /*23a0*/  SEL R8, RZ, 0x20, P0 ;  /* 0x00000020ff087807 */ /* 0x000fe20000000000 */
[----:B------:R-:W-:Y:S01]  /*23b0*/  IMAD.IADD R103, R15, 0x1, R91 ;  /* 0x000000010f677824 */ /* 0x000fe200078e025b */
[----:B------:R-:W-:-:S02]  /*23c0*/  LOP3.LUT P5, RZ, R205, 0x4, RZ, 0xc0, !PT ;  /* 0x00000004cdff7812 */ /* 0x000fc400078ac0ff */
[----:B------:R-:W-:Y:S02]  /*23d0*/  MOV R128, 0x20 ;  /* 0x0000002000807802 */ /* 0x000fe40000000f00 */
[C---:B------:R-:W-:Y:S02]  /*23e0*/  LOP3.LUT R20, R5.reuse, R4, RZ, 0xfc, !PT ;  /* 0x0000000405147212 */ /* 0x040fe400078efcff */
[----:B------:R-:W-:Y:S02]  /*23f0*/  LOP3.LUT R4, R5, 0x1, RZ, 0xc0, !PT ;  /* 0x0000000105047812 */ /* 0x000fe400078ec0ff */
[C---:B------:R-:W-:Y:S01]  /*2400*/  SHF.L.U64.HI R107, R94.reuse, 0x6, R95 ;  /* 0x000000065e6b7819 */ /* 0x040fe2000001025f */
[----:B------:R-:W-:Y:S01]  /*2410*/  IMAD.WIDE.U32 R94, R94, 0x60, RZ ;  /* 0x000000605e5e7825 */ /* 0x000fe200078e00ff */
[C---:B------:R-:W-:Y:S02]  /*2420*/  SHF.L.U64.HI R109, R88.reuse, 0x6, R89 ;  /* 0x00000006586d7819 */ /* 0x040fe40000010259 */
[----:B------:R-:W-:Y:S01]  /*2430*/  SHF.R.S32.HI R119, RZ, 0x3, R7 ;  /* 0x00000003ff777819 */ /* 0x000fe20000011407 */
[----:B------:R-:W-:Y:S01]  /*2440*/  IMAD.WIDE.U32 R88, R88, 0x60, RZ ;  /* 0x0000006058587825 */ /* 0x000fe200078e00ff */
[----:B------:R-:W-:-:S02]  /*2450*/  LOP3.LUT R5, R7, 0xfffffff8, RZ, 0xc0, !PT ;  /* 0xfffffff807057812 */ /* 0x000fc400078ec0ff */
[----:B------:R-:W-:Y:S01]  /*2460*/  LOP3.LUT R100, R9, R8, RZ, 0xfc, !PT ;  /* 0x0000000809647212 */ /* 0x000fe200078efcff */
[----:B------:R-:W-:Y:S01]  /*2470*/  IMAD.IADD R131, R95, 0x1, R131 ;  /* 0x000000015f837824 */ /* 0x000fe200078e0283 */
[----:B------:R-:W-:Y:S01]  /*2480*/  SEL R128, R128, 0xffffffe0, !P5 ;  /* 0xffffffe080807807 */ /* 0x000fe20006800000 */
[----:B------:R-:W-:Y:S01]  /*2490*/  IMAD.IADD R133, R89, 0x1, R133 ;  /* 0x0000000159857824 */ /* 0x000fe200078e0285 */
[----:B------:R-:W-:Y:S02]  /*24a0*/  IADD3 R3, R182, R3, RZ ;  /* 0x00000003b6037210 */ /* 0x000fe40007ffe0ff */
[----:B------:R-:W-:Y:S02]  /*24b0*/  LOP3.LUT R6, R11, 0xfffffff8, RZ, 0xc0, !PT ;  /* 0xfffffff80b067812 */ /* 0x000fe400078ec0ff */
[----:B------:R-:W-:Y:S02]  /*24c0*/  LOP3.LUT R7, R21, 0xfffffff8, RZ, 0xc0, !PT ;  /* 0xfffffff815077812 */ /* 0x000fe400078ec0ff */
[----:B------:R-:W-:-:S02]  /*24d0*/  IADD3 R130, R130, R27, RZ ;  /* 0x0000001b82827210 */ /* 0x000fc40007ffe0ff */
[----:B------:R-:W-:Y:S02]  /*24e0*/  SHF.R.S32.HI R115, RZ, 0x3, R21 ;  /* 0x00000003ff737819 */ /* 0x000fe40000011415 */
[----:B------:R-:W-:Y:S02]  /*24f0*/  LOP3.LUT R8, R9, 0x1, RZ, 0xc0, !PT ;  /* 0x0000000109087812 */ /* 0x000fe400078ec0ff */
[----:B------:R-:W-:Y:S02]  /*2500*/  IADD3 R135, R135, R0, RZ ;  /* 0x0000000087877210 */ /* 0x000fe40007ffe0ff */
        /* <DEDUP_REMOVED lines=9> */
[----:B------:R-:W-:Y:S02]  /*25a0*/  IADD3 R105, R93, R15, RZ ;  /* 0x0000000f5d697210 */ /* 0x000fe40007ffe0ff */
[----:B------:R-:W-:Y:S02]  /*25b0*/  SHF.R.S32.HI R116, RZ, 0x3, R11 ;  /* 0x00000003ff747819 */ /* 0x000fe4000001140b */
[----:B------:R-:W-:Y:S02]  /*25c0*/  LOP3.LUT R20, R20, 0x8, RZ, 0xc0, !PT ;  /* 0x0000000814147812 */ /* 0x000fe400078ec0ff */
[----:B------:R-:W-:Y:S02]  /*25d0*/  SHF.R.S32.HI R113, RZ, 0x1f, R5 ;  /* 0x0000001fff717819 */ /* 0x000fe40000011405 */
[----:B------:R-:W-:Y:S02]  /*25e0*/  SHF.R.S32.HI R112, RZ, 0x1f, R6 ;  /* 0x0000001fff707819 */ /* 0x000fe40000011406 */
[----:B------:R-:W-:-:S02]  /*25f0*/  SHF.R.S32.HI R111, RZ, 0x1f, R7 ;  /* 0x0000001fff6f7819 */ /* 0x000fc40000011407 */
[----:B------:R-:W-:Y:S02]  /*2600*/  LOP3.LUT R100, R100, 0x20, RZ, 0xc0, !PT ;  /* 0x0000002064647812 */ /* 0x000fe400078ec0ff */
[----:B----4-:R-:W-:-:S07]  /*2610*/  SHF.R.S32.HI R129, RZ, 0x1f, R25 ;  /* 0x0000001fff817819 */ /* 0x010fce0000011419 */
.L_x_2801:
        /* <DEDUP_REMOVED lines=9> */
[----:B--2---:R-:W0:Y:S08]  /*26b0*/  @!P0 LDC.64 R14, c[0x0][0x428] ;  /* 0x00010a00ff0e8b82 */ /* 0x004e300000000a00 */
        /* <DEDUP_REMOVED lines=9> */
[----:B------:R-:W-:-:S04]  /*2750*/  @!P0 IMAD.WIDE.U32 R14, R25, R14, R28 ;  /* 0x0000000e190e8225 */ /* 0x000fc800078e001c */
[----:B------:R-:W-:Y:S01]  /*2760*/  IMAD.MOV.U32 R28, RZ, RZ, RZ ;  /* 0x000000ffff1c7224 */ /* 0x000fe200078e00ff */
[----:B------:R-:W-:Y:S02]  /*2770*/  @!P0 IADD3 R15, R15, R31, RZ ;  /* 0x0000001f0f0f8210 */ /* 0x000fe40007ffe0ff */
        /* <DEDUP_REMOVED lines=11> */
[----:B------:R-:W-:-:S02]  /*2830*/  P2R R124, PR, RZ, 0x10 ;  /* 0x00000010ff7c7803 */ /* 0x000fc40000000000 */
[----:B------:R-:W-:Y:S01]  /*2840*/  LEA R33, R14, R121, 0x1 ;  /* 0x000000790e217211 */ /* 0x000fe200078e08ff */
        /* <DEDUP_REMOVED lines=13> */
[----:B------:R-:W-:Y:S02]  /*2920*/  IMAD R15, R84, UR4, RZ ;  /* 0x00000004540f7c24 */ /* 0x000fe4000f8e02ff */
[----:B------:R-:W-:Y:S01]  /*2930*/  IMAD.IADD R13, R13, 0x1, R11 ;  /* 0x000000010d0d7824 */ /* 0x000fe200078e020b */
[----:B------:R-:W-:Y:S01]  /*2940*/  SHF.R.S32.HI R11, RZ, 0x1f, R26 ;  /* 0x0000001fff0b7819 */ /* 0x000fe2000001141a */
[C---:B------:R-:W-:Y:S02]  /*2950*/  IMAD R15, R28.reuse, UR5, R15 ;  /* 0x000000051c0f7c24 */ /* 0x040fe4000f8e020f */
[----:B------:R-:W-:Y:S01]  /*2960*/  IMAD.WIDE.U32 R12, R28, UR4, R12 ;  /* 0x000000041c0c7c25 */ /* 0x000fe2000f8e000c */
[----:B------:R-:W-:-:S03]  /*2970*/  ULDC.64 UR4, c[0x0][0x308] ;  /* 0x0000c20000047ab9 */ /* 0x000fc60000000a00 */
[----:B------:R-:W-:Y:S01]  /*2980*/  IMAD R39, R11, R88, R34 ;  /* 0x000000580b277224 */ /* 0x000fe200078e0222 */
[----:B------:R-:W-:Y:S01]  /*2990*/  IADD3 R13, R13, R15, RZ ;  /* 0x0000000f0d0d7210 */ /* 0x000fe20007ffe0ff */
[----:B------:R-:W-:Y:S02]  /*29a0*/  IMAD R15, R0, UR4, RZ ;  /* 0x00000004000f7c24 */ /* 0x000fe4000f8e02ff */
[----:B------:R-:W-:Y:S02]  /*29b0*/  IMAD R37, R11, R94, R14 ;  /* 0x0000005e0b257224 */ /* 0x000fe400078e020e */
[C---:B------:R-:W-:Y:S02]  /*29c0*/  IMAD R117, R30.reuse, UR5, R15 ;  /* 0x000000051e757c24 */ /* 0x040fe4000f8e020f */
[----:B------:R-:W-:Y:S01]  /*29d0*/  IMAD.WIDE.U32 R34, R30, UR4, R12 ;  /* 0x000000041e227c25 */ /* 0x000fe2000f8e000c */
[----:B------:R-:W-:-:S03]  /*29e0*/  ULDC.64 UR4, c[0x0][0x2e8] ;  /* 0x0000ba0000047ab9 */ /* 0x000fc60000000a00 */
[----:B------:R-:W-:Y:S01]  /*29f0*/  IMAD.IADD R117, R35, 0x1, R117 ;  /* 0x0000000123757824 */ /* 0x000fe200078e0275 */
[----:B------:R-:W-:Y:S01]  /*2a00*/  LEA R118, P4, R34, UR4, 0x1 ;  /* 0x0000000422767c11 */ /* 0x000fe2000f8808ff */
[----:B------:R-:W-:Y:S02]  /*2a10*/  IMAD R85, R26, -0x60, R24 ;  /* 0xffffffa01a557824 */ /* 0x000fe400078e0218 */
[-C--:B------:R-:W-:Y:S01]  /*2a20*/  IMAD.WIDE.U32 R12, R88, R26.reuse, RZ ;  /* 0x0000001a580c7225 */ /* 0x080fe200078e00ff */
[----:B------:R-:W-:Y:S02]  /*2a30*/  LEA.HI.X R117, R34, UR5, R117, 0x1, P4 ;  /* 0x0000000522757c11 */ /* 0x000fe4000a0f0c75 */
[----:B------:R-:W-:Y:S01]  /*2a40*/  VIMNMX R85, R85, 0x60, PT ;  /* 0x0000006055557848 */ /* 0x000fe20003fe0100 */
        /* <DEDUP_REMOVED lines=60> */
.L_x_2700:
[----:B------:R-:W-:Y:S05]  /*2e10*/  BSYNC B1 ;  /* 0x0000000000017941 */ /* 0x000fea0003800000 */
.L_x_2699:
        /* <DEDUP_REMOVED lines=56> */
.L_x_2702:
[----:B------:R-:W-:Y:S05]  /*31a0*/  BSYNC B1 ;  /* 0x0000000000017941 */ /* 0x000fea0003800000 */
.L_x_2701:
[----:B------:R-:W2:Y:S01]  /*31b0*/  LDL R11, [R1+0x30] ;  /* 0x00003000010b7983 */ /* 0x000ea20000100800 */
[----:B0-----:R-:W-:Y:S01]  /*31c0*/  MOV R12, R63 ;  /* 0x0000003f000c7202 */ /* 0x001fe20000000f00 */
[----:B------:R-:W-:Y:S01]  /*31d0*/  IMAD.MOV.U32 R14, RZ, RZ, R71 ;  /* 0x000000ffff0e7224 */ /* 0x000fe200078e0047 */
[----:B------:R-:W-:Y:S02]  /*31e0*/  MOV R13, R70 ;  /* 0x00000046000d7202 */ /* 0x000fe40000000f00 */
[----:B------:R-:W-:Y:S02]  /*31f0*/  PRMT R156, R83, 0x5410, R86 ;  /* 0x00005410539c7816 */ /* 0x000fe40000000056 */
[----:B------:R-:W-:Y:S01]  /*3200*/  PRMT R208, R13, 0x5410, R14 ;  /* 0x000054100dd07816 */ /* 0x000fe2000000000e */
[----:B------:R-:W-:Y:S02]  /*3210*/  IMAD.MOV.U32 R13, RZ, RZ, R78 ;  /* 0x000000ffff0d7224 */ /* 0x000fe400078e004e */
[----:B------:R-:W-:-:S03]  /*3220*/  IMAD.MOV.U32 R14, RZ, RZ, R79 ;  /* 0x000000ffff0e7224 */ /* 0x000fc600078e004f */
[----:B------:R-:W-:Y:S01]  /*3230*/  PRMT R153, R13, 0x7610, R153 ;  /* 0x000076100d997816 */ /* 0x000fe20000000099 */
[----:B------:R-:W-:Y:S01]  /*3240*/  IMAD.MOV.U32 R13, RZ, RZ, R64 ;  /* 0x000000ffff0d7224 */ /* 0x000fe200078e0040 */
[----:B------:R-:W-:Y:S02]  /*3250*/  PRMT R210, R14, 0x7610, R210 ;  /* 0x000076100ed27816 */ /* 0x000fe400000000d2 */
[----:B------:R-:W-:-:S04]  /*3260*/  MOV R14, R65 ;  /* 0x00000041000e7202 */ /* 0x000fc80000000f00 */
[----:B------:R-:W-:Y:S01]  /*3270*/  PRMT R159, R14, 0x5410, R13 ;  /* 0x000054100e9f7816 */ /* 0x000fe2000000000d */
[----:B------:R-:W-:Y:S01]  /*3280*/  IMAD.MOV.U32 R13, RZ, RZ, R69 ;  /* 0x000000ffff0d7224 */ /* 0x000fe200078e0045 */
[----:B------:R-:W-:-:S04]  /*3290*/  MOV R14, R72 ;  /* 0x00000048000e7202 */ /* 0x000fc80000000f00 */
[----:B------:R-:W-:Y:S01]  /*32a0*/  PRMT R210, R210, 0x5410, R14 ;  /* 0x00005410d2d27816 */ /* 0x000fe2000000000e */
[----:B------:R-:W-:Y:S01]  /*32b0*/  IMAD.MOV.U32 R14, RZ, RZ, R81 ;  /* 0x000000ffff0e7224 */ /* 0x000fe200078e0051 */
        /* <DEDUP_REMOVED lines=8> */
[----:B------:R-:W-:Y:S01]  /*3340*/  UISETP.NE.AND UP0, UPT, UR4, 0x3, UPT ;  /* 0x000000030400788c */ /* 0x000fe2000bf05270 */
[----:B------:R-:W-:Y:S02]  /*3350*/  MOV R12, R75 ;  /* 0x0000004b000c7202 */ /* 0x000fe40000000f00 */
[----:B------:R-:W-:Y:S01]  /*3360*/  PRMT R206, R206, 0x5410, R13 ;  /* 0x00005410cece7816 */ /* 0x000fe2000000000d */
[----:B------:R-:W-:Y:S01]  /*3370*/  IMAD.MOV.U32 R13, RZ, RZ, R80 ;  /* 0x000000ffff0d7224 */ /* 0x000fe200078e0050 */
[----:B------:R-:W-:Y:S01]  /*3380*/  PRMT R209, R11, 0x5410, R12 ;  /* 0x000054100bd17816 */ /* 0x000fe2000000000c */
[----:B------:R-:W-:Y:S01]  /*3390*/  IMAD.MOV.U32 R12, RZ, RZ, R61 ;  /* 0x000000ffff0c7224 */ /* 0x000fe200078e003d */
[----:B------:R-:W-:-:S02]  /*33a0*/  MOV R11, R60 ;  /* 0x0000003c000b7202 */ /* 0x000fc40000000f00 */
[----:B------:R-:W-:Y:S01]  /*33b0*/  PRMT R153, R153, 0x5410, R13 ;  /* 0x0000541099997816 */ /* 0x000fe2000000000d */
[----:B-----5:R-:W-:Y:S01]  /*33c0*/  IMAD.MOV.U32 R13, RZ, RZ, R35 ;  /* 0x000000ffff0d7224 */ /* 0x020fe200078e0023 */
[----:B------:R-:W-:Y:S01]  /*33d0*/  PRMT R157, R11, 0x5410, R12 ;  /* 0x000054100b9d7816 */ /* 0x000fe2000000000c */
[----:B------:R-:W-:Y:S01]  /*33e0*/  IMAD.MOV.U32 R12, RZ, RZ, R68 ;  /* 0x000000ffff0c7224 */ /* 0x000fe200078e0044 */
[----:B------:R-:W-:Y:S01]  /*33f0*/  PLOP3.LUT P0, PT, PT, PT, UP0, 0x80, 0x0 ;  /* 0x000000000000781c */ /* 0x000fe20003f0f008 */
[----:B------:R-:W-:-:S03]  /*3400*/  IMAD.MOV.U32 R11, RZ, RZ, R73 ;  /* 0x000000ffff0b7224 */ /* 0x000fc600078e0049 */
[----:B------:R-:W-:Y:S02]  /*3410*/  PRMT R207, R12, 0x7610, R207 ;  /* 0x000076100ccf7816 */ /* 0x000fe400000000cf */
[----:B------:R-:W-:Y:S01]  /*3420*/  PRMT R211, R11, 0x7610, R211 ;  /* 0x000076100bd37816 */ /* 0x000fe200000000d3 */
[----:B------:R-:W-:Y:S01]  /*3430*/  IMAD.MOV.U32 R11, RZ, RZ, R76 ;  /* 0x000000ffff0b7224 */ /* 0x000fe200078e004c */
[----:B------:R-:W-:-:S04]  /*3440*/  MOV R12, R77 ;  /* 0x0000004d000c7202 */ /* 0x000fc80000000f00 */
[----:B------:R-:W-:Y:S01]  /*3450*/  PRMT R212, R12, 0x5410, R14 ;  /* 0x000054100cd47816 */ /* 0x000fe2000000000e */
[----:B------:R-:W-:Y:S01]  /*3460*/  IMAD.MOV.U32 R12, RZ, RZ, R38 ;  /* 0x000000ffff0c7224 */ /* 0x000fe200078e0026 */
[----:B------:R-:W-:Y:S02]  /*3470*/  PRMT R211, R211, 0x5410, R11 ;  /* 0x00005410d3d37816 */ /* 0x000fe4000000000b */
[----:B------:R-:W-:Y:S02]  /*3480*/  MOV R11, R39 ;  /* 0x00000027000b7202 */ /* 0x000fe40000000f00 */
[----:B------:R-:W-:Y:S02]  /*3490*/  MOV R14, R34 ;  /* 0x00000022000e7202 */ /* 0x000fe40000000f00 */
[----:B------:R-:W-:Y:S01]  /*34a0*/  PRMT R123, R12, 0x5410, R11 ;  /* 0x000054100c7b7816 */ /* 0x000fe2000000000b */
[----:B------:R-:W-:Y:S01]  /*34b0*/  IMAD.MOV.U32 R11, RZ, RZ, R47 ;  /* 0x000000ffff0b7224 */ /* 0x000fe200078e002f */
[----:B------:R-:W-:-:S02]  /*34c0*/  MOV R12, R46 ;  /* 0x0000002e000c7202 */ /* 0x000fc40000000f00 */
[----:B------:R-:W-:Y:S01]  /*34d0*/  PRMT R83, R14, 0x5410, R13 ;  /* 0x000054100e537816 */ /* 0x000fe2000000000d */
[----:B------:R-:W-:Y:S01]  /*34e0*/  IMAD.MOV.U32 R14, RZ, RZ, R42 ;  /* 0x000000ffff0e7224 */ /* 0x000fe200078e002a */
[----:B------:R-:W-:Y:S01]  /*34f0*/  PRMT R147, R12, 0x5410, R11 ;  /* 0x000054100c937816 */ /* 0x000fe2000000000b */
[----:B------:R-:W-:Y:S02]  /*3500*/  IMAD.MOV.U32 R12, RZ, RZ, R54 ;  /* 0x000000ffff0c7224 */ /* 0x000fe400078e0036 */
[----:B------:R-:W-:Y:S02]  /*3510*/  IMAD.MOV.U32 R11, RZ, RZ, R55 ;  /* 0x000000ffff0b7224 */ /* 0x000fe400078e0037 */
[----:B------:R-:W-:-:S03]  /*3520*/  IMAD.MOV.U32 R13, RZ, RZ, R43 ;  /* 0x000000ffff0d7224 */ /* 0x000fc600078e002b */
        /* <DEDUP_REMOVED lines=13> */
[----:B------:R-:W-:Y:S02]  /*3600*/  MOV R12, R48 ;  /* 0x00000030000c7202 */ /* 0x000fe40000000f00 */
[----:B------:R-:W-:Y:S02]  /*3610*/  MOV R14, R36 ;  /* 0x00000024000e7202 */ /* 0x000fe40000000f00 */
[----:B------:R-:W-:Y:S01]  /*3620*/  PRMT R148, R12, 0x5410, R11 ;  /* 0x000054100c947816 */ /* 0x000fe2000000000b */
[----:B------:R-:W-:Y:S01]  /*3630*/  IMAD.MOV.U32 R12, RZ, RZ, R52 ;  /* 0x000000ffff0c7224 */ /* 0x000fe200078e0034 */
[----:B------:R-:W-:-:S02]  /*3640*/  MOV R11, R53 ;  /* 0x00000035000b7202 */ /* 0x000fc40000000f00 */
[----:B------:R-:W-:Y:S02]  /*3650*/  PRMT R122, R14, 0x5410, R13 ;  /* 0x000054100e7a7816 */ /* 0x000fe4000000000d */
[----:B------:R-:W-:Y:S01]  /*3660*/  PRMT R152, R12, 0x5410, R11 ;  /* 0x000054100c987816 */ /* 0x000fe2000000000b */
[----:B------:R-:W-:Y:S02]  /*3670*/  IMAD.MOV.U32 R12, RZ, RZ, R56 ;  /* 0x000000ffff0c7224 */ /* 0x000fe400078e0038 */
[----:B------:R-:W-:-:S05]  /*3680*/  IMAD.MOV.U32 R11, RZ, RZ, R57 ;  /* 0x000000ffff0b7224 */ /* 0x000fca00078e0039 */
[----:B------:R-:W-:Y:S01]  /*3690*/  PRMT R155, R12, 0x5410, R11 ;  /* 0x000054100c9b7816 */ /* 0x000fe2000000000b */
[----:B------:R-:W-:Y:S06]  /*36a0*/  @!P0 BRA `(.L_x_2703) ;  /* 0x0000000000048947 */ /* 0x000fec0003800000 */
[----:B------:R-:W-:Y:S01]  /*36b0*/  BPT.TRAP 0x1 ;  /* 0x000000040000795c */ /* 0x000fe20000300000 */
.L_x_2703:
[----:B------:R-:W-:Y:S01]  /*36c0*/  LEA R86, R18, R2, 0x3 ;  /* 0x0000000212567211 */ /* 0x000fe200078e18ff */
[----:B------:R-:W-:Y:S01]  /*36d0*/  BSSY B1, `(.L_x_2704) ;  /* 0x0000004000017945 */ /* 0x000fe20003800000 */
[----:B------:R-:W-:-:S04]  /*36e0*/  SHF.L.U32 R87, R170, 0x1f, RZ ;  /* 0x0000001faa577819 */ /* 0x000fc800000006ff */
[----:B------:R-:W0:Y:S02]  /*36f0*/  SYNCS.PHASECHK.TRANS64.TRYWAIT P6, [R86+URZ+0x2a890], R87 ;  /* 0x02a89057560075a7 */ /* 0x000e2400080c017f */
[----:B0-----:R-:W-:Y:S05]  /*3700*/  @!P6 BRA `(.L_x_2705) ;  /* 0x000001fc002ce947 */ /* 0x001fea0003800000 */
.L_x_3046:
[----:B------:R-:W-:Y:S05]  /*3710*/  BSYNC B1 ;  /* 0x0000000000017941 */ /* 0x000fea0003800000 */
.L_x_2704:
[----:B------:R-:W-:-:S03]  /*3720*/  UMOV UR4, 0xffffffff ;  /* 0xffffffff00047882 */ /* 0x000fc60000000000 */
[----:B------:R-:W-:Y:S05]  /*3730*/  BRA.DIV UR4, `(.L_x_2706) ;  /* 0x000001fe04347947 */ /* 0x000fea000b800000 */
[----:B------:R1:W2:Y:S04]  /*3740*/  SHFL.IDX PT, R82, R117, RZ, 0x1c1f ;  /* 0x001c1fff75527589 */ /* 0x0002a800000e0000 */
[----:B------:R1:W3:Y:S02]  /*3750*/  SHFL.IDX PT, R11, R118, RZ, 0x1c1f ;  /* 0x001c1fff760b7589 */ /* 0x0002e400000e0000 */
.L_x_3050:
        /* <DEDUP_REMOVED lines=9> */
[----:B------:R-:W-:Y:S01]  /*37f0*/  SHF.R.U64 R150, R80, 0x10, R81 ;  /* 0x0000001050967819 */ /* 0x000fe20000001251 */
[----:B0-----:R-:W-:Y:S01]  /*3800*/  IMAD.MOV.U32 R80, RZ, RZ, R13 ;  /* 0x000000ffff507224 */ /* 0x001fe200078e000d */
        /* <DEDUP_REMOVED lines=12> */
[----:B------:R-:W-:Y:S01]  /*38d0*/  IMAD.MOV.U32 R78, RZ, RZ, R12 ;  /* 0x000000ffff4e7224 */ /* 0x000fe200078e000c */
[----:B------:R-:W-:Y:S01]  /*38e0*/  MOV R12, R15 ;  /* 0x0000000f000c7202 */ /* 0x000fe20000000f00 */
[----:B------:R-:W-:-:S02]  /*38f0*/  HADD2.F32 R15, -RZ, R80.H0_H0 ;  /* 0x20000050ff0f7230 */ /* 0x000fc40000004100 */
[----:B------:R-:W-:Y:S02]  /*3900*/  F2FP.F16.F32.PACK_AB R150, R150, R151 ;  /* 0x000000979696723e */ /* 0x000fe400000000ff */
        /* <DEDUP_REMOVED lines=16> */
[--C-:B------:R-:W-:Y:S02]  /*3a10*/  HADD2.F32 R78, -RZ, R79.reuse.H1_H1 ;  /* 0x3000004fff4e7230 */ /* 0x100fe40000004100 */
[----:B------:R-:W-:Y:S02]  /*3a20*/  HADD2.F32 R80, -RZ, R79.H0_H0 ;  /* 0x2000004fff507230 */ /* 0x000fe40000004100 */
[----:B------:R-:W-:Y:S02]  /*3a30*/  HADD2.F32 R79, -RZ, R210.H0_H0 ;  /* 0x200000d2ff4f7230 */ /* 0x000fe40000004100 */
[----:B------:R-:W-:Y:S01]  /*3a40*/  FMUL.FTZ R81, R78, R153 ;  /* 0x000000994e517220 */ /* 0x000fe20000410000 */
[----:B------:R-:W-:Y:S01]  /*3a50*/  F2FP.F16.F32.PACK_AB R14, R14, R15 ;  /* 0x0000000f0e0e723e */ /* 0x000fe200000000ff */
[C---:B------:R-:W-:Y:S02]  /*3a60*/  FMUL.FTZ R153, R80.reuse, R153 ;  /* 0x0000009950997220 */ /* 0x040fe40000410000 */
[----:B------:R-:W-:-:S02]  /*3a70*/  FFMA.FTZ R81, R80, R79, -R81 ;  /* 0x0000004f50517223 */ /* 0x000fc40000010851 */
[----:B------:R-:W-:Y:S01]  /*3a80*/  FFMA.FTZ R153, R78, R79, R153 ;  /* 0x0000004f4e997223 */ /* 0x000fe20000010099 */
[----:B------:R-:W-:Y:S01]  /*3a90*/  F2FP.F16.F32.PACK_AB R78, R13, R12 ;  /* 0x0000000c0d4e723e */ /* 0x000fe200000000ff */
[----:B------:R-:W-:Y:S01]  /*3aa0*/  IMAD.MOV.U32 R12, RZ, RZ, R14 ;  /* 0x000000ffff0c7224 */ /* 0x000fe200078e000e */
[----:B------:R-:W-:Y:S02]  /*3ab0*/  MOV R13, R150 ;  /* 0x00000096000d7202 */ /* 0x000fe40000000f00 */
[----:B------:R-:W-:Y:S01]  /*3ac0*/  F2FP.F16.F32.PACK_AB R81, R153, R81 ;  /* 0x000000519951723e */ /* 0x000fe200000000ff */
[----:B------:R-:W-:-:S04]  /*3ad0*/  IMAD.MOV.U32 R15, RZ, RZ, R78 ;  /* 0x000000ffff0f7224 */ /* 0x000fc800078e004e */
[----:B------:R-:W-:-:S07]  /*3ae0*/  IMAD.MOV.U32 R14, RZ, RZ, R81 ;  /* 0x000000ffff0e7224 */ /* 0x000fce00078e0051 */
.L_x_2712:
[----:B------:R-:W-:Y:S05]  /*3af0*/  BSYNC B3 ;  /* 0x0000000000037941 */ /* 0x000fea0003800000 */
.L_x_2711:
[----:B---3--:R-:W-:-:S04]  /*3b00*/  LEA R78, P4, R16, R11, 0x1 ;  /* 0x0000000b104e7211 */ /* 0x008fc800078808ff */
[----:B--2---:R-:W-:-:S05]  /*3b10*/  LEA.HI.X R79, R16, R82, R17, 0x1, P4 ;  /* 0x00000052104f7211 */ /* 0x004fca00020f0c11 */
[----:B0-----:R4:W-:Y:S04]  /*3b20*/  ST.E.128 desc[UR60][R78.64], R12 ;  /* 0x0000000c4e007985 */ /* 0x0019e8000c101d3c */
.L_x_2710:
[----:B------:R-:W-:Y:S05]  /*3b30*/  BSYNC B2 ;  /* 0x0000000000027941 */ /* 0x000fea0003800000 */
.L_x_2709:
        /* <DEDUP_REMOVED lines=50> */
[----:B------:R-:W-:Y:S02]  /*3e60*/  IMAD.MOV.U32 R12, RZ, RZ, R14 ;  /* 0x000000ffff0c7224 */ /* 0x000fe400078e000e */
[----:B------:R-:W-:Y:S01]  /*3e70*/  IMAD.MOV.U32 R13, RZ, RZ, R78 ;  /* 0x000000ffff0d7224 */ /* 0x000fe200078e004e */
[----:B------:R-:W-:Y:S01]  /*3e80*/  F2FP.F16.F32.PACK_AB R77, R80, R77 ;  /* 0x0000004d504d723e */ /* 0x000fe200000000ff */
[----:B------:R-:W-:-:S03]  /*3e90*/  IMAD.MOV.U32 R15, RZ, RZ, R74 ;  /* 0x000000ffff0f7224 */ /* 0x000fc600078e004a */
[----:B------:R-:W-:-:S07]  /*3ea0*/  MOV R14, R77 ;  /* 0x0000004d000e7202 */ /* 0x000fce0000000f00 */
.L_x_2716:
[----:B------:R-:W-:Y:S05]  /*3eb0*/  BSYNC B3 ;  /* 0x0000000000037941 */ /* 0x000fea0003800000 */
.L_x_2715:
[----:B---3--:R-:W-:Y:S01]  /*3ec0*/  MOV R74, R11 ;  /* 0x0000000b004a7202 */ /* 0x008fe20000000f00 */
[----:B------:R-:W-:Y:S02]  /*3ed0*/  IMAD.SHL.U32 R76, R165, 0x8, RZ ;  /* 0x00000008a54c7824 */ /* 0x000fe400078e00ff */
[----:B--2---:R-:W-:Y:S02]  /*3ee0*/  IMAD.MOV.U32 R75, RZ, RZ, R82 ;  /* 0x000000ffff4b7224 */ /* 0x004fe400078e0052 */
[----:B------:R-:W-:-:S05]  /*3ef0*/  IMAD.WIDE R74, R76, 0x2, R74 ;  /* 0x000000024c4a7825 */ /* 0x000fca00078e024a */
[----:B0-----:R0:W-:Y:S02]  /*3f00*/  ST.E.128 desc[UR60][R74.64], R12 ;  /* 0x0000000c4a007985 */ /* 0x0011e4000c101d3c */
.L_x_2714:
[----:B------:R-:W-:Y:S05]  /*3f10*/  BSYNC B2 ;  /* 0x0000000000027941 */ /* 0x000fea0003800000 */
.L_x_2713:
        /* <DEDUP_REMOVED lines=28> */
[----:B------:R-:W-:Y:S01]  /*40e0*/  F2FP.F16.F32.PACK_AB R76, R77, R76 ;  /* 0x0000004c4d4c723e */ /* 0x000fe200000000ff */
[--C-:B------:R-:W-:Y:S02]  /*40f0*/  HADD2.F32 R12, -RZ, R13.reuse.H1_H1 ;  /* 0x3000000dff0c7230 */ /* 0x100fe40000004100 */
[----:B------:R-:W-:-:S03]  /*4100*/  HADD2.F32 R13, -RZ, R13.H0_H0 ;  /* 0x2000000dff0d7230 */ /* 0x000fc60000004100 */
[CC--:B------:R-:W-:Y:S02]  /*4110*/  FMUL.FTZ R72, R12.reuse, R15.reuse ;  /* 0x0000000f0c487220 */ /* 0x0c0fe40000410000 */
[C---:B------:R-:W-:Y:S02]  /*4120*/  FMUL.FTZ R15, R13.reuse, R15 ;  /* 0x0000000f0d0f7220 */ /* 0x040fe40000410000 */
[-C--:B------:R-:W-:Y:S01]  /*4130*/  FFMA.FTZ R13, R13, R71.reuse, -R72 ;  /* 0x000000470d0d7223 */ /* 0x080fe20000010848 */
[----:B------:R-:W-:Y:S02]  /*4140*/  HADD2.F32 R72, -RZ, R70.H0_H0 ;  /* 0x20000046ff487230 */ /* 0x000fe40000004100 */
        /* <DEDUP_REMOVED lines=8> */
[----:B------:R-:W-:Y:S02]  /*41d0*/  HADD2.F32 R72, -RZ, R211.H0_H0 ;  /* 0x200000d3ff487230 */ /* 0x000fe40000004100 */
[--C-:B------:R-:W-:Y:S02]  /*41e0*/  HADD2.F32 R71, -RZ, R14.reuse.H1_H1 ;  /* 0x3000000eff477230 */ /* 0x100fe40000004100 */
[----:B------:R-:W-:Y:S01]  /*41f0*/  HADD2.F32 R73, -RZ, R14.H0_H0 ;  /* 0x2000000eff497230 */ /* 0x000fe20000004100 */
[----:B------:R-:W-:Y:S01]  /*4200*/  F2FP.F16.F32.PACK_AB R15, R70, R15 ;  /* 0x0000000f460f723e */ /* 0x000fe200000000ff */
[----:B------:R-:W-:Y:S02]  /*4210*/  HADD2.F32 R14, -RZ, R208.H1_H1 ;  /* 0x300000d0ff0e7230 */ /* 0x000fe40000004100 */
        /* <DEDUP_REMOVED lines=10> */
.L_x_2720:
[----:B------:R-:W-:Y:S05]  /*42c0*/  BSYNC B3 ;  /* 0x0000000000037941 */ /* 0x000fea0003800000 */
.L_x_2719:
[----:B----4-:R0:W-:Y:S02]  /*42d0*/  ST.E.128 desc[UR60][R74.64], R12 ;  /* 0x0000000c4a007985 */ /* 0x0101e4000c101d3c */
.L_x_2718:
[----:B------:R-:W-:Y:S05]  /*42e0*/  BSYNC B2 ;  /* 0x0000000000027941 */ /* 0x000fea0003800000 */
.L_x_2717:
        /* <DEDUP_REMOVED lines=29> */
[-C--:B------:R-:W-:Y:S01]  /*44c0*/  FFMA.FTZ R68, R68, R67.reuse, R75 ;  /* 0x0000004344447223 */ /* 0x080fe2000001004b */
[----:B------:R-:W-:Y:S01]  /*44d0*/  FFMA.FTZ R66, R73, R67, -R66 ;  /* 0x0000004349427223 */ /* 0x000fe20000010842 */
[----:B------:R-:W-:-:S02]  /*44e0*/  HADD2.F32 R69, -RZ, R207.H0_H0 ;  /* 0x200000cfff457230 */ /* 0x000fc40000004100 */
[--C-:B------:R-:W-:Y:S01]  /*44f0*/  HADD2.F32 R73, -RZ, R12.reuse.H1_H1 ;  /* 0x3000000cff497230 */ /* 0x100fe20000004100 */
[----:B------:R-:W-:Y:S01]  /*4500*/  F2FP.F16.F32.PACK_AB R14, R15, R14 ;  /* 0x0000000e0f0e723e */ /* 0x000fe200000000ff */
[----:B------:R-:W-:Y:S01]  /*4510*/  HADD2.F32 R74, -RZ, R12.H0_H0 ;  /* 0x2000000cff4a7230 */ /* 0x000fe20000004100 */
[----:B------:R-:W-:Y:S01]  /*4520*/  F2FP.F16.F32.PACK_AB R66, R68, R66 ;  /* 0x000000424442723e */ /* 0x000fe200000000ff */
[----:B------:R-:W-:Y:S02]  /*4530*/  HADD2.F32 R67, -RZ, R206.H1_H1 ;  /* 0x300000ceff437230 */ /* 0x000fe40000004100 */
[--C-:B------:R-:W-:Y:S02]  /*4540*/  HADD2.F32 R12, -RZ, R13.reuse.H1_H1 ;  /* 0x3000000dff0c7230 */ /* 0x100fe40000004100 */
[-C--:B------:R-:W-:Y:S01]  /*4550*/  FMUL.FTZ R77, R74, R69.reuse ;  /* 0x000000454a4d7220 */ /* 0x080fe20000410000 */
[----:B------:R-:W-:Y:S02]  /*4560*/  HADD2.F32 R76, -RZ, R13.H0_H0 ;  /* 0x2000000dff4c7230 */ /* 0x000fe40000004100 */
[----:B------:R-:W-:Y:S01]  /*4570*/  FMUL.FTZ R13, R73, R69 ;  /* 0x00000045490d7220 */ /* 0x000fe20000410000 */
[----:B------:R-:W-:-:S02]  /*4580*/  HADD2.F32 R72, -RZ, R207.H1_H1 ;  /* 0x300000cfff487230 */ /* 0x000fc40000004100 */
[-C--:B------:R-:W-:Y:S01]  /*4590*/  FMUL.FTZ R69, R12, R67.reuse ;  /* 0x000000430c457220 */ /* 0x080fe20000410000 */
[----:B------:R-:W-:Y:S02]  /*45a0*/  HADD2.F32 R75, -RZ, R206.H0_H0 ;  /* 0x200000ceff4b7230 */ /* 0x000fe40000004100 */
[----:B------:R-:W-:Y:S01]  /*45b0*/  FMUL.FTZ R67, R76, R67 ;  /* 0x000000434c437220 */ /* 0x000fe20000410000 */
[----:B------:R-:W-:Y:S02]  /*45c0*/  IMAD.MOV.U32 R15, RZ, RZ, R66 ;  /* 0x000000ffff0f7224 */ /* 0x000fe400078e0042 */
[-C--:B------:R-:W-:Y:S01]  /*45d0*/  FFMA.FTZ R13, R74, R72.reuse, -R13 ;  /* 0x000000484a0d7223 */ /* 0x080fe2000001080d */
[----:B------:R-:W-:Y:S01]  /*45e0*/  FFMA.FTZ R77, R73, R72, R77 ;  /* 0x00000048494d7223 */ /* 0x000fe2000001004d */
[-C--:B------:R-:W-:Y:S01]  /*45f0*/  FFMA.FTZ R69, R76, R75.reuse, -R69 ;  /* 0x0000004b4c457223 */ /* 0x080fe20000010845 */
[----:B------:R-:W-:-:S03]  /*4600*/  FFMA.FTZ R67, R12, R75, R67 ;  /* 0x0000004b0c437223 */ /* 0x000fc60000010043 */
[----:B------:R-:W-:Y:S02]  /*4610*/  F2FP.F16.F32.PACK_AB R13, R77, R13 ;  /* 0x0000000d4d0d723e */ /* 0x000fe400000000ff */
[----:B------:R-:W-:-:S03]  /*4620*/  F2FP.F16.F32.PACK_AB R67, R67, R69 ;  /* 0x000000454343723e */ /* 0x000fc600000000ff */
[----:B------:R-:W-:Y:S01]  /*4630*/  IMAD.MOV.U32 R12, RZ, RZ, R13 ;  /* 0x000000ffff0c7224 */ /* 0x000fe200078e000d */
[----:B------:R-:W-:Y:S01]  /*4640*/  MOV R13, R14 ;  /* 0x0000000e000d7202 */ /* 0x000fe20000000f00 */
[----:B------:R-:W-:-:S07]  /*4650*/  IMAD.MOV.U32 R14, RZ, RZ, R67 ;  /* 0x000000ffff0e7224 */ /* 0x000fce00078e0043 */
.L_x_2724:
[----:B------:R-:W-:Y:S05]  /*4660*/  BSYNC B3 ;  /* 0x0000000000037941 */ /* 0x000fea0003800000 */
.L_x_2723:
[----:B----4-:R0:W-:Y:S02]  /*4670*/  ST.E.128 desc[UR60][R70.64], R12 ;  /* 0x0000000c46007985 */ /* 0x0101e4000c101d3c */
.L_x_2722:
[----:B------:R-:W-:Y:S05]  /*4680*/  BSYNC B2 ;  /* 0x0000000000027941 */ /* 0x000fea0003800000 */
.L_x_2721:
        /* <DEDUP_REMOVED lines=49> */
[----:B------:R-:W-:-:S07]  /*49a0*/  MOV R15, R64 ;  /* 0x00000040000f7202 */ /* 0x000fce0000000f00 */
.L_x_2728:
[----:B------:R-:W-:Y:S05]  /*49b0*/  BSYNC B3 ;  /* 0x0000000000037941 */ /* 0x000fea0003800000 */
.L_x_2727:
[----:B----4-:R0:W-:Y:S02]  /*49c0*/  ST.E.128 desc[UR60][R66.64], R12 ;  /* 0x0000000c42007985 */ /* 0x0101e4000c101d3c */
.L_x_2726:
[----:B------:R-:W-:Y:S05]  /*49d0*/  BSYNC B2 ;  /* 0x0000000000027941 */ /* 0x000fea0003800000 */
.L_x_2725:
        /* <DEDUP_REMOVED lines=8> */
[----:B------:R-:W-:Y:S02]  /*4a60*/  SHF.R.U64 R11, R58, 0x10, R59 ;  /* 0x000000103a0b7819 */ /* 0x000fe4000000123b */
[----:B------:R-:W-:Y:S02]  /*4a70*/  SHF.R.U64 R64, R60, 0x10, R61 ;  /* 0x000000103c407819 */ /* 0x000fe4000000123d */
[----:B------:R-:W-:Y:S01]  /*4a80*/  SHF.R.U32.HI R58, RZ, 0x10, R59 ;  /* 0x00000010ff3a7819 */ /* 0x000fe2000001163b */
[----:B----4-:R-:W-:Y:S01]  /*4a90*/  IMAD.MOV.U32 R59, RZ, RZ, R13 ;  /* 0x000000ffff3b7224 */ /* 0x010fe200078e000d */
[----:B------:R-:W-:Y:S01]  /*4aa0*/  SHF.R.U32.HI R61, RZ, 0x10, R61 ;  /* 0x00000010ff3d7819 */ /* 0x000fe2000001163d */
[----:B------:R-:W-:Y:S02]  /*4ab0*/  HADD2.F32 R66, -RZ, R64.H0_H0 ;  /* 0x20000040ff427230 */ /* 0x000fe40000004100 */
[----:B------:R-:W-:Y:S02]  /*4ac0*/  HADD2.F32 R60, -RZ, R11.H0_H0 ;  /* 0x2000000bff3c7230 */ /* 0x000fe40000004100 */
[----:B------:R-:W-:-:S02]  /*4ad0*/  HADD2.F32 R64, -RZ, R61.H0_H0 ;  /* 0x2000003dff407230 */ /* 0x000fc40000004100 */
[--C-:B------:R-:W-:Y:S02]  /*4ae0*/  HADD2.F32 R13, -RZ, R59.reuse.H1_H1 ;  /* 0x3000003bff0d7230 */ /* 0x100fe40000004100 */
[----:B------:R-:W-:Y:S02]  /*4af0*/  HADD2.F32 R61, -RZ, R59.H0_H0 ;  /* 0x2000003bff3d7230 */ /* 0x000fe40000004100 */
[--C-:B------:R-:W-:Y:S02]  /*4b00*/  HADD2.F32 R11, -RZ, R15.reuse.H1_H1 ;  /* 0x3000000fff0b7230 */ /* 0x100fe40000004100 */
[-C--:B------:R-:W-:Y:S01]  /*4b10*/  FMUL.FTZ R68, R13, R66.reuse ;  /* 0x000000420d447220 */ /* 0x080fe20000410000 */
[----:B------:R-:W-:Y:S02]  /*4b20*/  HADD2.F32 R59, -RZ, R15.H0_H0 ;  /* 0x2000000fff3b7230 */ /* 0x000fe40000004100 */
[----:B------:R-:W-:Y:S01]  /*4b30*/  FMUL.FTZ R70, R61, R66 ;  /* 0x000000423d467220 */ /* 0x000fe20000410000 */
[----:B------:R-:W-:-:S02]  /*4b40*/  HADD2.F32 R58, -RZ, R58.H0_H0 ;  /* 0x2000003aff3a7230 */ /* 0x000fc40000004100 */
[----:B------:R-:W-:Y:S01]  /*4b50*/  FMUL.FTZ R66, R11, R64 ;  /* 0x000000400b427220 */ /* 0x000fe20000410000 */
[----:B------:R-:W-:Y:S01]  /*4b60*/  FFMA.FTZ R15, R61, R60, -R68 ;  /* 0x0000003c3d0f7223 */ /* 0x000fe20000010844 */
[C---:B------:R-:W-:Y:S01]  /*4b70*/  FMUL.FTZ R64, R59.reuse, R64 ;  /* 0x000000403b407220 */ /* 0x040fe20000410000 */
[--C-:B------:R-:W-:Y:S02]  /*4b80*/  HADD2.F32 R61, -RZ, R157.reuse.H0_H0 ;  /* 0x2000009dff3d7230 */ /* 0x100fe40000004100 */
[-C--:B------:R-:W-:Y:S01]  /*4b90*/  FFMA.FTZ R59, R59, R58.reuse, -R66 ;  /* 0x0000003a3b3b7223 */ /* 0x080fe20000010842 */
[--C-:B------:R-:W-:Y:S02]  /*4ba0*/  HADD2.F32 R66, -RZ, R12.reuse.H0_H0 ;  /* 0x2000000cff427230 */ /* 0x100fe40000004100 */
[----:B------:R-:W-:Y:S01]  /*4bb0*/  FFMA.FTZ R58, R11, R58, R64 ;  /* 0x0000003a0b3a7223 */ /* 0x000fe20000010040 */
[----:B------:R-:W-:Y:S02]  /*4bc0*/  HADD2.F32 R64, -RZ, R12.H1_H1 ;  /* 0x3000000cff407230 */ /* 0x000fe40000004100 */
[----:B------:R-:W-:Y:S01]  /*4bd0*/  FFMA.FTZ R60, R13, R60, R70 ;  /* 0x0000003c0d3c7223 */ /* 0x000fe20000010046 */
[----:B------:R-:W-:-:S02]  /*4be0*/  HADD2.F32 R157, -RZ, R157.H1_H1 ;  /* 0x3000009dff9d7230 */ /* 0x000fc40000004100 */
[----:B------:R-:W-:Y:S02]  /*4bf0*/  HADD2.F32 R12, -RZ, R14.H1_H1 ;  /* 0x3000000eff0c7230 */ /* 0x000fe40000004100 */
[-C--:B------:R-:W-:Y:S01]  /*4c00*/  FMUL.FTZ R65, R64, R61.reuse ;  /* 0x0000003d40417220 */ /* 0x080fe20000410000 */
[----:B------:R-:W-:Y:S02]  /*4c10*/  HADD2.F32 R11, -RZ, R156.H0_H0 ;  /* 0x2000009cff0b7230 */ /* 0x000fe40000004100 */
[----:B------:R-:W-:Y:S01]  /*4c20*/  FMUL.FTZ R61, R66, R61 ;  /* 0x0000003d423d7220 */ /* 0x000fe20000410000 */
[----:B------:R-:W-:Y:S02]  /*4c30*/  HADD2.F32 R14, -RZ, R14.H0_H0 ;  /* 0x2000000eff0e7230 */ /* 0x000fe40000004100 */
[----:B------:R-:W-:Y:S01]  /*4c40*/  FMUL.FTZ R67, R12, R157 ;  /* 0x0000009d0c437220 */ /* 0x000fe20000410000 */
[----:B------:R-:W-:Y:S02]  /*4c50*/  HADD2.F32 R13, -RZ, R156.H1_H1 ;  /* 0x3000009cff0d7230 */ /* 0x000fe40000004100 */
[-C--:B------:R-:W-:Y:S01]  /*4c60*/  FFMA.FTZ R65, R66, R11.reuse, -R65 ;  /* 0x0000000b42417223 */ /* 0x080fe20000010841 */
[----:B------:R-:W-:Y:S01]  /*4c70*/  FFMA.FTZ R64, R64, R11, R61 ;  /* 0x0000000b40407223 */ /* 0x000fe2000001003d */
[C---:B------:R-:W-:Y:S01]  /*4c80*/  FMUL.FTZ R157, R14.reuse, R157 ;  /* 0x0000009d0e9d7220 */ /* 0x040fe20000410000 */
[----:B------:R-:W-:-:S03]  /*4c90*/  FFMA.FTZ R67, R14, R13, -R67 ;  /* 0x0000000d0e437223 */ /* 0x000fc60000010843 */
[----:B------:R-:W-:Y:S01]  /*4ca0*/  FFMA.FTZ R12, R12, R13, R157 ;  /* 0x0000000d0c0c7223 */ /* 0x000fe2000001009d */
[----:B------:R-:W-:Y:S02]  /*4cb0*/  F2FP.F16.F32.PACK_AB R64, R64, R65 ;  /* 0x000000414040723e */ /* 0x000fe400000000ff */
[----:B------:R-:W-:Y:S02]  /*4cc0*/  F2FP.F16.F32.PACK_AB R13, R60, R15 ;  /* 0x0000000f3c0d723e */ /* 0x000fe400000000ff */
[----:B------:R-:W-:Y:S01]  /*4cd0*/  F2FP.F16.F32.PACK_AB R14, R12, R67 ;  /* 0x000000430c0e723e */ /* 0x000fe200000000ff */
[----:B------:R-:W-:Y:S01]  /*4ce0*/  IMAD.MOV.U32 R12, RZ, RZ, R64 ;  /* 0x000000ffff0c7224 */ /* 0x000fe200078e0040 */
[----:B------:R-:W-:-:S07]  /*4cf0*/  F2FP.F16.F32.PACK_AB R15, R58, R59 ;  /* 0x0000003b3a0f723e */ /* 0x000fce00000000ff */
.L_x_2730:
[----:B------:R-:W-:Y:S05]  /*4d00*/  BSYNC B2 ;  /* 0x0000000000027941 */ /* 0x000fea0003800000 */
.L_x_2729:
[----:B----4-:R0:W-:Y:S02]  /*4d10*/  ST.E.128 desc[UR60][R62.64], R12 ;  /* 0x0000000c3e007985 */ /* 0x0101e4000c101d3c */
.L_x_2708:
[----:B------:R-:W-:Y:S05]  /*4d20*/  BSYNC B1 ;  /* 0x0000000000017941 */ /* 0x000fea0003800000 */
.L_x_2707:
[----:B------:R-:W-:-:S03]  /*4d30*/  UMOV UR4, 0xffffffff ;  /* 0xffffffff00047882 */ /* 0x000fc60000000000 */
[----:B------:R-:W-:Y:S05]  /*4d40*/  BRA.DIV UR4, `(.L_x_2731) ;  /* 0x000001e604fc7947 */ /* 0x000fea000b800000 */
[----:B-1----:R-:W1:Y:S04]  /*4d50*/  SHFL.IDX PT, R117, R117, 0x1, 0x1c1f ;  /* 0x003c1f0075757f89 */ /* 0x002e6800000e0000 */
[----:B------:R-:W0:Y:S02]  /*4d60*/  SHFL.IDX PT, R118, R118, 0x1, 0x1c1f ;  /* 0x003c1f0076767f89 */ /* 0x000e2400000e0000 */
.L_x_3054:
        /* <DEDUP_REMOVED lines=10> */
[----:B------:R-:W-:Y:S02]  /*4e10*/  SHF.R.U64 R54, R54, 0x10, R55 ;  /* 0x0000001036367819 */ /* 0x000fe40000001237 */
[--C-:B---3--:R-:W-:Y:S01]  /*4e20*/  SHF.R.U64 R11, R56, 0x10, R57.reuse ;  /* 0x00000010380b7819 */ /* 0x108fe20000001239 */
[----:B----4-:R-:W-:Y:S01]  /*4e30*/  HADD2.F32 R56, -RZ, R15.H1_H1 ;  /* 0x3000000fff387230 */ /* 0x010fe20000004100 */
[----:B------:R-:W-:Y:S02]  /*4e40*/  SHF.R.U32.HI R60, RZ, 0x10, R57 ;  /* 0x00000010ff3c7819 */ /* 0x000fe40000011639 */
[----:B------:R-:W-:Y:S01]  /*4e50*/  SHF.R.U32.HI R61, RZ, 0x10, R55 ;  /* 0x00000010ff3d7819 */ /* 0x000fe20000011637 */
[----:B------:R-:W-:Y:S02]  /*4e60*/  HADD2.F32 R55, -RZ, R54.H0_H0 ;  /* 0x20000036ff377230 */ /* 0x000fe40000004100 */
[----:B------:R-:W-:Y:S02]  /*4e70*/  HADD2.F32 R57, -RZ, R11.H0_H0 ;  /* 0x2000000bff397230 */ /* 0x000fe40000004100 */
[----:B------:R-:W-:-:S02]  /*4e80*/  HADD2.F32 R54, -RZ, R13.H1_H1 ;  /* 0x3000000dff367230 */ /* 0x000fc40000004100 */
[----:B------:R-:W-:Y:S02]  /*4e90*/  HADD2.F32 R11, -RZ, R13.H0_H0 ;  /* 0x2000000dff0b7230 */ /* 0x000fe40000004100 */
[----:B------:R-:W-:Y:S02]  /*4ea0*/  HADD2.F32 R60, -RZ, R60.H0_H0 ;  /* 0x2000003cff3c7230 */ /* 0x000fe40000004100 */
[-C--:B------:R-:W-:Y:S01]  /*4eb0*/  FMUL.FTZ R62, R54, R57.reuse ;  /* 0x00000039363e7220 */ /* 0x080fe20000410000 */
[----:B------:R-:W-:Y:S02]  /*4ec0*/  HADD2.F32 R13, -RZ, R15.H0_H0 ;  /* 0x2000000fff0d7230 */ /* 0x000fe40000004100 */
[C---:B------:R-:W-:Y:S01]  /*4ed0*/  FMUL.FTZ R57, R11.reuse, R57 ;  /* 0x000000390b397220 */ /* 0x040fe20000410000 */
[----:B------:R-:W-:Y:S02]  /*4ee0*/  HADD2.F32 R15, -RZ, R61.H0_H0 ;  /* 0x2000003dff0f7230 */ /* 0x000fe40000004100 */
[-C--:B------:R-:W-:Y:S01]  /*4ef0*/  FMUL.FTZ R64, R56, R60.reuse ;  /* 0x0000003c38407220 */ /* 0x080fe20000410000 */
[-C--:B------:R-:W-:Y:S01]  /*4f00*/  FFMA.FTZ R11, R11, R55.reuse, -R62 ;  /* 0x000000370b0b7223 */ /* 0x080fe2000001083e */
[C---:B------:R-:W-:Y:S01]  /*4f10*/  FMUL.FTZ R61, R13.reuse, R60 ;  /* 0x0000003c0d3d7220 */ /* 0x040fe20000410000 */
[----:B------:R-:W-:Y:S01]  /*4f20*/  FFMA.FTZ R54, R54, R55, R57 ;  /* 0x0000003736367223 */ /* 0x000fe20000010039 */
[----:B------:R-:W-:Y:S01]  /*4f30*/  FFMA.FTZ R13, R13, R15, -R64 ;  /* 0x0000000f0d0d7223 */ /* 0x000fe20000010840 */
[----:B------:R-:W-:-:S02]  /*4f40*/  HADD2.F32 R60, -RZ, R155.H0_H0 ;  /* 0x2000009bff3c7230 */ /* 0x000fc40000004100 */
[----:B------:R-:W-:Y:S01]  /*4f50*/  FFMA.FTZ R56, R56, R15, R61 ;  /* 0x0000000f38387223 */ /* 0x000fe2000001003d */
[----:B------:R-:W-:Y:S01]  /*4f60*/  HADD2.F32 R15, -RZ, R12.H1_H1 ;  /* 0x3000000cff0f7230 */ /* 0x000fe20000004100 */
[----:B------:R-:W-:Y:S01]  /*4f70*/  F2FP.F16.F32.PACK_AB R11, R54, R11 ;  /* 0x0000000b360b723e */ /* 0x000fe200000000ff */
        /* <DEDUP_REMOVED lines=18> */
.L_x_2736:
[----:B------:R-:W-:Y:S05]  /*50a0*/  BSYNC B2 ;  /* 0x0000000000027941 */ /* 0x000fea0003800000 */
.L_x_2735:
[----:B----4-:R0:W-:Y:S02]  /*50b0*/  ST.E.128 desc[UR60][R58.64], R12 ;  /* 0x0000000c3a007985 */ /* 0x0101e4000c101d3c */
.L_x_2734:
[----:B------:R-:W-:Y:S05]  /*50c0*/  BSYNC B1 ;  /* 0x0000000000017941 */ /* 0x000fea0003800000 */
.L_x_2733:
        /* <DEDUP_REMOVED lines=19> */
[----:B------:R-:W-:Y:S02]  /*5200*/  HADD2.F32 R53, -RZ, R53.H0_H0 ;  /* 0x20000035ff357230 */ /* 0x000fe40000004100 */
[----:B------:R-:W-:-:S02]  /*5210*/  HADD2.F32 R11, -RZ, R13.H1_H1 ;  /* 0x3000000dff0b7230 */ /* 0x000fc40000004100 */
[----:B------:R-:W-:Y:S02]  /*5220*/  HADD2.F32 R13, -RZ, R13.H0_H0 ;  /* 0x2000000dff0d7230 */ /* 0x000fe40000004100 */
[-C--:B------:R-:W-:Y:S01]  /*5230*/  FMUL.FTZ R57, R15, R53.reuse ;  /* 0x000000350f397220 */ /* 0x080fe20000410000 */
[----:B------:R-:W-:Y:S02]  /*5240*/  HADD2.F32 R51, -RZ, R51.H0_H0 ;  /* 0x20000033ff337230 */ /* 0x000fe40000004100 */
[-C--:B------:R-:W-:Y:S01]  /*5250*/  FMUL.FTZ R58, R11, R56.reuse ;  /* 0x000000380b3a7220 */ /* 0x080fe20000410000 */
[C---:B------:R-:W-:Y:S01]  /*5260*/  FMUL.FTZ R60, R50.reuse, R53 ;  /* 0x00000035323c7220 */ /* 0x040fe20000410000 */
[C---:B------:R-:W-:Y:S01]  /*5270*/  FMUL.FTZ R56, R13.reuse, R56 ;  /* 0x000000380d387220 */ /* 0x040fe20000410000 */
[----:B------:R-:W-:Y:S01]  /*5280*/  FFMA.FTZ R59, R50, R51, R57 ;  /* 0x00000033323b7223 */ /* 0x000fe20000010039 */
[-C--:B------:R-:W-:Y:S02]  /*5290*/  FFMA.FTZ R58, R13, R52.reuse, -R58 ;  /* 0x000000340d3a7223 */ /* 0x080fe4000001083a */
        /* <DEDUP_REMOVED lines=22> */
.L_x_2740:
[----:B------:R-:W-:Y:S05]  /*5400*/  BSYNC B2 ;  /* 0x0000000000027941 */ /* 0x000fea0003800000 */
.L_x_2739:
[----:B----4-:R0:W-:Y:S02]  /*5410*/  ST.E.128 desc[UR60][R54.64], R12 ;  /* 0x0000000c36007985 */ /* 0x0101e4000c101d3c */
.L_x_2738:
[----:B------:R-:W-:Y:S05]  /*5420*/  BSYNC B1 ;  /* 0x0000000000017941 */ /* 0x000fea0003800000 */
.L_x_2737:
        /* <DEDUP_REMOVED lines=51> */
.L_x_2744:
[----:B------:R-:W-:Y:S05]  /*5760*/  BSYNC B2 ;  /* 0x0000000000027941 */ /* 0x000fea0003800000 */
.L_x_2743:
[----:B----4-:R0:W-:Y:S02]  /*5770*/  ST.E.128 desc[UR60][R50.64], R12 ;  /* 0x0000000c32007985 */ /* 0x0101e4000c101d3c */
.L_x_2742:
[----:B------:R-:W-:Y:S05]  /*5780*/  BSYNC B1 ;  /* 0x0000000000017941 */ /* 0x000fea0003800000 */
.L_x_2741:
        /* <DEDUP_REMOVED lines=49> */
.L_x_2748:
[----:B------:R-:W-:Y:S05]  /*5aa0*/  BSYNC B2 ;  /* 0x0000000000027941 */ /* 0x000fea0003800000 */
.L_x_2747:
[----:B----4-:R0:W-:Y:S02]  /*5ab0*/  ST.E.128 desc[UR60][R46.64], R12 ;  /* 0x0000000c2e007985 */ /* 0x0101e4000c101d3c */
.L_x_2746:
[----:B------:R-:W-:Y:S05]  /*5ac0*/  BSYNC B1 ;  /* 0x0000000000017941 */ /* 0x000fea0003800000 */
.L_x_2745:
        /* <DEDUP_REMOVED lines=49> */
.L_x_2752:
[----:B------:R-:W-:Y:S05]  /*5de0*/  BSYNC B2 ;  /* 0x0000000000027941 */ /* 0x000fea0003800000 */
.L_x_2751:
[----:B----4-:R0:W-:Y:S02]  /*5df0*/  ST.E.128 desc[UR60][R42.64], R12 ;  /* 0x0000000c2a007985 */ /* 0x0101e4000c101d3c */
.L_x_2750:
[----:B------:R-:W-:Y:S05]  /*5e00*/  BSYNC B1 ;  /* 0x0000000000017941 */ /* 0x000fea0003800000 */
.L_x_2749:
        /* <DEDUP_REMOVED lines=48> */
.L_x_2754:
[----:B------:R-:W-:Y:S05]  /*6110*/  BSYNC B1 ;  /* 0x0000000000017941 */ /* 0x000fea0003800000 */
.L_x_2753:
[----:B----4-:R0:W-:Y:S01]  /*6120*/  ST.E.128 desc[UR60][R38.64], R12 ;  /* 0x0000000c26007985 */ /* 0x0101e2000c101d3c */
[----:B------:R-:W-:Y:S05]  /*6130*/  BRA `(.L_x_2732) ;  /* 0x0000004000287947 */ /* 0x000fea0003800000 */
.L_x_2698:
        /* <DEDUP_REMOVED lines=47> */
.L_x_2756:
[----:B------:R-:W-:Y:S05]  /*6430*/  BSYNC B1 ;  /* 0x0000000000017941 */ /* 0x000fea0003800000 */
.L_x_2755:
        /* <DEDUP_REMOVED lines=47> */
.L_x_2758:
[----:B------:R-:W-:Y:S05]  /*6730*/  BSYNC B1 ;  /* 0x0000000000017941 */ /* 0x000fea0003800000 */
.L_x_2757:
[----:B------:R-:W2:Y:S01]  /*6740*/  LDL R11, [R1+0x30] ;  /* 0x00003000010b7983 */ /* 0x000ea20000100800 */
[----:B0-----:R-:W-:Y:S01]  /*6750*/  MOV R12, R33 ;  /* 0x00000021000c7202 */ /* 0x001fe20000000f00 */
[----:B------:R-:W-:Y:S01]  /*6760*/  IMAD.MOV.U32 R14, RZ, RZ, R37 ;  /* 0x000000ffff0e7224 */ /* 0x000fe200078e0025 */
[----:B------:R-:W-:Y:S02]  /*6770*/  MOV R13, R36 ;  /* 0x00000024000d7202 */ /* 0x000fe40000000f00 */
[----:B------:R-:W-:Y:S02]  /*6780*/  PRMT R210, R80, 0x5410, R81 ;  /* 0x0000541050d27816 */ /* 0x000fe40000000051 */
        /* <DEDUP_REMOVED lines=11> */
[----:B------:R-:W-:Y:S01]  /*6840*/  MOV R12, R43 ;  /* 0x0000002b000c7202 */ /* 0x000fe20000000f00 */
[----:B------:R-:W-:Y:S01]  /*6850*/  UISETP.NE.AND UP0, UPT, UR4, 0x3, UPT ;  /* 0x000000030400788c */ /* 0x000fe2000bf05270 */
[----:B------:R0:W-:Y:S02]  /*6860*/  STL.S16 [R1+0x38], R11 ;  /* 0x0000380b01007387 */ /* 0x0001e40000100600 */
[----:B------:R-:W-:Y:S02]  /*6870*/  PRMT R157, R14, 0x7610, R157 ;  /* 0x000076100e9d7816 */ /* 0x000fe4000000009d */
[----:B------:R1:W-:Y:S01]  /*6880*/  STL.S16 [R1+0x3a], R12 ;  /* 0x00003a0c01007387 */ /* 0x0003e20000100600 */
[----:B------:R-:W-:-:S02]  /*6890*/  MOV R14, R45 ;  /* 0x0000002d000e7202 */ /* 0x000fc40000000f00 */
[----:B------:R-:W-:Y:S01]  /*68a0*/  PLOP3.LUT P0, PT, PT, PT, UP0, 0x80, 0x0 ;  /* 0x000000000000781c */ /* 0x000fe20003f0f008 */
[----:B------:R2:W-:Y:S01]  /*68b0*/  STL.S16 [R1+0x3c], R13 ;  /* 0x00003c0d01007387 */ /* 0x0005e20000100600 */
[----:B0-----:R-:W-:Y:S01]  /*68c0*/  MOV R11, R46 ;  /* 0x0000002e000b7202 */ /* 0x001fe20000000f00 */
[----:B-1----:R-:W-:Y:S02]  /*68d0*/  IMAD.MOV.U32 R12, RZ, RZ, R47 ;  /* 0x000000ffff0c7224 */ /* 0x002fe400078e002f */
[----:B--2---:R-:W-:-:S03]  /*68e0*/  IMAD.MOV.U32 R13, RZ, RZ, R44 ;  /* 0x000000ffff0d7224 */ /* 0x004fc600078e002c */
[----:B------:R-:W-:Y:S01]  /*68f0*/  PRMT R212, R11, 0x5410, R12 ;  /* 0x000054100bd47816 */ /* 0x000fe2000000000c */
[----:B------:R-:W-:Y:S02]  /*6900*/  IMAD.MOV.U32 R12, RZ, RZ, R51 ;  /* 0x000000ffff0c7224 */ /* 0x000fe400078e0033 */
[----:B------:R-:W-:Y:S01]  /*6910*/  IMAD.MOV.U32 R11, RZ, RZ, R50 ;  /* 0x000000ffff0b7224 */ /* 0x000fe200078e0032 */
[----:B------:R-:W-:Y:S01]  /*6920*/  PRMT R213, R13, 0x5410, R14 ;  /* 0x000054100dd57816 */ /* 0x000fe2000000000e */
[----:B------:R-:W-:Y:S01]  /*6930*/  IMAD.MOV.U32 R14, RZ, RZ, R49 ;  /* 0x000000ffff0e7224 */ /* 0x000fe200078e0031 */
[----:B------:R-:W-:Y:S01]  /*6940*/  MOV R13, R48 ;  /* 0x00000030000d7202 */ /* 0x000fe20000000f00 */
[----:B------:R0:W-:Y:S01]  /*6950*/  STL.S16 [R1+0x3e], R12 ;  /* 0x00003e0c01007387 */ /* 0x0001e20000100600 */
[----:B------:R-:W-:Y:S01]  /*6960*/  PRMT R223, R223, 0x5410, R11 ;  /* 0x00005410dfdf7816 */ /* 0x000fe2000000000b */
[----:B------:R-:W-:Y:S01]  /*6970*/  IMAD.MOV.U32 R11, RZ, RZ, R53 ;  /* 0x000000ffff0b7224 */ /* 0x000fe200078e0035 */
[----:B------:R-:W-:Y:S01]  /*6980*/  PRMT R228, R228, 0x5410, R13 ;  /* 0x00005410e4e47816 */ /* 0x000fe2000000000d */
[----:B------:R1:W-:Y:S01]  /*6990*/  STL.S16 [R1+0x44], R14 ;  /* 0x0000440e01007387 */ /* 0x0003e20000100600 */
[----:B------:R-:W-:-:S02]  /*69a0*/  MOV R13, R55 ;  /* 0x00000037000d7202 */ /* 0x000fc40000000f00 */
[----:B------:R-:W-:Y:S02]  /*69b0*/  PRMT R156, R11, 0x7610, R156 ;  /* 0x000076100b9c7816 */ /* 0x000fe4000000009c */
[----:B-----5:R-:W-:Y:S01]  /*69c0*/  MOV R11, R57 ;  /* 0x00000039000b7202 */ /* 0x020fe20000000f00 */
[----:B0-----:R-:W-:Y:S02]  /*69d0*/  IMAD.MOV.U32 R12, RZ, RZ, R52 ;  /* 0x000000ffff0c7224 */ /* 0x001fe400078e0034 */
[----:B-1----:R-:W-:-:S05]  /*69e0*/  IMAD.MOV.U32 R14, RZ, RZ, R54 ;  /* 0x000000ffff0e7224 */ /* 0x002fca00078e0036 */
[----:B------:R0:W-:Y:S04]  /*69f0*/  STL.S16 [R1+0x46], R14 ;  /* 0x0000460e01007387 */ /* 0x0001e80000100600 */
[----:B------:R1:W-:Y:S04]  /*6a00*/  STL.S16 [R1+0x48], R13 ;  /* 0x0000480d01007387 */ /* 0x0003e80000100600 */
[----:B------:R2:W-:Y:S01]  /*6a10*/  STL.S16 [R1+0x4a], R12 ;  /* 0x00004a0c01007387 */ /* 0x0005e20000100600 */
[----:B0-----:R-:W-:Y:S01]  /*6a20*/  MOV R14, R58 ;  /* 0x0000003a000e7202 */ /* 0x001fe20000000f00 */
[----:B-1----:R-:W-:-:S02]  /*6a30*/  IMAD.MOV.U32 R13, RZ, RZ, R59 ;  /* 0x000000ffff0d7224 */ /* 0x002fc400078e003b */
        /* <DEDUP_REMOVED lines=33> */
[----:B------:R-:W-:Y:S06]  /*6c50*/  @!P0 BRA `(.L_x_2759) ;  /* 0x0000000000048947 */ /* 0x000fec0003800000 */
[----:B------:R-:W-:Y:S01]  /*6c60*/  BPT.TRAP 0x1 ;  /* 0x000000040000795c */ /* 0x000fe20000300000 */
.L_x_2759:
[----:B------:R-:W-:Y:S01]  /*6c70*/  LEA R86, R18, R2, 0x3 ;  /* 0x0000000212567211 */ /* 0x000fe200078e18ff */
[----:B------:R-:W0:Y:S01]  /*6c80*/  LDC R132, c[0x0][0x2f4] ;  /* 0x0000bd00ff847b82 */ /* 0x000e220000000800 */
[----:B------:R-:W-:Y:S01]  /*6c90*/  SHF.L.U32 R87, R170, 0x1f, RZ ;  /* 0x0000001faa577819 */ /* 0x000fe200000006ff */
[----:B------:R-:W-:Y:S03]  /*6ca0*/  BSSY B1, `(.L_x_2760) ;  /* 0x0000003000017945 */ /* 0x000fe60003800000 */
[----:B------:R-:W1:Y:S02]  /*6cb0*/  SYNCS.PHASECHK.TRANS64.TRYWAIT P6, [R86+URZ+0x2a890], R87 ;  /* 0x02a89057560075a7 */ /* 0x000e6400080c017f */
[----:B-1----:R-:W-:Y:S05]  /*6cc0*/  @!P6 BRA `(.L_x_2761) ;  /* 0x000001c80068e947 */ /* 0x002fea0003800000 */
.L_x_3055:
[----:B------:R-:W-:Y:S05]  /*6cd0*/  BSYNC B1 ;  /* 0x0000000000017941 */ /* 0x000fea0003800000 */
.L_x_2760:
[----:B------:R-:W-:Y:S01]  /*6ce0*/  UMOV UR4, 0xffffffff ;  /* 0xffffffff00047882 */ /* 0x000fe20000000000 */
[----:B0-----:R-:W-:Y:S02]  /*6cf0*/  IMAD.IADD R136, R132, 0x1, -R126 ;  /* 0x0000000184887824 */ /* 0x001fe400078e0a7e */
[----:B------:R-:W-:Y:S05]  /*6d00*/  BRA.DIV UR4, `(.L_x_2762) ;  /* 0x000001ca046c7947 */ /* 0x000fea000b800000 */
[----:B------:R0:W2:Y:S04]  /*6d10*/  SHFL.IDX PT, R123, R117, RZ, 0x1c1f ;  /* 0x001c1fff757b7589 */ /* 0x0000a800000e0000 */
[----:B------:R0:W3:Y:S02]  /*6d20*/  SHFL.IDX PT, R11, R118, RZ, 0x1c1f ;  /* 0x001c1fff760b7589 */ /* 0x0000e400000e0000 */
.L_x_3059:
        /* <DEDUP_REMOVED lines=56> */
[C---:B------:R-:W-:Y:S01]  /*70b0*/  FFMA.FTZ R158, R156.reuse, R155, -R158 ;  /* 0x0000009b9c9e7223 */ /* 0x040fe2000001089e */
[----:B------:R-:W-:Y:S02]  /*70c0*/  FMUL.FTZ R156, R156, R157 ;  /* 0x0000009d9c9c7220 */ /* 0x000fe40000410000 */
[----:B------:R-:W3:Y:S02]  /*70d0*/  LDL.LU.S16 R157, [R1+0x4a] ;  /* 0x00004a00019d7983 */ /* 0x000ee40000300600 */
[----:B------:R-:W-:Y:S02]  /*70e0*/  FFMA.FTZ R156, R154, R155, R156 ;  /* 0x0000009b9a9c7223 */ /* 0x000fe4000001009c */
[----:B------:R-:W4:Y:S01]  /*70f0*/  LDL.S16 R155, [R1+0x3c] ;  /* 0x00003c00019b7983 */ /* 0x000f220000100600 */
        /* <DEDUP_REMOVED lines=28> */
[----:B------:R-:W4:Y:S01]  /*72c0*/  LDL.LU.S16 R54, [R1+0x38] ;  /* 0x0000380001367983 */ /* 0x000f220000300600 */
        /* <DEDUP_REMOVED lines=32> */
.L_x_2768:
[----:B------:R-:W-:Y:S05]  /*74d0*/  BSYNC B3 ;  /* 0x0000000000037941 */ /* 0x000fea0003800000 */
.L_x_2767:
[----:B------:R-:W-:-:S04]  /*74e0*/  LEA R40, P4, R5, R11, 0x1 ;  /* 0x0000000b05287211 */ /* 0x000fc800078808ff */
[----:B--2---:R-:W-:Y:S02]  /*74f0*/  LEA.HI.X R41, R5, R123, R113, 0x1, P4 ;  /* 0x0000007b05297211 */ /* 0x004fe400020f0c71 */
[----:B------:R-:W-:-:S03]  /*7500*/  ISETP.GE.AND P4, PT, R153, R132, PT ;  /* 0x000000849900720c */ /* 0x000fc60003f86270 */
[----:B----4-:R2:W-:Y:S10]  /*7510*/  ST.E.128 desc[UR60][R40.64], R12 ;  /* 0x0000000c28007985 */ /* 0x0105f4000c101d3c */
[----:B--2---:R-:W-:-:S05]  /*7520*/  @!P4 IMAD.WIDE R12, R153, 0x2, R122 ;  /* 0x00000002990cc825 */ /* 0x004fca00078e027a */
[----:B---3--:R3:W-:Y:S02]  /*7530*/  @!P4 ST.E.128 desc[UR60][R12.64], R80 ;  /* 0x000000500c00c985 */ /* 0x0087e4000c101d3c */
.L_x_2766:
[----:B------:R-:W-:Y:S05]  /*7540*/  BSYNC B2 ;  /* 0x0000000000027941 */ /* 0x000fea0003800000 */
.L_x_2765:
        /* <DEDUP_REMOVED lines=16> */
[----:B------:R-:W-:Y:S02]  /*7650*/  IMAD.IADD R13, R13, 0x1, R12 ;  /* 0x000000010d0d7824 */ /* 0x000fe400078e020c */
[C---:B------:R-:W-:Y:S02]  /*7660*/  IMAD R12, R18.reuse, 0x4800, R140 ;  /* 0x00004800120c7824 */ /* 0x040fe400078e028c */
[----:B------:R-:W-:-:S03]  /*7670*/  IMAD R40, R18, 0x4800, R13 ;  /* 0x0000480012287824 */ /* 0x000fc600078e020d */
[----:B------:R-:W-:Y:S01]  /*7680*/  LEA R12, R12, R2, 0x1 ;  /* 0x000000020c0c7211 */ /* 0x000fe200078e08ff */
[----:B------:R-:W-:-:S05]  /*7690*/  IMAD R40, R40, 0x2, R2 ;  /* 0x0000000228287824 */ /* 0x000fca00078e0202 */
[----:B------:R-:W3:Y:S04]  /*76a0*/  LDS.128 R12, [R12+0x18400] ;  /* 0x018400000c0c7984 */ /* 0x000ee80000000c00 */
[----:B------:R-:W4:Y:S01]  /*76b0*/  LDS.128 R40, [R40+0x18400] ;  /* 0x0184000028287984 */ /* 0x000f220000000c00 */
[----:B------:R-:W-:Y:S05]  /*76c0*/  @P4 BRA `(.L_x_2772) ;  /* 0x0000000400704947 */ /* 0x000fea0003800000 */
[----:B------:R-:W5:Y:S04]  /*76d0*/  LDL.LU.S16 R53, [R1+0x44] ;  /* 0x0000440001357983 */ /* 0x000f680000300600 */
[----:B------:R-:W2:Y:S01]  /*76e0*/  LDL.LU.S16 R82, [R1+0x3e] ;  /* 0x00003e0001527983 */ /* 0x000ea20000300600 */
[----:B----4-:R-:W-:Y:S01]  /*76f0*/  IMAD.MOV.U32 R55, RZ, RZ, R41 ;  /* 0x000000ffff377224 */ /* 0x010fe200078e0029 */
[----:B---3--:R-:W-:Y:S01]  /*7700*/  MOV R41, R13 ;  /* 0x0000000d00297202 */ /* 0x008fe20000000f00 */
[----:B------:R-:W-:Y:S01]  /*7710*/  HADD2.F32 R13, -RZ, R229.H1_H1 ;  /* 0x300000e5ff0d7230 */ /* 0x000fe20000004100 */
[----:B------:R-:W-:Y:S01]  /*7720*/  SHF.R.U64 R48, R48, 0x10, R49 ;  /* 0x0000001030307819 */ /* 0x000fe20000001231 */
[----:B------:R-:W-:Y:S01]  /*7730*/  HADD2.F32 R153, -RZ, R228.H1_H1 ;  /* 0x300000e4ff997230 */ /* 0x000fe20000004100 */
[----:B------:R-:W-:Y:S01]  /*7740*/  SHF.R.U64 R36, R36, 0x10, R37 ;  /* 0x0000001024247819 */ /* 0x000fe20000001225 */
[--C-:B------:R-:W-:Y:S01]  /*7750*/  HADD2.F32 R54, -RZ, R41.reuse.H0_H0 ;  /* 0x20000029ff367230 */ /* 0x100fe20000004100 */
[----:B------:R-:W-:Y:S01]  /*7760*/  SHF.R.U64 R50, R50, 0x10, R51 ;  /* 0x0000001032327819 */ /* 0x000fe20000001233 */
[----:B------:R-:W-:Y:S01]  /*7770*/  HADD2.F32 R41, -RZ, R41.H1_H1 ;  /* 0x30000029ff297230 */ /* 0x000fe20000004100 */
[----:B------:R-:W-:Y:S01]  /*7780*/  SHF.R.U64 R38, R38, 0x10, R39 ;  /* 0x0000001026267819 */ /* 0x000fe20000001227 */
[----:B------:R-:W-:-:S02]  /*7790*/  HADD2.F32 R48, -RZ, R48.H0_H0 ;  /* 0x20000030ff307230 */ /* 0x000fc40000004100 */
[----:B------:R-:W-:Y:S02]  /*77a0*/  HADD2.F32 R36, -RZ, R36.H0_H0 ;  /* 0x20000024ff247230 */ /* 0x000fe40000004100 */
[----:B------:R-:W-:Y:S02]  /*77b0*/  HADD2.F32 R50, -RZ, R50.H0_H0 ;  /* 0x20000032ff327230 */ /* 0x000fe40000004100 */
[----:B------:R-:W-:Y:S02]  /*77c0*/  HADD2.F32 R38, -RZ, R38.H0_H0 ;  /* 0x20000026ff267230 */ /* 0x000fe40000004100 */
[----:B-----5:R-:W-:Y:S02]  /*77d0*/  HADD2.F32 R80, -RZ, R53.H0_H0 ;  /* 0x20000035ff507230 */ /* 0x020fe40000004100 */
[----:B------:R-:W-:Y:S02]  /*77e0*/  HADD2.F32 R53, -RZ, R55.H0_H0 ;  /* 0x20000037ff357230 */ /* 0x000fe40000004100 */
[----:B--2---:R-:W-:-:S03]  /*77f0*/  HADD2.F32 R82, -RZ, R82.H0_H0 ;  /* 0x20000052ff527230 */ /* 0x004fc60000004100 */
        /* <DEDUP_REMOVED lines=69> */
[----:B------:R-:W-:Y:S01]  /*7c50*/  IMAD.MOV.U32 R40, RZ, RZ, R48 ;  /* 0x000000ffff287224 */ /* 0x000fe200078e0030 */
[----:B------:R-:W-:Y:S01]  /*7c60*/  MOV R15, R43 ;  /* 0x0000002b000f7202 */ /* 0x000fe20000000f00 */
[----:B------:R-:W-:Y:S02]  /*7c70*/  IMAD.MOV.U32 R43, RZ, RZ, R80 ;  /* 0x000000ffff2b7224 */ /* 0x000fe400078e0050 */
[----:B------:R-:W-:-:S07]  /*7c80*/  IMAD.MOV.U32 R42, RZ, RZ, R49 ;  /* 0x000000ffff2a7224 */ /* 0x000fce00078e0031 */
.L_x_2772:
[----:B------:R-:W-:Y:S05]  /*7c90*/  BSYNC B3 ;  /* 0x0000000000037941 */ /* 0x000fea0003800000 */
.L_x_2771:
[----:B------:R-:W-:-:S04]  /*7ca0*/  LEA R36, P4, R6, R11, 0x1 ;  /* 0x0000000b06247211 */ /* 0x000fc800078808ff */
[----:B--2---:R-:W-:Y:S02]  /*7cb0*/  LEA.HI.X R37, R6, R123, R112, 0x1, P4 ;  /* 0x0000007b06257211 */ /* 0x004fe400020f0c70 */
[----:B------:R-:W-:-:S03]  /*7cc0*/  ISETP.GE.AND P4, PT, R52, R132, PT ;  /* 0x000000843400720c */ /* 0x000fc60003f86270 */
[----:B---3--:R2:W-:Y:S10]  /*7cd0*/  ST.E.128 desc[UR60][R36.64], R12 ;  /* 0x0000000c24007985 */ /* 0x0085f4000c101d3c */
[----:B------:R-:W-:-:S05]  /*7ce0*/  @!P4 IMAD.WIDE R38, R52, 0x2, R122 ;  /* 0x000000023426c825 */ /* 0x000fca00078e027a */
[----:B----4-:R2:W-:Y:S02]  /*7cf0*/  @!P4 ST.E.128 desc[UR60][R38.64], R40 ;  /* 0x000000282600c985 */ /* 0x0105e4000c101d3c */
.L_x_2770:
[----:B------:R-:W-:Y:S05]  /*7d00*/  BSYNC B2 ;  /* 0x0000000000027941 */ /* 0x000fea0003800000 */
.L_x_2769:
[----:B------:R-:W-:-:S13]  /*7d10*/  ISETP.NE.AND P4, PT, R27, RZ, PT ;  /* 0x000000ff1b00720c */ /* 0x000fda0003f85270 */
[----:B------:R-:W-:Y:S05]  /*7d20*/  @!P4 BRA `(.L_x_2764) ;  /* 0x0000000400c0c947 */ /* 0x000fea0003800000 */
[----:B--23--:R-:W-:Y:S01]  /*7d30*/  SEL R12, R126, R136, !P1 ;  /* 0x000000887e0c7207 */ /* 0x00cfe20004800000 */
[----:B------:R-:W-:Y:S01]  /*7d40*/  BSSY B2, `(.L_x_2773) ;  /* 0x000006c000027945 */ /* 0x000fe20003800000 */
[C---:B------:R-:W-:Y:S02]  /*7d50*/  LEA R40, P4, R7.reuse, R11, 0x1 ;  /* 0x0000000b07287211 */ /* 0x040fe400078808ff */
[----:B------:R-:W-:Y:S02]  /*7d60*/  SHF.R.S32.HI R13, RZ, 0x1f, R12 ;  /* 0x0000001fff0d7819 */ /* 0x000fe4000001140c */
[----:B------:R-:W-:Y:S02]  /*7d70*/  LEA.HI.X R41, R7, R123, R111, 0x1, P4 ;  /* 0x0000007b07297211 */ /* 0x000fe400020f0c6f */
[----:B------:R-:W-:Y:S02]  /*7d80*/  LEA.HI R12, R13, R12, RZ, 0x4 ;  /* 0x0000000c0d0c7211 */ /* 0x000fe400078f20ff */
[----:B------:R-:W-:-:S02]  /*7d90*/  ISETP.GE.AND P6, PT, R164, R125, PT ;  /* 0x0000007da400720c */ /* 0x000fc40003fc6270 */
        /* <DEDUP_REMOVED lines=12> */
[----:B------:R-:W-:Y:S02]  /*7e60*/  IMAD R13, R13, 0x2, R2 ;  /* 0x000000020d0d7824 */ /* 0x000fe400078e0202 */
[----:B------:R-:W-:Y:S01]  /*7e70*/  @!P4 IMAD.WIDE R122, R12, 0x2, R122 ;  /* 0x000000020c7ac825 */ /* 0x000fe200078e027a */
[----:B------:R-:W-:-:S03]  /*7e80*/  LEA R36, R36, R2, 0x1 ;  /* 0x0000000224247211 */ /* 0x000fc600078e08ff */
[----:B------:R-:W2:Y:S04]  /*7e90*/  LDS.128 R12, [R13+0x18400] ;  /* 0x018400000d0c7984 */ /* 0x000ea80000000c00 */
[----:B------:R-:W3:Y:S01]  /*7ea0*/  LDS.128 R36, [R36+0x18400] ;  /* 0x0184000024247984 */ /* 0x000ee20000000c00 */
[----:B------:R-:W-:Y:S05]  /*7eb0*/  @P6 BRA `(.L_x_2774) ;  /* 0x0000000400506947 */ /* 0x000fea0003800000 */
[----:B------:R-:W-:Y:S01]  /*7ec0*/  SHF.R.U64 R11, R32, 0x10, R33 ;  /* 0x00000010200b7819 */ /* 0x000fe20000001221 */
[----:B---3--:R-:W-:Y:S01]  /*7ed0*/  HADD2.F32 R48, -RZ, R37.H1_H1 ;  /* 0x30000025ff307230 */ /* 0x008fe20000004100 */
        /* <DEDUP_REMOVED lines=27> */
[----:B------:R-:W-:Y:S01]  /*8090*/  HADD2.F32 R39, -RZ, R15.H0_H0 ;  /* 0x2000000fff277230 */ /* 0x000fe20000004100 */
[----:B------:R-:W-:Y:S01]  /*80a0*/  F2FP.F16.F32.PACK_AB R33, R45, R33 ;  /* 0x000000212d21723e */ /* 0x000fe200000000ff */
        /* <DEDUP_REMOVED lines=19> */
[-C--:B------:R-:W-:Y:S01]  /*81e0*/  FMUL.FTZ R11, R15, R213.reuse ;  /* 0x000000d50f0b7220 */ /* 0x080fe20000410000 */
[----:B------:R-:W-:Y:S02]  /*81f0*/  HADD2.F32 R12, -RZ, R12.H1_H1 ;  /* 0x3000000cff0c7230 */ /* 0x000fe40000004100 */
[----:B------:R-:W-:Y:S01]  /*8200*/  FMUL.FTZ R43, R36, R32 ;  /* 0x00000020242b7220 */ /* 0x000fe20000410000 */
[C---:B------:R-:W-:Y:S01]  /*8210*/  FMUL.FTZ R213, R13.reuse, R213 ;  /* 0x000000d50dd57220 */ /* 0x040fe20000410000 */
[----:B------:R-:W-:Y:S01]  /*8220*/  FFMA.FTZ R11, R13, R211, -R11 ;  /* 0x000000d30d0b7223 */ /* 0x000fe2000001080b */
[----:B------:R-:W-:-:S02]  /*8230*/  HADD2.F32 R13, -RZ, R38.H0_H0 ;  /* 0x20000026ff0d7230 */ /* 0x000fc40000004100 */
[C---:B------:R-:W-:Y:S01]  /*8240*/  FMUL.FTZ R32, R12.reuse, R32 ;  /* 0x000000200c207220 */ /* 0x040fe20000410000 */
[----:B------:R-:W-:Y:S01]  /*8250*/  FFMA.FTZ R43, R12, R39, -R43 ;  /* 0x000000270c2b7223 */ /* 0x000fe2000001082b */
        /* <DEDUP_REMOVED lines=23> */
[----:B------:R-:W-:Y:S01]  /*83d0*/  F2FP.F16.F32.PACK_AB R38, R42, R212 ;  /* 0x000000d42a26723e */ /* 0x000fe200000000ff */
[----:B------:R-:W-:Y:S01]  /*83e0*/  IMAD.MOV.U32 R39, RZ, RZ, R46 ;  /* 0x000000ffff277224 */ /* 0x000fe200078e002e */
[----:B------:R-:W-:-:S07]  /*83f0*/  MOV R15, R35 ;  /* 0x00000023000f7202 */ /* 0x000fce0000000f00 */
.L_x_2774:
[----:B------:R-:W-:Y:S05]  /*8400*/  BSYNC B2 ;  /* 0x0000000000027941 */ /* 0x000fea0003800000 */
.L_x_2773:
[----:B--2---:R4:W-:Y:S04]  /*8410*/  ST.E.128 desc[UR60][R40.64], R12 ;  /* 0x0000000c28007985 */ /* 0x0049e8000c101d3c */
[----:B---3--:R4:W-:Y:S02]  /*8420*/  @!P4 ST.E.128 desc[UR60][R122.64], R36 ;  /* 0x000000247a00c985 */ /* 0x0089e4000c101d3c */
.L_x_2764:
[----:B------:R-:W-:Y:S05]  /*8430*/  BSYNC B1 ;  /* 0x0000000000017941 */ /* 0x000fea0003800000 */
.L_x_2763:
[----:B------:R-:W-:-:S03]  /*8440*/  UMOV UR4, 0xffffffff ;  /* 0xffffffff00047882 */ /* 0x000fc60000000000 */
[----:B------:R-:W-:Y:S05]  /*8450*/  BRA.DIV UR4, `(.L_x_2775) ;  /* 0x000001b204e47947 */ /* 0x000fea000b800000 */
[----:B0-----:R-:W0:Y:S04]  /*8460*/  SHFL.IDX PT, R117, R117, 0x1, 0x1c1f ;  /* 0x003c1f0075757f89 */ /* 0x001e2800000e0000 */
[----:B------:R-:W0:Y:S02]  /*8470*/  SHFL.IDX PT, R118, R118, 0x1, 0x1c1f ;  /* 0x003c1f0076767f89 */ /* 0x000e2400000e0000 */
.L_x_3063:
[----:B------:R-:W-:Y:S05]  /*8480*/  @P5 BRA `(.L_x_2732) ;  /* 0x0000001c00545947 */ /* 0x000fea0003800000 */
[----:B------:R-:W-:Y:S01]  /*8490*/  ISETP.NE.AND P4, PT, R8, RZ, PT ;  /* 0x000000ff0800720c */ /* 0x000fe20003f85270 */
[----:B------:R-:W-:Y:S01]  /*84a0*/  BSSY B1, `(.L_x_2776) ;  /* 0x0000070000017945 */ /* 0x000fe20003800000 */
[----:B0-2-4-:R-:W-:Y:S01]  /*84b0*/  IMAD.MOV.U32 R36, RZ, RZ, R118 ;  /* 0x000000ffff247224 */ /* 0x015fe200078e0076 */
[----:B------:R-:W-:-:S10]  /*84c0*/  MOV R37, R117 ;  /* 0x0000007500257202 */ /* 0x000fd40000000f00 */
        /* <DEDUP_REMOVED lines=20> */
[----:B------:R-:W-:Y:S01]  /*8610*/  @!P4 IMAD.WIDE R40, R41, 0x2, R36 ;  /* 0x000000022928c825 */ /* 0x000fe200078e0224 */
[----:B------:R-:W-:-:S03]  /*8620*/  LEA R11, R11, R2, 0x1 ;  /* 0x000000020b0b7211 */ /* 0x000fc600078e08ff */
[----:B------:R-:W-:Y:S02]  /*8630*/  IMAD R32, R13, 0x2, R2 ;  /* 0x000000020d207824 */ /* 0x000fe400078e0202 */
[----:B------:R0:W2:Y:S04]  /*8640*/  LDS.128 R12, [R11+0x18400] ;  /* 0x018400000b0c7984 */ /* 0x0000a80000000c00 */
[----:B------:R-:W3:Y:S01]  /*8650*/  LDS.128 R32, [R32+0x18400] ;  /* 0x0184000020207984 */ /* 0x000ee20000000c00 */
[----:B------:R-:W-:Y:S05]  /*8660*/  @P5 BRA `(.L_x_2779) ;  /* 0x0000000400405947 */ /* 0x000fea0003800000 */
[--C-:B------:R-:W-:Y:S01]  /*8670*/  SHF.R.U64 R42, R76, 0x10, R77.reuse ;  /* 0x000000104c2a7819 */ /* 0x100fe2000000124d */
[----:B------:R-:W-:Y:S01]  /*8680*/  HADD2.F32 R51, -RZ, R209.H1_H1 ;  /* 0x300000d1ff337230 */ /* 0x000fe20000004100 */
[----:B------:R-:W-:Y:S01]  /*8690*/  SHF.R.U32.HI R76, RZ, 0x10, R77 ;  /* 0x00000010ff4c7819 */ /* 0x000fe2000001164d */
[----:B--2---:R-:W-:Y:S01]  /*86a0*/  HADD2.F32 R48, -RZ, R13.H0_H0 ;  /* 0x2000000dff307230 */ /* 0x004fe20000004100 */
[--C-:B0-----:R-:W-:Y:S01]  /*86b0*/  SHF.R.U64 R11, R64, 0x10, R65.reuse ;  /* 0x00000010400b7819 */ /* 0x101fe20000001241 */
[--C-:B---3--:R-:W-:Y:S01]  /*86c0*/  HADD2.F32 R46, -RZ, R33.reuse.H0_H0 ;  /* 0x20000021ff2e7230 */ /* 0x108fe20000004100 */
[----:B------:R-:W-:Y:S01]  /*86d0*/  SHF.R.U32.HI R64, RZ, 0x10, R65 ;  /* 0x00000010ff407819 */ /* 0x000fe20000011641 */
[----:B------:R-:W-:Y:S02]  /*86e0*/  HADD2.F32 R47, -RZ, R33.H1_H1 ;  /* 0x30000021ff2f7230 */ /* 0x000fe40000004100 */
[----:B------:R-:W-:Y:S01]  /*86f0*/  FMUL.FTZ R33, R48, R51 ;  /* 0x0000003330217220 */ /* 0x000fe20000410000 */
[----:B------:R-:W-:Y:S01]  /*8700*/  HADD2.F32 R76, -RZ, R76.H0_H0 ;  /* 0x2000004cff4c7230 */ /* 0x000fe20000004100 */
[--C-:B------:R-:W-:Y:S01]  /*8710*/  SHF.R.U64 R44, R78, 0x10, R79.reuse ;  /* 0x000000104e2c7819 */ /* 0x100fe2000000124f */
[----:B------:R-:W-:Y:S01]  /*8720*/  HADD2.F32 R45, -RZ, R207.H1_H1 ;  /* 0x300000cfff2d7230 */ /* 0x000fe20000004100 */
[----:B------:R-:W-:Y:S01]  /*8730*/  SHF.R.U32.HI R78, RZ, 0x10, R79 ;  /* 0x00000010ff4e7819 */ /* 0x000fe2000001164f */
[----:B------:R-:W-:-:S02]  /*8740*/  HADD2.F32 R49, -RZ, R13.H1_H1 ;  /* 0x3000000dff317230 */ /* 0x000fc40000004100 */
[C---:B------:R-:W-:Y:S01]  /*8750*/  FMUL.FTZ R13, R46.reuse, R51 ;  /* 0x000000332e0d7220 */ /* 0x040fe20000410000 */
[----:B------:R-:W-:Y:S02]  /*8760*/  HADD2.F32 R64, -RZ, R64.H0_H0 ;  /* 0x20000040ff407230 */ /* 0x000fe40000004100 */
[-C--:B------:R-:W-:Y:S01]  /*8770*/  FMUL.FTZ R50, R47, R76.reuse ;  /* 0x0000004c2f327220 */ /* 0x080fe20000410000 */
[-C--:B------:R-:W-:Y:S01]  /*8780*/  FFMA.FTZ R33, R46, R45.reuse, R33 ;  /* 0x0000002d2e217223 */ /* 0x080fe20000010021 */
[C---:B------:R-:W-:Y:S01]  /*8790*/  FMUL.FTZ R76, R49.reuse, R76 ;  /* 0x0000004c314c7220 */ /* 0x040fe20000410000 */
[----:B------:R-:W-:Y:S01]  /*87a0*/  FFMA.FTZ R13, R48, R45, -R13 ;  /* 0x0000002d300d7223 */ /* 0x000fe2000001080d */
[----:B------:R-:W-:Y:S01]  /*87b0*/  FFMA.FTZ R46, R49, R64, -R50 ;  /* 0x00000040312e7223 */ /* 0x000fe20000010832 */
[--C-:B------:R-:W-:Y:S01]  /*87c0*/  SHF.R.U64 R43, R66, 0x10, R67.reuse ;  /* 0x00000010422b7819 */ /* 0x100fe20000001243 */
[----:B------:R-:W-:Y:S01]  /*87d0*/  HADD2.F32 R49, -RZ, R208.H1_H1 ;  /* 0x300000d0ff317230 */ /* 0x000fe20000004100 */
[----:B------:R-:W-:Y:S01]  /*87e0*/  SHF.R.U32.HI R66, RZ, 0x10, R67 ;  /* 0x00000010ff427819 */ /* 0x000fe20000011643 */
[----:B------:R-:W-:-:S02]  /*87f0*/  HADD2.F32 R48, -RZ, R35.H0_H0 ;  /* 0x20000023ff307230 */ /* 0x000fc40000004100 */
[----:B------:R-:W-:Y:S01]  /*8800*/  FFMA.FTZ R64, R47, R64, R76 ;  /* 0x000000402f407223 */ /* 0x000fe2000001004c */
[----:B------:R-:W-:Y:S01]  /*8810*/  HADD2.F32 R50, -RZ, R35.H1_H1 ;  /* 0x30000023ff327230 */ /* 0x000fe20000004100 */
[----:B------:R-:W-:Y:S01]  /*8820*/  F2FP.F16.F32.PACK_AB R13, R46, R13 ;  /* 0x0000000d2e0d723e */ /* 0x000fe200000000ff */
[--C-:B------:R-:W-:Y:S02]  /*8830*/  HADD2.F32 R54, -RZ, R15.reuse.H0_H0 ;  /* 0x2000000fff367230 */ /* 0x100fe40000004100 */
[----:B------:R-:W-:Y:S01]  /*8840*/  HADD2.F32 R35, -RZ, R78.H0_H0 ;  /* 0x2000004eff237230 */ /* 0x000fe20000004100 */
[----:B------:R-:W-:Y:S01]  /*8850*/  F2FP.F16.F32.PACK_AB R33, R64, R33 ;  /* 0x000000214021723e */ /* 0x000fe200000000ff */
[----:B------:R-:W-:Y:S02]  /*8860*/  HADD2.F32 R52, -RZ, R15.H1_H1 ;  /* 0x3000000fff347230 */ /* 0x000fe40000004100 */
[----:B------:R-:W-:Y:S01]  /*8870*/  FMUL.FTZ R15, R48, R49 ;  /* 0x00000031300f7220 */ /* 0x000fe20000410000 */
[----:B------:R-:W-:-:S02]  /*8880*/  HADD2.F32 R45, -RZ, R206.H1_H1 ;  /* 0x300000ceff2d7230 */ /* 0x000fc40000004100 */
[----:B------:R-:W-:Y:S01]  /*8890*/  FMUL.FTZ R49, R54, R49 ;  /* 0x0000003136317220 */ /* 0x000fe20000410000 */
[----:B------:R-:W-:Y:S02]  /*88a0*/  HADD2.F32 R47, -RZ, R66.H0_H0 ;  /* 0x20000042ff2f7230 */ /* 0x000fe40000004100 */
[-C--:B------:R-:W-:Y:S01]  /*88b0*/  FMUL.FTZ R51, R50, R35.reuse ;  /* 0x0000002332337220 */ /* 0x080fe20000410000 */
[----:B------:R-:W-:Y:S01]  /*88c0*/  FMUL.FTZ R53, R52, R35 ;  /* 0x0000002334357220 */ /* 0x000fe20000410000 */
[----:B------:R-:W-:Y:S01]  /*88d0*/  FFMA.FTZ R35, R48, R45, R49 ;  /* 0x0000002d30237223 */ /* 0x000fe20000010031 */
[----:B------:R-:W-:Y:S02]  /*88e0*/  HADD2.F32 R209, -RZ, R209.H0_H0 ;  /* 0x200000d1ffd17230 */ /* 0x000fe40000004100 */
[-C--:B------:R-:W-:Y:S01]  /*88f0*/  FFMA.FTZ R48, R52, R47.reuse, -R51 ;  /* 0x0000002f34307223 */ /* 0x080fe20000010833 */
[----:B------:R-:W-:Y:S01]  /*8900*/  FFMA.FTZ R50, R50, R47, R53 ;  /* 0x0000002f32327223 */ /* 0x000fe20000010035 */
[----:B------:R-:W-:-:S02]  /*8910*/  HADD2.F32 R52, -RZ, R32.H0_H0 ;  /* 0x20000020ff347230 */ /* 0x000fc40000004100 */
[----:B------:R-:W-:Y:S01]  /*8920*/  FFMA.FTZ R15, R54, R45, -R15 ;  /* 0x0000002d360f7223 */ /* 0x000fe2000001080f */
[----:B------:R-:W-:Y:S02]  /*8930*/  HADD2.F32 R47, -RZ, R42.H0_H0 ;  /* 0x2000002aff2f7230 */ /* 0x000fe40000004100 */
[----:B------:R-:W-:Y:S01]  /*8940*/  HADD2.F32 R32, -RZ, R32.H1_H1 ;  /* 0x30000020ff207230 */ /* 0x000fe20000004100 */
[----:B------:R-:W-:Y:S01]  /*8950*/  F2FP.F16.F32.PACK_AB R35, R50, R35 ;  /* 0x000000233223723e */ /* 0x000fe200000000ff */
[--C-:B------:R-:W-:Y:S01]  /*8960*/  HADD2.F32 R42, -RZ, R12.reuse.H0_H0 ;  /* 0x2000000cff2a7230 */ /* 0x100fe20000004100 */
[----:B------:R-:W-:Y:S01]  /*8970*/  F2FP.F16.F32.PACK_AB R15, R48, R15 ;  /* 0x0000000f300f723e */ /* 0x000fe200000000ff */
[----:B------:R-:W-:Y:S02]  /*8980*/  HADD2.F32 R12, -RZ, R12.H1_H1 ;  /* 0x3000000cff0c7230 */ /* 0x000fe40000004100 */
[----:B------:R-:W-:Y:S01]  /*8990*/  FMUL.FTZ R49, R32, R47 ;  /* 0x0000002f20317220 */ /* 0x000fe20000410000 */
[----:B------:R-:W-:-:S02]  /*89a0*/  HADD2.F32 R45, -RZ, R11.H0_H0 ;  /* 0x2000000bff2d7230 */ /* 0x000fc40000004100 */
[----:B------:R-:W-:Y:S01]  /*89b0*/  FMUL.FTZ R11, R52, R209 ;  /* 0x000000d1340b7220 */ /* 0x000fe20000410000 */
[----:B------:R-:W-:Y:S02]  /*89c0*/  HADD2.F32 R207, -RZ, R207.H0_H0 ;  /* 0x200000cfffcf7230 */ /* 0x000fe40000004100 */
[----:B------:R-:W-:Y:S01]  /*89d0*/  FMUL.FTZ R47, R12, R47 ;  /* 0x0000002f0c2f7220 */ /* 0x000fe20000410000 */
[----:B------:R-:W-:Y:S01]  /*89e0*/  FMUL.FTZ R209, R42, R209 ;  /* 0x000000d12ad17220 */ /* 0x000fe20000410000 */
[----:B------:R-:W-:Y:S01]  /*89f0*/  FFMA.FTZ R12, R12, R45, -R49 ;  /* 0x0000002d0c0c7223 */ /* 0x000fe20000010831 */
[----:B------:R-:W-:Y:S02]  /*8a00*/  HADD2.F32 R49, -RZ, R44.H0_H0 ;  /* 0x2000002cff317230 */ /* 0x000fe40000004100 */
[----:B------:R-:W-:Y:S01]  /*8a10*/  FFMA.FTZ R11, R42, R207, -R11 ;  /* 0x000000cf2a0b7223 */ /* 0x000fe2000001080b */
[----:B------:R-:W-:Y:S01]  /*8a20*/  FFMA.FTZ R32, R32, R45, R47 ;  /* 0x0000002d20207223 */ /* 0x000fe2000001002f */
[----:B------:R-:W-:-:S02]  /*8a30*/  HADD2.F32 R44, -RZ, R34.H0_H0 ;  /* 0x20000022ff2c7230 */ /* 0x000fc40000004100 */
[----:B------:R-:W-:Y:S01]  /*8a40*/  FFMA.FTZ R207, R52, R207, R209 ;  /* 0x000000cf34cf7223 */ /* 0x000fe200000100d1 */
[----:B------:R-:W-:Y:S01]  /*8a50*/  HADD2.F32 R47, -RZ, R208.H0_H0 ;  /* 0x200000d0ff2f7230 */ /* 0x000fe20000004100 */
[----:B------:R-:W-:Y:S01]  /*8a60*/  F2FP.F16.F32.PACK_AB R12, R12, R11 ;  /* 0x0000000b0c0c723e */ /* 0x000fe200000000ff */
[----:B------:R-:W-:Y:S02]  /*8a70*/  HADD2.F32 R42, -RZ, R14.H0_H0 ;  /* 0x2000000eff2a7230 */ /* 0x000fe40000004100 */
        /* <DEDUP_REMOVED lines=12> */
[----:B------:R-:W-:-:S04]  /*8b40*/  FFMA.FTZ R34, R34, R43, R49 ;  /* 0x0000002b22227223 */ /* 0x000fc80000010031 */
[----:B------:R-:W-:Y:S02]  /*8b50*/  F2FP.F16.F32.PACK_AB R14, R14, R51 ;  /* 0x000000330e0e723e */ /* 0x000fe400000000ff */
[----:B------:R-:W-:-:S07]  /*8b60*/  F2FP.F16.F32.PACK_AB R34, R34, R47 ;  /* 0x0000002f2222723e */ /* 0x000fce00000000ff */
.L_x_2779:
[----:B------:R-:W-:Y:S05]  /*8b70*/  BSYNC B2 ;  /* 0x0000000000027941 */ /* 0x000fea0003800000 */
.L_x_2778:
[----:B--2---:R2:W-:Y:S04]  /*8b80*/  ST.E.128 desc[UR60][R38.64], R12 ;  /* 0x0000000c26007985 */ /* 0x0045e8000c101d3c */
[----:B---3--:R2:W-:Y:S02]  /*8b90*/  @!P4 ST.E.128 desc[UR60][R40.64], R32 ;  /* 0x000000202800c985 */ /* 0x0085e4000c101d3c */
.L_x_2777:
[----:B------:R-:W-:Y:S05]  /*8ba0*/  BSYNC B1 ;  /* 0x0000000000017941 */ /* 0x000fea0003800000 */
.L_x_2776:
        /* <DEDUP_REMOVED lines=85> */
[----:B------:R-:W-:Y:S02]  /*9100*/  HADD2.F32 R152, -RZ, R152.H0_H0 ;  /* 0x20000098ff987230 */ /* 0x000fe40000004100 */
[C---:B------:R-:W-:Y:S01]  /*9110*/  FMUL.FTZ R47, R12.reuse, R47 ;  /* 0x0000002f0c2f7220 */ /* 0x040fe20000410000 */
        /* <DEDUP_REMOVED lines=8> */
[----:B------:R-:W-:Y:S02]  /*91a0*/  HADD2.F32 R11, -RZ, R14.H0_H0 ;  /* 0x2000000eff0b7230 */ /* 0x000fe40000004100 */
[----:B------:R-:W-:Y:S01]  /*91b0*/  FMUL.FTZ R32, R12, R152 ;  /* 0x000000980c207220 */ /* 0x000fe20000410000 */
[----:B------:R-:W-:Y:S01]  /*91c0*/  HADD2.F32 R34, -RZ, R34.H1_H1 ;  /* 0x30000022ff227230 */ /* 0x000fe20000004100 */
[----:B------:R-:W-:Y:S01]  /*91d0*/  F2FP.F16.F32.PACK_AB R60, R47, R60 ;  /* 0x0000003c2f3c723e */ /* 0x000fe200000000ff */
[----:B------:R-:W-:Y:S02]  /*91e0*/  HADD2.F32 R14, -RZ, R14.H1_H1 ;  /* 0x3000000eff0e7230 */ /* 0x000fe40000004100 */
[----:B------:R-:W-:Y:S01]  /*91f0*/  FMUL.FTZ R51, R11, R152 ;  /* 0x000000980b337220 */ /* 0x000fe20000410000 */
[----:B------:R-:W-:-:S02]  /*9200*/  HADD2.F32 R43, -RZ, R42.H0_H0 ;  /* 0x2000002aff2b7230 */ /* 0x000fc40000004100 */
[-C--:B------:R-:W-:Y:S01]  /*9210*/  FMUL.FTZ R53, R34, R45.reuse ;  /* 0x0000002d22357220 */ /* 0x080fe20000410000 */
[-C--:B------:R-:W-:Y:S01]  /*9220*/  FFMA.FTZ R32, R11, R150.reuse, -R32 ;  /* 0x000000960b207223 */ /* 0x080fe20000010820 */
[----:B------:R-:W-:Y:S01]  /*9230*/  FMUL.FTZ R45, R14, R45 ;  /* 0x0000002d0e2d7220 */ /* 0x000fe20000410000 */
[----:B------:R-:W-:Y:S01]  /*9240*/  FFMA.FTZ R51, R12, R150, R51 ;  /* 0x000000960c337223 */ /* 0x000fe20000010033 */
[-C--:B------:R-:W-:Y:S01]  /*9250*/  FFMA.FTZ R53, R14, R43.reuse, -R53 ;  /* 0x0000002b0e357223 */ /* 0x080fe20000010835 */
[----:B------:R-:W-:Y:S01]  /*9260*/  F2FP.F16.F32.PACK_AB R12, R49, R62 ;  /* 0x0000003e310c723e */ /* 0x000fe200000000ff */
[----:B------:R-:W-:Y:S01]  /*9270*/  FFMA.FTZ R34, R34, R43, R45 ;  /* 0x0000002b22227223 */ /* 0x000fe2000001002d */
[----:B------:R-:W-:Y:S02]  /*9280*/  IMAD.MOV.U32 R15, RZ, RZ, R50 ;  /* 0x000000ffff0f7224 */ /* 0x000fe400078e0032 */
[----:B------:R-:W-:Y:S02]  /*9290*/  F2FP.F16.F32.PACK_AB R14, R53, R32 ;  /* 0x00000020350e723e */ /* 0x000fe400000000ff */
[----:B------:R-:W-:-:S02]  /*92a0*/  F2FP.F16.F32.PACK_AB R34, R34, R51 ;  /* 0x000000332222723e */ /* 0x000fc400000000ff */
[----:B------:R-:W-:-:S07]  /*92b0*/  MOV R32, R60 ;  /* 0x0000003c00207202 */ /* 0x000fce0000000f00 */
.L_x_2783:
[----:B------:R-:W-:Y:S05]  /*92c0*/  BSYNC B2 ;  /* 0x0000000000027941 */ /* 0x000fea0003800000 */
.L_x_2782:
[----:B--2---:R4:W-:Y:S04]  /*92d0*/  ST.E.128 desc[UR60][R38.64], R12 ;  /* 0x0000000c26007985 */ /* 0x0049e8000c101d3c */
[----:B---3--:R4:W-:Y:S02]  /*92e0*/  @!P4 ST.E.128 desc[UR60][R40.64], R32 ;  /* 0x000000202800c985 */ /* 0x0089e4000c101d3c */
.L_x_2781:
[----:B------:R-:W-:Y:S05]  /*92f0*/  BSYNC B1 ;  /* 0x0000000000017941 */ /* 0x000fea0003800000 */
.L_x_2780:
[----:B------:R-:W-:-:S13]  /*9300*/  ISETP.NE.AND P4, PT, R27, RZ, PT ;  /* 0x000000ff1b00720c */ /* 0x000fda0003f85270 */
[----:B------:R-:W-:Y:S05]  /*9310*/  @!P4 BRA `(.L_x_2732) ;  /* 0x0000000c00b0c947 */ /* 0x000fea0003800000 */
[----:B------:R-:W-:Y:S01]  /*9320*/  SEL R136, R126, R136, !P1 ;  /* 0x000000887e887207 */ /* 0x000fe20004800000 */
[----:B------:R-:W-:Y:S01]  /*9330*/  BSSY B1, `(.L_x_2784) ;  /* 0x000006d000017945 */ /* 0x000fe20003800000 */
[----:B------:R-:W-:Y:S02]  /*9340*/  ISETP.GE.AND P5, PT, R164, R125, PT ;  /* 0x0000007da400720c */ /* 0x000fe40003fa6270 */
[----:B0--3--:R-:W-:Y:S02]  /*9350*/  SHF.R.S32.HI R11, RZ, 0x1f, R136 ;  /* 0x0000001fff0b7819 */ /* 0x009fe40000011488 */
[----:B--2-4-:R-:W-:Y:S02]  /*9360*/  LEA R38, P4, R7, R118, 0x1 ;  /* 0x0000007607267211 */ /* 0x014fe400078808ff */
[----:B------:R-:W-:Y:S02]  /*9370*/  LEA.HI R136, R11, R136, RZ, 0x4 ;  /* 0x000000880b887211 */ /* 0x000fe400078f20ff */
[----:B------:R-:W-:-:S02]  /*9380*/  LEA.HI.X R39, R7, R117, R111, 0x1, P4 ;  /* 0x0000007507277211 */ /* 0x000fc400020f0c6f */
        /* <DEDUP_REMOVED lines=8> */
[----:B------:R-:W-:Y:S01]  /*9410*/  IADD3 R15, R12, R13, RZ ;  /* 0x0000000d0c0f7210 */ /* 0x000fe20007ffe0ff */
[----:B------:R-:W-:-:S04]  /*9420*/  IMAD R13, R18, 0x4800, R135 ;  /* 0x00004800120d7824 */ /* 0x000fc800078e0287 */
[----:B------:R-:W-:Y:S02]  /*9430*/  IMAD R15, R18, 0x4800, R15 ;  /* 0x00004800120f7824 */ /* 0x000fe400078e020f */
[--C-:B------:R-:W-:Y:S02]  /*9440*/  IMAD R13, R13, 0x2, R2.reuse ;  /* 0x000000020d0d7824 */ /* 0x100fe400078e0202 */
[----:B------:R-:W-:-:S04]  /*9450*/  IMAD R32, R15, 0x2, R2 ;  /* 0x000000020f207824 */ /* 0x000fc800078e0202 */
[----:B------:R-:W0:Y:S04]  /*9460*/  LDS.128 R12, [R13+0x18400] ;  /* 0x018400000d0c7984 */ /* 0x000e280000000c00 */
[----:B------:R-:W2:Y:S01]  /*9470*/  LDS.128 R32, [R32+0x18400] ;  /* 0x0184000020207984 */ /* 0x000ea20000000c00 */
[----:B------:R-:W-:Y:S05]  /*9480*/  @P5 BRA `(.L_x_2785) ;  /* 0x00000004005c5947 */ /* 0x000fea0003800000 */
[----:B0-----:R-:W-:Y:S01]  /*9490*/  MOV R44, R12 ;  /* 0x0000000c002c7202 */ /* 0x001fe20000000f00 */
[----:B--2---:R-:W-:Y:S01]  /*94a0*/  IMAD.MOV.U32 R12, RZ, RZ, R33 ;  /* 0x000000ffff0c7224 */ /* 0x004fe200078e0021 */
        /* <DEDUP_REMOVED lines=8> */
[--C-:B------:R-:W-:Y:S01]  /*9530*/  SHF.R.U64 R40, R58, 0x10, R59.reuse ;  /* 0x000000103a287819 */ /* 0x100fe2000000123b */
        /* <DEDUP_REMOVED lines=19> */
[----:B------:R-:W-:Y:S01]  /*9670*/  HADD2.F32 R35, -RZ, R33.H0_H0 ;  /* 0x20000021ff237230 */ /* 0x000fe20000004100 */
[----:B------:R-:W-:Y:S01]  /*9680*/  SHF.R.U64 R41, R70, 0x10, R71 ;  /* 0x0000001046297819 */ /* 0x000fe20000001247 */
[----:B------:R-:W-:Y:S02]  /*9690*/  HADD2.F32 R46, -RZ, R46.H1_H1 ;  /* 0x3000002eff2e7230 */ /* 0x000fe40000004100 */
[-C--:B------:R-:W-:Y:S01]  /*96a0*/  FMUL.FTZ R52, R47, R50.reuse ;  /* 0x000000322f347220 */ /* 0x080fe20000410000 */
[----:B------:R-:W-:Y:S02]  /*96b0*/  HADD2.F32 R51, -RZ, R51.H0_H0 ;  /* 0x20000033ff337230 */ /* 0x000fe40000004100 */
[----:B------:R-:W-:Y:S01]  /*96c0*/  FMUL.FTZ R50, R35, R50 ;  /* 0x0000003223327220 */ /* 0x000fe20000410000 */
[----:B------:R-:W-:Y:S01]  /*96d0*/  HADD2.F32 R33, -RZ, R33.H1_H1 ;  /* 0x30000021ff217230 */ /* 0x000fe20000004100 */
[----:B------:R-:W-:Y:S01]  /*96e0*/  F2FP.F16.F32.PACK_AB R15, R15, R12 ;  /* 0x0000000c0f0f723e */ /* 0x000fe200000000ff */
[----:B------:R-:W-:-:S02]  /*96f0*/  HADD2.F32 R48, -RZ, R146.H1_H1 ;  /* 0x30000092ff307230 */ /* 0x000fc40000004100 */
[CC--:B------:R-:W-:Y:S01]  /*9700*/  FMUL.FTZ R54, R46.reuse, R51.reuse ;  /* 0x000000332e367220 */ /* 0x0c0fe20000410000 */
[----:B------:R-:W-:Y:S02]  /*9710*/  HADD2.F32 R49, -RZ, R58.H0_H0 ;  /* 0x2000003aff317230 */ /* 0x000fe40000004100 */
[----:B------:R-:W-:Y:S01]  /*9720*/  FMUL.FTZ R55, R33, R51 ;  /* 0x0000003321377220 */ /* 0x000fe20000410000 */
[----:B------:R-:W-:Y:S02]  /*9730*/  HADD2.F32 R43, -RZ, R43.H0_H0 ;  /* 0x2000002bff2b7230 */ /* 0x000fe40000004100 */
[-C--:B------:R-:W-:Y:S01]  /*9740*/  FFMA.FTZ R51, R35, R48.reuse, -R52 ;  /* 0x0000003023337223 */ /* 0x080fe20000010834 */
[----:B------:R-:W-:Y:S01]  /*9750*/  FFMA.FTZ R53, R47, R48, R50 ;  /* 0x000000302f357223 */ /* 0x000fe20000010032 */
[-C--:B------:R-:W-:Y:S01]  /*9760*/  FFMA.FTZ R54, R33, R49.reuse, -R54 ;  /* 0x0000003121367223 */ /* 0x080fe20000010836 */
[----:B------:R-:W-:Y:S02]  /*9770*/  HADD2.F32 R48, -RZ, R149.H0_H0 ;  /* 0x20000095ff307230 */ /* 0x000fe40000004100 */
[----:B------:R-:W-:Y:S01]  /*9780*/  FFMA.FTZ R56, R46, R49, R55 ;  /* 0x000000312e387223 */ /* 0x000fe20000010037 */
[----:B------:R-:W-:-:S02]  /*9790*/  HADD2.F32 R35, -RZ, R45.H0_H0 ;  /* 0x2000002dff237230 */ /* 0x000fc40000004100 */
[--C-:B------:R-:W-:Y:S01]  /*97a0*/  HADD2.F32 R33, -RZ, R44.reuse.H0_H0 ;  /* 0x2000002cff217230 */ /* 0x100fe20000004100 */
[----:B------:R-:W-:Y:S01]  /*97b0*/  F2FP.F16.F32.PACK_AB R51, R54, R51 ;  /* 0x000000333633723e */ /* 0x000fe200000000ff */
[----:B------:R-:W-:Y:S02]  /*97c0*/  HADD2.F32 R46, -RZ, R147.H0_H0 ;  /* 0x20000093ff2e7230 */ /* 0x000fe40000004100 */
[-C--:B------:R-:W-:Y:S01]  /*97d0*/  FMUL.FTZ R50, R35, R48.reuse ;  /* 0x0000003023327220 */ /* 0x080fe20000410000 */
[----:B------:R-:W-:Y:S02]  /*97e0*/  HADD2.F32 R45, -RZ, R45.H1_H1 ;  /* 0x3000002dff2d7230 */ /* 0x000fe40000004100 */
[C---:B------:R-:W-:Y:S01]  /*97f0*/  FMUL.FTZ R48, R33.reuse, R48 ;  /* 0x0000003021307220 */ /* 0x040fe20000410000 */
[----:B------:R-:W-:Y:S02]  /*9800*/  HADD2.F32 R44, -RZ, R44.H1_H1 ;  /* 0x3000002cff2c7230 */ /* 0x000fe40000004100 */
[----:B------:R-:W-:Y:S01]  /*9810*/  FFMA.FTZ R50, R33, R46, -R50 ;  /* 0x0000002e21327223 */ /* 0x000fe20000010832 */
[----:B------:R-:W-:-:S02]  /*9820*/  HADD2.F32 R148, -RZ, R148.H0_H0 ;  /* 0x20000094ff947230 */ /* 0x000fc40000004100 */
[----:B------:R-:W-:Y:S01]  /*9830*/  FFMA.FTZ R48, R35, R46, R48 ;  /* 0x0000002e23307223 */ /* 0x000fe20000010030 */
[-C--:B------:R-:W-:Y:S01]  /*9840*/  FMUL.FTZ R47, R45, R43.reuse ;  /* 0x0000002b2d2f7220 */ /* 0x080fe20000410000 */
[----:B------:R-:W-:Y:S01]  /*9850*/  FMUL.FTZ R52, R44, R43 ;  /* 0x0000002b2c347220 */ /* 0x000fe20000410000 */
[----:B------:R-:W-:Y:S02]  /*9860*/  HADD2.F32 R35, -RZ, R34.H0_H0 ;  /* 0x20000022ff237230 */ /* 0x000fe40000004100 */
[----:B------:R-:W-:Y:S02]  /*9870*/  HADD2.F32 R43, -RZ, R41.H0_H0 ;  /* 0x20000029ff2b7230 */ /* 0x000fe40000004100 */
[----:B------:R-:W-:Y:S02]  /*9880*/  HADD2.F32 R33, -RZ, R14.H0_H0 ;  /* 0x2000000eff217230 */ /* 0x000fe40000004100 */
[----:B------:R-:W-:Y:S02]  /*9890*/  HADD2.F32 R34, -RZ, R34.H1_H1 ;  /* 0x30000022ff227230 */ /* 0x000fe40000004100 */
[----:B------:R-:W-:-:S02]  /*98a0*/  HADD2.F32 R14, -RZ, R14.H1_H1 ;  /* 0x3000000eff0e7230 */ /* 0x000fc40000004100 */
[----:B------:R-:W-:Y:S02]  /*98b0*/  HADD2.F32 R41, -RZ, R40.H0_H0 ;  /* 0x20000028ff297230 */ /* 0x000fe40000004100 */
[-C--:B------:R-:W-:Y:S01]  /*98c0*/  FMUL.FTZ R40, R35, R148.reuse ;  /* 0x0000009423287220 */ /* 0x080fe20000410000 */
[----:B------:R-:W-:Y:S02]  /*98d0*/  HADD2.F32 R42, -RZ, R42.H0_H0 ;  /* 0x2000002aff2a7230 */ /* 0x000fe40000004100 */
[-C--:B------:R-:W-:Y:S01]  /*98e0*/  FMUL.FTZ R49, R34, R43.reuse ;  /* 0x0000002b22317220 */ /* 0x080fe20000410000 */
[----:B------:R-:W-:Y:S02]  /*98f0*/  HADD2.F32 R146, -RZ, R146.H0_H0 ;  /* 0x20000092ff927230 */ /* 0x000fe40000004100 */
[----:B------:R-:W-:Y:S01]  /*9900*/  FMUL.FTZ R148, R33, R148 ;  /* 0x0000009421947220 */ /* 0x000fe20000410000 */
[----:B------:R-:W-:Y:S01]  /*9910*/  FMUL.FTZ R43, R14, R43 ;  /* 0x0000002b0e2b7220 */ /* 0x000fe20000410000 */
[-C--:B------:R-:W-:Y:S01]  /*9920*/  FFMA.FTZ R47, R44, R42.reuse, -R47 ;  /* 0x0000002a2c2f7223 */ /* 0x080fe2000001082f */
[----:B------:R-:W-:Y:S01]  /*9930*/  FFMA.FTZ R45, R45, R42, R52 ;  /* 0x0000002a2d2d7223 */ /* 0x000fe20000010034 */
        /* <DEDUP_REMOVED lines=8> */
[----:B------:R-:W-:Y:S02]  /*99c0*/  F2FP.F16.F32.PACK_AB R32, R45, R48 ;  /* 0x000000302d20723e */ /* 0x000fe400000000ff */
[----:B------:R-:W-:Y:S02]  /*99d0*/  F2FP.F16.F32.PACK_AB R14, R49, R40 ;  /* 0x00000028310e723e */ /* 0x000fe400000000ff */
[----:B------:R-:W-:Y:S02]  /*99e0*/  F2FP.F16.F32.PACK_AB R34, R43, R148 ;  /* 0x000000942b22723e */ /* 0x000fe400000000ff */
[----:B------:R-:W-:-:S07]  /*99f0*/  MOV R15, R51 ;  /* 0x00000033000f7202 */ /* 0x000fce0000000f00 */
.L_x_2785:
[----:B------:R-:W-:Y:S05]  /*9a00*/  BSYNC B1 ;  /* 0x0000000000017941 */ /* 0x000fea0003800000 */
.L_x_2784:
[----:B0-----:R0:W-:Y:S01]  /*9a10*/  ST.E.128 desc[UR60][R38.64], R12 ;  /* 0x0000000c26007985 */ /* 0x0011e2000c101d3c */
[----:B------:R-:W-:-:S13]  /*9a20*/  ISETP.GE.AND P4, PT, R11, R132, PT ;  /* 0x000000840b00720c */ /* 0x000fda0003f86270 */
[----:B------:R-:W-:Y:S05]  /*9a30*/  @P4 BRA `(.L_x_2732) ;  /* 0x0000000400e84947 */ /* 0x000fea0003800000 */
[----:B------:R-:W-:-:S05]  /*9a40*/  IMAD.WIDE R36, R11, 0x2, R36 ;  /* 0x000000020b247825 */ /* 0x000fca00078e0224 */
[----:B--2---:R2:W-:Y:S01]  /*9a50*/  ST.E.128 desc[UR60][R36.64], R32 ;  /* 0x0000002024007985 */ /* 0x0045e2000c101d3c */
[----:B------:R-:W-:Y:S05]  /*9a60*/  BRA `(.L_x_2732) ;  /* 0x0000000400dc7947 */ /* 0x000fea0003800000 */
.L_x_2697:
[----:B------:R-:W2:Y:S02]  /*9a70*/  LDL R11, [R1+0x30] ;  /* 0x00003000010b7983 */ /* 0x000ea40000100800 */
[----:B--2---:R-:W-:-:S13]  /*9a80*/  R2UR UR4, R11 ;  /* 0x000000000b0472ca */ /* 0x004fda00000e0000 */
[----:B------:R-:W-:-:S06]  /*9a90*/  UISETP.NE.AND UP0, UPT, UR4, 0x3, UPT ;  /* 0x000000030400788c */ /* 0x000fcc000bf05270 */
[----:B------:R-:W-:-:S13]  /*9aa0*/  PLOP3.LUT P0, PT, PT, PT, UP0, 0x80, 0x0 ;  /* 0x000000000000781c */ /* 0x000fda0003f0f008 */
[----:B------:R-:W-:Y:S05]  /*9ab0*/  @!P0 BRA `(.L_x_2786) ;  /* 0x0000000000048947 */ /* 0x000fea0003800000 */
[----:B------:R-:W-:Y:S01]  /*9ac0*/  BPT.TRAP 0x1 ;  /* 0x000000040000795c */ /* 0x000fe20000300000 */
.L_x_2786:
[----:B------:R-:W-:Y:S01]  /*9ad0*/  IMAD R86, R18, 0x8, R2 ;  /* 0x0000000812567824 */ /* 0x000fe200078e0202 */
[----:B------:R-:W-:Y:S01]  /*9ae0*/  SHF.L.U32 R87, R170, 0x1f, RZ ;  /* 0x0000001faa577819 */ /* 0x000fe200000006ff */
[----:B------:R-:W-:Y:S01]  /*9af0*/  BSSY B1, `(.L_x_2787) ;  /* 0x0000004000017945 */ /* 0x000fe20003800000 */
[----:B------:R-:W-:Y:S02]  /*9b00*/  SHF.R.S32.HI R31, RZ, 0x1f, R29 ;  /* 0x0000001fff1f7819 */ /* 0x000fe4000001141d */
[----:B------:R-:W0:Y:S02]  /*9b10*/  SYNCS.PHASECHK.TRANS64.TRYWAIT P4, [R86+URZ+0x2a890], R87 ;  /* 0x02a89057560075a7 */ /* 0x000e24000808017f */
[----:B0-----:R-:W-:Y:S05]  /*9b20*/  @!P4 BRA `(.L_x_2788) ;  /* 0x0000019c007cc947 */ /* 0x001fea0003800000 */
.L_x_3064:
[----:B------:R-:W-:Y:S05]  /*9b30*/  BSYNC B1 ;  /* 0x0000000000017941 */ /* 0x000fea0003800000 */
.L_x_2787:
        /* <DEDUP_REMOVED lines=27> */
.L_x_3068:
        /* <DEDUP_REMOVED lines=37> */
.L_x_2791:
[----:B------:R-:W-:Y:S05]  /*9f40*/  BSYNC B1 ;  /* 0x0000000000017941 */ /* 0x000fea0003800000 */
.L_x_2790:
[----:B------:R-:W-:-:S03]  /*9f50*/  UMOV UR4, 0xffffffff ;  /* 0xffffffff00047882 */ /* 0x000fc60000000000 */
[----:B------:R-:W-:Y:S05]  /*9f60*/  BRA.DIV UR4, `(.L_x_2792) ;  /* 0x0000019a04cc7947 */ /* 0x000fea000b800000 */
[----:B--2---:R2:W0:Y:S04]  /*9f70*/  SHFL.IDX PT, R37, R39, 0x1, 0x1c1f ;  /* 0x003c1f0027257f89 */ /* 0x00442800000e0000 */
[----:B---3--:R2:W3:Y:S02]  /*9f80*/  SHFL.IDX PT, R36, R38, 0x1, 0x1c1f ;  /* 0x003c1f0026247f89 */ /* 0x0084e400000e0000 */
.L_x_3072:
        /* <DEDUP_REMOVED lines=37> */
.L_x_2732:
[----:B------:R-:W-:Y:S05]  /*a1e0*/  BSYNC B0 ;  /* 0x0000000000007941 */ /* 0x000fea0003800000 */
.L_x_2696:
        /* <DEDUP_REMOVED lines=17> */
.L_x_2794:
[----:B------:R-:W-:Y:S05]  /*a300*/  BSYNC B0 ;  /* 0x0000000000007941 */ /* 0x000fea0003800000 */
.L_x_2793:
[----:B------:R-:W3:Y:S01]  /*a310*/  SYNCS.PHASECHK.TRANS64.TRYWAIT P0, [R86+URZ+0x2a8b0], R87 ;  /* 0x02a8b057560075a7 */ /* 0x000ee2000800017f */
[----:B------:R-:W-:Y:S04]  /*a320*/  BSSY B0, `(.L_x_2795) ;  /* 0x0000002000007945 */ /* 0x000fe80003800000 */
[----:B---3--:R-:W-:Y:S05]  /*a330*/  @!P0 BRA `(.L_x_2796) ;  /* 0x0000019800248947 */ /* 0x008fea0003800000 */
.L_x_3073:
[----:B------:R-:W-:Y:S05]  /*a340*/  BSYNC B0 ;  /* 0x0000000000007941 */ /* 0x000fea0003800000 */
.L_x_2795:
[----:B------:R-:W-:Y:S01]  /*a350*/  ULDC.64 UR4, c[0x0][0x328] ;  /* 0x0000ca0000047ab9 */ /* 0x000fe20000000a00 */
[----:B------:R-:W-:Y:S01]  /*a360*/  IADD3 R85, -R169, R85, RZ ;  /* 0x00000055a9557210 */ /* 0x000fe20007ffe1ff */
[----:B--2-4-:R-:W-:Y:S01]  /*a370*/  IMAD R14, R31, UR4, RZ ;  /* 0x000000041f0e7c24 */ /* 0x014fe2000f8e02ff */
[----:B------:R-:W-:Y:S01]  /*a380*/  BSSY B0, `(.L_x_2797) ;  /* 0x000002d000007945 */ /* 0x000fe20003800000 */
[----:B------:R-:W-:Y:S01]  /*a390*/  IMAD.WIDE.U32 R12, R29, UR4, RZ ;  /* 0x000000041d0c7c25 */ /* 0x000fe2000f8e00ff */
[----:B------:R-:W-:-:S03]  /*a3a0*/  ISETP.GE.AND P0, PT, R85, 0x1, PT ;  /* 0x000000015500780c */ /* 0x000fc60003f06270 */
[----:B------:R-:W-:Y:S01]  /*a3b0*/  IMAD R29, R29, UR5, R14 ;  /* 0x000000051d1d7c24 */ /* 0x000fe2000f8e020e */
[----:B------:R-:W-:Y:S02]  /*a3c0*/  ULDC.64 UR4, c[0x0][0x338] ;  /* 0x0000ce0000047ab9 */ /* 0x000fe40000000a00 */
        /* <DEDUP_REMOVED lines=12> */
[----:B------:R-:W-:-:S03]  /*a490*/  IMAD R11, R18, 0x3000, R3 ;  /* 0x00003000120b7824 */ /* 0x000fc600078e0203 */
[----:B------:R-:W-:Y:S01]  /*a4a0*/  LEA.HI.X R34, R12, UR5, R15, 0x1, P5 ;  /* 0x000000050c227c11 */ /* 0x000fe2000a8f0c0f */
[----:B------:R-:W-:Y:S01]  /*a4b0*/  IMAD.IADD R13, R128, 0x1, R11 ;  /* 0x00000001800d7824 */ /* 0x000fe200078e020b */
[----:B------:R0:W2:Y:S01]  /*a4c0*/  SHFL.IDX PT, R28, R31, RZ, 0x1c1f ;  /* 0x001c1fff1f1c7589 */ /* 0x0000a200000e0000 */
[----:B------:R-:W-:Y:S02]  /*a4d0*/  LEA R11, R11, R120, 0x1 ;  /* 0x000000780b0b7211 */ /* 0x000fe400078e08ff */
[----:B------:R-:W-:Y:S01]  /*a4e0*/  IMAD R35, R13, 0x2, R120 ;  /* 0x000000020d237824 */ /* 0x000fe200078e0278 */
        /* <DEDUP_REMOVED lines=12> */
[----:B------:R-:W-:Y:S01]  /*a5b0*/  @P5 SHF.L.U32 R37, R166, 0x3, RZ ;  /* 0x00000003a6255819 */ /* 0x000fe200000006ff */
        /* <DEDUP_REMOVED lines=9> */
.L_x_2798:
[----:B------:R-:W-:Y:S05]  /*a650*/  BSYNC B0 ;  /* 0x0000000000007941 */ /* 0x000fea0003800000 */
.L_x_2797:
        /* <DEDUP_REMOVED lines=15> */
[----:B------:R-:W-:Y:S01]  /*a750*/  @P5 IMAD.SHL.U32 R31, R166, 0x8, RZ ;  /* 0x00000008a61f5824 */ /* 0x000fe200078e00ff */
        /* <DEDUP_REMOVED lines=9> */
.L_x_2800:
[----:B------:R-:W-:Y:S05]  /*a7f0*/  BSYNC B0 ;  /* 0x0000000000007941 */ /* 0x000fea0003800000 */
.L_x_2799:
[----:B------:R-:W-:Y:S01]  /*a800*/  @!PT LDS RZ, [RZ] ;  /* 0x00000000fffff984 */ /* 0x000fe20000000800 */
[----:B------:R-:W-:Y:S01]  /*a810*/  @!PT LDS RZ, [RZ] ;  /* 0x00000000fffff984 */ /* 0x000fe20000000800 */
[----:B------:R-:W-:Y:S01]  /*a820*/  @!PT LDS RZ, [RZ] ;  /* 0x00000000fffff984 */ /* 0x000fe20000000800 */
[----:B------:R-:W-:Y:S01]  /*a830*/  @!PT LDS RZ, [RZ] ;  /* 0x00000000fffff984 */ /* 0x000fe20000000800 */
[----:B------:R5:W-:Y:S06]  /*a840*/  MEMBAR.ALL.CTA ;  /* 0x0000000000007992 */ /* 0x000bec0000008000 */
[----:B-----5:R-:W5:Y:S01]  /*a850*/  FENCE.VIEW.ASYNC.S ;  /* 0x00000000000073c6 */ /* 0x020f620000000000 */
[----:B-1-3--:R-:W-:Y:S01]  /*a860*/  @!P4 IADD3 R86, R86, 0x2a8c0, RZ ;  /* 0x0002a8c05656c810 */ /* 0x00afe20007ffe0ff */
[----:B------:R-:W-:Y:S01]  /*a870*/  VIADD R18, R18, 0x1 ;  /* 0x0000000112127836 */ /* 0x000fe20000000000 */
[----:B-----5:R1:W-:Y:S01]  /*a880*/  BAR.SYNC.DEFER_BLOCKING R145, 0x80 ;  /* 0x000200910000751d */ /* 0x0203e20000010000 */
[----:B------:R-:W-:-:S02]  /*a890*/  ISETP.NE.AND P5, PT, R124, RZ, PT ;  /* 0x000000ff7c00720c */ /* 0x000fc40003fa5270 */
[----:B------:R-:W-:Y:S02]  /*a8a0*/  @!P4 PRMT R86, RZ, 0x654, R86 ;  /* 0x00000654ff56c816 */ /* 0x000fe40000000056 */
[----:B------:R-:W-:Y:S02]  /*a8b0*/  PLOP3.LUT P0, PT, PT, PT, PT, 0x8, 0x0 ;  /* 0x000000000000781c */ /* 0x000fe40003f0e170 */
[----:B------:R1:W-:Y:S01]  /*a8c0*/  @!P4 SYNCS.ARRIVE.TRANS64.RED.A1T0 RZ, [R86+URZ], RZ ;  /* 0x000000ff56ffc9a7 */ /* 0x0003e2000810043f */
[----:B------:R-:W-:-:S04]  /*a8d0*/  ISETP.NE.AND P4, PT, R18, 0x2, PT ;  /* 0x000000021200780c */ /* 0x000fc80003f85270 */
[----:B------:R-:W-:Y:S02]  /*a8e0*/  SEL R11, RZ, 0x1, P4 ;  /* 0x00000001ff0b7807 */ /* 0x000fe40002000000 */
[----:B------:R-:W-:Y:S02]  /*a8f0*/  SEL R18, R18, RZ, P4 ;  /* 0x000000ff12127207 */ /* 0x000fe40002000000 */
[----:B------:R-:W-:Y:S01]  /*a900*/  LOP3.LUT R170, R170, R11, RZ, 0x3c, !PT ;  /* 0x0000000baaaa7212 */ /* 0x000fe200078e3cff */
[----:B-1----:R-:W-:Y:S06]  /*a910*/  @P5 BRA `(.L_x_2801) ;  /* 0xffffff7c00405947 */ /* 0x002fec000383ffff */
.L_x_2691:
[----:B------:R-:W1:Y:S01]  /*a920*/  LDC R0, c[0x0][0x448] ;  /* 0x00011200ff007b82 */ /* 0x000e620000000800 */
        /* <DEDUP_REMOVED lines=9> */
[----:B------:R-:W-:Y:S02]  /*a9c0*/  MOV R73, RZ ;  /* 0x000000ff00497202 */ /* 0x000fe40000000f00 */
[----:B------:R-:W-:Y:S02]  /*a9d0*/  CS2R R36, SRZ ;  /* 0x0000000000247805 */ /* 0x000fe4000001ff00 */
[----:B0-----:R-:W-:-:S02]  /*a9e0*/  CS2R R34, SRZ ;  /* 0x0000000000227805 */ /* 0x001fc4000001ff00 */
        /* <DEDUP_REMOVED lines=11> */
[----:B-1----:R-:W-:Y:S01]  /*aaa0*/  ISETP.NE.AND P1, PT, R0, 0x1, PT ;  /* 0x000000010000780c */ /* 0x002fe20003f25270 */
[----:B------:R-:W-:Y:S01]  /*aab0*/  VIADD R0, R184, 0x7f ;  /* 0x0000007fb8007836 */ /* 0x000fe20000000000 */
[----:B------:R-:W-:-:S02]  /*aac0*/  CS2R R46, SRZ ;  /* 0x00000000002e7805 */ /* 0x000fc4000001ff00 */
[----:B------:R-:W-:Y:S02]  /*aad0*/  CS2R R44, SRZ ;  /* 0x00000000002c7805 */ /* 0x000fe4000001ff00 */
[----:B------:R-:W-:Y:S02]  /*aae0*/  CS2R R40, SRZ ;  /* 0x0000000000287805 */ /* 0x000fe4000001ff00 */
[----:B------:R-:W-:Y:S02]  /*aaf0*/  CS2R R94, SRZ ;  /* 0x00000000005e7805 */ /* 0x000fe4000001ff00 */
[----:B------:R-:W-:Y:S02]  /*ab00*/  CS2R R92, SRZ ;  /* 0x00000000005c7805 */ /* 0x000fe4000001ff00 */
[----:B------:R-:W-:Y:S01]  /*ab10*/  CS2R R88, SRZ ;  /* 0x0000000000587805 */ /* 0x000fe2000001ff00 */
[----:B------:R-:W-:Y:S01]  /*ab20*/  IMAD.MOV.U32 R90, RZ, RZ, RZ ;  /* 0x000000ffff5a7224 */ /* 0x000fe200078e00ff */
[----:B------:R-:W-:Y:S01]  /*ab30*/  MOV R26, RZ ;  /* 0x000000ff001a7202 */ /* 0x000fe20000000f00 */
[----:B------:R-:W-:Y:S01]  /*ab40*/  IMAD.MOV.U32 R97, RZ, RZ, RZ ;  /* 0x000000ffff617224 */ /* 0x000fe200078e00ff */
[----:B------:R-:W-:Y:S01]  /*ab50*/  CS2R R10, SRZ ;  /* 0x00000000000a7805 */ /* 0x000fe2000001ff00 */
[----:B------:R-:W-:Y:S01]  /*ab60*/  IMAD.MOV.U32 R32, RZ, RZ, RZ ;  /* 0x000000ffff207224 */ /* 0x000fe200078e00ff */
[----:B------:R-:W0:Y:S01]  /*ab70*/  @P1 LDC R3, c[0x0][0x44c] ;  /* 0x00011300ff031b82 */ /* 0x000e220000000800 */
[----:B------:R-:W-:-:S07]  /*ab80*/  IMAD.MOV.U32 R99, RZ, RZ, RZ ;  /* 0x000000ffff637224 */ /* 0x000fce00078e00ff */
[----:B------:R-:W1:Y:S01]  /*ab90*/  @P1 LDC R4, c[0x0][0x450] ;  /* 0x00011400ff041b82 */ /* 0x000e620000000800 */
[----:B0-----:R-:W-:-:S05]  /*aba0*/  @P1 IMAD.HI.U32 R3, R0, R3, RZ ;  /* 0x0000000300031227 */ /* 0x001fca00078e00ff */
[----:B-1----:R-:W-:Y:S02]  /*abb0*/  @P1 SHF.R.U32.HI R0, RZ, R4, R3 ;  /* 0x00000004ff001219 */ /* 0x002fe40000011603 */
[----:B------:R-:W-:Y:S02]  /*abc0*/  PLOP3.LUT P1, PT, PT, PT, PT, 0x80, 0x0 ;  /* 0x000000000000781c */ /* 0x000fe40003f2f070 */
[----:B------:R-:W-:-:S05]  /*abd0*/  IADD3 R0, R143, R0, RZ ;  /* 0x000000008f007210 */ /* 0x000fca0007ffe0ff */
[----:B------:R-:W-:-:S05]  /*abe0*/  IMAD.HI R0, R0, 0x2aaaaaab, RZ ;  /* 0x2aaaaaab00007827 */ /* 0x000fca00078e02ff */
[----:B------:R-:W-:-:S04]  /*abf0*/  SHF.R.U32.HI R3, RZ, 0x1f, R0 ;  /* 0x0000001fff037819 */ /* 0x000fc80000011600 */
[----:B------:R-:W-:Y:S01]  /*ac00*/  LEA.HI.SX32 R3, R0, R3, 0x1c ;  /* 0x0000000300037211 */ /* 0x000fe200078fe2ff */
[----:B------:R-:W-:-:S03]  /*ac10*/  IMAD.MOV.U32 R0, RZ, RZ, RZ ;  /* 0x000000ffff007224 */ /* 0x000fc600078e00ff */
[----:B------:R-:W-:Y:S01]  /*ac20*/  VIMNMX R72, R144, R3, PT ;  /* 0x0000000390487248 */ /* 0x000fe20003fe0100 */
[----:B------:R-:W-:-:S03]  /*ac30*/  IMAD.MOV.U32 R3, RZ, RZ, RZ ;  /* 0x000000ffff037224 */ /* 0x000fc600078e00ff */
[----:B------:R-:W-:Y:S01]  /*ac40*/  ISETP.GE.AND P2, PT, R72, 0x1, PT ;  /* 0x000000014800780c */ /* 0x000fe20003f46270 */
[----:B------:R-:W-:-:S12]  /*ac50*/  @P0 BRA `(.L_x_2803) ;  /* 0x0000000000080947 */ /* 0x000fd80003800000 */
[----:B------:R-:W0:Y:S02]  /*ac60*/  FENCE.VIEW.ASYNC.G ;  /* 0x00000000000073c6 */ /* 0x000e240000000100 */
[----:B0-----:R-:W-:Y:S06]  /*ac70*/  BAR.ARV 0xc, 0x180 ;  /* 0x0306000000007b1d */ /* 0x001fec0000002000 */
.L_x_2803:
[----:B------:R-:W-:Y:S05]  /*ac80*/  BSYNC B0 ;  /* 0x0000000000007941 */ /* 0x000fea0003800000 */
.L_x_2802:
[----:B------:R-:W-:Y:S01]  /*ac90*/  MOV R91, RZ ;  /* 0x000000ff005b7202 */ /* 0x000fe20000000f00 */
[----:B------:R-:W-:Y:S01]  /*aca0*/  IMAD.MOV.U32 R24, RZ, RZ, RZ ;  /* 0x000000ffff187224 */ /* 0x000fe200078e00ff */
[----:B------:R-:W-:Y:S06]  /*acb0*/  @!P2 BRA `(.L_x_2804) ;  /* 0x000000f80050a947 */ /* 0x000fec0003800000 */
[----:B------:R-:W3:Y:S04]  /*acc0*/  LDL R4, [R1+0x34] ;  /* 0x0000340001047983 */ /* 0x000ee80000100800 */
[----:B------:R-:W0:Y:S02]  /*acd0*/  SHFL.IDX PT, R0, R222, RZ, 0x1f ;  /* 0x00001fffde007589 */ /* 0x000e2400000e0000 */
[----:B0-----:R-:W-:-:S04]  /*ace0*/  LEA.HI R3, R0, R0, RZ, 0x1 ;  /* 0x0000000000037211 */ /* 0x001fc800078f08ff */
[----:B------:R-:W-:-:S05]  /*acf0*/  LOP3.LUT R3, R3, 0x1e, RZ, 0xc0, !PT ;  /* 0x0000001e03037812 */ /* 0x000fca00078ec0ff */
[----:B------:R-:W-:Y:S01]  /*ad00*/  IMAD.IADD R3, R0, 0x1, -R3 ;  /* 0x0000000100037824 */ /* 0x000fe200078e0a03 */
[----:B---3--:R-:W-:-:S13]  /*ad10*/  R2UR UR4, R4 ;  /* 0x00000000040472ca */ /* 0x008fda00000e0000 */
        /* <DEDUP_REMOVED lines=9> */
[----:B------:R-:W-:Y:S01]  /*adb0*/  MOV R4, UR4 ;  /* 0x0000000400047c02 */ /* 0x000fe20008000f00 */
[----:B--2---:R0:W1:Y:S01]  /*adc0*/  LDC.64 R14, c[0x4][R0] ;  /* 0x01000000000e7b82 */ /* 0x0040620000000a00 */
        /* <DEDUP_REMOVED lines=10> */
[----:B-1--45:R-:W-:Y:S05]  /*ae70*/  CALL.ABS.NOINC R14 ;  /* 0x000000000e007343 */ /* 0x032fea0003c00000 */
.L_x_2805:
        /* <DEDUP_REMOVED lines=12> */
.L_x_2809:
[----:B-1----:R1:W3:Y:S02]  /*af40*/  SYNCS.PHASECHK.TRANS64.TRYWAIT P0, [R2+URZ+0x2a800], R3 ;  /* 0x02a80003020075a7 */ /* 0x0022e4000800017f */
[----:B---3--:R-:W-:Y:S05]  /*af50*/  @!P0 NANOSLEEP.SYNCS 0x989680 ;  /* 0x009896800000895d */ /* 0x008fea0003900000 */
[----:B------:R-:W3:Y:S02]  /*af60*/  @!P0 SYNCS.PHASECHK.TRANS64 P0, [R2+URZ+0x2a800], R3 ;  /* 0x02a80003020085a7 */ /* 0x000ee4000800007f */
[----:B---3--:R-:W-:Y:S05]  /*af70*/  @!P0 BRA `(.L_x_2809) ;  /* 0xfffffffc00f08947 */ /* 0x008fea000383ffff */
.L_x_2808:
[----:B------:R-:W-:Y:S05]  /*af80*/  BSYNC B0 ;  /* 0x0000000000007941 */ /* 0x000fea0003800000 */
.L_x_2807:
[----:B------:R-:W-:Y:S05]  /*af90*/  BRA `(.L_x_2810) ;  /* 0x0000006c001c7947 */ /* 0x000fea0003800000 */
.L_x_2806:
[----:B------:R-:W3:Y:S01]  /*afa0*/  LDL R0, [R1+0x34] ;  /* 0x0000340001007983 */ /* 0x000ee20000100800 */
[----:B------:R-:W-:Y:S01]  /*afb0*/  ULDC.64 UR6, c[0x0][0x408] ;  /* 0x0001020000067ab9 */ /* 0x000fe20000000a00 */
[----:B---3--:R-:W-:Y:S02]  /*afc0*/  R2UR UR4, R0 ;  /* 0x00000000000472ca */ /* 0x008fe400000e0000 */
[----:B-----5:R-:W-:-:S05]  /*afd0*/  SHF.R.S32.HI R0, RZ, 0x1f, R142 ;  /* 0x0000001fff007819 */ /* 0x020fca000001148e */
[----:B------:R-:W-:-:S04]  /*afe0*/  IMAD R5, R0, UR6, RZ ;  /* 0x0000000600057c24 */ /* 0x000fc8000f8e02ff */
[----:B------:R-:W-:Y:S02]  /*aff0*/  IMAD R5, R142, UR7, R5 ;  /* 0x000000078e057c24 */ /* 0x000fe4000f8e0205 */
[----:B------:R-:W-:-:S03]  /*b000*/  ULOP3.LUT UP0, URZ, UR4, 0x3ff, URZ, 0xc0, !UPT ;  /* 0x000003ff043f7892 */ /* 0x000fc6000f80c03f */
[----:B------:R-:W-:Y:S02]  /*b010*/  ULDC.64 UR4, c[0x0][0x3f8] ;  /* 0x0000fe0000047ab9 */ /* 0x000fe40000000a00 */
[----:B------:R-:W-:Y:S01]  /*b020*/  IMAD R3, R0, UR4, RZ ;  /* 0x0000000400037c24 */ /* 0x000fe2000f8e02ff */
[----:B------:R-:W-:Y:S01]  /*b030*/  PLOP3.LUT P0, PT, PT, PT, UP0, 0x80, 0x0 ;  /* 0x000000000000781c */ /* 0x000fe20003f0f008 */
[----:B------:R-:W-:-:S04]  /*b040*/  IMAD.WIDE.U32 R24, R142, UR4, RZ ;  /* 0x000000048e187c25 */ /* 0x000fc8000f8e00ff */
[C---:B------:R-:W-:Y:S02]  /*b050*/  IMAD R3, R142.reuse, UR5, R3 ;  /* 0x000000058e037c24 */ /* 0x040fe4000f8e0203 */
[----:B------:R-:W-:-:S04]  /*b060*/  IMAD.WIDE.U32 R142, R142, UR6, RZ ;  /* 0x000000068e8e7c25 */ /* 0x000fc8000f8e00ff */
[----:B------:R-:W-:Y:S02]  /*b070*/  IMAD.IADD R27, R3, 0x1, R25 ;  /* 0x00000001031b7824 */ /* 0x000fe400078e0219 */
[----:B--2-4-:R-:W-:Y:S01]  /*b080*/  IMAD.IADD R29, R5, 0x1, R143 ;  /* 0x00000001051d7824 */ /* 0x014fe200078e028f */
[----:B------:R-:W-:Y:S06]  /*b090*/  @!P0 BRA `(.L_x_2811) ;  /* 0x0000000000408947 */ /* 0x000fec0003800000 */
        /* <DEDUP_REMOVED lines=16> */
.L_x_2811:
        /* <DEDUP_REMOVED lines=8> */
[----:B------:R-:W-:Y:S01]  /*b220*/  MOV R9, R27 ;  /* 0x0000001b00097202 */ /* 0x000fe20000000f00 */
        /* <DEDUP_REMOVED lines=15> */
[----:B------:R-:W-:Y:S01]  /*b320*/  IMAD.WIDE.U32 R12, R3, UR6, R12 ;  /* 0x00000006030c7c25 */ /* 0x000fe2000f8e000c */
[----:B------:R-:W-:Y:S01]  /*b330*/  LEA R6, P0, R8, UR4, 0x1 ;  /* 0x0000000408067c11 */ /* 0x000fe2000f8008ff */
[----:B------:R-:W-:Y:S01]  /*b340*/  UMOV UR4, 0xffffffff ;  /* 0xffffffff00047882 */ /* 0x000fe20000000000 */
[----:B------:R-:W-:Y:S01]  /*b350*/  IADD3 R7, R9, R7, RZ ;  /* 0x0000000709077210 */ /* 0x000fe20007ffe0ff */
[----:B------:R-:W-:Y:S01]  /*b360*/  IMAD R3, R3, UR7, R0 ;  /* 0x0000000703037c24 */ /* 0x000fe2000f8e0200 */
[----:B------:R-:W-:-:S02]  /*b370*/  ULDC.64 UR6, c[0x0][0x400] ;  /* 0x0001000000067ab9 */ /* 0x000fc40000000a00 */
[----:B------:R-:W-:Y:S01]  /*b380*/  LEA R4, P1, R12, UR6, 0x1 ;  /* 0x000000060c047c11 */ /* 0x000fe2000f8208ff */
[----:B------:R-:W-:Y:S01]  /*b390*/  IMAD.IADD R3, R13, 0x1, R3 ;  /* 0x000000010d037824 */ /* 0x000fe200078e0203 */
[----:B------:R-:W-:-:S04]  /*b3a0*/  LEA.HI.X R7, R8, UR5, R7, 0x1, P0 ;  /* 0x0000000508077c11 */ /* 0x000fc800080f0c07 */
[----:B------:R-:W-:Y:S01]  /*b3b0*/  LEA.HI.X R8, R12, UR7, R3, 0x1, P1 ;  /* 0x000000070c087c11 */ /* 0x000fe200088f0c03 */
[----:B------:R-:W-:Y:S06]  /*b3c0*/  BRA.DIV UR4, `(.L_x_2814) ;  /* 0x0000018a04147947 */ /* 0x000fec000b800000 */
[----:B------:R0:W1:Y:S04]  /*b3d0*/  SHFL.IDX PT, R3, R7, RZ, 0x1c1f ;  /* 0x001c1fff07037589 */ /* 0x00006800000e0000 */
[----:B------:R0:W2:Y:S04]  /*b3e0*/  SHFL.IDX PT, R0, R6, RZ, 0x1c1f ;  /* 0x001c1fff06007589 */ /* 0x0000a800000e0000 */
[----:B------:R0:W3:Y:S04]  /*b3f0*/  SHFL.IDX PT, R5, R8, RZ, 0x1c1f ;  /* 0x001c1fff08057589 */ /* 0x0000e800000e0000 */
[----:B------:R0:W4:Y:S02]  /*b400*/  SHFL.IDX PT, R14, R4, RZ, 0x1c1f ;  /* 0x001c1fff040e7589 */ /* 0x00012400000e0000 */
.L_x_3079:
        /* <DEDUP_REMOVED lines=24> */
[C---:B------:R-:W-:Y:S01]  /*b590*/  @!P3 IMAD.SHL.U32 R31, R174.reuse, 0x2, RZ ;  /* 0x00000002ae1fb824 */ /* 0x040fe200078e00ff */
[----:B------:R-:W-:-:S03]  /*b5a0*/  @!P3 SHF.L.U64.HI R12, R174, 0x1, R204 ;  /* 0x00000001ae0cb819 */ /* 0x000fc600000102cc */
[----:B------:R-:W-:Y:S02]  /*b5b0*/  @!P2 SHF.L.U32 R33, R172, 0x1, RZ ;  /* 0x00000001ac21a819 */ /* 0x000fe400000006ff */
[----:B------:R-:W-:Y:S01]  /*b5c0*/  @!P1 IMAD.SHL.U32 R35, R173, 0x2, RZ ;  /* 0x00000002ad239824 */ /* 0x000fe200078e00ff */
[-C--:B--2---:R-:W-:Y:S01]  /*b5d0*/  @!P3 IADD3 R28, P6, R0, R31.reuse, RZ ;  /* 0x0000001f001cb210 */ /* 0x084fe20007fde0ff */
[----:B------:R-:W-:Y:S01]  /*b5e0*/  @!P0 IMAD.SHL.U32 R65, R171, 0x2, RZ ;  /* 0x00000002ab418824 */ /* 0x000fe200078e00ff */
[----:B----4-:R-:W-:Y:S01]  /*b5f0*/  @!P3 IADD3 R30, P5, R14, R31, RZ ;  /* 0x0000001f0e1eb210 */ /* 0x010fe20007fbe0ff */
[----:B---3--:R-:W-:Y:S01]  /*b600*/  @!P4 IMAD.MOV.U32 R15, RZ, RZ, R5 ;  /* 0x000000ffff0fc224 */ /* 0x008fe200078e0005 */
[----:B------:R-:W-:Y:S01]  /*b610*/  @!P2 SHF.L.U64.HI R24, R172, 0x1, R203 ;  /* 0x00000001ac18a819 */ /* 0x000fe200000102cb */
[----:B-1----:R-:W-:Y:S01]  /*b620*/  @!P3 IMAD.X R29, R3, 0x1, R12, P6 ;  /* 0x00000001031db824 */ /* 0x002fe200030e060c */
[----:B------:R-:W-:Y:S02]  /*b630*/  @!P2 IADD3 R20, P6, R0, R33, RZ ;  /* 0x000000210014a210 */ /* 0x000fe40007fde0ff */
[----:B------:R-:W-:-:S02]  /*b640*/  @!P3 IADD3.X R31, R5, R12, RZ, P5, !PT ;  /* 0x0000000c051fb210 */ /* 0x000fc40002ffe4ff */
[----:B------:R-:W-:Y:S01]  /*b650*/  @!P2 IADD3 R32, P5, R14, R33, RZ ;  /* 0x000000210e20a210 */ /* 0x000fe20007fbe0ff */
[----:B------:R-:W-:Y:S01]  /*b660*/  @!P2 IMAD.X R21, R3, 0x1, R24, P6 ;  /* 0x000000010315a824 */ /* 0x000fe200030e0618 */
[----:B------:R-:W-:Y:S02]  /*b670*/  @!P1 SHF.L.U64.HI R26, R173, 0x1, R202 ;  /* 0x00000001ad1a9819 */ /* 0x000fe400000102ca */
[-C--:B------:R-:W-:Y:S01]  /*b680*/  @!P1 IADD3 R12, P6, R0, R35.reuse, RZ ;  /* 0x00000023000c9210 */ /* 0x080fe20007fde0ff */
[----:B------:R-:W-:Y:S01]  /*b690*/  @!P2 IMAD.X R33, R5, 0x1, R24, P5 ;  /* 0x000000010521a824 */ /* 0x000fe200028e0618 */
[----:B------:R-:W-:Y:S01]  /*b6a0*/  ISETP.GE.AND P5, PT, R175, UR4, PT ;  /* 0x00000004af007c0c */ /* 0x000fe2000bfa6270 */
[----:B------:R-:W-:Y:S01]  /*b6b0*/  @!P4 IMAD.MOV.U32 R24, RZ, RZ, R0 ;  /* 0x000000ffff18c224 */ /* 0x000fe200078e0000 */
[----:B------:R-:W-:Y:S02]  /*b6c0*/  @!P1 IADD3.X R13, R3, R26, RZ, P6, !PT ;  /* 0x0000001a030d9210 */ /* 0x000fe400037fe4ff */
[----:B------:R-:W-:-:S02]  /*b6d0*/  @!P1 IADD3 R34, P6, R14, R35, RZ ;  /* 0x000000230e229210 */ /* 0x000fc40007fde0ff */
[----:B------:R-:W-:Y:S02]  /*b6e0*/  @!P0 SHF.L.U64.HI R38, R171, 0x1, R201 ;  /* 0x00000001ab268819 */ /* 0x000fe400000102c9 */
[----:B------:R-:W-:Y:S01]  /*b6f0*/  @!P4 MOV R25, R3 ;  /* 0x000000030019c202 */ /* 0x000fe20000000f00 */
[----:B------:R-:W-:Y:S01]  /*b700*/  @!P1 IMAD.X R35, R5, 0x1, R26, P6 ;  /* 0x0000000105239824 */ /* 0x000fe200030e061a */
[----:B------:R-:W-:Y:S01]  /*b710*/  @!P0 IADD3 R40, P6, R0, R65, RZ ;  /* 0x0000004100288210 */ /* 0x000fe20007fde0ff */
[----:B------:R-:W-:-:S03]  /*b720*/  @!P4 IMAD.WIDE R26, R160, 0x2, R14 ;  /* 0x00000002a01ac825 */ /* 0x000fc600078e020e */
[----:B------:R-:W-:Y:S01]  /*b730*/  @!P0 IADD3.X R41, R3, R38, RZ, P6, !PT ;  /* 0x0000002603298210 */ /* 0x000fe200037fe4ff */
[----:B------:R-:W-:Y:S01]  /*b740*/  @!P4 IMAD.WIDE R24, R160, 0x2, R24 ;  /* 0x00000002a018c825 */ /* 0x000fe200078e0218 */
[C---:B------:R-:W-:Y:S01]  /*b750*/  @!P0 IADD3 R64, P6, R14.reuse, R65, RZ ;  /* 0x000000410e408210 */ /* 0x040fe20007fde0ff */
[----:B------:R1:W5:Y:S02]  /*b760*/  @!P4 LD.E.64 R60, desc[UR60][R26.64] ;  /* 0x0000003c1a3cc980 */ /* 0x000364000c101b00 */
[C---:B------:R-:W-:Y:S01]  /*b770*/  @!P5 IMAD.SHL.U32 R15, R175.reuse, 0x2, RZ ;  /* 0x00000002af0fd824 */ /* 0x040fe200078e00ff */
[----:B------:R-:W-:Y:S01]  /*b780*/  @!P5 SHF.L.U64.HI R36, R175, 0x1, R200 ;  /* 0x00000001af24d819 */ /* 0x000fe200000102c8 */
[----:B------:R-:W-:Y:S01]  /*b790*/  @!P0 IMAD.X R65, R5, 0x1, R38, P6 ;  /* 0x0000000105418824 */ /* 0x000fe200030e0626 */
[----:B------:R1:W5:Y:S02]  /*b7a0*/  @!P4 LD.E.64 R58, desc[UR60][R24.64] ;  /* 0x0000003c183ac980 */ /* 0x000364000c101b00 */
[----:B------:R-:W-:-:S02]  /*b7b0*/  @!P5 IADD3 R14, P6, R14, R15, RZ ;  /* 0x0000000f0e0ed210 */ /* 0x000fc40007fde0ff */
[----:B------:R-:W-:Y:S02]  /*b7c0*/  @!P5 IADD3 R66, P4, R0, R15, RZ ;  /* 0x0000000f0042d210 */ /* 0x000fe40007f9e0ff */
[----:B------:R-:W-:Y:S02]  /*b7d0*/  CS2R R54, SRZ ;  /* 0x0000000000367805 */ /* 0x000fe4000001ff00 */
[----:B------:R-:W-:Y:S01]  /*b7e0*/  CS2R R56, SRZ ;  /* 0x0000000000387805 */ /* 0x000fe2000001ff00 */
[----:B------:R-:W-:Y:S01]  /*b7f0*/  @!P5 IMAD.X R15, R5, 0x1, R36, P6 ;  /* 0x00000001050fd824 */ /* 0x000fe200030e0624 */
[----:B------:R-:W-:Y:S02]  /*b800*/  @!P5 IADD3.X R67, R3, R36, RZ, P4, !PT ;  /* 0x000000240343d210 */ /* 0x000fe400027fe4ff */
        /* <DEDUP_REMOVED lines=18> */
.L_x_2816:
[----:B------:R-:W-:Y:S05]  /*b930*/  BSYNC B1 ;  /* 0x0000000000017941 */ /* 0x000fea0003800000 */
.L_x_2815:
[----:B---3-5:R-:W-:Y:S01]  /*b940*/  IMAD.MOV.U32 R5, RZ, RZ, R56 ;  /* 0x000000ffff057224 */ /* 0x028fe200078e0038 */
[----:B-1----:R-:W-:Y:S01]  /*b950*/  MOV R3, R61 ;  /* 0x0000003d00037202 */ /* 0x002fe20000000f00 */
[----:B------:R-:W-:Y:S01]  /*b960*/  IMAD.MOV.U32 R9, RZ, RZ, R57 ;  /* 0x000000ffff097224 */ /* 0x000fe200078e0039 */
[----:B------:R-:W-:Y:S01]  /*b970*/  UMOV UR4, 0xffffffff ;  /* 0xffffffff00047882 */ /* 0x000fe20000000000 */
[----:B--2---:R-:W-:Y:S01]  /*b980*/  IMAD.MOV.U32 R0, RZ, RZ, R60 ;  /* 0x000000ffff007224 */ /* 0x004fe200078e003c */
[----:B------:R-:W-:Y:S01]  /*b990*/  PRMT R88, R88, 0x5410, R3 ;  /* 0x0000541058587816 */ /* 0x000fe20000000003 */
[----:B------:R-:W-:Y:S01]  /*b9a0*/  IMAD.MOV.U32 R3, RZ, RZ, R51 ;  /* 0x000000ffff037224 */ /* 0x000fe200078e0033 */
[----:B------:R-:W-:Y:S01]  /*b9b0*/  PRMT R86, R5, 0x5410, R9 ;  /* 0x0000541005567816 */ /* 0x000fe20000000009 */
[----:B------:R-:W-:Y:S01]  /*b9c0*/  IMAD.MOV.U32 R5, RZ, RZ, R46 ;  /* 0x000000ffff057224 */ /* 0x000fe200078e002e */
[----:B------:R-:W-:Y:S02]  /*b9d0*/  PRMT R89, R0, 0x7610, R89 ;  /* 0x0000761000597816 */ /* 0x000fe40000000059 */
[----:B------:R-:W-:-:S02]  /*b9e0*/  CS2R R30, SRZ ;  /* 0x00000000001e7805 */ /* 0x000fc4000001ff00 */
[----:B------:R-:W-:Y:S02]  /*b9f0*/  MOV R9, R47 ;  /* 0x0000002f00097202 */ /* 0x000fe40000000f00 */
        /* <DEDUP_REMOVED lines=17> */
[----:B------:R-:W-:Y:S02]  /*bb10*/  PRMT R89, R89, 0x5410, R0 ;  /* 0x0000541059597816 */ /* 0x000fe40000000000 */
        /* <DEDUP_REMOVED lines=15> */
.L_x_3085:
        /* <DEDUP_REMOVED lines=11> */
[----:B------:R-:W-:Y:S02]  /*bcc0*/  IADD3 R7, R182, R7, RZ ;  /* 0x00000007b6077210 */ /* 0x000fe40007ffe0ff */
[----:B------:R-:W-:Y:S02]  /*bcd0*/  CS2R R40, SRZ ;  /* 0x0000000000287805 */ /* 0x000fe4000001ff00 */
[----:B------:R-:W-:-:S02]  /*bce0*/  CS2R R34, SRZ ;  /* 0x0000000000227805 */ /* 0x000fc4000001ff00 */
[----:B------:R-:W-:Y:S02]  /*bcf0*/  CS2R R28, SRZ ;  /* 0x00000000001c7805 */ /* 0x000fe4000001ff00 */
[----:B------:R-:W-:Y:S02]  /*bd00*/  CS2R R24, SRZ ;  /* 0x0000000000187805 */ /* 0x000fe4000001ff00 */
[----:B----4-:R-:W-:Y:S01]  /*bd10*/  CS2R R14, SRZ ;  /* 0x00000000000e7805 */ /* 0x010fe2000001ff00 */
[----:B------:R-:W-:Y:S01]  /*bd20*/  IMAD R62, R7, 0x2, R2 ;  /* 0x00000002073e7824 */ /* 0x000fe200078e0202 */
        /* <DEDUP_REMOVED lines=11> */
[----:B------:R-:W-:Y:S02]  /*bde0*/  @!P3 SHF.L.U32 R75, R172, 0x1, RZ ;  /* 0x00000001ac4bb819 */ /* 0x000fe400000006ff */
[----:B------:R-:W-:Y:S01]  /*bdf0*/  @!P2 IMAD.SHL.U32 R67, R173, 0x2, RZ ;  /* 0x00000002ad43a824 */ /* 0x000fe200078e00ff */
[-C--:B---3--:R-:W-:Y:S01]  /*be00*/  @!P4 IADD3 R10, P5, R0, R9.reuse, RZ ;  /* 0x00000009000ac210 */ /* 0x088fe20007fbe0ff */
[----:B------:R-:W-:Y:S01]  /*be10*/  @!P1 IMAD.SHL.U32 R7, R171, 0x2, RZ ;  /* 0x00000002ab079824 */ /* 0x000fe200078e00ff */
[----:B------:R-:W-:Y:S02]  /*be20*/  @!P3 SHF.L.U64.HI R12, R172, 0x1, R203 ;  /* 0x00000001ac0cb819 */ /* 0x000fe400000102cb */
[----:B0-----:R-:W-:Y:S01]  /*be30*/  @!P4 IADD3 R8, P6, R4, R9, RZ ;  /* 0x000000090408c210 */ /* 0x001fe20007fde0ff */
[----:B--2---:R-:W-:Y:S01]  /*be40*/  @!P4 IMAD.X R11, R3, 0x1, R6, P5 ;  /* 0x00000001030bc824 */ /* 0x004fe200028e0606 */
[----:B------:R-:W-:Y:S02]  /*be50*/  @!P3 IADD3 R78, P5, R0, R75, RZ ;  /* 0x0000004b004eb210 */ /* 0x000fe40007fbe0ff */
[----:B------:R-:W-:-:S02]  /*be60*/  @!P4 IADD3.X R9, R5, R6, RZ, P6, !PT ;  /* 0x000000060509c210 */ /* 0x000fc400037fe4ff */
[----:B------:R-:W-:Y:S01]  /*be70*/  @!P2 SHF.L.U64.HI R14, R173, 0x1, R202 ;  /* 0x00000001ad0ea819 */ /* 0x000fe200000102ca */
[----:B------:R-:W-:Y:S01]  /*be80*/  @!P3 IMAD.X R79, R3, 0x1, R12, P5 ;  /* 0x00000001034fb824 */ /* 0x000fe200028e060c */
[----:B------:R-:W-:Y:S02]  /*be90*/  @!P3 IADD3 R74, P6, R4, R75, RZ ;  /* 0x0000004b044ab210 */ /* 0x000fe40007fde0ff */
[-C--:B------:R-:W-:Y:S02]  /*bea0*/  @!P2 IADD3 R70, P5, R0, R67.reuse, RZ ;  /* 0x000000430046a210 */ /* 0x080fe40007fbe0ff */
[----:B------:R-:W-:Y:S02]  /*beb0*/  @!P3 IADD3.X R75, R5, R12, RZ, P6, !PT ;  /* 0x0000000c054bb210 */ /* 0x000fe400037fe4ff */
[----:B------:R-:W-:Y:S01]  /*bec0*/  @!P2 IADD3 R66, P6, R4, R67, RZ ;  /* 0x000000430442a210 */ /* 0x000fe20007fde0ff */
[----:B------:R-:W-:Y:S01]  /*bed0*/  @!P2 IMAD.X R71, R3, 0x1, R14, P5 ;  /* 0x000000010347a824 */ /* 0x000fe200028e060e */
[----:B------:R-:W-:-:S02]  /*bee0*/  @!P1 SHF.L.U64.HI R20, R171, 0x1, R201 ;  /* 0x00000001ab149819 */ /* 0x000fc400000102c9 */
[-C--:B------:R-:W-:Y:S01]  /*bef0*/  @!P1 IADD3 R64, P5, R0, R7.reuse, RZ ;  /* 0x0000000700409210 */ /* 0x080fe20007fbe0ff */
[----:B------:R-:W-:Y:S01]  /*bf00*/  @!P2 IMAD.X R67, R5, 0x1, R14, P6 ;  /* 0x000000010543a824 */ /* 0x000fe200030e060e */
[----:B------:R-:W-:Y:S02]  /*bf10*/  ISETP.GE.AND P6, PT, R160, UR4, PT ;  /* 0x00000004a0007c0c */ /* 0x000fe4000bfc6270 */
[----:B------:R-:W-:Y:S02]  /*bf20*/  @!P1 IADD3.X R65, R3, R20, RZ, P5, !PT ;  /* 0x0000001403419210 */ /* 0x000fe40002ffe4ff */
[----:B------:R-:W-:-:S05]  /*bf30*/  @!P1 IADD3 R6, P5, R4, R7, RZ ;  /* 0x0000000704069210 */ /* 0x000fca0007fbe0ff */
[----:B------:R-:W-:Y:S01]  /*bf40*/  @!P1 IMAD.X R7, R5, 0x1, R20, P5 ;  /* 0x0000000105079824 */ /* 0x000fe200028e0614 */
[----:B------:R-:W-:-:S03]  /*bf50*/  ISETP.GE.AND P5, PT, R175, UR4, PT ;  /* 0x00000004af007c0c */ /* 0x000fc6000bfa6270 */
[----:B------:R-:W-:Y:S01]  /*bf60*/  @!P6 MOV R13, R3 ;  /* 0x00000003000de202 */ /* 0x000fe20000000f00 */
        /* <DEDUP_REMOVED lines=9> */
[----:B------:R-:W-:Y:S01]  /*c000*/  CS2R R32, SRZ ;  /* 0x0000000000207805 */ /* 0x000fe2000001ff00 */
[----:B------:R-:W-:Y:S01]  /*c010*/  @!P5 IMAD.X R77, R3, 0x1, R20, P6 ;  /* 0x00000001034dd824 */ /* 0x000fe200030e0614 */
[----:B------:R-:W-:Y:S02]  /*c020*/  @!P5 IADD3 R4, P6, R4, R21, RZ ;  /* 0x000000150404d210 */ /* 0x000fe40007fde0ff */
[----:B------:R2:W5:Y:S01]  /*c030*/  @!P4 LD.E.64 R34, desc[UR60][R10.64] ;  /* 0x0000003c0a22c980 */ /* 0x000562000c101b00 */
[----:B------:R-:W-:Y:S02]  /*c040*/  CS2R R28, SRZ ;  /* 0x00000000001c7805 */ /* 0x000fe4000001ff00 */
[----:B------:R-:W-:-:S02]  /*c050*/  CS2R R26, SRZ ;  /* 0x00000000001a7805 */ /* 0x000fc4000001ff00 */
[----:B------:R-:W-:Y:S01]  /*c060*/  @!P5 IADD3.X R5, R5, R20, RZ, P6, !PT ;  /* 0x000000140505d210 */ /* 0x000fe200037fe4ff */
[----:B------:R3:W5:Y:S01]  /*c070*/  @!P4 LD.E.64 R32, desc[UR60][R8.64] ;  /* 0x0000003c0820c980 */ /* 0x000762000c101b00 */
[----:B------:R-:W-:Y:S02]  /*c080*/  CS2R R24, SRZ ;  /* 0x0000000000187805 */ /* 0x000fe4000001ff00 */
        /* <DEDUP_REMOVED lines=13> */
.L_x_2819:
[----:B------:R-:W-:Y:S05]  /*c160*/  BSYNC B1 ;  /* 0x0000000000017941 */ /* 0x000fea0003800000 */
.L_x_2818:
[----:B--2---:R-:W-:Y:S01]  /*c170*/  LEA.HI R3, R196, R196, RZ, 0x1 ;  /* 0x000000c4c4037211 */ /* 0x004fe200078f08ff */
[C---:B-1----:R-:W-:Y:S01]  /*c180*/  VIADD R5, R62.reuse, 0xc400 ;  /* 0x0000c4003e057836 */ /* 0x042fe20000000000 */
[----:B0----5:R-:W-:Y:S01]  /*c190*/  MOV R4, R30 ;  /* 0x0000001e00047202 */ /* 0x021fe20000000f00 */
[----:B---3--:R-:W-:Y:S01]  /*c1a0*/  VIADD R0, R62, 0xc440 ;  /* 0x0000c4403e007836 */ /* 0x008fe20000000000 */
[----:B------:R-:W-:Y:S01]  /*c1b0*/  LOP3.LUT R3, R3, 0xfffffffe, RZ, 0xc0, !PT ;  /* 0xfffffffe03037812 */ /* 0x000fe200078ec0ff */
[----:B------:R-:W-:Y:S01]  /*c1c0*/  @P0 VIADD R0, R5, 0xffffffc0 ;  /* 0xffffffc005000836 */ /* 0x000fe20000000000 */
[----:B------:R-:W-:Y:S01]  /*c1d0*/  MOV R5, R32 ;  /* 0x0000002000057202 */ /* 0x000fe20000000f00 */
[----:B------:R-:W-:Y:S01]  /*c1e0*/  IMAD.MOV.U32 R6, RZ, RZ, R33 ;  /* 0x000000ffff067224 */ /* 0x000fe200078e0021 */
[----:B------:R-:W-:Y:S01]  /*c1f0*/  PRMT R77, R4, 0x7610, R77 ;  /* 0x00007610044d7816 */ /* 0x000fe2000000004d */
[----:B------:R-:W-:Y:S01]  /*c200*/  IMAD.IADD R3, R196, 0x1, -R3 ;  /* 0x00000001c4037824 */ /* 0x000fe200078e0a03 */
[----:B------:R-:W-:Y:S01]  /*c210*/  VIADDMNMX R74, R63, -R184, 0x80, PT ;  /* 0x000000803f4a7446 */ /* 0x000fe200038009b8 */
        /* <DEDUP_REMOVED lines=8> */
[----:B------:R-:W-:Y:S01]  /*c2a0*/  MOV R4, R26 ;  /* 0x0000001a00047202 */ /* 0x000fe20000000f00 */
[----:B------:R-:W-:Y:S01]  /*c2b0*/  IMAD.MOV.U32 R63, RZ, RZ, R15 ;  /* 0x000000ffff3f7224 */ /* 0x000fe200078e000f */
[----:B------:R-:W-:Y:S01]  /*c2c0*/  PRMT R66, R7, 0x7610, R66 ;  /* 0x0000761007427816 */ /* 0x000fe20000000042 */
[----:B------:R-:W-:Y:S01]  /*c2d0*/  BSSY B1, `(.L_x_2820) ;  /* 0x000001d000017945 */ /* 0x000fe20003800000 */
[----:B------:R-:W-:Y:S01]  /*c2e0*/  PRMT R70, R4, 0x5410, R6 ;  /* 0x0000541004467816 */ /* 0x000fe20000000006 */
[----:B------:R-:W-:Y:S01]  /*c2f0*/  IMAD.MOV.U32 R4, RZ, RZ, R12 ;  /* 0x000000ffff047224 */ /* 0x000fe200078e000c */
[----:B------:R-:W-:Y:S01]  /*c300*/  MOV R3, R21 ;  /* 0x0000001500037202 */ /* 0x000fe20000000f00 */
[----:B------:R-:W-:Y:S01]  /*c310*/  IMAD.MOV.U32 R6, RZ, RZ, R13 ;  /* 0x000000ffff067224 */ /* 0x000fe200078e000d */
[----:B------:R-:W-:-:S02]  /*c320*/  MOV R7, R8 ;  /* 0x0000000800077202 */ /* 0x000fc40000000f00 */
[----:B------:R-:W-:Y:S02]  /*c330*/  PRMT R66, R66, 0x5410, R3 ;  /* 0x0000541042427816 */ /* 0x000fe40000000003 */
        /* <DEDUP_REMOVED lines=15> */
[----:B------:R-:W-:Y:S02]  /*c430*/  MOV R6, R25 ;  /* 0x0000001900067202 */ /* 0x000fe40000000f00 */
[----:B------:R-:W-:Y:S02]  /*c440*/  ISETP.GE.AND P1, PT, R169, R74, PT ;  /* 0x0000004aa900720c */ /* 0x000fe40003f26270 */
[----:B------:R-:W-:Y:S01]  /*c450*/  PRMT R67, R4, 0x5410, R6 ;  /* 0x0000541004437816 */ /* 0x000fe20000000006 */
[----:B------:R-:W-:Y:S01]  /*c460*/  IMAD.MOV.U32 R6, RZ, RZ, R11 ;  /* 0x000000ffff067224 */ /* 0x000fe200078e000b */
[----:B------:R-:W-:-:S02]  /*c470*/  PRMT R65, R7, 0x5410, R63 ;  /* 0x0000541007417816 */ /* 0x000fc4000000003f */
[----:B------:R-:W-:Y:S01]  /*c480*/  MOV R4, R10 ;  /* 0x0000000a00047202 */ /* 0x000fe20000000f00 */
[----:B0-----:R-:W-:Y:S06]  /*c490*/  @!P0 BRA `(.L_x_2821) ;  /* 0x0000017800c48947 */ /* 0x001fec0003800000 */
.L_x_3086:
[----:B------:R-:W-:Y:S05]  /*c4a0*/  BSYNC B1 ;  /* 0x0000000000017941 */ /* 0x000fea0003800000 */
.L_x_2820:
        /* <DEDUP_REMOVED lines=13> */
[--C-:B------:R-:W-:Y:S01]  /*c580*/  SHF.R.U64 R97, R58, 0x10, R59.reuse ;  /* 0x000000103a617819 */ /* 0x100fe2000000123b */
[--C-:B------:R-:W-:Y:S01]  /*c590*/  HADD2.F32 R79, -RZ, R89.reuse.H1_H1 ;  /* 0x30000059ff4f7230 */ /* 0x100fe20000004100 */
[----:B------:R-:W-:Y:S01]  /*c5a0*/  SHF.R.U32.HI R58, RZ, 0x10, R59 ;  /* 0x00000010ff3a7819 */ /* 0x000fe2000001163b */
[----:B------:R-:W-:Y:S01]  /*c5b0*/  HADD2.F32 R90, -RZ, R89.H0_H0 ;  /* 0x20000059ff5a7230 */ /* 0x000fe20000004100 */
[--C-:B------:R-:W-:Y:S02]  /*c5c0*/  SHF.R.U32.HI R91, RZ, 0x10, R61.reuse ;  /* 0x00000010ff5b7819 */ /* 0x100fe4000001163d */
[----:B------:R-:W-:Y:S01]  /*c5d0*/  SHF.R.U64 R95, R60, 0x10, R61 ;  /* 0x000000103c5f7819 */ /* 0x000fe2000000123d */
[----:B------:R-:W-:Y:S02]  /*c5e0*/  HADD2.F32 R89, -RZ, R58.H0_H0 ;  /* 0x2000003aff597230 */ /* 0x000fe40000004100 */
[----:B------:R-:W-:-:S02]  /*c5f0*/  HADD2.F32 R91, -RZ, R91.H0_H0 ;  /* 0x2000005bff5b7230 */ /* 0x000fc40000004100 */
        /* <DEDUP_REMOVED lines=10> */
[--C-:B------:R-:W-:Y:S02]  /*c6a0*/  HADD2.F32 R61, -RZ, R88.reuse.H1_H1 ;  /* 0x30000058ff3d7230 */ /* 0x100fe40000004100 */
[----:B------:R-:W-:Y:S01]  /*c6b0*/  FFMA.FTZ R93, R60, R89, -R93 ;  /* 0x000000593c5d7223 */ /* 0x000fe2000001085d */
[----:B------:R-:W-:Y:S02]  /*c6c0*/  HADD2.F32 R6, -RZ, R5.H0_H0 ;  /* 0x20000005ff067230 */ /* 0x000fe40000004100 */
[----:B------:R-:W-:Y:S01]  /*c6d0*/  FMUL.FTZ R94, R4, R79 ;  /* 0x0000004f045e7220 */ /* 0x000fe20000410000 */
[----:B------:R-:W-:-:S02]  /*c6e0*/  HADD2.F32 R88, -RZ, R88.H0_H0 ;  /* 0x20000058ff587230 */ /* 0x000fc40000004100 */
[C---:B------:R-:W-:Y:S01]  /*c6f0*/  FFMA.FTZ R92, R7.reuse, R79, -R92 ;  /* 0x0000004f075c7223 */ /* 0x040fe2000001085c */
[----:B------:R-:W-:Y:S02]  /*c700*/  HADD2.F32 R5, -RZ, R5.H1_H1 ;  /* 0x30000005ff057230 */ /* 0x000fe40000004100 */
[----:B------:R-:W-:Y:S01]  /*c710*/  FFMA.FTZ R79, R7, R90, R94 ;  /* 0x0000005a074f7223 */ /* 0x000fe2000001005e */
[----:B------:R-:W-:Y:S02]  /*c720*/  HADD2.F32 R60, -RZ, R95.H0_H0 ;  /* 0x2000005fff3c7230 */ /* 0x000fe40000004100 */
[CC--:B------:R-:W-:Y:S01]  /*c730*/  FMUL.FTZ R89, R59.reuse, R61.reuse ;  /* 0x0000003d3b597220 */ /* 0x0c0fe20000410000 */
[----:B------:R-:W-:Y:S02]  /*c740*/  HADD2.F32 R4, -RZ, R97.H0_H0 ;  /* 0x20000061ff047230 */ /* 0x000fe40000004100 */
[----:B------:R-:W-:Y:S01]  /*c750*/  FMUL.FTZ R90, R59, R88 ;  /* 0x000000583b5a7220 */ /* 0x000fe20000410000 */
        /* <DEDUP_REMOVED lines=11> */
.L_x_2825:
[----:B------:R-:W-:Y:S05]  /*c810*/  BSYNC B2 ;  /* 0x0000000000027941 */ /* 0x000fea0003800000 */
.L_x_2824:
[----:B------:R-:W-:Y:S04]  /*c820*/  BSSY B2, `(.L_x_2826) ;  /* 0x000002c000027945 */ /* 0x000fe80003800000 */
[----:B------:R-:W-:Y:S05]  /*c830*/  @P1 BRA `(.L_x_2827) ;  /* 0x0000000000a81947 */ /* 0x000fea0003800000 */
[----:B01----:R-:W0:Y:S01]  /*c840*/  LDS.128 R4, [R0] ;  /* 0x0000000000047984 */ /* 0x003e220000000c00 */
[----:B------:R-:W-:Y:S01]  /*c850*/  SHF.R.U32.HI R59, RZ, 0x10, R55 ;  /* 0x00000010ff3b7819 */ /* 0x000fe20000011637 */
[----:B------:R-:W-:Y:S01]  /*c860*/  HADD2.F32 R58, -RZ, R87.H0_H0 ;  /* 0x20000057ff3a7230 */ /* 0x000fe20000004100 */
[--C-:B------:R-:W-:Y:S01]  /*c870*/  SHF.R.U32.HI R61, RZ, 0x10, R57.reuse ;  /* 0x00000010ff3d7819 */ /* 0x100fe20000011639 */
        /* <DEDUP_REMOVED lines=38> */
.L_x_2827:
[----:B------:R-:W-:Y:S05]  /*cae0*/  BSYNC B2 ;  /* 0x0000000000027941 */ /* 0x000fea0003800000 */
.L_x_2826:
        /* <DEDUP_REMOVED lines=44> */
.L_x_2829:
[----:B------:R-:W-:Y:S05]  /*cdb0*/  BSYNC B2 ;  /* 0x0000000000027941 */ /* 0x000fea0003800000 */
.L_x_2828:
[----:B------:R-:W-:Y:S04]  /*cdc0*/  BSSY B2, `(.L_x_2830) ;  /* 0x000002c000027945 */ /* 0x000fe80003800000 */
[----:B------:R-:W-:Y:S05]  /*cdd0*/  @P3 BRA `(.L_x_2831) ;  /* 0x0000000000a83947 */ /* 0x000fea0003800000 */
[----:B0123--:R-:W0:Y:S01]  /*cde0*/  LDS.128 R4, [R0+0x4000] ;  /* 0x0040000000047984 */ /* 0x00fe220000000c00 */
[----:B------:R-:W-:Y:S01]  /*cdf0*/  SHF.R.U32.HI R51, RZ, 0x10, R49 ;  /* 0x00000010ff337819 */ /* 0x000fe20000011631 */
[----:B------:R-:W-:Y:S01]  /*ce00*/  HADD2.F32 R50, -RZ, R83.H0_H0 ;  /* 0x20000053ff327230 */ /* 0x000fe20000004100 */
[----:B------:R-:W-:Y:S01]  /*ce10*/  SHF.R.U32.HI R53, RZ, 0x10, R47 ;  /* 0x00000010ff357819 */ /* 0x000fe2000001162f */
[--C-:B------:R-:W-:Y:S01]  /*ce20*/  HADD2.F32 R52, -RZ, R82.reuse.H1_H1 ;  /* 0x30000052ff347230 */ /* 0x100fe20000004100 */
[----:B------:R-:W-:Y:S01]  /*ce30*/  SHF.R.U64 R59, R48, 0x10, R49 ;  /* 0x00000010303b7819 */ /* 0x000fe20000001231 */
[----:B------:R-:W-:Y:S01]  /*ce40*/  HADD2.F32 R51, -RZ, R51.H0_H0 ;  /* 0x20000033ff337230 */ /* 0x000fe20000004100 */
        /* <DEDUP_REMOVED lines=35> */
.L_x_2831:
[----:B------:R-:W-:Y:S05]  /*d080*/  BSYNC B2 ;  /* 0x0000000000027941 */ /* 0x000fea0003800000 */
.L_x_2830:
[----:B------:R-:W-:Y:S04]  /*d090*/  BSSY B2, `(.L_x_2832) ;  /* 0x000002c000027945 */ /* 0x000fe80003800000 */
[----:B------:R-:W-:Y:S05]  /*d0a0*/  @P4 BRA `(.L_x_2833) ;  /* 0x0000000000a84947 */ /* 0x000fea0003800000 */
[----:B01234-:R-:W0:Y:S01]  /*d0b0*/  LDS.128 R4, [R62+0x14400] ;  /* 0x014400003e047984 */ /* 0x01fe220000000c00 */
        /* <DEDUP_REMOVED lines=41> */
.L_x_2833:
[----:B------:R-:W-:Y:S05]  /*d350*/  BSYNC B2 ;  /* 0x0000000000027941 */ /* 0x000fea0003800000 */
.L_x_2832:
        /* <DEDUP_REMOVED lines=33> */
[-C--:B------:R-:W-:Y:S01]  /*d570*/  FMUL.FTZ R37, R5, R4.reuse ;  /* 0x0000000405257220 */ /* 0x080fe20000410000 */
        /* <DEDUP_REMOVED lines=9> */
.L_x_2823:
[----:B------:R-:W-:Y:S05]  /*d610*/  BSYNC B1 ;  /* 0x0000000000017941 */ /* 0x000fea0003800000 */
.L_x_2822:
        /* <DEDUP_REMOVED lines=53> */
.L_x_2836:
[----:B------:R-:W-:Y:S05]  /*d970*/  BSYNC B1 ;  /* 0x0000000000017941 */ /* 0x000fea0003800000 */
.L_x_2835:
        /* <DEDUP_REMOVED lines=44> */
.L_x_2838:
[----:B------:R-:W-:Y:S05]  /*dc40*/  BSYNC B1 ;  /* 0x0000000000017941 */ /* 0x000fea0003800000 */
.L_x_2837:
        /* <DEDUP_REMOVED lines=44> */
.L_x_2840:
[----:B------:R-:W-:Y:S05]  /*df10*/  BSYNC B1 ;  /* 0x0000000000017941 */ /* 0x000fea0003800000 */
.L_x_2839:
        /* <DEDUP_REMOVED lines=44> */
.L_x_2842:
[----:B------:R-:W-:Y:S05]  /*e1e0*/  BSYNC B1 ;  /* 0x0000000000017941 */ /* 0x000fea0003800000 */
.L_x_2841:
        /* <DEDUP_REMOVED lines=44> */
.L_x_2844:
[----:B------:R-:W-:Y:S05]  /*e4b0*/  BSYNC B1 ;  /* 0x0000000000017941 */ /* 0x000fea0003800000 */
.L_x_2843:
        /* <DEDUP_REMOVED lines=44> */
.L_x_2813:
[----:B------:R-:W0:Y:S01]  /*e780*/  LDC R26, c[0x0][0x448] ;  /* 0x00011200ff1a7b82 */ /* 0x000e220000000800 */
[----:B------:R-:W-:Y:S01]  /*e790*/  IMAD R3, R197, 0x40, R10 ;  /* 0x00000040c5037824 */ /* 0x000fe200078e020a */
[----:B------:R-:W-:Y:S01]  /*e7a0*/  ULDC.64 UR4, c[0x0][0x3f8] ;  /* 0x0000fe0000047ab9 */ /* 0x000fe20000000a00 */
[----:B------:R-:W-:Y:S01]  /*e7b0*/  ULDC.64 UR6, c[0x0][0x408] ;  /* 0x0001020000067ab9 */ /* 0x000fe20000000a00 */
[----:B------:R-:W-:Y:S01]  /*e7c0*/  MOV R4, R24 ;  /* 0x0000001800047202 */ /* 0x000fe20000000f00 */
[----:B------:R-:W-:Y:S01]  /*e7d0*/  IMAD.MOV.U32 R8, RZ, RZ, R142 ;  /* 0x000000ffff087224 */ /* 0x000fe200078e008e */
[----:B------:R-:W-:Y:S02]  /*e7e0*/  MOV R9, R29 ;  /* 0x0000001d00097202 */ /* 0x000fe40000000f00 */
[----:B0-----:R-:W-:-:S13]  /*e7f0*/  ISETP.NE.AND P0, PT, R26, 0x1, PT ;  /* 0x000000011a00780c */ /* 0x001fda0003f05270 */
[----:B------:R-:W0:Y:S08]  /*e800*/  @P0 LDC R0, c[0x0][0x44c] ;  /* 0x00011300ff000b82 */ /* 0x000e300000000800 */
[----:B------:R-:W1:Y:S01]  /*e810*/  @P0 LDC R5, c[0x0][0x450] ;  /* 0x00011400ff050b82 */ /* 0x000e620000000800 */
[----:B0-----:R-:W-:-:S05]  /*e820*/  @P0 IMAD.HI.U32 R0, R3, R0, RZ ;  /* 0x0000000003000227 */ /* 0x001fca00078e00ff */
[----:B-1----:R-:W-:Y:S01]  /*e830*/  @P0 SHF.R.U32.HI R3, RZ, R5, R0 ;  /* 0x00000005ff030219 */ /* 0x002fe20000011600 */
[----:B------:R-:W-:-:S03]  /*e840*/  IMAD.MOV.U32 R5, RZ, RZ, R27 ;  /* 0x000000ffff057224 */ /* 0x000fc600078e001b */
        /* <DEDUP_REMOVED lines=21> */
.L_x_3092:
        /* <DEDUP_REMOVED lines=22> */
[----:B------:R-:W-:Y:S02]  /*eb00*/  ISETP.GE.AND P4, PT, R164, UR4, PT ;  /* 0x00000004a4007c0c */ /* 0x000fe4000bf86270 */
[----:B------:R-:W-:Y:S02]  /*eb10*/  CS2R R28, SRZ ;  /* 0x00000000001c7805 */ /* 0x000fe4000001ff00 */
[----:B---3--:R-:W-:-:S02]  /*eb20*/  MOV R25, R5 ;  /* 0x0000000500197202 */ /* 0x008fc40000000f00 */
[----:B------:R-:W-:Y:S02]  /*eb30*/  CS2R R30, SRZ ;  /* 0x00000000001e7805 */ /* 0x000fe4000001ff00 */
[----:B------:R-:W-:Y:S02]  /*eb40*/  CS2R R40, SRZ ;  /* 0x0000000000287805 */ /* 0x000fe4000001ff00 */
[----:B------:R-:W-:Y:S02]  /*eb50*/  CS2R R42, SRZ ;  /* 0x00000000002a7805 */ /* 0x000fe4000001ff00 */
[----:B------:R-:W-:Y:S02]  /*eb60*/  CS2R R26, SRZ ;  /* 0x00000000001a7805 */ /* 0x000fe4000001ff00 */
[----:B------:R-:W-:Y:S02]  /*eb70*/  @!P2 SHF.L.U32 R9, R16, 0x1, RZ ;  /* 0x000000011009a819 */ /* 0x000fe400000006ff */
[----:B------:R-:W-:Y:S01]  /*eb80*/  @!P3 SHF.L.U32 R11, R165, 0x3, RZ ;  /* 0x00000003a50bb819 */ /* 0x000fe200000006ff */
[----:B------:R-:W-:Y:S01]  /*eb90*/  @!P4 IMAD.SHL.U32 R49, R166, 0x8, RZ ;  /* 0x00000008a631c824 */ /* 0x000fe200078e00ff */
[----:B------:R-:W-:-:S02]  /*eba0*/  @!P2 IADD3 R50, P0, R0, R9, RZ ;  /* 0x000000090032a210 */ /* 0x000fc40007f1e0ff */
[----:B------:R-:W-:Y:S01]  /*ebb0*/  @!P2 IADD3 R4, P1, R14, R9, RZ ;  /* 0x000000090e04a210 */ /* 0x000fe20007f3e0ff */
[----:B------:R-:W-:Y:S01]  /*ebc0*/  @!P3 IMAD.WIDE R8, R11, 0x2, R12 ;  /* 0x000000020b08b825 */ /* 0x000fe200078e020c */
[----:B------:R-:W-:Y:S02]  /*ebd0*/  @!P2 SHF.L.U64.HI R0, R16, 0x1, R17 ;  /* 0x000000011000a819 */ /* 0x000fe40000010211 */
[----:B------:R-:W-:Y:S01]  /*ebe0*/  CS2R R36, SRZ ;  /* 0x0000000000247805 */ /* 0x000fe2000001ff00 */
[----:B------:R-:W-:Y:S01]  /*ebf0*/  @!P4 IMAD.WIDE R14, R49, 0x2, R12 ;  /* 0x00000002310ec825 */ /* 0x000fe200078e020c */
[----:B------:R-:W-:Y:S02]  /*ec00*/  CS2R R38, SRZ ;  /* 0x0000000000267805 */ /* 0x000fe4000001ff00 */
[----:B------:R-:W-:Y:S02]  /*ec10*/  CS2R R32, SRZ ;  /* 0x0000000000207805 */ /* 0x000fe4000001ff00 */
[----:B------:R-:W-:Y:S01]  /*ec20*/  CS2R R34, SRZ ;  /* 0x0000000000227805 */ /* 0x000fe2000001ff00 */
[----:B------:R-:W-:Y:S01]  /*ec30*/  @!P3 IMAD.WIDE R12, R11, 0x2, R24 ;  /* 0x000000020b0cb825 */ /* 0x000fe200078e0218 */
[----:B------:R-:W-:-:S02]  /*ec40*/  CS2R R44, SRZ ;  /* 0x00000000002c7805 */ /* 0x000fc4000001ff00 */
[----:B------:R-:W-:Y:S01]  /*ec50*/  CS2R R46, SRZ ;  /* 0x00000000002e7805 */ /* 0x000fe2000001ff00 */
[----:B------:R1:W5:Y:S01]  /*ec60*/  @!P3 LD.E.128 R28, desc[UR60][R8.64] ;  /* 0x0000003c081cb980 */ /* 0x000362000c101d00 */
[----:B------:R-:W-:Y:S01]  /*ec70*/  @!P4 IMAD.WIDE R48, R49, 0x2, R24 ;  /* 0x000000023130c825 */ /* 0x000fe200078e0218 */
[----:B------:R-:W-:Y:S02]  /*ec80*/  CS2R R24, SRZ ;  /* 0x0000000000187805 */ /* 0x000fe4000001ff00 */
[----:B------:R1:W5:Y:S01]  /*ec90*/  @!P3 LD.E.128 R40, desc[UR60][R12.64] ;  /* 0x0000003c0c28b980 */ /* 0x000362000c101d00 */
[--C-:B------:R-:W-:Y:S02]  /*eca0*/  @!P2 IMAD.X R51, R3, 0x1, R0.reuse, P0 ;  /* 0x000000010333a824 */ /* 0x100fe400000e0600 */
[----:B------:R-:W-:Y:S01]  /*ecb0*/  @!P2 IMAD.X R5, R5, 0x1, R0, P1 ;  /* 0x000000010505a824 */ /* 0x000fe200008e0600 */
[----:B------:R1:W5:Y:S04]  /*ecc0*/  @!P4 LD.E.128 R24, desc[UR60][R14.64] ;  /* 0x0000003c0e18c980 */ /* 0x000368000c101d00 */
[----:B------:R1:W5:Y:S04]  /*ecd0*/  @!P4 LD.E.128 R36, desc[UR60][R48.64] ;  /* 0x0000003c3024c980 */ /* 0x000368000c101d00 */
[----:B------:R1:W5:Y:S04]  /*ece0*/  @!P2 LD.E.128 R32, desc[UR60][R50.64] ;  /* 0x0000003c3220a980 */ /* 0x000368000c101d00 */
[----:B------:R1:W5:Y:S02]  /*ecf0*/  @!P2 LD.E.128 R44, desc[UR60][R4.64] ;  /* 0x0000003c042ca980 */ /* 0x000364000c101d00 */
.L_x_2847:
[----:B------:R-:W-:Y:S05]  /*ed00*/  BSYNC B1 ;  /* 0x0000000000017941 */ /* 0x000fea0003800000 */
.L_x_2846:
[----:B-1---5:R-:W-:Y:S01]  /*ed10*/  IMAD.MOV.U32 R3, RZ, RZ, R45 ;  /* 0x000000ffff037224 */ /* 0x022fe200078e002d */
[----:B--2---:R-:W-:Y:S01]  /*ed20*/  MOV R0, R44 ;  /* 0x0000002c00007202 */ /* 0x004fe20000000f00 */
[----:B------:R-:W-:Y:S01]  /*ed30*/  IMAD.MOV.U32 R4, RZ, RZ, R46 ;  /* 0x000000ffff047224 */ /* 0x000fe200078e002e */
[----:B---3--:R-:W-:Y:S01]  /*ed40*/  MOV R5, R47 ;  /* 0x0000002f00057202 */ /* 0x008fe20000000f00 */
[----:B------:R-:W-:Y:S01]  /*ed50*/  UMOV UR4, 0xffffffff ;  /* 0xffffffff00047882 */ /* 0x000fe20000000000 */
        /* <DEDUP_REMOVED lines=35> */
[----:B------:R-:W-:Y:S02]  /*ef90*/  PRMT R79, R4, 0x5410, R5 ;  /* 0x00005410044f7816 */ /* 0x000fe40000000005 */
[----:B------:R-:W-:Y:S01]  /*efa0*/  CS2R R4, SRZ ;  /* 0x0000000000047805 */ /* 0x000fe2000001ff00 */
[----:B------:R-:W-:Y:S06]  /*efb0*/  BRA.DIV UR4, `(.L_x_2848) ;  /* 0x0000015204807947 */ /* 0x000fec000b800000 */
[----:B------:R1:W2:Y:S04]  /*efc0*/  SHFL.IDX PT, R3, R7, 0x1, 0x1c1f ;  /* 0x003c1f0007037f89 */ /* 0x0002a800000e0000 */
[----:B------:R1:W3:Y:S04]  /*efd0*/  SHFL.IDX PT, R0, R6, 0x1, 0x1c1f ;  /* 0x003c1f0006007f89 */ /* 0x0002e800000e0000 */
[----:B0-----:R-:W0:Y:S04]  /*efe0*/  SHFL.IDX PT, R21, R21, 0x1, 0x1c1f ;  /* 0x003c1f0015157f89 */ /* 0x001e2800000e0000 */
[----:B-1----:R-:W0:Y:S02]  /*eff0*/  SHFL.IDX PT, R20, R20, 0x1, 0x1c1f ;  /* 0x003c1f0014147f89 */ /* 0x002e2400000e0000 */
.L_x_3098:
[----:B------:R-:W-:Y:S01]  /*f000*/  IADD3 R10, R10, 0x40, RZ ;  /* 0x000000400a0a7810 */ /* 0x000fe20007ffe0ff */
[----:B------:R-:W-:Y:S01]  /*f010*/  BSSY B1, `(.L_x_2849) ;  /* 0x0000032000017945 */ /* 0x000fe20003800000 */
[----:B------:R-:W-:Y:S02]  /*f020*/  CS2R R6, SRZ ;  /* 0x0000000000067805 */ /* 0x000fe4000001ff00 */
[----:B------:R-:W-:Y:S02]  /*f030*/  CS2R R8, SRZ ;  /* 0x0000000000087805 */ /* 0x000fe4000001ff00 */
[----:B------:R-:W-:Y:S02]  /*f040*/  ISETP.GE.AND P0, PT, R10, R73, PT ;  /* 0x000000490a00720c */ /* 0x000fe40003f06270 */
[----:B------:R-:W-:Y:S02]  /*f050*/  CS2R R10, SRZ ;  /* 0x00000000000a7805 */ /* 0x000fe4000001ff00 */
        /* <DEDUP_REMOVED lines=10> */
[----:B--2---:R-:W-:Y:S01]  /*f100*/  MOV R5, R3 ;  /* 0x0000000300057202 */ /* 0x004fe20000000f00 */
[----:B---3--:R-:W-:Y:S01]  /*f110*/  IMAD.MOV.U32 R4, RZ, RZ, R0 ;  /* 0x000000ffff047224 */ /* 0x008fe200078e0000 */
        /* <DEDUP_REMOVED lines=33> */
.L_x_2850:
[----:B------:R-:W-:Y:S05]  /*f330*/  BSYNC B1 ;  /* 0x0000000000017941 */ /* 0x000fea0003800000 */
.L_x_2849:
[----:B--2--5:R-:W-:Y:S01]  /*f340*/  IMAD.MOV.U32 R3, RZ, RZ, R4 ;  /* 0x000000ffff037224 */ /* 0x024fe200078e0004 */
[----:B0-----:R-:W-:Y:S01]  /*f350*/  MOV R20, R5 ;  /* 0x0000000500147202 */ /* 0x001fe20000000f00 */
[----:B------:R-:W-:Y:S01]  /*f360*/  IMAD.MOV.U32 R21, RZ, RZ, R6 ;  /* 0x000000ffff157224 */ /* 0x000fe200078e0006 */
[----:B---3--:R-:W-:Y:S01]  /*f370*/  LEA.HI R0, R196, R196, RZ, 0x1 ;  /* 0x000000c4c4007211 */ /* 0x008fe200078f08ff */
[----:B-1----:R-:W-:Y:S01]  /*f380*/  IMAD.MOV.U32 R60, RZ, RZ, R7 ;  /* 0x000000ffff3c7224 */ /* 0x002fe200078e0007 */
[----:B------:R-:W-:Y:S01]  /*f390*/  PRMT R75, R3, 0x5410, R20 ;  /* 0x00005410034b7816 */ /* 0x000fe20000000014 */
[----:B------:R-:W-:Y:S01]  /*f3a0*/  IMAD.MOV.U32 R20, RZ, RZ, R9 ;  /* 0x000000ffff147224 */ /* 0x000fe200078e0009 */
[----:B------:R-:W-:Y:S01]  /*f3b0*/  LOP3.LUT R3, R0, 0xfffffffe, RZ, 0xc0, !PT ;  /* 0xfffffffe00037812 */ /* 0x000fe200078ec0ff */
[----:B------:R-:W-:Y:S01]  /*f3c0*/  IMAD.MOV.U32 R0, RZ, RZ, R8 ;  /* 0x000000ffff007224 */ /* 0x000fe200078e0008 */
[----:B------:R-:W-:Y:S01]  /*f3d0*/  PRMT R80, R21, 0x5410, R60 ;  /* 0x0000541015507816 */ /* 0x000fe2000000003c */
[----:B------:R-:W-:Y:S01]  /*f3e0*/  IMAD.MOV.U32 R61, RZ, RZ, R49 ;  /* 0x000000ffff3d7224 */ /* 0x000fe200078e0031 */
[----:B------:R-:W-:Y:S01]  /*f3f0*/  IADD3 R3, R196, -R3, RZ ;  /* 0x80000003c4037210 */ /* 0x000fe20007ffe0ff */
[----:B------:R-:W-:Y:S01]  /*f400*/  IMAD.MOV.U32 R62, RZ, RZ, R50 ;  /* 0x000000ffff3e7224 */ /* 0x000fe200078e0032 */
[----:B------:R-:W-:Y:S01]  /*f410*/  MOV R60, R10 ;  /* 0x0000000a003c7202 */ /* 0x000fe20000000f00 */
[----:B------:R-:W-:Y:S01]  /*f420*/  BSSY B1, `(.L_x_2851) ;  /* 0x0000021000017945 */ /* 0x000fe20003800000 */
[----:B------:R-:W-:Y:S01]  /*f430*/  SHF.L.U32 R21, R3, 0x1f, RZ ;  /* 0x0000001f03157819 */ /* 0x000fe200000006ff */
[----:B------:R-:W-:Y:S01]  /*f440*/  IMAD.MOV.U32 R3, RZ, RZ, R12 ;  /* 0x000000ffff037224 */ /* 0x000fe200078e000c */
[----:B------:R-:W-:Y:S01]  /*f450*/  PRMT R69, R0, 0x5410, R20 ;  /* 0x0000541000457816 */ /* 0x000fe20000000014 */
[----:B------:R-:W-:Y:S01]  /*f460*/  IMAD.MOV.U32 R0, RZ, RZ, R11 ;  /* 0x000000ffff007224 */ /* 0x000fe200078e000b */
[----:B------:R-:W0:Y:S01]  /*f470*/  SYNCS.PHASECHK.TRANS64.TRYWAIT P0, [R2+URZ+0x2a800], R21 ;  /* 0x02a80015020075a7 */ /* 0x000e22000800017f */
[----:B------:R-:W-:Y:S01]  /*f480*/  PRMT R70, R60, 0x7610, R70 ;  /* 0x000076103c467816 */ /* 0x000fe20000000046 */
[----:B------:R-:W-:Y:S01]  /*f490*/  IMAD.MOV.U32 R60, RZ, RZ, R14 ;  /* 0x000000ffff3c7224 */ /* 0x000fe200078e000e */
[----:B------:R-:W-:-:S02]  /*f4a0*/  MOV R20, R13 ;  /* 0x0000000d00147202 */ /* 0x000fc40000000f00 */
[----:B------:R-:W-:Y:S02]  /*f4b0*/  PRMT R70, R70, 0x5410, R0 ;  /* 0x0000541046467816 */ /* 0x000fe40000000000 */
[----:B------:R-:W-:Y:S02]  /*f4c0*/  PRMT R0, R0, 0x5410, R60 ;  /* 0x0000541000007816 */ /* 0x000fe4000000003c */
[----:B------:R-:W-:Y:S01]  /*f4d0*/  PRMT R3, R20, 0x5410, R3 ;  /* 0x0000541014037816 */ /* 0x000fe20000000003 */
[----:B------:R-:W-:Y:S01]  /*f4e0*/  IMAD.MOV.U32 R20, RZ, RZ, R15 ;  /* 0x000000ffff147224 */ /* 0x000fe200078e000f */
[----:B------:R-:W-:Y:S02]  /*f4f0*/  MOV R60, R48 ;  /* 0x00000030003c7202 */ /* 0x000fe40000000f00 */
[----:B------:R-:W-:Y:S02]  /*f500*/  PRMT R82, R62, 0x7610, R82 ;  /* 0x000076103e527816 */ /* 0x000fe40000000052 */
[----:B------:R-:W-:Y:S01]  /*f510*/  PRMT R81, R60, 0x5410, R61 ;  /* 0x000054103c517816 */ /* 0x000fe2000000003d */
[----:B------:R-:W-:Y:S01]  /*f520*/  IMAD.MOV.U32 R60, RZ, RZ, R52 ;  /* 0x000000ffff3c7224 */ /* 0x000fe200078e0034 */
[----:B------:R-:W-:Y:S01]  /*f530*/  PRMT R0, R20, 0x7610, R0 ;  /* 0x0000761014007816 */ /* 0x000fe20000000000 */
[----:B------:R-:W-:Y:S01]  /*f540*/  IMAD.MOV.U32 R61, RZ, RZ, R53 ;  /* 0x000000ffff3d7224 */ /* 0x000fe200078e0035 */
[----:B------:R-:W-:-:S02]  /*f550*/  MOV R20, R51 ;  /* 0x0000003300147202 */ /* 0x000fc40000000f00 */
[----:B------:R-:W-:Y:S02]  /*f560*/  MOV R62, R57 ;  /* 0x00000039003e7202 */ /* 0x000fe40000000f00 */
[----:B------:R-:W-:Y:S01]  /*f570*/  PRMT R71, R60, 0x5410, R61 ;  /* 0x000054103c477816 */ /* 0x000fe2000000003d */
[----:B------:R-:W-:Y:S01]  /*f580*/  IMAD.MOV.U32 R60, RZ, RZ, R55 ;  /* 0x000000ffff3c7224 */ /* 0x000fe200078e0037 */
[----:B------:R-:W-:Y:S01]  /*f590*/  PRMT R82, R82, 0x5410, R20 ;  /* 0x0000541052527816 */ /* 0x000fe20000000014 */
[----:B------:R-:W-:Y:S01]  /*f5a0*/  IMAD.MOV.U32 R61, RZ, RZ, R56 ;  /* 0x000000ffff3d7224 */ /* 0x000fe200078e0038 */
[----:B------:R-:W-:Y:S02]  /*f5b0*/  MOV R20, R54 ;  /* 0x0000003600147202 */ /* 0x000fe40000000f00 */
[----:B------:R-:W-:Y:S02]  /*f5c0*/  VIADDMNMX R74, R73, -R184, 0x80, PT ;  /* 0x00000080494a7446 */ /* 0x000fe400038009b8 */
[----:B------:R-:W-:Y:S01]  /*f5d0*/  PRMT R73, R20, 0x5410, R60 ;  /* 0x0000541014497816 */ /* 0x000fe2000000003c */
[----:B------:R-:W-:Y:S01]  /*f5e0*/  IMAD.MOV.U32 R60, RZ, RZ, R58 ;  /* 0x000000ffff3c7224 */ /* 0x000fe200078e003a */
[----:B------:R-:W-:Y:S01]  /*f5f0*/  PRMT R20, R61, 0x5410, R62 ;  /* 0x000054103d147816 */ /* 0x000fe2000000003e */
[----:B------:R-:W-:Y:S01]  /*f600*/  IMAD.MOV.U32 R61, RZ, RZ, R59 ;  /* 0x000000ffff3d7224 */ /* 0x000fe200078e003b */
[----:B------:R-:W-:Y:S01]  /*f610*/  ISETP.GE.AND P1, PT, R169, R74, PT ;  /* 0x0000004aa900720c */ /* 0x000fe20003f26270 */
[----:B0-----:R-:W-:-:S12]  /*f620*/  @!P0 BRA `(.L_x_2852) ;  /* 0x0000014c00588947 */ /* 0x001fd80003800000 */
.L_x_3099:
[----:B------:R-:W-:Y:S05]  /*f630*/  BSYNC B1 ;  /* 0x0000000000017941 */ /* 0x000fea0003800000 */
.L_x_2851:
        /* <DEDUP_REMOVED lines=13> */
[----:B------:R-:W-:Y:S02]  /*f710*/  SHF.R.S32.HI R65, RZ, 0x1f, R62 ;  /* 0x0000001fff417819 */ /* 0x000fe4000001143e */
[----:B------:R-:W-:Y:S02]  /*f720*/  SHF.L.U32 R63, R62, 0x3, RZ ;  /* 0x000000033e3f7819 */ /* 0x000fe400000006ff */
[----:B------:R-:W-:Y:S02]  /*f730*/  LEA.HI R65, R65, R62, RZ, 0x3 ;  /* 0x0000003e41417211 */ /* 0x000fe400078f18ff */
[----:B------:R-:W-:-:S02]  /*f740*/  LOP3.LUT R61, R60, R181, RZ, 0x3c, !PT ;  /* 0x000000b53c3d7212 */ /* 0x000fc400078e3cff */
[----:B------:R-:W-:Y:S01]  /*f750*/  LOP3.LUT R60, R180, 0x38, R63, 0xf8, !PT ;  /* 0x00000038b43c7812 */ /* 0x000fe200078ef83f */
[----:B------:R-:W-:Y:S01]  /*f760*/  IMAD.SHL.U32 R65, R65, 0x400, RZ ;  /* 0x0000040041417824 */ /* 0x000fe200078e00ff */
[----:B------:R-:W-:Y:S01]  /*f770*/  SHF.R.U32.HI R104, RZ, 0x10, R33 ;  /* 0x00000010ff687819 */ /* 0x000fe20000011621 */
[----:B------:R-:W-:Y:S01]  /*f780*/  IMAD.IADD R61, R182, 0x1, R61 ;  /* 0x00000001b63d7824 */ /* 0x000fe200078e023d */
[----:B------:R-:W-:Y:S02]  /*f790*/  LOP3.LUT R64, R60, R181, RZ, 0x3c, !PT ;  /* 0x000000b53c407212 */ /* 0x000fe400078e3cff */
[----:B------:R-:W-:Y:S02]  /*f7a0*/  LOP3.LUT R65, R65, 0x7fffe000, RZ, 0xc0, !PT ;  /* 0x7fffe00041417812 */ /* 0x000fe400078ec0ff */
[----:B------:R-:W-:Y:S02]  /*f7b0*/  LEA R91, R61, R2, 0x1 ;  /* 0x000000023d5b7211 */ /* 0x000fe400078e08ff */
[----:B------:R-:W-:-:S02]  /*f7c0*/  IADD3 R65, R64, R65, R182 ;  /* 0x0000004140417210 */ /* 0x000fc40007ffe0b6 */
[----:B------:R-:W-:Y:S01]  /*f7d0*/  SHF.R.U32.HI R103, RZ, 0x10, R45 ;  /* 0x00000010ff677819 */ /* 0x000fe2000001162d */
[----:B------:R-:W0:Y:S01]  /*f7e0*/  LDS.128 R60, [R91+0xc400] ;  /* 0x00c400005b3c7984 */ /* 0x000e220000000c00 */
[----:B------:R-:W-:Y:S01]  /*f7f0*/  SHF.R.U64 R32, R32, 0x10, R33 ;  /* 0x0000001020207819 */ /* 0x000fe20000001221 */
[----:B------:R-:W-:Y:S01]  /*f800*/  IMAD R92, R65, 0x2, R2 ;  /* 0x00000002415c7824 */ /* 0x000fe200078e0202 */
[----:B------:R-:W-:Y:S01]  /*f810*/  SHF.R.U64 R44, R44, 0x10, R45 ;  /* 0x000000102c2c7819 */ /* 0x000fe2000000122d */
[----:B------:R-:W-:Y:S01]  /*f820*/  HADD2.F32 R103, -RZ, R103.H0_H0 ;  /* 0x20000067ff677230 */ /* 0x000fe20000004100 */
[----:B------:R-:W-:Y:S02]  /*f830*/  SHF.R.U64 R33, R34, 0x10, R35 ;  /* 0x0000001022217819 */ /* 0x000fe40000001223 */
[----:B------:R-:W1:Y:S01]  /*f840*/  LDS.128 R64, [R92+0xc400] ;  /* 0x00c400005c407984 */ /* 0x000e620000000c00 */
[--C-:B------:R-:W-:Y:S02]  /*f850*/  SHF.R.U64 R34, R46, 0x10, R47.reuse ;  /* 0x000000102e227819 */ /* 0x100fe4000000122f */
[----:B------:R-:W-:Y:S01]  /*f860*/  SHF.R.U32.HI R46, RZ, 0x10, R47 ;  /* 0x00000010ff2e7819 */ /* 0x000fe2000001162f */
[----:B------:R-:W-:Y:S01]  /*f870*/  HADD2.F32 R33, -RZ, R33.H0_H0 ;  /* 0x20000021ff217230 */ /* 0x000fe20000004100 */
[----:B------:R-:W-:Y:S01]  /*f880*/  SHF.R.U32.HI R35, RZ, 0x10, R35 ;  /* 0x00000010ff237819 */ /* 0x000fe20000011623 */
[----:B0-----:R-:W-:-:S02]  /*f890*/  HADD2.F32 R94, -RZ, R61.H0_H0 ;  /* 0x2000003dff5e7230 */ /* 0x001fc40000004100 */
[----:B------:R-:W-:Y:S02]  /*f8a0*/  HADD2.F32 R96, -RZ, R61.H1_H1 ;  /* 0x3000003dff607230 */ /* 0x000fe40000004100 */
[----:B------:R-:W-:Y:S02]  /*f8b0*/  HADD2.F32 R95, -RZ, R60.H0_H0 ;  /* 0x2000003cff5f7230 */ /* 0x000fe40000004100 */
[----:B------:R-:W-:Y:S02]  /*f8c0*/  HADD2.F32 R45, -RZ, R62.H0_H0 ;  /* 0x2000003eff2d7230 */ /* 0x000fe40000004100 */
[--C-:B-1----:R-:W-:Y:S02]  /*f8d0*/  HADD2.F32 R61, -RZ, R65.reuse.H0_H0 ;  /* 0x20000041ff3d7230 */ /* 0x102fe40000004100 */
[----:B------:R-:W-:Y:S02]  /*f8e0*/  HADD2.F32 R98, -RZ, R65.H1_H1 ;  /* 0x30000041ff627230 */ /* 0x000fe40000004100 */
[----:B------:R-:W-:-:S02]  /*f8f0*/  HADD2.F32 R100, -RZ, R67.H0_H0 ;  /* 0x20000043ff647230 */ /* 0x000fc40000004100 */
[CC--:B------:R-:W-:Y:S01]  /*f900*/  FMUL.FTZ R65, R61.reuse, R102.reuse ;  /* 0x000000663d417220 */ /* 0x0c0fe20000410000 */
[----:B------:R-:W-:Y:S02]  /*f910*/  HADD2.F32 R93, -RZ, R67.H1_H1 ;  /* 0x30000043ff5d7230 */ /* 0x000fe40000004100 */
[-C--:B------:R-:W-:Y:S01]  /*f920*/  FMUL.FTZ R105, R61, R101.reuse ;  /* 0x000000653d697220 */ /* 0x080fe20000410000 */
[----:B------:R-:W-:Y:S02]  /*f930*/  HADD2.F32 R67, -RZ, R104.H0_H0 ;  /* 0x20000068ff437230 */ /* 0x000fe40000004100 */
[C---:B------:R-:W-:Y:S01]  /*f940*/  FFMA.FTZ R61, R94.reuse, R101, -R65 ;  /* 0x000000655e3d7223 */ /* 0x040fe20000010841 */
[----:B------:R-:W-:Y:S02]  /*f950*/  HADD2.F32 R97, -RZ, R64.H0_H0 ;  /* 0x20000040ff617230 */ /* 0x000fe40000004100 */
[----:B------:R-:W-:Y:S01]  /*f960*/  FFMA.FTZ R65, R94, R102, R105 ;  /* 0x000000665e417223 */ /* 0x000fe20000010069 */
[----:B------:R-:W-:-:S02]  /*f970*/  HADD2.F32 R104, -RZ, R90.H1_H1 ;  /* 0x3000005aff687230 */ /* 0x000fc40000004100 */
[C---:B------:R-:W-:Y:S01]  /*f980*/  FMUL.FTZ R101, R98.reuse, R103 ;  /* 0x0000006762657220 */ /* 0x040fe20000410000 */
[----:B------:R-:W-:Y:S02]  /*f990*/  HADD2.F32 R102, -RZ, R90.H0_H0 ;  /* 0x2000005aff667230 */ /* 0x000fe40000004100 */
[-C--:B------:R-:W-:Y:S01]  /*f9a0*/  FMUL.FTZ R105, R98, R67.reuse ;  /* 0x0000004362697220 */ /* 0x080fe20000410000 */
[----:B------:R-:W-:Y:S02]  /*f9b0*/  HADD2.F32 R99, -RZ, R66.H0_H0 ;  /* 0x20000042ff637230 */ /* 0x000fe40000004100 */
[C---:B------:R-:W-:Y:S01]  /*f9c0*/  FMUL.FTZ R106, R97.reuse, R104 ;  /* 0x00000068616a7220 */ /* 0x040fe20000410000 */
[--C-:B------:R-:W-:Y:S02]  /*f9d0*/  HADD2.F32 R98, -RZ, R89.reuse.H1_H1 ;  /* 0x30000059ff627230 */ /* 0x100fe40000004100 */
[C---:B------:R-:W-:Y:S01]  /*f9e0*/  FFMA.FTZ R90, R96.reuse, R67, -R101 ;  /* 0x00000043605a7223 */ /* 0x040fe20000010865 */
[----:B------:R-:W-:Y:S01]  /*f9f0*/  FFMA.FTZ R94, R96, R103, R105 ;  /* 0x00000067605e7223 */ /* 0x000fe20000010069 */
[-C--:B------:R-:W-:Y:S01]  /*fa00*/  FMUL.FTZ R97, R97, R102.reuse ;  /* 0x0000006661617220 */ /* 0x080fe20000410000 */
[----:B------:R-:W-:Y:S01]  /*fa10*/  FFMA.FTZ R67, R95, R102, -R106 ;  /* 0x000000665f437223 */ /* 0x000fe2000001086a */
[----:B------:R-:W-:-:S02]  /*fa20*/  HADD2.F32 R96, -RZ, R89.H0_H0 ;  /* 0x20000059ff607230 */ /* 0x000fc40000004100 */
[----:B------:R-:W-:Y:S01]  /*fa30*/  FMUL.FTZ R102, R99, R98 ;  /* 0x0000006263667220 */ /* 0x000fe20000410000 */
[--C-:B------:R-:W-:Y:S02]  /*fa40*/  HADD2.F32 R89, -RZ, R88.reuse.H0_H0 ;  /* 0x20000058ff597230 */ /* 0x100fe40000004100 */
[----:B------:R-:W-:Y:S01]  /*fa50*/  FFMA.FTZ R97, R95, R104, R97 ;  /* 0x000000685f617223 */ /* 0x000fe20000010061 */
[----:B------:R-:W-:Y:S02]  /*fa60*/  HADD2.F32 R88, -RZ, R88.H1_H1 ;  /* 0x30000058ff587230 */ /* 0x000fe40000004100 */
[-C--:B------:R-:W-:Y:S01]  /*fa70*/  FMUL.FTZ R104, R99, R96.reuse ;  /* 0x0000006063687220 */ /* 0x080fe20000410000 */
[----:B------:R-:W-:Y:S01]  /*fa80*/  FFMA.FTZ R102, R45, R96, -R102 ;  /* 0x000000602d667223 */ /* 0x000fe20000010866 */
[----:B------:R-:W-:Y:S02]  /*fa90*/  HADD2.F32 R96, -RZ, R46.H0_H0 ;  /* 0x2000002eff607230 */ /* 0x000fe40000004100 */
[----:B------:R-:W-:-:S02]  /*faa0*/  HADD2.F32 R47, -RZ, R63.H0_H0 ;  /* 0x2000003fff2f7230 */ /* 0x000fc40000004100 */
[C---:B------:R-:W-:Y:S01]  /*fab0*/  FMUL.FTZ R106, R100.reuse, R88 ;  /* 0x00000058646a7220 */ /* 0x040fe20000410000 */
[----:B------:R-:W-:Y:S02]  /*fac0*/  HADD2.F32 R46, -RZ, R35.H0_H0 ;  /* 0x20000023ff2e7230 */ /* 0x000fe40000004100 */
[-C--:B------:R-:W-:Y:S01]  /*fad0*/  FMUL.FTZ R35, R100, R89.reuse ;  /* 0x0000005964237220 */ /* 0x080fe20000410000 */
[----:B------:R-:W-:Y:S02]  /*fae0*/  HADD2.F32 R63, -RZ, R63.H1_H1 ;  /* 0x3000003fff3f7230 */ /* 0x000fe40000004100 */
[----:B------:R-:W-:Y:S01]  /*faf0*/  FFMA.FTZ R104, R45, R98, R104 ;  /* 0x000000622d687223 */ /* 0x000fe20000010068 */
[C---:B------:R-:W-:Y:S01]  /*fb00*/  FFMA.FTZ R106, R47.reuse, R89, -R106 ;  /* 0x000000592f6a7223 */ /* 0x040fe2000001086a */
[----:B------:R-:W-:Y:S01]  /*fb10*/  FFMA.FTZ R88, R47, R88, R35 ;  /* 0x000000582f587223 */ /* 0x000fe20000010023 */
[----:B------:R-:W-:Y:S02]  /*fb20*/  HADD2.F32 R64, -RZ, R64.H1_H1 ;  /* 0x30000040ff407230 */ /* 0x000fe40000004100 */
[----:B------:R-:W-:Y:S01]  /*fb30*/  FMUL.FTZ R98, R93, R96 ;  /* 0x000000605d627220 */ /* 0x000fe20000410000 */
[----:B------:R-:W-:-:S02]  /*fb40*/  HADD2.F32 R66, -RZ, R66.H1_H1 ;  /* 0x30000042ff427230 */ /* 0x000fc40000004100 */
        /* <DEDUP_REMOVED lines=26> */
.L_x_2856:
[----:B------:R-:W-:Y:S05]  /*fcf0*/  BSYNC B2 ;  /* 0x0000000000027941 */ /* 0x000fea0003800000 */
.L_x_2855:
        /* <DEDUP_REMOVED lines=8> */
[----:B------:R-:W-:Y:S01]  /*fd80*/  SHF.R.U32.HI R93, RZ, 0x10, R29 ;  /* 0x00000010ff5d7819 */ /* 0x000fe2000001161d */
[----:B------:R-:W-:Y:S01]  /*fd90*/  HADD2.F32 R65, -RZ, R65.H0_H0 ;  /* 0x20000041ff417230 */ /* 0x000fe20000004100 */
[----:B------:R-:W-:Y:S02]  /*fda0*/  LEA.HI R35, R35, R32, RZ, 0x3 ;  /* 0x0000002023237211 */ /* 0x000fe400078f18ff */
[----:B------:R-:W-:-:S02]  /*fdb0*/  LOP3.LUT R32, R180, 0x38, R33, 0xf8, !PT ;  /* 0x00000038b4207812 */ /* 0x000fc400078ef821 */
[----:B------:R-:W-:Y:S02]  /*fdc0*/  SHF.L.U32 R35, R35, 0xa, RZ ;  /* 0x0000000a23237819 */ /* 0x000fe400000006ff */
[----:B------:R-:W-:Y:S02]  /*fdd0*/  LOP3.LUT R44, R32, R181, RZ, 0x3c, !PT ;  /* 0x000000b5202c7212 */ /* 0x000fe400078e3cff */
[----:B------:R-:W-:Y:S02]  /*fde0*/  LOP3.LUT R45, R35, 0x7fffe000, RZ, 0xc0, !PT ;  /* 0x7fffe000232d7812 */ /* 0x000fe400078ec0ff */
[----:B------:R-:W0:Y:S01]  /*fdf0*/  LDS.128 R32, [R219] ;  /* 0x00000000db207984 */ /* 0x000e220000000c00 */
[----:B------:R-:W-:Y:S02]  /*fe00*/  SHF.R.U64 R40, R40, 0x10, R41 ;  /* 0x0000001028287819 */ /* 0x000fe40000001229 */
[----:B------:R-:W-:Y:S02]  /*fe10*/  IADD3 R45, R44, R45, R182 ;  /* 0x0000002d2c2d7210 */ /* 0x000fe40007ffe0b6 */
[----:B------:R-:W-:-:S02]  /*fe20*/  SHF.R.U64 R28, R28, 0x10, R29 ;  /* 0x000000101c1c7819 */ /* 0x000fc4000000121d */
[--C-:B------:R-:W-:Y:S01]  /*fe30*/  SHF.R.U64 R29, R30, 0x10, R31.reuse ;  /* 0x000000101e1d7819 */ /* 0x100fe2000000121f */
[----:B------:R-:W-:Y:S01]  /*fe40*/  IMAD R60, R45, 0x2, R2 ;  /* 0x000000022d3c7824 */ /* 0x000fe200078e0202 */
[----:B------:R-:W-:Y:S02]  /*fe50*/  SHF.R.U32.HI R91, RZ, 0x10, R31 ;  /* 0x00000010ff5b7819 */ /* 0x000fe4000001161f */
[--C-:B------:R-:W-:Y:S01]  /*fe60*/  SHF.R.U64 R30, R42, 0x10, R43.reuse ;  /* 0x000000102a1e7819 */ /* 0x100fe2000000122b */
[----:B------:R-:W-:Y:S01]  /*fe70*/  HADD2.F32 R29, -RZ, R29.H0_H0 ;  /* 0x2000001dff1d7230 */ /* 0x000fe20000004100 */
[----:B------:R-:W1:Y:S01]  /*fe80*/  LDS.128 R44, [R60+0xc400] ;  /* 0x00c400003c2c7984 */ /* 0x000e620000000c00 */
[----:B------:R-:W-:Y:S01]  /*fe90*/  SHF.R.U32.HI R89, RZ, 0x10, R43 ;  /* 0x00000010ff597819 */ /* 0x000fe2000001162b */
        /* <DEDUP_REMOVED lines=13> */
[----:B------:R-:W-:Y:S01]  /*ff70*/  FMUL.FTZ R94, R62, R65 ;  /* 0x000000413e5e7220 */ /* 0x000fe20000410000 */
[----:B------:R-:W-:Y:S01]  /*ff80*/  FFMA.FTZ R67, R41, R66, -R88 ;  /* 0x0000004229437223 */ /* 0x000fe20000010858 */
[----:B------:R-:W-:-:S02]  /*ff90*/  HADD2.F32 R88, -RZ, R83.H0_H0 ;  /* 0x20000053ff587230 */ /* 0x000fc40000004100 */
[----:B------:R-:W-:Y:S01]  /*ffa0*/  FFMA.FTZ R92, R41, R90, R92 ;  /* 0x0000005a295c7223 */ /* 0x000fe2000001005c */
[----:B------:R-:W-:Y:S02]  /*ffb0*/  HADD2.F32 R66, -RZ, R85.H0_H0 ;  /* 0x20000055ff427230 */ /* 0x000fe40000004100 */
[-C--:B------:R-:W-:Y:S01]  /*ffc0*/  FMUL.FTZ R90, R62, R61.reuse ;  /* 0x0000003d3e5a7220 */ /* 0x080fe20000410000 */
[----:B------:R-:W-:Y:S01]  /*ffd0*/  FFMA.FTZ R94, R33, R61, -R94 ;  /* 0x0000003d215e7223 */ /* 0x000fe2000001085e */
[----:B------:R-:W-:Y:S02]  /*ffe0*/  HADD2.F32 R63, -RZ, R46.H0_H0 ;  /* 0x2000002eff3f7230 */ /* 0x000fe40000004100 */
[C---:B------:R-:W-:Y:S01]  /*fff0*/  FMUL.FTZ R62, R45.reuse, R88 ;  /* 0x000000582d3e7220 */ /* 0x040fe20000410000 */
[----:B------:R-:W-:Y:S02]  /*10000*/  HADD2.F32 R41, -RZ, R84.H0_H0 ;  /* 0x20000054ff297230 */ /* 0x000fe40000004100 */
[----:B------:R-:W-:Y:S01]  /*10010*/  FMUL.FTZ R61, R45, R66 ;  /* 0x000000422d3d7220 */ /* 0x000fe20000410000 */
[----:B------:R-:W-:Y:S01]  /*10020*/  FFMA.FTZ R65, R33, R65, R90 ;  /* 0x0000004121417223 */ /* 0x000fe2000001005a */
[----:B------:R-:W-:-:S02]  /*10030*/  HADD2.F32 R33, -RZ, R86.H0_H0 ;  /* 0x20000056ff217230 */ /* 0x000fc40000004100 */
[C---:B------:R-:W-:Y:S01]  /*10040*/  FFMA.FTZ R45, R31.reuse, R66, -R62 ;  /* 0x000000421f2d7223 */ /* 0x040fe2000001083e */
[----:B------:R-:W-:Y:S01]  /*10050*/  FFMA.FTZ R61, R31, R88, R61 ;  /* 0x000000581f3d7223 */ /* 0x000fe2000001003d */
[--C-:B------:R-:W-:Y:S02]  /*10060*/  HADD2.F32 R64, -RZ, R47.reuse.H0_H0 ;  /* 0x2000002fff407230 */ /* 0x100fe40000004100 */
[C---:B------:R-:W-:Y:S01]  /*10070*/  FMUL.FTZ R31, R63.reuse, R41 ;  /* 0x000000293f1f7220 */ /* 0x040fe20000410000 */
[----:B------:R-:W-:Y:S02]  /*10080*/  HADD2.F32 R86, -RZ, R86.H1_H1 ;  /* 0x30000056ff567230 */ /* 0x000fe40000004100 */
[-C--:B------:R-:W-:Y:S01]  /*10090*/  FMUL.FTZ R83, R63, R33.reuse ;  /* 0x000000213f537220 */ /* 0x080fe20000410000 */
[----:B------:R-:W-:Y:S02]  /*100a0*/  HADD2.F32 R84, -RZ, R84.H1_H1 ;  /* 0x30000054ff547230 */ /* 0x000fe40000004100 */
[----:B------:R-:W-:Y:S01]  /*100b0*/  FFMA.FTZ R63, R42, R33, -R31 ;  /* 0x000000212a3f7223 */ /* 0x000fe2000001081f */
[----:B------:R-:W-:-:S02]  /*100c0*/  HADD2.F32 R47, -RZ, R47.H1_H1 ;  /* 0x3000002fff2f7230 */ /* 0x000fc40000004100 */
[C---:B------:R-:W-:Y:S01]  /*100d0*/  FMUL.FTZ R31, R64.reuse, R86 ;  /* 0x00000056401f7220 */ /* 0x040fe20000410000 */
[----:B------:R-:W-:Y:S02]  /*100e0*/  HADD2.F32 R66, -RZ, R89.H0_H0 ;  /* 0x20000059ff427230 */ /* 0x000fe40000004100 */
[----:B------:R-:W-:Y:S01]  /*100f0*/  FMUL.FTZ R88, R64, R84 ;  /* 0x0000005440587220 */ /* 0x000fe20000410000 */
[----:B------:R-:W-:Y:S02]  /*10100*/  HADD2.F32 R62, -RZ, R91.H0_H0 ;  /* 0x2000005bff3e7230 */ /* 0x000fe40000004100 */
[----:B------:R-:W-:Y:S01]  /*10110*/  FFMA.FTZ R83, R42, R41, R83 ;  /* 0x000000292a537223 */ /* 0x000fe20000010053 */
[----:B------:R-:W-:Y:S02]  /*10120*/  HADD2.F32 R44, -RZ, R44.H1_H1 ;  /* 0x3000002cff2c7230 */ /* 0x000fe40000004100 */
[----:B------:R-:W-:Y:S01]  /*10130*/  FMUL.FTZ R42, R47, R66 ;  /* 0x000000422f2a7220 */ /* 0x000fe20000410000 */
[----:B------:R-:W-:-:S02]  /*10140*/  HADD2.F32 R46, -RZ, R46.H1_H1 ;  /* 0x3000002eff2e7230 */ /* 0x000fc40000004100 */
[----:B------:R-:W-:Y:S01]  /*10150*/  FFMA.FTZ R84, R43, R84, R31 ;  /* 0x000000542b547223 */ /* 0x000fe2000001001f */
[----:B------:R-:W-:Y:S01]  /*10160*/  FMUL.FTZ R64, R47, R62 ;  /* 0x0000003e2f407220 */ /* 0x000fe20000410000 */
[----:B------:R-:W-:Y:S02]  /*10170*/  HADD2.F32 R33, -RZ, R40.H0_H0 ;  /* 0x20000028ff217230 */ /* 0x000fe40000004100 */
[----:B------:R-:W-:Y:S01]  /*10180*/  FFMA.FTZ R88, R43, R86, -R88 ;  /* 0x000000562b587223 */ /* 0x000fe20000010858 */
[----:B------:R-:W-:Y:S02]  /*10190*/  HADD2.F32 R41, -RZ, R30.H0_H0 ;  /* 0x2000001eff297230 */ /* 0x000fe40000004100 */
[C---:B------:R-:W-:Y:S01]  /*101a0*/  FFMA.FTZ R47, R35.reuse, R62, -R42 ;  /* 0x0000003e232f7223 */ /* 0x040fe2000001082a */
[----:B------:R-:W-:Y:S02]  /*101b0*/  HADD2.F32 R31, -RZ, R28.H0_H0 ;  /* 0x2000001cff1f7230 */ /* 0x000fe40000004100 */
[----:B------:R-:W-:Y:S01]  /*101c0*/  FFMA.FTZ R85, R35, R66, R64 ;  /* 0x0000004223557223 */ /* 0x000fe20000010040 */
[----:B------:R-:W-:-:S02]  /*101d0*/  HADD2.F32 R34, -RZ, R34.H1_H1 ;  /* 0x30000022ff227230 */ /* 0x000fc40000004100 */
        /* <DEDUP_REMOVED lines=8> */
[----:B------:R-:W-:Y:S02]  /*10260*/  F2FP.F16.F32.PACK_AB R31, R47, R88 ;  /* 0x000000582f1f723e */ /* 0x000fe400000000ff */
        /* <DEDUP_REMOVED lines=9> */
.L_x_2858:
[----:B------:R-:W-:Y:S05]  /*10300*/  BSYNC B2 ;  /* 0x0000000000027941 */ /* 0x000fea0003800000 */
.L_x_2857:
[----:B------:R-:W-:Y:S05]  /*10310*/  @P2 BRA `(.L_x_2854) ;  /* 0x0000000400782947 */ /* 0x000fea0003800000 */
[----:B------:R-:W-:Y:S01]  /*10320*/  LEA.HI R87, R87, R166, RZ, 0x1d ;  /* 0x000000a657577211 */ /* 0x000fe200078fe8ff */
[----:B------:R-:W-:Y:S01]  /*10330*/  HADD2.F32 R41, -RZ, R78.H1_H1 ;  /* 0x3000004eff297230 */ /* 0x000fe20000004100 */
[----:B------:R-:W-:Y:S01]  /*10340*/  SHF.R.U64 R63, R36, 0x10, R37 ;  /* 0x00000010243f7819 */ /* 0x000fe20000001225 */
[--C-:B------:R-:W-:Y:S01]  /*10350*/  HADD2.F32 R42, -RZ, R76.reuse.H1_H1 ;  /* 0x3000004cff2a7230 */ /* 0x100fe20000004100 */
[----:B-1----:R-:W-:Y:S01]  /*10360*/  SHF.R.S32.HI R28, RZ, 0x1f, R87 ;  /* 0x0000001fff1c7819 */ /* 0x002fe20000011457 */
[----:B------:R-:W-:Y:S01]  /*10370*/  IMAD.SHL.U32 R29, R87, 0x8, RZ ;  /* 0x00000008571d7824 */ /* 0x000fe200078e00ff */
[----:B------:R-:W-:Y:S01]  /*10380*/  SHF.R.U32.HI R43, RZ, 0x10, R25 ;  /* 0x00000010ff2b7819 */ /* 0x000fe20000011619 */
[----:B------:R-:W-:Y:S01]  /*10390*/  HADD2.F32 R76, -RZ, R76.H0_H0 ;  /* 0x2000004cff4c7230 */ /* 0x000fe20000004100 */
[----:B------:R-:W-:Y:S01]  /*103a0*/  LEA.HI R87, R28, R87, RZ, 0x3 ;  /* 0x000000571c577211 */ /* 0x000fe200078f18ff */
[----:B------:R-:W-:Y:S01]  /*103b0*/  HADD2.F32 R78, -RZ, R78.H0_H0 ;  /* 0x2000004eff4e7230 */ /* 0x000fe20000004100 */
[----:B------:R-:W-:-:S02]  /*103c0*/  LOP3.LUT R28, R180, 0x38, R29, 0xf8, !PT ;  /* 0x00000038b41c7812 */ /* 0x000fc400078ef81d */
[----:B------:R-:W-:Y:S02]  /*103d0*/  SHF.L.U32 R87, R87, 0xa, RZ ;  /* 0x0000000a57577819 */ /* 0x000fe400000006ff */
[----:B0-----:R-:W-:Y:S02]  /*103e0*/  LOP3.LUT R32, R28, R181, RZ, 0x3c, !PT ;  /* 0x000000b51c207212 */ /* 0x001fe400078e3cff */
[----:B------:R-:W-:Y:S01]  /*103f0*/  LOP3.LUT R87, R87, 0x7fffe000, RZ, 0xc0, !PT ;  /* 0x7fffe00057577812 */ /* 0x000fe200078ec0ff */
[----:B------:R-:W0:Y:S01]  /*10400*/  LDS.128 R28, [R217] ;  /* 0x00000000d91c7984 */ /* 0x000e220000000c00 */
[----:B------:R-:W-:Y:S02]  /*10410*/  SHF.R.U32.HI R44, RZ, 0x10, R37 ;  /* 0x00000010ff2c7819 */ /* 0x000fe40000011625 */
[----:B------:R-:W-:Y:S02]  /*10420*/  IADD3 R87, R32, R87, R182 ;  /* 0x0000005720577210 */ /* 0x000fe40007ffe0b6 */
[----:B------:R-:W-:Y:S01]  /*10430*/  SHF.R.U64 R65, R24, 0x10, R25 ;  /* 0x0000001018417819 */ /* 0x000fe20000001219 */
[----:B------:R-:W-:Y:S01]  /*10440*/  HADD2.F32 R44, -RZ, R44.H0_H0 ;  /* 0x2000002cff2c7230 */ /* 0x000fe20000004100 */
[----:B------:R-:W-:Y:S01]  /*10450*/  SHF.R.U64 R61, R38, 0x10, R39 ;  /* 0x00000010263d7819 */ /* 0x000fe20000001227 */
[----:B------:R-:W-:Y:S01]  /*10460*/  IMAD R40, R87, 0x2, R2 ;  /* 0x0000000257287824 */ /* 0x000fe200078e0202 */
[----:B------:R-:W-:-:S02]  /*10470*/  SHF.R.U64 R64, R26, 0x10, R27 ;  /* 0x000000101a407819 */ /* 0x000fc4000000121b */
[----:B------:R-:W-:Y:S02]  /*10480*/  SHF.R.U32.HI R45, RZ, 0x10, R39 ;  /* 0x00000010ff2d7819 */ /* 0x000fe40000011627 */
[----:B------:R-:W1:Y:S01]  /*10490*/  LDS.128 R32, [R40+0xc400] ;  /* 0x00c4000028207984 */ /* 0x000e620000000c00 */
[----:B------:R-:W-:Y:S01]  /*104a0*/  SHF.R.U32.HI R47, RZ, 0x10, R27 ;  /* 0x00000010ff2f7819 */ /* 0x000fe2000001161b */
[--C-:B0-----:R-:W-:Y:S02]  /*104b0*/  HADD2.F32 R25, -RZ, R29.reuse.H0_H0 ;  /* 0x2000001dff197230 */ /* 0x101fe40000004100 */
[----:B------:R-:W-:Y:S02]  /*104c0*/  HADD2.F32 R24, -RZ, R28.H0_H0 ;  /* 0x2000001cff187230 */ /* 0x000fe40000004100 */
[----:B------:R-:W-:Y:S02]  /*104d0*/  HADD2.F32 R29, -RZ, R29.H1_H1 ;  /* 0x3000001dff1d7230 */ /* 0x000fe40000004100 */
        /* <DEDUP_REMOVED lines=14> */
[----:B------:R-:W-:Y:S01]  /*105c0*/  FMUL.FTZ R42, R37, R36 ;  /* 0x00000024252a7220 */ /* 0x000fe20000410000 */
[----:B------:R-:W-:Y:S02]  /*105d0*/  HADD2.F32 R38, -RZ, R34.H0_H0 ;  /* 0x20000022ff267230 */ /* 0x000fe40000004100 */
[----:B------:R-:W-:Y:S01]  /*105e0*/  FMUL.FTZ R33, R33, R78 ;  /* 0x0000004e21217220 */ /* 0x000fe20000410000 */
[----:B------:R-:W-:-:S02]  /*105f0*/  HADD2.F32 R37, -RZ, R77.H0_H0 ;  /* 0x2000004dff257230 */ /* 0x000fc40000004100 */
[C---:B------:R-:W-:Y:S01]  /*10600*/  FFMA.FTZ R78, R24.reuse, R78, -R25 ;  /* 0x0000004e184e7223 */ /* 0x040fe20000010819 */
[C---:B------:R-:W-:Y:S01]  /*10610*/  FFMA.FTZ R43, R29.reuse, R44, R42 ;  /* 0x0000002c1d2b7223 */ /* 0x040fe2000001002a */
[----:B------:R-:W-:Y:S02]  /*10620*/  HADD2.F32 R25, -RZ, R79.H0_H0 ;  /* 0x2000004fff197230 */ /* 0x000fe40000004100 */
[----:B------:R-:W-:Y:S01]  /*10630*/  FFMA.FTZ R41, R29, R36, -R62 ;  /* 0x000000241d297223 */ /* 0x000fe2000001083e */
[----:B------:R-:W-:Y:S02]  /*10640*/  HADD2.F32 R39, -RZ, R35.H0_H0 ;  /* 0x20000023ff277230 */ /* 0x000fe40000004100 */
[----:B------:R-:W-:Y:S01]  /*10650*/  FFMA.FTZ R76, R24, R76, R33 ;  /* 0x0000004c184c7223 */ /* 0x000fe20000010021 */
[----:B------:R-:W-:Y:S02]  /*10660*/  HADD2.F32 R42, -RZ, R77.H1_H1 ;  /* 0x3000004dff2a7230 */ /* 0x000fe40000004100 */
[----:B------:R-:W-:Y:S01]  /*10670*/  FMUL.FTZ R29, R38, R37 ;  /* 0x00000025261d7220 */ /* 0x000fe20000410000 */
[----:B------:R-:W-:-:S02]  /*10680*/  HADD2.F32 R24, -RZ, R79.H1_H1 ;  /* 0x3000004fff187230 */ /* 0x000fc40000004100 */
[-C--:B------:R-:W-:Y:S01]  /*10690*/  FMUL.FTZ R33, R38, R25.reuse ;  /* 0x0000001926217220 */ /* 0x080fe20000410000 */
[----:B------:R-:W-:Y:S02]  /*106a0*/  HADD2.F32 R35, -RZ, R35.H1_H1 ;  /* 0x30000023ff237230 */ /* 0x000fe40000004100 */
[C---:B------:R-:W-:Y:S01]  /*106b0*/  FFMA.FTZ R44, R26.reuse, R25, -R29 ;  /* 0x000000191a2c7223 */ /* 0x040fe2000001081d */
[----:B------:R-:W-:Y:S02]  /*106c0*/  HADD2.F32 R38, -RZ, R45.H0_H0 ;  /* 0x2000002dff267230 */ /* 0x000fe40000004100 */
[C---:B------:R-:W-:Y:S01]  /*106d0*/  FMUL.FTZ R62, R39.reuse, R42 ;  /* 0x0000002a273e7220 */ /* 0x040fe20000410000 */
[----:B------:R-:W-:Y:S02]  /*106e0*/  HADD2.F32 R36, -RZ, R47.H0_H0 ;  /* 0x2000002fff247230 */ /* 0x000fe40000004100 */
[-C--:B------:R-:W-:Y:S01]  /*106f0*/  FMUL.FTZ R25, R39, R24.reuse ;  /* 0x0000001827197220 */ /* 0x080fe20000410000 */
        /* <DEDUP_REMOVED lines=32> */
.L_x_2854:
[----:B------:R-:W-:Y:S05]  /*10900*/  BSYNC B1 ;  /* 0x0000000000017941 */ /* 0x000fea0003800000 */
.L_x_2853:
        /* <DEDUP_REMOVED lines=11> */
[----:B------:R-:W-:Y:S01]  /*109c0*/  HADD2.F32 R38, -RZ, R81.H1_H1 ;  /* 0x30000051ff267230 */ /* 0x000fe20000004100 */
[----:B------:R-:W-:Y:S01]  /*109d0*/  SHF.R.S32.HI R27, RZ, 0x1f, R24 ;  /* 0x0000001fff1b7819 */ /* 0x000fe20000011418 */
[----:B------:R-:W-:Y:S01]  /*109e0*/  IMAD.SHL.U32 R25, R24, 0x8, RZ ;  /* 0x0000000818197824 */ /* 0x000fe200078e00ff */
[----:B------:R-:W-:Y:S01]  /*109f0*/  SHF.R.U64 R60, R48, 0x10, R49 ;  /* 0x00000010303c7819 */ /* 0x000fe20000001231 */
[----:B------:R-:W-:Y:S01]  /*10a00*/  HADD2.F32 R40, -RZ, R40.H0_H0 ;  /* 0x20000028ff287230 */ /* 0x000fe20000004100 */
[----:B------:R-:W-:Y:S01]  /*10a10*/  LEA.HI R27, R27, R24, RZ, 0x3 ;  /* 0x000000181b1b7211 */ /* 0x000fe200078f18ff */
[----:B------:R-:W-:Y:S01]  /*10a20*/  HADD2.F32 R75, -RZ, R75.H0_H0 ;  /* 0x2000004bff4b7230 */ /* 0x000fe20000004100 */
[----:B------:R-:W-:Y:S01]  /*10a30*/  LOP3.LUT R25, R176, 0x38, R25, 0xf8, !PT ;  /* 0x00000038b0197812 */ /* 0x000fe200078ef819 */
[----:B------:R-:W-:Y:S01]  /*10a40*/  HADD2.F32 R81, -RZ, R81.H0_H0 ;  /* 0x20000051ff517230 */ /* 0x000fe20000004100 */
[----:B------:R-:W-:-:S02]  /*10a50*/  SHF.L.U32 R27, R27, 0xa, RZ ;  /* 0x0000000a1b1b7819 */ /* 0x000fc400000006ff */
[----:B------:R-:W-:Y:S02]  /*10a60*/  LOP3.LUT R28, R25, R220, RZ, 0x3c, !PT ;  /* 0x000000dc191c7212 */ /* 0x000fe400078e3cff */
[----:B------:R-:W-:Y:S02]  /*10a70*/  LOP3.LUT R29, R27, 0x7fffe000, RZ, 0xc0, !PT ;  /* 0x7fffe0001b1d7812 */ /* 0x000fe400078ec0ff */
[----:B------:R-:W0:Y:S01]  /*10a80*/  LDS.128 R24, [R218] ;  /* 0x00000000da187984 */ /* 0x000e220000000c00 */
[----:B------:R-:W-:Y:S02]  /*10a90*/  SHF.R.U64 R47, R4, 0x10, R5 ;  /* 0x00000010042f7819 */ /* 0x000fe40000001205 */
[----:B------:R-:W-:Y:S02]  /*10aa0*/  IADD3 R29, R28, R29, R183 ;  /* 0x0000001d1c1d7210 */ /* 0x000fe40007ffe0b7 */
[----:B------:R-:W-:Y:S02]  /*10ab0*/  SHF.R.U32.HI R49, RZ, 0x10, R49 ;  /* 0x00000010ff317819 */ /* 0x000fe40000011631 */
        /* <DEDUP_REMOVED lines=16> */
[CC--:B------:R-:W-:Y:S01]  /*10bc0*/  FMUL.FTZ R42, R34.reuse, R39.reuse ;  /* 0x00000027222a7220 */ /* 0x0c0fe20000410000 */
[-C--:B------:R-:W-:Y:S01]  /*10bd0*/  FMUL.FTZ R44, R34, R38.reuse ;  /* 0x00000026222c7220 */ /* 0x080fe20000410000 */
[----:B------:R-:W-:Y:S02]  /*10be0*/  HADD2.F32 R34, -RZ, R49.H0_H0 ;  /* 0x20000031ff227230 */ /* 0x000fe40000004100 */
[----:B------:R-:W-:Y:S01]  /*10bf0*/  FFMA.FTZ R42, R5, R38, -R42 ;  /* 0x00000026052a7223 */ /* 0x000fe2000001082a */
[----:B------:R-:W-:Y:S01]  /*10c00*/  FMUL.FTZ R38, R35, R40 ;  /* 0x0000002823267220 */ /* 0x000fe20000410000 */
[----:B------:R-:W-:Y:S01]  /*10c10*/  FFMA.FTZ R44, R5, R39, R44 ;  /* 0x00000027052c7223 */ /* 0x000fe2000001002c */
[----:B------:R-:W-:Y:S01]  /*10c20*/  FMUL.FTZ R5, R29, R75 ;  /* 0x0000004b1d057220 */ /* 0x000fe20000410000 */
[-C--:B------:R-:W-:Y:S01]  /*10c30*/  FMUL.FTZ R46, R35, R34.reuse ;  /* 0x00000022232e7220 */ /* 0x080fe20000410000 */
[----:B------:R-:W-:Y:S01]  /*10c40*/  FFMA.FTZ R39, R25, R34, -R38 ;  /* 0x0000002219277223 */ /* 0x000fe20000010826 */
[----:B------:R-:W-:Y:S01]  /*10c50*/  FMUL.FTZ R34, R29, R81 ;  /* 0x000000511d227220 */ /* 0x000fe20000410000 */
[----:B------:R-:W-:-:S02]  /*10c60*/  HADD2.F32 R35, -RZ, R80.H0_H0 ;  /* 0x20000050ff237230 */ /* 0x000fc40000004100 */
[C---:B------:R-:W-:Y:S01]  /*10c70*/  FFMA.FTZ R81, R4.reuse, R81, -R5 ;  /* 0x0000005104517223 */ /* 0x040fe20000010805 */
[----:B------:R-:W-:Y:S02]  /*10c80*/  HADD2.F32 R36, -RZ, R30.H0_H0 ;  /* 0x2000001eff247230 */ /* 0x000fe40000004100 */
[----:B------:R-:W-:Y:S01]  /*10c90*/  FFMA.FTZ R41, R25, R40, R46 ;  /* 0x0000002819297223 */ /* 0x000fe2000001002e */
[----:B------:R-:W-:Y:S02]  /*10ca0*/  HADD2.F32 R37, -RZ, R31.H0_H0 ;  /* 0x2000001fff257230 */ /* 0x000fe40000004100 */
[----:B------:R-:W-:Y:S01]  /*10cb0*/  FFMA.FTZ R75, R4, R75, R34 ;  /* 0x0000004b044b7223 */ /* 0x000fe20000010022 */
[----:B------:R-:W-:Y:S02]  /*10cc0*/  HADD2.F32 R5, -RZ, R82.H0_H0 ;  /* 0x20000052ff057230 */ /* 0x000fe40000004100 */
[----:B------:R-:W-:Y:S01]  /*10cd0*/  FMUL.FTZ R25, R36, R35 ;  /* 0x0000002324197220 */ /* 0x000fe20000410000 */
[----:B------:R-:W-:-:S02]  /*10ce0*/  HADD2.F32 R80, -RZ, R80.H1_H1 ;  /* 0x30000050ff507230 */ /* 0x000fc40000004100 */
[----:B------:R-:W-:Y:S02]  /*10cf0*/  HADD2.F32 R82, -RZ, R82.H1_H1 ;  /* 0x30000052ff527230 */ /* 0x000fe40000004100 */
[-C--:B------:R-:W-:Y:S01]  /*10d00*/  FMUL.FTZ R29, R36, R5.reuse ;  /* 0x00000005241d7220 */ /* 0x080fe20000410000 */
[----:B------:R-:W-:Y:S02]  /*10d10*/  HADD2.F32 R31, -RZ, R31.H1_H1 ;  /* 0x3000001fff1f7230 */ /* 0x000fe40000004100 */
[C---:B------:R-:W-:Y:S01]  /*10d20*/  FMUL.FTZ R38, R37.reuse, R80 ;  /* 0x0000005025267220 */ /* 0x040fe20000410000 */
[----:B------:R-:W-:Y:S02]  /*10d30*/  HADD2.F32 R34, -RZ, R43.H0_H0 ;  /* 0x2000002bff227230 */ /* 0x000fe40000004100 */
[----:B------:R-:W-:Y:S01]  /*10d40*/  FMUL.FTZ R37, R37, R82 ;  /* 0x0000005225257220 */ /* 0x000fe20000410000 */
[----:B------:R-:W-:Y:S02]  /*10d50*/  HADD2.F32 R4, -RZ, R50.H0_H0 ;  /* 0x20000032ff047230 */ /* 0x000fe40000004100 */
[C---:B------:R-:W-:Y:S01]  /*10d60*/  FFMA.FTZ R36, R6.reuse, R5, -R25 ;  /* 0x0000000506247223 */ /* 0x040fe20000010819 */
[----:B------:R-:W-:Y:S01]  /*10d70*/  FFMA.FTZ R35, R6, R35, R29 ;  /* 0x0000002306237223 */ /* 0x000fe2000001001d */
[----:B------:R-:W-:-:S02]  /*10d80*/  HADD2.F32 R28, -RZ, R28.H1_H1 ;  /* 0x3000001cff1c7230 */ /* 0x000fc40000004100 */
[----:B------:R-:W-:Y:S01]  /*10d90*/  FMUL.FTZ R6, R31, R34 ;  /* 0x000000221f067220 */ /* 0x000fe20000410000 */
[----:B------:R-:W-:Y:S02]  /*10da0*/  HADD2.F32 R30, -RZ, R30.H1_H1 ;  /* 0x3000001eff1e7230 */ /* 0x000fe40000004100 */
[C---:B------:R-:W-:Y:S01]  /*10db0*/  FFMA.FTZ R38, R7.reuse, R82, -R38 ;  /* 0x0000005207267223 */ /* 0x040fe20000010826 */
        /* <DEDUP_REMOVED lines=27> */
.L_x_2860:
[----:B------:R-:W-:Y:S05]  /*10f70*/  BSYNC B1 ;  /* 0x0000000000017941 */ /* 0x000fea0003800000 */
.L_x_2859:
        /* <DEDUP_REMOVED lines=12> */
[----:B------:R-:W-:Y:S02]  /*11040*/  SHF.L.U32 R7, R7, 0xa, RZ ;  /* 0x0000000a07077819 */ /* 0x000fe400000006ff */
[----:B--2---:R-:W-:Y:S02]  /*11050*/  LOP3.LUT R24, R5, R220, RZ, 0x3c, !PT ;  /* 0x000000dc05187212 */ /* 0x004fe400078e3cff */
[----:B------:R-:W-:Y:S02]  /*11060*/  LOP3.LUT R25, R7, 0x7fffe000, RZ, 0xc0, !PT ;  /* 0x7fffe00007197812 */ /* 0x000fe400078ec0ff */
[----:B------:R-:W0:Y:S01]  /*11070*/  LDS.128 R4, [R216] ;  /* 0x00000000d8047984 */ /* 0x000e220000000c00 */
[----:B------:R-:W-:Y:S02]  /*11080*/  SHF.R.U64 R45, R8, 0x10, R9 ;  /* 0x00000010082d7819 */ /* 0x000fe40000001209 */
[----:B------:R-:W-:Y:S02]  /*11090*/  IADD3 R25, R24, R25, R183 ;  /* 0x0000001918197210 */ /* 0x000fe40007ffe0b7 */
[----:B------:R-:W-:-:S02]  /*110a0*/  SHF.R.U32.HI R52, RZ, 0x10, R53 ;  /* 0x00000010ff347819 */ /* 0x000fc40000011635 */
[----:B------:R-:W-:Y:S01]  /*110b0*/  SHF.R.U64 R43, R10, 0x10, R11 ;  /* 0x000000100a2b7819 */ /* 0x000fe2000000120b */
[----:B------:R-:W-:Y:S01]  /*110c0*/  IMAD R28, R25, 0x2, R2 ;  /* 0x00000002191c7824 */ /* 0x000fe200078e0202 */
[--C-:B------:R-:W-:Y:S02]  /*110d0*/  SHF.R.U64 R46, R54, 0x10, R55.reuse ;  /* 0x00000010362e7819 */ /* 0x100fe40000001237 */
[----:B------:R-:W-:Y:S02]  /*110e0*/  SHF.R.U32.HI R54, RZ, 0x10, R55 ;  /* 0x00000010ff367819 */ /* 0x000fe40000011637 */
        /* <DEDUP_REMOVED lines=13> */
[----:B------:R-:W-:Y:S01]  /*111c0*/  FMUL.FTZ R39, R29, R34 ;  /* 0x000000221d277220 */ /* 0x000fe20000410000 */
        /* <DEDUP_REMOVED lines=8> */
[C---:B------:R-:W-:Y:S01]  /*11250*/  FMUL.FTZ R30, R25.reuse, R34 ;  /* 0x00000022191e7220 */ /* 0x040fe20000410000 */
[----:B------:R-:W-:Y:S02]  /*11260*/  HADD2.F32 R31, -RZ, R26.H0_H0 ;  /* 0x2000001aff1f7230 */ /* 0x000fe40000004100 */
[-C--:B------:R-:W-:Y:S01]  /*11270*/  FMUL.FTZ R25, R25, R8.reuse ;  /* 0x0000000819197220 */ /* 0x080fe20000410000 */
[----:B------:R-:W-:Y:S02]  /*11280*/  HADD2.F32 R29, -RZ, R70.H0_H0 ;  /* 0x20000046ff1d7230 */ /* 0x000fe40000004100 */
[----:B------:R-:W-:Y:S01]  /*11290*/  FFMA.FTZ R35, R5, R8, -R30 ;  /* 0x0000000805237223 */ /* 0x000fe2000001081e */
[----:B------:R-:W-:Y:S01]  /*112a0*/  FFMA.FTZ R40, R9, R36, R40 ;  /* 0x0000002409287223 */ /* 0x000fe20000010028 */
[----:B------:R-:W-:-:S02]  /*112b0*/  HADD2.F32 R8, -RZ, R73.H0_H0 ;  /* 0x20000049ff087230 */ /* 0x000fc40000004100 */
[----:B------:R-:W-:Y:S01]  /*112c0*/  FFMA.FTZ R36, R5, R34, R25 ;  /* 0x0000002205247223 */ /* 0x000fe20000010019 */
[----:B------:R-:W-:Y:S02]  /*112d0*/  HADD2.F32 R33, -RZ, R27.H0_H0 ;  /* 0x2000001bff217230 */ /* 0x000fe40000004100 */
        /* <DEDUP_REMOVED lines=8> */
[-C--:B------:R-:W-:Y:S01]  /*11360*/  FMUL.FTZ R33, R33, R30.reuse ;  /* 0x0000001e21217220 */ /* 0x080fe20000410000 */
[----:B------:R-:W-:Y:S02]  /*11370*/  HADD2.F32 R8, -RZ, R54.H0_H0 ;  /* 0x20000036ff087230 */ /* 0x000fe40000004100 */
[C---:B------:R-:W-:Y:S01]  /*11380*/  FFMA.FTZ R42, R11.reuse, R30, -R42 ;  /* 0x0000001e0b2a7223 */ /* 0x040fe2000001082a */
[----:B------:R-:W-:Y:S02]  /*11390*/  HADD2.F32 R24, -RZ, R24.H1_H1 ;  /* 0x30000018ff187230 */ /* 0x000fe40000004100 */
[----:B------:R-:W-:Y:S01]  /*113a0*/  FFMA.FTZ R33, R11, R70, R33 ;  /* 0x000000460b217223 */ /* 0x000fe20000010021 */
[C---:B------:R-:W-:Y:S01]  /*113b0*/  FMUL.FTZ R44, R27.reuse, R34 ;  /* 0x000000221b2c7220 */ /* 0x040fe20000410000 */
[----:B------:R-:W-:Y:S01]  /*113c0*/  FMUL.FTZ R30, R27, R8 ;  /* 0x000000081b1e7220 */ /* 0x000fe20000410000 */
[----:B------:R-:W-:-:S02]  /*113d0*/  HADD2.F32 R11, -RZ, R45.H0_H0 ;  /* 0x2000002dff0b7230 */ /* 0x000fc40000004100 */
[----:B------:R-:W-:Y:S01]  /*113e0*/  FFMA.FTZ R10, R10, R29, R9 ;  /* 0x0000001d0a0a7223 */ /* 0x000fe20000010009 */
[----:B------:R-:W-:Y:S02]  /*113f0*/  HADD2.F32 R5, -RZ, R47.H0_H0 ;  /* 0x2000002fff057230 */ /* 0x000fe40000004100 */
[C---:B------:R-:W-:Y:S01]  /*11400*/  FFMA.FTZ R41, R7.reuse, R8, -R44 ;  /* 0x0000000807297223 */ /* 0x040fe2000001082c */
[----:B------:R-:W-:Y:S02]  /*11410*/  HADD2.F32 R26, -RZ, R26.H1_H1 ;  /* 0x3000001aff1a7230 */ /* 0x000fe40000004100 */
[----:B------:R-:W-:Y:S01]  /*11420*/  FFMA.FTZ R30, R7, R34, R30 ;  /* 0x00000022071e7223 */ /* 0x000fe2000001001e */
[----:B------:R-:W-:Y:S02]  /*11430*/  HADD2.F32 R25, -RZ, R43.H0_H0 ;  /* 0x2000002bff197230 */ /* 0x000fe40000004100 */
[----:B------:R-:W-:Y:S01]  /*11440*/  FMUL.FTZ R7, R24, R11 ;  /* 0x0000000b18077220 */ /* 0x000fe20000410000 */
[----:B------:R-:W-:-:S02]  /*11450*/  HADD2.F32 R9, -RZ, R46.H0_H0 ;  /* 0x2000002eff097230 */ /* 0x000fc40000004100 */
[----:B------:R-:W-:Y:S01]  /*11460*/  FMUL.FTZ R24, R24, R5 ;  /* 0x0000000518187220 */ /* 0x000fe20000410000 */
[----:B------:R-:W-:Y:S02]  /*11470*/  HADD2.F32 R6, -RZ, R6.H1_H1 ;  /* 0x30000006ff067230 */ /* 0x000fe40000004100 */
[----:B------:R-:W-:Y:S01]  /*11480*/  FMUL.FTZ R29, R26, R25 ;  /* 0x000000191a1d7220 */ /* 0x000fe20000410000 */
[----:B------:R-:W-:Y:S01]  /*11490*/  FFMA.FTZ R8, R4, R5, -R7 ;  /* 0x0000000504087223 */ /* 0x000fe20000010807 */
[----:B------:R-:W-:Y:S01]  /*114a0*/  FMUL.FTZ R26, R26, R9 ;  /* 0x000000091a1a7220 */ /* 0x000fe20000410000 */
[----:B------:R-:W-:Y:S01]  /*114b0*/  FFMA.FTZ R27, R4, R11, R24 ;  /* 0x0000000b041b7223 */ /* 0x000fe20000010018 */
[C---:B------:R-:W-:Y:S01]  /*114c0*/  FFMA.FTZ R24, R6.reuse, R9, -R29 ;  /* 0x0000000906187223 */ /* 0x040fe2000001081d */
[----:B------:R-:W-:Y:S01]  /*114d0*/  F2FP.F16.F32.PACK_AB R7, R41, R42 ;  /* 0x0000002a2907723e */ /* 0x000fe200000000ff */
        /* <DEDUP_REMOVED lines=10> */
.L_x_2862:
[----:B------:R-:W-:Y:S05]  /*11580*/  BSYNC B1 ;  /* 0x0000000000017941 */ /* 0x000fea0003800000 */
.L_x_2861:
[----:B------:R-:W-:Y:S05]  /*11590*/  @P2 BRA `(.L_x_2834) ;  /* 0x0000000400782947 */ /* 0x000fea0003800000 */
[----:B------:R-:W-:Y:S01]  /*115a0*/  LEA.HI R32, R32, R166, RZ, 0x1d ;  /* 0x000000a620207211 */ /* 0x000fe200078fe8ff */
[--C-:B--2---:R-:W-:Y:S01]  /*115b0*/  HADD2.F32 R29, -RZ, R20.reuse.H1_H1 ;  /* 0x30000014ff1d7230 */ /* 0x104fe20000004100 */
[--C-:B------:R-:W-:Y:S01]  /*115c0*/  SHF.R.U64 R41, R56, 0x10, R57.reuse ;  /* 0x0000001038297819 */ /* 0x100fe20000001239 */
[--C-:B------:R-:W-:Y:S01]  /*115d0*/  HADD2.F32 R31, -RZ, R3.reuse.H0_H0 ;  /* 0x20000003ff1f7230 */ /* 0x100fe20000004100 */
[----:B01----:R-:W-:Y:S01]  /*115e0*/  SHF.R.S32.HI R7, RZ, 0x1f, R32 ;  /* 0x0000001fff077819 */ /* 0x003fe20000011420 */
[----:B------:R-:W-:Y:S01]  /*115f0*/  IMAD.SHL.U32 R5, R32, 0x8, RZ ;  /* 0x0000000820057824 */ /* 0x000fe200078e00ff */
[----:B------:R-:W-:Y:S01]  /*11600*/  SHF.R.U32.HI R56, RZ, 0x10, R57 ;  /* 0x00000010ff387819 */ /* 0x000fe20000011639 */
[----:B------:R-:W-:Y:S01]  /*11610*/  HADD2.F32 R30, -RZ, R3.H1_H1 ;  /* 0x30000003ff1e7230 */ /* 0x000fe20000004100 */
[----:B------:R-:W-:Y:S01]  /*11620*/  LEA.HI R7, R7, R32, RZ, 0x3 ;  /* 0x0000002007077211 */ /* 0x000fe200078f18ff */
[----:B------:R-:W-:Y:S01]  /*11630*/  HADD2.F32 R20, -RZ, R20.H0_H0 ;  /* 0x20000014ff147230 */ /* 0x000fe20000004100 */
[----:B------:R-:W-:Y:S01]  /*11640*/  LOP3.LUT R5, R176, 0x38, R5, 0xf8, !PT ;  /* 0x00000038b0057812 */ /* 0x000fe200078ef805 */
[--C-:B------:R-:W-:Y:S01]  /*11650*/  HADD2.F32 R3, -RZ, R21.reuse.H0_H0 ;  /* 0x20000015ff037230 */ /* 0x100fe20000004100 */
[----:B------:R-:W-:Y:S01]  /*11660*/  SHF.L.U32 R7, R7, 0xa, RZ ;  /* 0x0000000a07077819 */ /* 0x000fe200000006ff */
[----:B------:R-:W-:Y:S01]  /*11670*/  HADD2.F32 R21, -RZ, R21.H1_H1 ;  /* 0x30000015ff157230 */ /* 0x000fe20000004100 */
[----:B------:R-:W-:-:S02]  /*11680*/  LOP3.LUT R8, R5, R220, RZ, 0x3c, !PT ;  /* 0x000000dc05087212 */ /* 0x000fc400078e3cff */
[----:B------:R-:W-:Y:S02]  /*11690*/  LOP3.LUT R9, R7, 0x7fffe000, RZ, 0xc0, !PT ;  /* 0x7fffe00007097812 */ /* 0x000fe400078ec0ff */
[----:B------:R-:W0:Y:S01]  /*116a0*/  LDS.128 R4, [R215] ;  /* 0x00000000d7047984 */ /* 0x000e220000000c00 */
[----:B------:R-:W-:Y:S02]  /*116b0*/  SHF.R.U32.HI R32, RZ, 0x10, R13 ;  /* 0x00000010ff207819 */ /* 0x000fe4000001160d */
[----:B------:R-:W-:Y:S02]  /*116c0*/  IADD3 R9, R8, R9, R183 ;  /* 0x0000000908097210 */ /* 0x000fe40007ffe0b7 */
[----:B------:R-:W-:Y:S01]  /*116d0*/  SHF.R.U64 R39, R12, 0x10, R13 ;  /* 0x000000100c277819 */ /* 0x000fe2000000120d */
[----:B------:R-:W-:Y:S01]  /*116e0*/  HADD2.F32 R32, -RZ, R32.H0_H0 ;  /* 0x20000020ff207230 */ /* 0x000fe20000004100 */
        /* <DEDUP_REMOVED lines=22> */
[----:B------:R-:W-:Y:S02]  /*11850*/  HADD2.F32 R27, -RZ, R10.H0_H0 ;  /* 0x2000000aff1b7230 */ /* 0x000fe40000004100 */
[----:B------:R-:W-:Y:S01]  /*11860*/  FMUL.FTZ R36, R26, R25 ;  /* 0x000000191a247220 */ /* 0x000fe20000410000 */
[C---:B------:R-:W-:Y:S01]  /*11870*/  FMUL.FTZ R26, R9.reuse, R30 ;  /* 0x0000001e091a7220 */ /* 0x040fe20000410000 */
[----:B------:R-:W-:Y:S01]  /*11880*/  FMUL.FTZ R9, R9, R20 ;  /* 0x0000001409097220 */ /* 0x000fe20000410000 */
[----:B------:R-:W-:-:S02]  /*11890*/  HADD2.F32 R12, -RZ, R0.H1_H1 ;  /* 0x30000000ff0c7230 */ /* 0x000fc40000004100 */
[----:B------:R-:W-:Y:S01]  /*118a0*/  FFMA.FTZ R36, R13, R32, R36 ;  /* 0x000000200d247223 */ /* 0x000fe20000010024 */
[C---:B------:R-:W-:Y:S01]  /*118b0*/  FFMA.FTZ R26, R5.reuse, R20, -R26 ;  /* 0x00000014051a7223 */ /* 0x040fe2000001081a */
[----:B------:R-:W-:Y:S01]  /*118c0*/  FFMA.FTZ R30, R5, R30, R9 ;  /* 0x0000001e051e7223 */ /* 0x000fe20000010009 */
[--C-:B------:R-:W-:Y:S02]  /*118d0*/  HADD2.F32 R28, -RZ, R11.reuse.H0_H0 ;  /* 0x2000000bff1c7230 */ /* 0x100fe40000004100 */
[C---:B------:R-:W-:Y:S01]  /*118e0*/  FMUL.FTZ R9, R27.reuse, R12 ;  /* 0x0000000c1b097220 */ /* 0x040fe20000410000 */
[----:B------:R-:W-:Y:S02]  /*118f0*/  HADD2.F32 R5, -RZ, R0.H0_H0 ;  /* 0x20000000ff057230 */ /* 0x000fe40000004100 */
[----:B------:R-:W-:Y:S01]  /*11900*/  FMUL.FTZ R27, R27, R3 ;  /* 0x000000031b1b7220 */ /* 0x000fe20000410000 */
[----:B------:R-:W-:Y:S02]  /*11910*/  HADD2.F32 R11, -RZ, R11.H1_H1 ;  /* 0x3000000bff0b7230 */ /* 0x000fe40000004100 */
[----:B------:R-:W-:Y:S01]  /*11920*/  FFMA.FTZ R34, R13, R25, -R34 ;  /* 0x000000190d227223 */ /* 0x000fe20000010822 */
[----:B------:R-:W-:-:S02]  /*11930*/  HADD2.F32 R20, -RZ, R37.H0_H0 ;  /* 0x20000025ff147230 */ /* 0x000fc40000004100 */
[C---:B------:R-:W-:Y:S01]  /*11940*/  FMUL.FTZ R32, R28.reuse, R5 ;  /* 0x000000051c207220 */ /* 0x040fe20000410000 */
[----:B------:R-:W-:Y:S02]  /*11950*/  HADD2.F32 R0, -RZ, R58.H0_H0 ;  /* 0x2000003aff007230 */ /* 0x000fe40000004100 */
[----:B------:R-:W-:Y:S01]  /*11960*/  FMUL.FTZ R28, R28, R21 ;  /* 0x000000151c1c7220 */ /* 0x000fe20000410000 */
[C---:B------:R-:W-:Y:S01]  /*11970*/  FFMA.FTZ R25, R14.reuse, R3, -R9 ;  /* 0x000000030e197223 */ /* 0x040fe20000010809 */
[----:B------:R-:W-:Y:S01]  /*11980*/  FFMA.FTZ R27, R14, R12, R27 ;  /* 0x0000000c0e1b7223 */ /* 0x000fe2000001001b */
[C---:B------:R-:W-:Y:S01]  /*11990*/  FMUL.FTZ R12, R11.reuse, R20 ;  /* 0x000000140b0c7220 */ /* 0x040fe20000410000 */
[----:B------:R-:W-:Y:S01]  /*119a0*/  FMUL.FTZ R14, R11, R0 ;  /* 0x000000000b0e7220 */ /* 0x000fe20000410000 */
[----:B------:R-:W-:Y:S02]  /*119b0*/  HADD2.F32 R8, -RZ, R8.H1_H1 ;  /* 0x30000008ff087230 */ /* 0x000fe40000004100 */
[----:B------:R-:W-:Y:S01]  /*119c0*/  FFMA.FTZ R28, R15, R5, R28 ;  /* 0x000000050f1c7223 */ /* 0x000fe2000001001c */
[----:B------:R-:W-:-:S02]  /*119d0*/  HADD2.F32 R10, -RZ, R10.H1_H1 ;  /* 0x3000000aff0a7230 */ /* 0x000fc40000004100 */
[----:B------:R-:W-:Y:S01]  /*119e0*/  FFMA.FTZ R32, R15, R21, -R32 ;  /* 0x000000150f207223 */ /* 0x000fe20000010820 */
        /* <DEDUP_REMOVED lines=25> */
.L_x_2834:
[----:B------:R-:W-:Y:S05]  /*11b80*/  BSYNC B0 ;  /* 0x0000000000007941 */ /* 0x000fea0003800000 */
.L_x_2812:
        /* <DEDUP_REMOVED lines=8> */
.L_x_2810:
[----:B01234-:R-:W2:Y:S02]  /*11c10*/  LDL R0, [R1+0x30] ;  /* 0x0000300001007983 */ /* 0x01fea40000100800 */
[----:B--2---:R-:W-:-:S13]  /*11c20*/  R2UR UR4, R0 ;  /* 0x00000000000472ca */ /* 0x004fda00000e0000 */
[----:B------:R-:W-:-:S05]  /*11c30*/  IMAD.U32 R0, RZ, RZ, UR4 ;  /* 0x00000004ff007e24 */ /* 0x000fca000f8e00ff */
[----:B------:R-:W-:-:S13]  /*11c40*/  ISETP.NE.AND P0, PT, R0, 0x3, PT ;  /* 0x000000030000780c */ /* 0x000fda0003f05270 */
[----:B------:R-:W-:Y:S05]  /*11c50*/  @!P0 BRA `(.L_x_2863) ;  /* 0x0000000000048947 */ /* 0x000fea0003800000 */
[----:B------:R-:W-:Y:S01]  /*11c60*/  BPT.TRAP 0x1 ;  /* 0x000000040000795c */ /* 0x000fe20000300000 */
.L_x_2863:
[----:B------:R-:W-:Y:S02]  /*11c70*/  LEA R0, R162, R2, 0x3 ;  /* 0x00000002a2007211 */ /* 0x000fe400078e18ff */
[----:B------:R-:W-:-:S04]  /*11c80*/  SHF.L.U32 R3, R167, 0x1f, RZ ;  /* 0x0000001fa7037819 */ /* 0x000fc800000006ff */
[----:B------:R0:W1:Y:S01]  /*11c90*/  SYNCS.PHASECHK.TRANS64.TRYWAIT P1, [R0+URZ+0x2a830], R3 ;  /* 0x02a83003000075a7 */ /* 0x000062000802017f */
[----:B------:R-:W-:Y:S05]  /*11ca0*/  @!P0 BRA `(.L_x_2864) ;  /* 0x0000000000048947 */ /* 0x000fea0003800000 */
[----:B------:R-:W-:Y:S01]  /*11cb0*/  BPT.TRAP 0x1 ;  /* 0x000000040000795c */ /* 0x000fe20000300000 */
.L_x_2864:
[----:B-1----:R-:W-:Y:S05]  /*11cc0*/  @P1 BRA `(.L_x_2865) ;  /* 0x0000000000081947 */ /* 0x002fea0003800000 */
[----:B------:R-:W1:Y:S02]  /*11cd0*/  SYNCS.PHASECHK.TRANS64.TRYWAIT P1, [R0+URZ+0x2a830], R3 ;  /* 0x02a83003000075a7 */ /* 0x000e64000802017f */
[----:B-1----:R-:W-:Y:S05]  /*11ce0*/  @!P1 BRA `(.L_x_2866) ;  /* 0x0000012400bc9947 */ /* 0x002fea0003800000 */
.L_x_2865:
[----:B------:R-:W-:Y:S05]  /*11cf0*/  WARPSYNC.ALL ;  /* 0x0000000000007948 */ /* 0x000fea0003800000 */
[----:B01----:R-:W-:Y:S01]  /*11d00*/  VIADD R3, R2, 0x18400 ;  /* 0x0001840002037836 */ /* 0x003fe20000000000 */
[----:B------:R-:W-:Y:S01]  /*11d10*/  R2UR UR4, R68 ;  /* 0x00000000440472ca */ /* 0x000fe200000e0000 */
[----:B------:R-:W-:Y:S01]  /*11d20*/  IMAD.MOV.U32 R5, RZ, RZ, 0x40000040 ;  /* 0x40000040ff057424 */ /* 0x000fe200078e00ff */
[----:B------:R-:W-:Y:S01]  /*11d30*/  WARPGROUP.ARRIVE ;  /* 0x00000000000079c5 */ /* 0x000fe20000000000 */
[----:B------:R-:W-:Y:S01]  /*11d40*/  UMOV UR9, 0x40000040 ;  /* 0x4000004000097882 */ /* 0x000fe20000000000 */
[----:B------:R-:W-:Y:S01]  /*11d50*/  SHF.R.U32.HI R3, RZ, 0x4, R3 ;  /* 0x00000004ff037819 */ /* 0x000fe20000011603 */
[----:B------:R-:W-:Y:S01]  /*11d60*/  IMAD.U32 R11, RZ, RZ, UR9 ;  /* 0x00000009ff0b7e24 */ /* 0x000fe2000f8e00ff */
        /* <DEDUP_REMOVED lines=17> */
[----:B------:R-:W-:Y:S01]  /*11e80*/  UIADD3 UR56, UR4, 0x404, URZ ;  /* 0x0000040404387890 */ /* 0x000fe2000fffe03f */
[----:B------:R-:W-:Y:S01]  /*11e90*/  MOV R10, UR8 ;  /* 0x00000008000a7c02 */ /* 0x000fe20008000f00 */
[----:B------:R-:W-:-:S02]  /*11ea0*/  UIADD3 UR52, UR4, 0x406, URZ ;  /* 0x0000040604347890 */ /* 0x000fc4000fffe03f */
[----:B------:R-:W-:Y:S02]  /*11eb0*/  UIADD3 UR48, UR4, 0x800, URZ ;  /* 0x0000080004307890 */ /* 0x000fe4000fffe03f */
[----:B------:R0:W-:Y:S01]  /*11ec0*/  STL.64 [R1+0x28], R10 ;  /* 0x0000280a01007387 */ /* 0x0001e20000100a00 */
[----:B------:R-:W-:Y:S02]  /*11ed0*/  UIADD3 UR44, UR4, 0x802, URZ ;  /* 0x00000802042c7890 */ /* 0x000fe4000fffe03f */
[----:B------:R-:W-:Y:S02]  /*11ee0*/  UIADD3 UR40, UR4, 0x804, URZ ;  /* 0x0000080404287890 */ /* 0x000fe4000fffe03f */
[----:B------:R-:W-:Y:S01]  /*11ef0*/  UIADD3 UR36, UR4, 0x806, URZ ;  /* 0x0000080604247890 */ /* 0x000fe2000fffe03f */
[----:B------:R-:W-:Y:S01]  /*11f00*/  HGMMA.64x96x16.F32 R24, gdesc[UR8], RZ, !UPT, gsb0 ;  /* 0x01600000081879f0 */ /* 0x000fe2000c0008ff */
[----:B------:R-:W-:Y:S01]  /*11f10*/  R2UR UR10, R8 ;  /* 0x00000000080a72ca */ /* 0x000fe200000e0000 */
[----:B------:R-:W-:Y:S01]  /*11f20*/  UMOV UR8, UR5 ;  /* 0x0000000500087c82 */ /* 0x000fe20008000000 */
[----:B------:R-:W-:Y:S01]  /*11f30*/  R2UR UR11, R9 ;  /* 0x00000000090b72ca */ /* 0x000fe200000e0000 */
[----:B------:R-:W-:Y:S01]  /*11f40*/  UMOV UR9, 0x40000040 ;  /* 0x4000004000097882 */ /* 0x000fe20000000000 */
[----:B------:R-:W-:Y:S01]  /*11f50*/  IMAD.MOV.U32 R9, RZ, RZ, 0x40000040 ;  /* 0x40000040ff097424 */ /* 0x000fe200078e00ff */
[----:B------:R-:W-:Y:S01]  /*11f60*/  IADD3 R8, R4, 0x4, RZ ;  /* 0x0000000404087810 */ /* 0x000fe20007ffe0ff */
[----:B------:R-:W-:Y:S01]  /*11f70*/  UIADD3 UR5, UR4, 0x4, URZ ;  /* 0x0000000404057890 */ /* 0x000fe2000fffe03f */
[----:B0-----:R-:W-:Y:S01]  /*11f80*/  IMAD.U32 R10, RZ, RZ, UR8 ;  /* 0x00000008ff0a7e24 */ /* 0x001fe2000f8e00ff */
[----:B------:R-:W-:Y:S01]  /*11f90*/  UMOV UR37, 0x40000040 ;  /* 0x4000004000257882 */ /* 0x000fe20000000000 */
        /* <DEDUP_REMOVED lines=12> */
[----:B0-----:R-:W-:Y:S01]  /*12060*/  MOV R11, UR9 ;  /* 0x00000009000b7c02 */ /* 0x001fe20008000f00 */
        /* <DEDUP_REMOVED lines=22> */
[----:B------:R-:W-:Y:S01]  /*121d0*/  IMAD.MOV.U32 R9, RZ, RZ, 0x40000040 ;  /* 0x40000040ff097424 */ /* 0x000fe200078e00ff */
[----:B------:R-:W-:Y:S01]  /*121e0*/  IADD3 R8, R4, 0x302, RZ ;  /* 0x0000030204087810 */ /* 0x000fe20007ffe0ff */
[----:B------:R-:W-:Y:S01]  /*121f0*/  UIADD3 UR5, UR4, 0x402, URZ ;  /* 0x0000040204057890 */ /* 0x000fe2000fffe03f */
[----:B0-----:R-:W-:Y:S02]  /*12200*/  IMAD.U32 R10, RZ, RZ, UR8 ;  /* 0x00000008ff0a7e24 */ /* 0x001fe4000f8e00ff */
        /* <DEDUP_REMOVED lines=10> */
[----:B0-----:R-:W-:Y:S01]  /*122b0*/  MOV R11, UR9 ;  /* 0x00000009000b7c02 */ /* 0x001fe20008000f00 */
[----:B------:R-:W-:Y:S02]  /*122c0*/  IMAD.MOV.U32 R9, RZ, RZ, 0x40000040 ;  /* 0x40000040ff097424 */ /* 0x000fe400078e00ff */
[----:B------:R-:W-:Y:S01]  /*122d0*/  IMAD.U32 R10, RZ, RZ, UR8 ;  /* 0x00000008ff0a7e24 */ /* 0x000fe2000f8e00ff */
[----:B------:R-:W-:-:S02]  /*122e0*/  R2UR UR58, R8 ;  /* 0x00000000083a72ca */ /* 0x000fc400000e0000 */
[----:B------:R-:W-:Y:S01]  /*122f0*/  R2UR UR59, R9 ;  /* 0x00000000093b72ca */ /* 0x000fe200000e0000 */
[----:B------:R-:W-:Y:S01]  /*12300*/  IMAD.MOV.U32 R9, RZ, RZ, 0x40000040 ;  /* 0x40000040ff097424 */ /* 0x000fe200078e00ff */
[----:B------:R-:W-:Y:S01]  /*12310*/  IADD3 R8, R4, 0x306, RZ ;  /* 0x0000030604087810 */ /* 0x000fe20007ffe0ff */
[----:B------:R0:W-:Y:S03]  /*12320*/  STL.64 [R1], R10 ;  /* 0x0000000a01007387 */ /* 0x0001e60000100a00 */
[----:B------:R-:W-:Y:S01]  /*12330*/  R2UR UR54, R8 ;  /* 0x00000000083672ca */ /* 0x000fe200000e0000 */
[----:B------:R-:W-:Y:S01]  /*12340*/  VIADD R8, R4, 0x600 ;  /* 0x0000060004087836 */ /* 0x000fe20000000000 */
[----:B------:R-:W-:Y:S02]  /*12350*/  R2UR UR55, R9 ;  /* 0x00000000093772ca */ /* 0x000fe400000e0000 */
[----:B------:R-:W-:-:S02]  /*12360*/  MOV R9, 0x40000040 ;  /* 0x4000004000097802 */ /* 0x000fc40000000f00 */
[----:B------:R-:W-:Y:S01]  /*12370*/  R2UR UR50, R8 ;  /* 0x00000000083272ca */ /* 0x000fe200000e0000 */
[----:B------:R-:W-:Y:S01]  /*12380*/  VIADD R8, R4, 0x602 ;  /* 0x0000060204087836 */ /* 0x000fe20000000000 */
[----:B------:R-:W-:Y:S01]  /*12390*/  R2UR UR51, R9 ;  /* 0x00000000093372ca */ /* 0x000fe200000e0000 */
[----:B------:R-:W-:-:S03]  /*123a0*/  IMAD.MOV.U32 R9, RZ, RZ, 0x40000040 ;  /* 0x40000040ff097424 */ /* 0x000fc600078e00ff */
[----:B------:R-:W-:Y:S02]  /*123b0*/  R2UR UR46, R8 ;  /* 0x00000000082e72ca */ /* 0x000fe400000e0000 */
[----:B------:R-:W-:Y:S01]  /*123c0*/  R2UR UR47, R9 ;  /* 0x00000000092f72ca */ /* 0x000fe200000e0000 */
[----:B------:R-:W-:Y:S01]  /*123d0*/  IMAD.MOV.U32 R9, RZ, RZ, 0x40000040 ;  /* 0x40000040ff097424 */ /* 0x000fe200078e00ff */
[C---:B------:R-:W-:Y:S01]  /*123e0*/  IADD3 R8, R4.reuse, 0x604, RZ ;  /* 0x0000060404087810 */ /* 0x040fe20007ffe0ff */
[----:B------:R-:W-:-:S03]  /*123f0*/  VIADD R4, R4, 0x606 ;  /* 0x0000060604047836 */ /* 0x000fc60000000000 */
[----:B------:R-:W-:Y:S02]  /*12400*/  R2UR UR42, R8 ;  /* 0x00000000082a72ca */ /* 0x000fe400000e0000 */
        /* <DEDUP_REMOVED lines=26> */
.L_x_2867:
[----:B------:R-:W0:Y:S01]  /*125b0*/  LDC R9, c[0x0][0x448] ;  /* 0x00011200ff097b82 */ /* 0x000e220000000800 */
[----:B------:R-:W-:Y:S01]  /*125c0*/  ULDC UR4, c[0x0][0x9d8] ;  /* 0x0002760000047ab9 */ /* 0x000fe20000000800 */
[----:B------:R-:W-:Y:S02]  /*125d0*/  VIADD R0, R0, 0x2a840 ;  /* 0x0002a84000007836 */ /* 0x000fe40000000000 */
[----:B------:R-:W-:Y:S01]  /*125e0*/  FMUL.FTZ R4, R25, UR4 ;  /* 0x0000000419047c20 */ /* 0x000fe20008410000 */
[----:B------:R-:W-:Y:S02]  /*125f0*/  IMAD.MOV.U32 R25, RZ, RZ, -0x60 ;  /* 0xffffffa0ff197424 */ /* 0x000fe400078e00ff */
[----:B------:R-:W-:Y:S01]  /*12600*/  FMUL.FTZ R26, R26, UR4 ;  /* 0x000000041a1a7c20 */ /* 0x000fe20008410000 */
[----:B------:R-:W-:Y:S01]  /*12610*/  FMUL.FTZ R27, R27, UR4 ;  /* 0x000000041b1b7c20 */ /* 0x000fe20008410000 */
[----:B------:R-:W-:Y:S01]  /*12620*/  FMUL.FTZ R30, R30, UR4 ;  /* 0x000000041e1e7c20 */ /* 0x000fe20008410000 */
[----:B------:R-:W-:-:S02]  /*12630*/  IMAD R25, R72, R25, 0x61 ;  /* 0x0000006148197424 */ /* 0x000fc400078e0219 */
[----:B------:R-:W-:Y:S01]  /*12640*/  FMUL.FTZ R31, R31, UR4 ;  /* 0x000000041f1f7c20 */ /* 0x000fe20008410000 */
[----:B------:R1:W-:Y:S01]  /*12650*/  MUFU.TANH R82, R27 ;  /* 0x0000001b00527308 */ /* 0x0003e20000002400 */
[----:B------:R-:W-:Y:S01]  /*12660*/  FMUL.FTZ R34, R34, UR4 ;  /* 0x0000000422227c20 */ /* 0x000fe20008410000 */
[----:B------:R-:W-:Y:S02]  /*12670*/  IMAD R25, R188, -0x2, R25 ;  /* 0xfffffffebc197824 */ /* 0x000fe400078e0219 */
        /* <DEDUP_REMOVED lines=11> */
[----:B0-----:R-:W-:Y:S01]  /*12730*/  ISETP.NE.AND P1, PT, R9, 0x1, PT ;  /* 0x000000010900780c */ /* 0x001fe20003f25270 */
[----:B------:R-:W-:Y:S01]  /*12740*/  IMAD.IADD R9, R189, 0x1, R184 ;  /* 0x00000001bd097824 */ /* 0x000fe200078e02b8 */
        /* <DEDUP_REMOVED lines=11> */
[----:B------:R-:W4:Y:S01]  /*12800*/  @P1 LDC R10, c[0x0][0x44c] ;  /* 0x00011300ff0a1b82 */ /* 0x000f220000000800 */
[----:B------:R-:W-:Y:S01]  /*12810*/  FMUL.FTZ R63, R63, UR4 ;  /* 0x000000043f3f7c20 */ /* 0x000fe20008410000 */
[----:B------:R-:W-:Y:S01]  /*12820*/  FMUL.FTZ R66, R66, UR4 ;  /* 0x0000000442427c20 */ /* 0x000fe20008410000 */
[----:B------:R-:W-:Y:S01]  /*12830*/  FMUL.FTZ R67, R67, UR4 ;  /* 0x0000000443437c20 */ /* 0x000fe20008410000 */
[----:B------:R-:W-:Y:S01]  /*12840*/  FMUL.FTZ R70, R70, UR4 ;  /* 0x0000000446467c20 */ /* 0x000fe20008410000 */
[----:B------:R-:W3:Y:S01]  /*12850*/  MUFU.TANH R34, R34 ;  /* 0x0000002200227308 */ /* 0x000ee20000002400 */
[----:B------:R-:W-:Y:S01]  /*12860*/  FMUL.FTZ R71, R71, UR4 ;  /* 0x0000000447477c20 */ /* 0x000fe20008410000 */
[----:B------:R-:W-:Y:S01]  /*12870*/  FMUL.FTZ R7, R29, UR4 ;  /* 0x000000041d077c20 */ /* 0x000fe20008410000 */
[----:B------:R-:W1:Y:S01]  /*12880*/  @P1 LDC R21, c[0x0][0x450] ;  /* 0x00011400ff151b82 */ /* 0x000e620000000800 */
        /* <DEDUP_REMOVED lines=15> */
[----:B----4-:R-:W-:-:S04]  /*12980*/  @P1 IMAD.HI.U32 R10, R9, R10, RZ ;  /* 0x0000000a090a1227 */ /* 0x010fc800078e00ff */
[----:B------:R-:W-:Y:S01]  /*12990*/  FMUL.FTZ R65, R65, UR4 ;  /* 0x0000000441417c20 */ /* 0x000fe20008410000 */
[----:B------:R-:W-:Y:S01]  /*129a0*/  FMUL.FTZ R68, R68, UR4 ;  /* 0x0000000444447c20 */ /* 0x000fe20008410000 */
[----:B------:R-:W-:Y:S01]  /*129b0*/  FMUL.FTZ R69, R69, UR4 ;  /* 0x0000000445457c20 */ /* 0x000fe20008410000 */
[----:B------:R-:W-:Y:S01]  /*129c0*/  PRMT R0, R177, 0x654, R0 ;  /* 0x00000654b1007816 */ /* 0x000fe20000000000 */
[----:B------:R-:W4:Y:S01]  /*129d0*/  MUFU.TANH R39, R39 ;  /* 0x0000002700277308 */ /* 0x000f220000002400 */
[----:B------:R-:W-:Y:S01]  /*129e0*/  ULDC UR38, c[0x0][0x9d8] ;  /* 0x0002760000267ab9 */ /* 0x000fe20000000800 */
[----:B------:R-:W-:Y:S01]  /*129f0*/  ULDC UR39, c[0x0][0x9d8] ;  /* 0x0002760000277ab9 */ /* 0x000fe20000000800 */
[----:B-1----:R-:W-:Y:S01]  /*12a00*/  @P1 SHF.R.U32.HI R9, RZ, R21, R10 ;  /* 0x00000015ff091219 */ /* 0x002fe2000001160a */
[--C-:B------:R-:W-:Y:S01]  /*12a10*/  IMAD R10, R72, -0x60, R186.reuse ;  /* 0xffffffa0480a7824 */ /* 0x100fe200078e02ba */
[----:B------:R1:W-:Y:S01]  /*12a20*/  SYNCS.ARRIVE.TRANS64.RED.A1T0 RZ, [R0+URZ], RZ ;  /* 0x000000ff00ff79a7 */ /* 0x0003e2000810043f */
[----:B------:R-:W-:Y:S01]  /*12a30*/  ULDC UR42, c[0x0][0x988] ;  /* 0x00026200002a7ab9 */ /* 0x000fe20000000800 */
[----:B------:R-:W-:Y:S01]  /*12a40*/  ULDC UR43, c[0x0][0x988] ;  /* 0x00026200002b7ab9 */ /* 0x000fe20000000800 */
[----:B------:R-:W2:Y:S01]  /*12a50*/  SHFL.IDX PT, R20, R9, 0x1, 0x1c1f ;  /* 0x003c1f0009147f89 */ /* 0x000ea200000e0000 */
[----:B------:R-:W-:Y:S01]  /*12a60*/  IADD3 R21, R10, 0x60, RZ ;  /* 0x000000600a157810 */ /* 0x000fe20007ffe0ff */
[----:B------:R-:W1:Y:S01]  /*12a70*/  MUFU.TANH R42, R42 ;  /* 0x0000002a002a7308 */ /* 0x000e620000002400 */
[----:B------:R-:W-:Y:S01]  /*12a80*/  BSSY B0, `(.L_x_2868) ;  /* 0x0000475000007945 */ /* 0x000fe20003800000 */
[----:B------:R-:W1:Y:S02]  /*12a90*/  SHFL.IDX PT, R9, R9, RZ, 0x1c1f ;  /* 0x001c1fff09097589 */ /* 0x000e6400000e0000 */
[----:B------:R-:W-:Y:S01]  /*12aa0*/  IMAD R10, R188, -0x2, R21 ;  /* 0xfffffffebc0a7824 */ /* 0x000fe200078e0215 */
[----:B------:R-:W-:-:S03]  /*12ab0*/  IADD3 R21, -R185, R25, R186 ;  /* 0x00000019b9157210 */ /* 0x000fc60007ffe1ba */
[----:B------:R-:W1:Y:S08]  /*12ac0*/  MUFU.TANH R24, R43 ;  /* 0x0000002b00187308 */ /* 0x000e700000002400 */
[----:B------:R-:W1:Y:S01]  /*12ad0*/  MUFU.TANH R28, R46 ;  /* 0x0000002e001c7308 */ /* 0x000e620000002400 */
[----:B--2---:R-:W-:-:S07]  /*12ae0*/  VIADDMNMX R27, R20, R21, R10, PT ;  /* 0x00000015141b7246 */ /* 0x004fce000380010a */
[----:B------:R-:W2:Y:S01]  /*12af0*/  MUFU.TANH R47, R47 ;  /* 0x0000002f002f7308 */ /* 0x000ea20000002400 */
[C---:B------:R-:W-:Y:S02]  /*12b00*/  ISETP.GT.AND P2, PT, R27.reuse, RZ, PT ;  /* 0x000000ff1b00720c */ /* 0x040fe40003f44270 */
[C---:B------:R-:W-:Y:S02]  /*12b10*/  ISETP.GT.AND P3, PT, R27.reuse, 0x1, PT ;  /* 0x000000011b00780c */ /* 0x040fe40003f64270 */
[C---:B------:R-:W-:Y:S02]  /*12b20*/  ISETP.GT.AND P4, PT, R27.reuse, 0x8, PT ;  /* 0x000000081b00780c */ /* 0x040fe40003f84270 */
[----:B------:R-:W-:Y:S01]  /*12b30*/  FSEL R84, R26, -INF , P2 ;  /* 0xff8000001a547808 */ /* 0x000fe20001000000 */
[----:B------:R-:W2:Y:S01]  /*12b40*/  MUFU.TANH R32, R50 ;  /* 0x0000003200207308 */ /* 0x000ea20000002400 */
[----:B------:R-:W-:Y:S02]  /*12b50*/  FSEL R82, R82, -INF , P3 ;  /* 0xff80000052527808 */ /* 0x000fe40001800000 */
[----:B------:R-:W-:-:S02]  /*12b60*/  ISETP.GT.AND P2, PT, R27, 0x9, PT ;  /* 0x000000091b00780c */ /* 0x000fc40003f44270 */
[----:B0-----:R-:W-:Y:S02]  /*12b70*/  FSEL R80, R30, -INF , P4 ;  /* 0xff8000001e507808 */ /* 0x001fe40002000000 */
[----:B------:R-:W-:Y:S01]  /*12b80*/  FMNMX.FTZ R25, R84, R82, !PT ;  /* 0x0000005254197209 */ /* 0x000fe20007810000 */
[----:B------:R-:W0:Y:S01]  /*12b90*/  MUFU.TANH R51, R51 ;  /* 0x0000003300337308 */ /* 0x000e220000002400 */
[----:B------:R-:W-:Y:S02]  /*12ba0*/  ISETP.GT.AND P3, PT, R27, 0x10, PT ;  /* 0x000000101b00780c */ /* 0x000fe40003f64270 */
[----:B---3--:R-:W-:Y:S02]  /*12bb0*/  FSEL R78, R31, -INF , P2 ;  /* 0xff8000001f4e7808 */ /* 0x008fe40001000000 */
[----:B------:R-:W-:Y:S02]  /*12bc0*/  FMNMX.FTZ R25, R80, R25, !PT ;  /* 0x0000001950197209 */ /* 0x000fe40007810000 */
[----:B------:R-:W-:Y:S01]  /*12bd0*/  ISETP.GT.AND P2, PT, R27, 0x11, PT ;  /* 0x000000111b00780c */ /* 0x000fe20003f44270 */
[----:B------:R-:W3:Y:S01]  /*12be0*/  MUFU.TANH R38, R54 ;  /* 0x0000003600267308 */ /* 0x000ee20000002400 */
[----:B------:R-:W-:-:S02]  /*12bf0*/  FSEL R76, R34, -INF , P3 ;  /* 0xff800000224c7808 */ /* 0x000fc40001800000 */
[----:B------:R-:W-:Y:S02]  /*12c00*/  FMNMX.FTZ R25, R78, R25, !PT ;  /* 0x000000194e197209 */ /* 0x000fe40007810000 */
[----:B------:R-:W-:Y:S02]  /*12c10*/  ISETP.GT.AND P3, PT, R27, 0x18, PT ;  /* 0x000000181b00780c */ /* 0x000fe40003f64270 */
[----:B------:R-:W-:Y:S01]  /*12c20*/  FSEL R74, R35, -INF , P2 ;  /* 0xff800000234a7808 */ /* 0x000fe20001000000 */
[----:B------:R-:W3:Y:S01]  /*12c30*/  MUFU.TANH R40, R55 ;  /* 0x0000003700287308 */ /* 0x000ee20000002400 */
[----:B------:R-:W-:Y:S02]  /*12c40*/  FMNMX.FTZ R25, R76, R25, !PT ;  /* 0x000000194c197209 */ /* 0x000fe40007810000 */
[----:B------:R-:W-:Y:S02]  /*12c50*/  ISETP.GT.AND P2, PT, R27, 0x19, PT ;  /* 0x000000191b00780c */ /* 0x000fe40003f44270 */
[----:B------:R-:W-:-:S02]  /*12c60*/  FSEL R36, R36, -INF , P3 ;  /* 0xff80000024247808 */ /* 0x000fc40001800000 */
[----:B------:R-:W-:Y:S01]  /*12c70*/  FMNMX.FTZ R25, R74, R25, !PT ;  /* 0x000000194a197209 */ /* 0x000fe20007810000 */
[----:B------:R-:W3:Y:S01]  /*12c80*/  MUFU.TANH R58, R58 ;  /* 0x0000003a003a7308 */ /* 0x000ee20000002400 */
[----:B------:R-:W-:Y:S02]  /*12c90*/  ISETP.GT.AND P3, PT, R27, 0x20, PT ;  /* 0x000000201b00780c */ /* 0x000fe40003f64270 */
[----:B----4-:R-:W-:Y:S02]  /*12ca0*/  FSEL R26, R39, -INF , P2 ;  /* 0xff800000271a7808 */ /* 0x010fe40001000000 */
[----:B------:R-:W-:Y:S02]  /*12cb0*/  FMNMX.FTZ R25, R36, R25, !PT ;  /* 0x0000001924197209 */ /* 0x000fe40007810000 */
[----:B------:R-:W-:Y:S01]  /*12cc0*/  ISETP.GT.AND P2, PT, R27, 0x21, PT ;  /* 0x000000211b00780c */ /* 0x000fe20003f44270 */
[----:B------:R-:W4:Y:S01]  /*12cd0*/  MUFU.TANH R46, R59 ;  /* 0x0000003b002e7308 */ /* 0x000f220000002400 */
[----:B-1----:R-:W-:-:S02]  /*12ce0*/  FSEL R20, R42, -INF , P3 ;  /* 0xff8000002a147808 */ /* 0x002fc40001800000 */
[----:B------:R-:W-:Y:S02]  /*12cf0*/  FMNMX.FTZ R25, R26, R25, !PT ;  /* 0x000000191a197209 */ /* 0x000fe40007810000 */
[C---:B------:R-:W-:Y:S02]  /*12d00*/  ISETP.GT.AND P3, PT, R27.reuse, 0x28, PT ;  /* 0x000000281b00780c */ /* 0x040fe40003f64270 */
[----:B------:R-:W-:Y:S01]  /*12d10*/  FSEL R24, R24, -INF , P2 ;  /* 0xff80000018187808 */ /* 0x000fe20001000000 */
[----:B------:R-:W1:Y:S01]  /*12d20*/  MUFU.TANH R50, R62 ;  /* 0x0000003e00327308 */ /* 0x000e620000002400 */
[----:B------:R-:W-:Y:S02]  /*12d30*/  FMNMX.FTZ R25, R20, R25, !PT ;  /* 0x0000001914197209 */ /* 0x000fe40007810000 */
[----:B------:R-:W-:Y:S02]  /*12d40*/  ISETP.GT.AND P2, PT, R27, 0x29, PT ;  /* 0x000000291b00780c */ /* 0x000fe40003f44270 */
[----:B------:R-:W-:-:S02]  /*12d50*/  FSEL R28, R28, -INF , P3 ;  /* 0xff8000001c1c7808 */ /* 0x000fc40001800000 */
[----:B------:R-:W-:Y:S01]  /*12d60*/  FMNMX.FTZ R25, R24, R25, !PT ;  /* 0x0000001918197209 */ /* 0x000fe20007810000 */
[----:B------:R-:W1:Y:S01]  /*12d70*/  MUFU.TANH R63, R63 ;  /* 0x0000003f003f7308 */ /* 0x000e620000002400 */
[----:B------:R-:W-:Y:S02]  /*12d80*/  ISETP.GT.AND P3, PT, R27, 0x30, PT ;  /* 0x000000301b00780c */ /* 0x000fe40003f64270 */
[----:B--2---:R-:W-:Y:S02]  /*12d90*/  FSEL R30, R47, -INF , P2 ;  /* 0xff8000002f1e7808 */ /* 0x004fe40001000000 */
[----:B------:R-:W-:Y:S02]  /*12da0*/  FMNMX.FTZ R25, R28, R25, !PT ;  /* 0x000000191c197209 */ /* 0x000fe40007810000 */
[----:B------:R-:W-:Y:S01]  /*12db0*/  ISETP.GT.AND P2, PT, R27, 0x31, PT ;  /* 0x000000311b00780c */ /* 0x000fe20003f44270 */
[----:B------:R-:W2:Y:S01]  /*12dc0*/  MUFU.TANH R66, R66 ;  /* 0x0000004200427308 */ /* 0x000ea20000002400 */
[----:B------:R-:W-:-:S02]  /*12dd0*/  FSEL R32, R32, -INF , P3 ;  /* 0xff80000020207808 */ /* 0x000fc40001800000 */
[----:B------:R-:W-:Y:S02]  /*12de0*/  FMNMX.FTZ R25, R30, R25, !PT ;  /* 0x000000191e197209 */ /* 0x000fe40007810000 */
[----:B------:R-:W-:Y:S02]  /*12df0*/  ISETP.GT.AND P3, PT, R27, 0x38, PT ;  /* 0x000000381b00780c */ /* 0x000fe40003f64270 */
[----:B0-----:R-:W-:Y:S01]  /*12e00*/  FSEL R34, R51, -INF , P2 ;  /* 0xff80000033227808 */ /* 0x001fe20001000000 */
[----:B------:R-:W0:Y:S01]  /*12e10*/  MUFU.TANH R62, R67 ;  /* 0x00000043003e7308 */ /* 0x000e220000002400 */
[----:B------:R-:W-:Y:S02]  /*12e20*/  FMNMX.FTZ R25, R32, R25, !PT ;  /* 0x0000001920197209 */ /* 0x000fe40007810000 */
[----:B------:R-:W-:Y:S02]  /*12e30*/  ISETP.GT.AND P2, PT, R27, 0x39, PT ;  /* 0x000000391b00780c */ /* 0x000fe40003f44270 */
[----:B---3--:R-:W-:-:S02]  /*12e40*/  FSEL R38, R38, -INF , P3 ;  /* 0xff80000026267808 */ /* 0x008fc40001800000 */
[----:B------:R-:W-:Y:S01]  /*12e50*/  FMNMX.FTZ R25, R34, R25, !PT ;  /* 0x0000001922197209 */ /* 0x000fe20007810000 */
[----:B------:R-:W3:Y:S01]  /*12e60*/  MUFU.TANH R70, R70 ;  /* 0x0000004600467308 */ /* 0x000ee20000002400 */
[C---:B------:R-:W-:Y:S02]  /*12e70*/  ISETP.GT.AND P3, PT, R27.reuse, 0x40, PT ;  /* 0x000000401b00780c */ /* 0x040fe40003f64270 */
[----:B------:R-:W-:Y:S02]  /*12e80*/  FSEL R40, R40, -INF , P2 ;  /* 0xff80000028287808 */ /* 0x000fe40001000000 */
[----:B------:R-:W-:Y:S02]  /*12e90*/  FMNMX.FTZ R25, R38, R25, !PT ;  /* 0x0000001926197209 */ /* 0x000fe40007810000 */
[----:B------:R-:W-:Y:S01]  /*12ea0*/  ISETP.GT.AND P2, PT, R27, 0x41, PT ;  /* 0x000000411b00780c */ /* 0x000fe20003f44270 */
[----:B------:R-:W3:Y:S01]  /*12eb0*/  MUFU.TANH R54, R71 ;  /* 0x0000004700367308 */ /* 0x000ee20000002400 */
[----:B------:R-:W-:-:S02]  /*12ec0*/  FSEL R42, R58, -INF , P3 ;  /* 0xff8000003a2a7808 */ /* 0x000fc40001800000 */
[----:B------:R-:W-:Y:S02]  /*12ed0*/  FMNMX.FTZ R25, R40, R25, !PT ;  /* 0x0000001928197209 */ /* 0x000fe40007810000 */
[C---:B------:R-:W-:Y:S02]  /*12ee0*/  ISETP.GT.AND P3, PT, R27.reuse, 0x48, PT ;  /* 0x000000481b00780c */ /* 0x040fe40003f64270 */
[----:B----4-:R-:W-:Y:S01]  /*12ef0*/  FSEL R46, R46, -INF , P2 ;  /* 0xff8000002e2e7808 */ /* 0x010fe20001000000 */
[----:B------:R-:W4:Y:S01]  /*12f00*/  MUFU.TANH R3, R3 ;  /* 0x0000000300037308 */ /* 0x000f220000002400 */
[----:B------:R-:W-:Y:S02]  /*12f10*/  FMNMX.FTZ R25, R42, R25, !PT ;  /* 0x000000192a197209 */ /* 0x000fe40007810000 */
[----:B------:R-:W-:Y:S02]  /*12f20*/  ISETP.GT.AND P2, PT, R27, 0x49, PT ;  /* 0x000000491b00780c */ /* 0x000fe40003f44270 */
[----:B-1----:R-:W-:-:S02]  /*12f30*/  FSEL R50, R50, -INF , P3 ;  /* 0xff80000032327808 */ /* 0x002fc40001800000 */
[----:B------:R-:W-:Y:S01]  /*12f40*/  FMNMX.FTZ R25, R46, R25, !PT ;  /* 0x000000192e197209 */ /* 0x000fe20007810000 */
[----:B------:R-:W1:Y:S01]  /*12f50*/  MUFU.TANH R4, R4 ;  /* 0x0000000400047308 */ /* 0x000e620000002400 */
[----:B------:R-:W-:Y:S02]  /*12f60*/  ISETP.GT.AND P3, PT, R27, 0x50, PT ;  /* 0x000000501b00780c */ /* 0x000fe40003f64270 */
[----:B------:R-:W-:Y:S02]  /*12f70*/  FSEL R58, R63, -INF , P2 ;  /* 0xff8000003f3a7808 */ /* 0x000fe40001000000 */
[----:B------:R-:W-:Y:S01]  /*12f80*/  FMNMX.FTZ R29, R50, R25, !PT ;  /* 0x00000019321d7209 */ /* 0x000fe20007810000 */
[----:B------:R-:W-:Y:S01]  /*12f90*/  FMUL.FTZ R25, R44, UR4 ;  /* 0x000000042c197c20 */ /* 0x000fe20008410000 */
[----:B------:R-:W-:Y:S01]  /*12fa0*/  ISETP.GT.AND P2, PT, R27, 0x51, PT ;  /* 0x000000511b00780c */ /* 0x000fe20003f44270 */
[----:B------:R-:W1:Y:S01]  /*12fb0*/  MUFU.TANH R5, R5 ;  /* 0x0000000500057308 */ /* 0x000e620000002400 */
[----:B--2---:R-:W-:Y:S01]  /*12fc0*/  FSEL R44, R66, -INF , P3 ;  /* 0xff800000422c7808 */ /* 0x004fe20001800000 */
[----:B------:R-:W-:Y:S01]  /*12fd0*/  ULDC UR4, c[0x0][0x988] ;  /* 0x0002620000047ab9 */ /* 0x000fe20000000800 */
[----:B------:R-:W-:-:S02]  /*12fe0*/  FMNMX.FTZ R29, R58, R29, !PT ;  /* 0x0000001d3a1d7209 */ /* 0x000fc40007810000 */
[C---:B------:R-:W-:Y:S02]  /*12ff0*/  ISETP.GT.AND P3, PT, R27.reuse, 0x58, PT ;  /* 0x000000581b00780c */ /* 0x040fe40003f64270 */
[----:B0-----:R-:W-:Y:S01]  /*13000*/  FSEL R62, R62, -INF , P2 ;  /* 0xff8000003e3e7808 */ /* 0x001fe20001000000 */
[----:B------:R-:W0:Y:S01]  /*13010*/  MUFU.TANH R7, R7 ;  /* 0x0000000700077308 */ /* 0x000e220000002400 */
[----:B------:R-:W-:Y:S02]  /*13020*/  FMNMX.FTZ R29, R44, R29, !PT ;  /* 0x0000001d2c1d7209 */ /* 0x000fe40007810000 */
[----:B------:R-:W-:Y:S02]  /*13030*/  ISETP.GT.AND P2, PT, R27, 0x59, PT ;  /* 0x000000591b00780c */ /* 0x000fe40003f44270 */
[----:B---3--:R-:W-:Y:S02]  /*13040*/  FSEL R66, R70, -INF , P3 ;  /* 0xff80000046427808 */ /* 0x008fe40001800000 */
[----:B------:R-:W-:Y:S01]  /*13050*/  FMNMX.FTZ R29, R62, R29, !PT ;  /* 0x0000001d3e1d7209 */ /* 0x000fe20007810000 */
[----:B------:R2:W-:Y:S01]  /*13060*/  MUFU.TANH R31, R25 ;  /* 0x00000019001f7308 */ /* 0x0005e20000002400 */
[----:B------:R-:W-:-:S02]  /*13070*/  FSEL R54, R54, -INF , P2 ;  /* 0xff80000036367808 */ /* 0x000fc40001000000 */
[----:B------:R-:W-:Y:S02]  /*13080*/  FMNMX.FTZ R29, R66, R29, !PT ;  /* 0x0000001d421d7209 */ /* 0x000fe40007810000 */
[----:B------:R-:W-:Y:S02]  /*13090*/  MOV R35, R184 ;  /* 0x000000b800237202 */ /* 0x000fe40000000f00 */
[----:B------:R-:W-:Y:S01]  /*130a0*/  FMNMX.FTZ R29, R54, R29, !PT ;  /* 0x0000001d361d7209 */ /* 0x000fe20007810000 */
[----:B------:R-:W3:Y:S01]  /*130b0*/  MUFU.TANH R8, R8 ;  /* 0x0000000800087308 */ /* 0x000ee20000002400 */
[----:B--2---:R-:W-:Y:S01]  /*130c0*/  VIADDMNMX R25, R9, R21, R10, PT ;  /* 0x0000001509197246 */ /* 0x004fe2000380010a */
[----:B------:R-:W-:Y:S02]  /*130d0*/  IMAD.U32 R9, RZ, RZ, UR4 ;  /* 0x00000004ff097e24 */ /* 0x000fe4000f8e00ff */
[----:B------:R-:W2:Y:S01]  /*130e0*/  SHFL.BFLY PT, R70, R29, 0x2, 0x1f ;  /* 0x0c401f001d467f89 */ /* 0x000ea200000e0000 */
[----:B------:R-:W-:-:S02]  /*130f0*/  ISETP.GT.AND P2, PT, R25, RZ, PT ;  /* 0x000000ff1900720c */ /* 0x000fc40003f44270 */
[C---:B------:R-:W-:Y:S01]  /*13100*/  ISETP.GT.AND P3, PT, R25.reuse, 0x1, PT ;  /* 0x000000011900780c */ /* 0x040fe20003f64270 */
[----:B------:R-:W3:Y:S01]  /*13110*/  MUFU.TANH R11, R11 ;  /* 0x0000000b000b7308 */ /* 0x000ee20000002400 */
[----:B------:R-:W-:Y:S02]  /*13120*/  ISETP.GT.AND P4, PT, R25, 0x8, PT ;  /* 0x000000081900780c */ /* 0x000fe40003f84270 */
[----:B----4-:R-:W-:Y:S02]  /*13130*/  FSEL R21, R3, -INF , P2 ;  /* 0xff80000003157808 */ /* 0x010fe40001000000 */
[----:B-1----:R-:W-:Y:S02]  /*13140*/  FSEL R94, R4, -INF , P3 ;  /* 0xff800000045e7808 */ /* 0x002fe40001800000 */
[----:B------:R-:W-:Y:S01]  /*13150*/  ISETP.GT.AND P2, PT, R25, 0x9, PT ;  /* 0x000000091900780c */ /* 0x000fe20003f44270 */
[----:B------:R-:W1:Y:S01]  /*13160*/  MUFU.TANH R13, R13 ;  /* 0x0000000d000d7308 */ /* 0x000e620000002400 */
[----:B------:R-:W-:-:S02]  /*13170*/  FSEL R86, R5, -INF , P4 ;  /* 0xff80000005567808 */ /* 0x000fc40002000000 */
[----:B------:R-:W-:Y:S02]  /*13180*/  FMNMX.FTZ R3, R21, R94, !PT ;  /* 0x0000005e15037209 */ /* 0x000fe40007810000 */
[----:B------:R-:W-:Y:S02]  /*13190*/  ISETP.GT.AND P3, PT, R25, 0x10, PT ;  /* 0x000000101900780c */ /* 0x000fe40003f64270 */
[----:B0-----:R-:W-:Y:S01]  /*131a0*/  FSEL R88, R7, -INF , P2 ;  /* 0xff80000007587808 */ /* 0x001fe20001000000 */
[----:B------:R-:W0:Y:S01]  /*131b0*/  MUFU.TANH R12, R12 ;  /* 0x0000000c000c7308 */ /* 0x000e220000002400 */
[----:B------:R-:W-:Y:S02]  /*131c0*/  FMNMX.FTZ R3, R86, R3, !PT ;  /* 0x0000000356037209 */ /* 0x000fe40007810000 */
[----:B------:R-:W-:Y:S02]  /*131d0*/  ISETP.GT.AND P2, PT, R25, 0x11, PT ;  /* 0x000000111900780c */ /* 0x000fe40003f44270 */
[----:B--2---:R-:W-:-:S02]  /*131e0*/  FMNMX.FTZ R70, R29, R70, !PT ;  /* 0x000000461d467209 */ /* 0x004fc40007810000 */
[----:B---3--:R-:W-:Y:S01]  /*131f0*/  FSEL R90, R8, -INF , P3 ;  /* 0xff800000085a7808 */ /* 0x008fe20001800000 */
[----:B------:R-:W-:Y:S01]  /*13200*/  MUFU.TANH R15, R15 ;  /* 0x0000000f000f7308 */ /* 0x000fe20000002400 */
[----:B------:R-:W-:Y:S01]  /*13210*/  FMNMX.FTZ R3, R88, R3, !PT ;  /* 0x0000000358037209 */ /* 0x000fe20007810000 */
[----:B------:R-:W2:Y:S01]  /*13220*/  SHFL.BFLY PT, R27, R70, 0x1, 0x1f ;  /* 0x0c201f00461b7f89 */ /* 0x000ea200000e0000 */
[----:B------:R-:W-:Y:S01]  /*13230*/  ISETP.GT.AND P4, PT, R25, 0x18, PT ;  /* 0x000000181900780c */ /* 0x000fe20003f84270 */
[----:B------:R-:W3:Y:S01]  /*13240*/  @P1 LDC R29, c[0x0][0x44c] ;  /* 0x00011300ff1d1b82 */ /* 0x000ee20000000800 */
[----:B------:R-:W-:Y:S02]  /*13250*/  FSEL R92, R11, -INF , P2 ;  /* 0xff8000000b5c7808 */ /* 0x000fe40001000000 */
[----:B------:R-:W-:Y:S01]  /*13260*/  FMNMX.FTZ R5, R90, R3, !PT ;  /* 0x000000035a057209 */ /* 0x000fe20007810000 */
[----:B------:R-:W4:Y:S01]  /*13270*/  MUFU.TANH R14, R14 ;  /* 0x0000000e000e7308 */ /* 0x000f220000002400 */
[----:B------:R-:W-:-:S02]  /*13280*/  ISETP.GT.AND P2, PT, R25, 0x19, PT ;  /* 0x000000191900780c */ /* 0x000fc40003f44270 */
[----:B-1----:R-:W-:Y:S02]  /*13290*/  FSEL R96, R13, -INF , P4 ;  /* 0xff8000000d607808 */ /* 0x002fe40002000000 */
[----:B------:R-:W-:Y:S02]  /*132a0*/  FMNMX.FTZ R5, R92, R5, !PT ;  /* 0x000000055c057209 */ /* 0x000fe40007810000 */
[----:B0-----:R-:W-:Y:S01]  /*132b0*/  FSEL R98, R12, -INF , P2 ;  /* 0xff8000000c627808 */ /* 0x001fe20001000000 */
[----:B------:R-:W0:Y:S01]  /*132c0*/  MUFU.TANH R45, R45 ;  /* 0x0000002d002d7308 */ /* 0x000e220000002400 */
[----:B------:R-:W-:Y:S02]  /*132d0*/  FMNMX.FTZ R5, R96, R5, !PT ;  /* 0x0000000560057209 */ /* 0x000fe40007810000 */
[----:B------:R-:W-:Y:S02]  /*132e0*/  ISETP.GT.AND P2, PT, R25, 0x21, PT ;  /* 0x000000211900780c */ /* 0x000fe40003f44270 */
[----:B------:R-:W-:-:S03]  /*132f0*/  FMNMX.FTZ R5, R98, R5, !PT ;  /* 0x0000000562057209 */ /* 0x000fc60007810000 */
[----:B------:R-:W1:Y:S01]  /*13300*/  MUFU.TANH R48, R48 ;  /* 0x0000003000307308 */ /* 0x000e620000002400 */
[----:B----4-:R-:W-:Y:S02]  /*13310*/  FSEL R100, R14, -INF , P2 ;  /* 0xff8000000e647808 */ /* 0x010fe40001000000 */
[----:B--2---:R-:W-:Y:S01]  /*13320*/  FMNMX.FTZ R10, R70, R27, !PT ;  /* 0x0000001b460a7209 */ /* 0x004fe20007810000 */
[----:B---3--:R-:W-:Y:S01]  /*13330*/  @P1 IMAD.HI.U32 R29, R184, R29, RZ ;  /* 0x0000001db81d1227 */ /* 0x008fe200078e00ff */
[----:B------:R-:W-:Y:S02]  /*13340*/  ISETP.GT.AND P2, PT, R25, 0x29, PT ;  /* 0x000000291900780c */ /* 0x000fe40003f44270 */
[C---:B------:R-:W-:Y:S01]  /*13350*/  FSETP.NEU.FTZ.AND P3, PT, R10.reuse, -INF , PT ;  /* 0xff8000000a00780b */ /* 0x040fe20003f7d000 */
[----:B------:R-:W-:Y:S01]  /*13360*/  FMUL.FTZ R4, R10, R9 ;  /* 0x000000090a047220 */ /* 0x000fe20000410000 */
[----:B------:R-:W2:Y:S01]  /*13370*/  MUFU.TANH R49, R49 ;  /* 0x0000003100317308 */ /* 0x000ea20000002400 */
[----:B0-----:R-:W-:-:S02]  /*13380*/  FSEL R102, R45, -INF , P2 ;  /* 0xff8000002d667808 */ /* 0x001fc40001000000 */
[C---:B------:R-:W-:Y:S02]  /*13390*/  ISETP.GT.AND P2, PT, R25.reuse, 0x31, PT ;  /* 0x000000311900780c */ /* 0x040fe40003f44270 */
[----:B------:R-:W-:Y:S02]  /*133a0*/  FSEL R3, R4, RZ, P3 ;  /* 0x000000ff04037208 */ /* 0x000fe40001800000 */
[----:B------:R-:W-:Y:S01]  /*133b0*/  ISETP.GT.AND P3, PT, R25, 0x20, PT ;  /* 0x000000201900780c */ /* 0x000fe20003f64270 */
[----:B------:R-:W0:Y:S02]  /*133c0*/  MUFU.TANH R52, R52 ;  /* 0x0000003400347308 */ /* 0x000e240000002400 */
[-CC-:B------:R-:W-:Y:S01]  /*133d0*/  FFMA.FTZ R157, R84, R9.reuse, -R3.reuse ;  /* 0x00000009549d7223 */ /* 0x180fe20000010803 */
[----:B------:R-:W-:Y:S01]  /*133e0*/  FSEL R84, R15, -INF , P3 ;  /* 0xff8000000f547808 */ /* 0x000fe20001800000 */
[-CC-:B------:R-:W-:Y:S01]  /*133f0*/  FFMA.FTZ R4, R82, R9.reuse, -R3.reuse ;  /* 0x0000000952047223 */ /* 0x180fe20000010803 */
[----:B------:R-:W-:Y:S01]  /*13400*/  ISETP.GT.AND P3, PT, R25, 0x28, PT ;  /* 0x000000281900780c */ /* 0x000fe20003f64270 */
[--C-:B------:R-:W-:Y:S01]  /*13410*/  FFMA.FTZ R159, R80, R9, -R3.reuse ;  /* 0x00000009509f7223 */ /* 0x100fe20000010803 */
[----:B------:R-:W-:Y:S01]  /*13420*/  FMNMX.FTZ R5, R84, R5, !PT ;  /* 0x0000000554057209 */ /* 0x000fe20007810000 */
[----:B------:R-:W3:Y:S01]  /*13430*/  MUFU.TANH R53, R53 ;  /* 0x0000003500357308 */ /* 0x000ee20000002400 */
[----:B------:R-:W-:Y:S01]  /*13440*/  FSEL R82, R31, -INF , P3 ;  /* 0xff8000001f527808 */ /* 0x000fe20001800000 */
[--C-:B------:R-:W-:Y:S01]  /*13450*/  FFMA.FTZ R12, R78, R9, -R3.reuse ;  /* 0x000000094e0c7223 */ /* 0x100fe20000010803 */
[----:B------:R-:W-:Y:S01]  /*13460*/  FMNMX.FTZ R5, R100, R5, !PT ;  /* 0x0000000564057209 */ /* 0x000fe20007810000 */
[-CC-:B------:R-:W-:Y:S01]  /*13470*/  FFMA.FTZ R155, R36, R9.reuse, -R3.reuse ;  /* 0x00000009249b7223 */ /* 0x180fe20000010803 */
[C---:B------:R-:W-:Y:S01]  /*13480*/  ISETP.GT.AND P3, PT, R25.reuse, 0x30, PT ;  /* 0x000000301900780c */ /* 0x040fe20003f64270 */
[--C-:B------:R-:W-:Y:S01]  /*13490*/  FFMA.FTZ R147, R38, R9, -R3.reuse ;  /* 0x0000000926937223 */ /* 0x100fe20000010803 */
[----:B------:R-:W-:Y:S01]  /*134a0*/  FMNMX.FTZ R5, R82, R5, !PT ;  /* 0x0000000552057209 */ /* 0x000fe20007810000 */
[----:B------:R-:W4:Y:S01]  /*134b0*/  MUFU.TANH R56, R56 ;  /* 0x0000003800387308 */ /* 0x000f220000002400 */
[----:B-1----:R-:W-:Y:S01]  /*134c0*/  FSEL R80, R48, -INF , P3 ;  /* 0xff80000030507808 */ /* 0x002fe20001800000 */
[--C-:B------:R-:W-:Y:S01]  /*134d0*/  FFMA.FTZ R38, R40, R9, -R3.reuse ;  /* 0x0000000928267223 */ /* 0x100fe20000010803 */
[----:B------:R-:W-:Y:S01]  /*134e0*/  FMNMX.FTZ R5, R102, R5, !PT ;  /* 0x0000000566057209 */ /* 0x000fe20007810000 */
[----:B------:R-:W1:Y:S01]  /*134f0*/  @P1 LDC R40, c[0x0][0x450] ;  /* 0x00011400ff281b82 */ /* 0x000e620000000800 */
[----:B------:R-:W-:Y:S01]  /*13500*/  ISETP.GT.AND P3, PT, R25, 0x38, PT ;  /* 0x000000381900780c */ /* 0x000fe20003f64270 */
[--C-:B------:R-:W-:Y:S01]  /*13510*/  FFMA.FTZ R153, R76, R9, -R3.reuse ;  /* 0x000000094c997223 */ /* 0x100fe20000010803 */
[----:B--2---:R-:W-:Y:S01]  /*13520*/  FSEL R104, R49, -INF , P2 ;  /* 0xff80000031687808 */ /* 0x004fe20001000000 */
[----:B------:R-:W2:Y:S01]  /*13530*/  MUFU.TANH R57, R57 ;  /* 0x0000003900397308 */ /* 0x000ea20000002400 */
[----:B------:R-:W-:Y:S01]  /*13540*/  FMNMX.FTZ R5, R80, R5, !PT ;  /* 0x0000000550057209 */ /* 0x000fe20007810000 */
[-CC-:B------:R-:W-:Y:S01]  /*13550*/  FFMA.FTZ R14, R74, R9.reuse, -R3.reuse ;  /* 0x000000094a0e7223 */ /* 0x180fe20000010803 */
[C---:B------:R-:W-:Y:S01]  /*13560*/  ISETP.GT.AND P2, PT, R25.reuse, 0x39, PT ;  /* 0x000000391900780c */ /* 0x040fe20003f44270 */
[-CC-:B------:R-:W-:Y:S01]  /*13570*/  FFMA.FTZ R26, R26, R9.reuse, -R3.reuse ;  /* 0x000000091a1a7223 */ /* 0x180fe20000010803 */
[----:B0-----:R-:W-:Y:S01]  /*13580*/  FSEL R106, R52, -INF , P3 ;  /* 0xff800000346a7808 */ /* 0x001fe20001800000 */
[--C-:B------:R-:W-:Y:S01]  /*13590*/  FFMA.FTZ R149, R20, R9, -R3.reuse ;  /* 0x0000000914957223 */ /* 0x100fe20000010803 */
[----:B------:R-:W-:Y:S01]  /*135a0*/  FMNMX.FTZ R5, R104, R5, !PT ;  /* 0x0000000568057209 */ /* 0x000fe20007810000 */
[----:B------:R-:W0:Y:S01]  /*135b0*/  MUFU.TANH R60, R60 ;  /* 0x0000003c003c7308 */ /* 0x000e220000002400 */
[----:B------:R-:W-:Y:S01]  /*135c0*/  ISETP.GT.AND P3, PT, R25, 0x40, PT ;  /* 0x000000401900780c */ /* 0x000fe20003f64270 */
[-CC-:B------:R-:W-:Y:S01]  /*135d0*/  FFMA.FTZ R151, R28, R9.reuse, -R3.reuse ;  /* 0x000000091c977223 */ /* 0x180fe20000010803 */
[----:B---3--:R-:W-:Y:S01]  /*135e0*/  FSEL R78, R53, -INF , P2 ;  /* 0xff800000354e7808 */ /* 0x008fe20001000000 */
[--C-:B------:R-:W-:Y:S01]  /*135f0*/  FFMA.FTZ R145, R32, R9, -R3.reuse ;  /* 0x0000000920917223 */ /* 0x100fe20000010803 */
[----:B------:R-:W-:Y:S01]  /*13600*/  FMNMX.FTZ R5, R106, R5, !PT ;  /* 0x000000056a057209 */ /* 0x000fe20007810000 */
[-CC-:B------:R-:W-:Y:S01]  /*13610*/  FFMA.FTZ R20, R24, R9.reuse, -R3.reuse ;  /* 0x0000000918147223 */ /* 0x180fe20000010803 */
[C---:B------:R-:W-:Y:S01]  /*13620*/  ISETP.GT.AND P2, PT, R25.reuse, 0x41, PT ;  /* 0x000000411900780c */ /* 0x040fe20003f44270 */
[----:B------:R-:W3:Y:S01]  /*13630*/  MUFU.TANH R61, R61 ;  /* 0x0000003d003d7308 */ /* 0x000ee20000002400 */
[----:B----4-:R-:W-:Y:S01]  /*13640*/  FSEL R70, R56, -INF , P3 ;  /* 0xff80000038467808 */ /* 0x010fe20001800000 */
[--C-:B------:R-:W-:Y:S01]  /*13650*/  FFMA.FTZ R28, R30, R9, -R3.reuse ;  /* 0x000000091e1c7223 */ /* 0x100fe20000010803 */
[----:B------:R-:W-:Y:S01]  /*13660*/  FMNMX.FTZ R5, R78, R5, !PT ;  /* 0x000000054e057209 */ /* 0x000fe20007810000 */
[-CC-:B------:R-:W-:Y:S01]  /*13670*/  FFMA.FTZ R32, R34, R9.reuse, -R3.reuse ;  /* 0x0000000922207223 */ /* 0x180fe20000010803 */
        /* <DEDUP_REMOVED lines=18> */
[----:B------:R-:W-:Y:S01]  /*137a0*/  ISETP.GT.AND P2, PT, R25, 0x51, PT ;  /* 0x000000511900780c */ /* 0x000fe20003f44270 */
[----:B------:R-:W3:Y:S01]  /*137b0*/  MUFU.TANH R68, R68 ;  /* 0x0000004400447308 */ /* 0x000ee20000002400 */
[----:B--2---:R-:W-:Y:S01]  /*137c0*/  FSEL R36, R64, -INF , P3 ;  /* 0xff80000040247808 */ /* 0x004fe20001800000 */
[----:B------:R-:W-:Y:S01]  /*137d0*/  FFMA.FTZ R54, R54, R9, -R3 ;  /* 0x0000000936367223 */ /* 0x000fe20000010803 */
[----:B------:R-:W-:-:S02]  /*137e0*/  FMNMX.FTZ R5, R52, R5, !PT ;  /* 0x0000000534057209 */ /* 0x000fc40007810000 */
[----:B------:R-:W-:Y:S02]  /*137f0*/  CS2R R76, SRZ ;  /* 0x00000000004c7805 */ /* 0x000fe4000001ff00 */
[----:B------:R-:W-:Y:S02]  /*13800*/  ISETP.GT.AND P3, PT, R25, 0x58, PT ;  /* 0x000000581900780c */ /* 0x000fe40003f64270 */
[----:B------:R-:W-:Y:S02]  /*13810*/  CS2R R74, SRZ ;  /* 0x00000000004a7805 */ /* 0x000fe4000001ff00 */
[----:B------:R-:W-:Y:S01]  /*13820*/  FMNMX.FTZ R5, R36, R5, !PT ;  /* 0x0000000524057209 */ /* 0x000fe20007810000 */
[----:B------:R-:W2:Y:S01]  /*13830*/  MUFU.TANH R69, R69 ;  /* 0x0000004500457308 */ /* 0x000ea20000002400 */
[----:B0-----:R-:W-:Y:S02]  /*13840*/  FSEL R60, R65, -INF , P2 ;  /* 0xff800000413c7808 */ /* 0x001fe40001000000 */
[----:B------:R-:W-:-:S02]  /*13850*/  CS2R R66, SRZ ;  /* 0x0000000000427805 */ /* 0x000fc4000001ff00 */
[----:B------:R-:W-:Y:S02]  /*13860*/  ISETP.GT.AND P2, PT, R25, 0x59, PT ;  /* 0x000000591900780c */ /* 0x000fe40003f44270 */
[----:B------:R-:W-:Y:S02]  /*13870*/  CS2R R62, SRZ ;  /* 0x00000000003e7805 */ /* 0x000fe4000001ff00 */
[----:B------:R-:W-:Y:S02]  /*13880*/  FMNMX.FTZ R5, R60, R5, !PT ;  /* 0x000000053c057209 */ /* 0x000fe40007810000 */
[----:B------:R-:W-:Y:S02]  /*13890*/  CS2R R58, SRZ ;  /* 0x00000000003a7805 */ /* 0x000fe4000001ff00 */
[----:B-1----:R-:W-:Y:S01]  /*138a0*/  @P1 SHF.R.U32.HI R35, RZ, R40, R29 ;  /* 0x00000028ff231219 */ /* 0x002fe2000001161d */
[----:B------:R-:W-:Y:S01]  /*138b0*/  MUFU.EX2 R157, R157 ;  /* 0x0000009d009d7308 */ /* 0x000fe20000000800 */
[----:B---3--:R-:W-:-:S02]  /*138c0*/  FSEL R64, R68, -INF , P3 ;  /* 0xff80000044407808 */ /* 0x008fc40001800000 */
[----:B------:R-:W-:Y:S02]  /*138d0*/  CS2R R50, SRZ ;  /* 0x0000000000327805 */ /* 0x000fe4000001ff00 */
[----:B------:R-:W-:Y:S02]  /*138e0*/  IADD3 R35, R35, R186, -R185 ;  /* 0x000000ba23237210 */ /* 0x000fe40007ffe8b9 */
[----:B------:R-:W-:Y:S02]  /*138f0*/  CS2R R46, SRZ ;  /* 0x00000000002e7805 */ /* 0x000fe4000001ff00 */
[----:B------:R-:W-:Y:S02]  /*13900*/  FMNMX.FTZ R5, R64, R5, !PT ;  /* 0x0000000540057209 */ /* 0x000fe40007810000 */
[----:B------:R-:W-:Y:S01]  /*13910*/  CS2R R44, SRZ ;  /* 0x00000000002c7805 */ /* 0x000fe2000001ff00 */
[----:B------:R-:W0:Y:S01]  /*13920*/  MUFU.EX2 R4, R4 ;  /* 0x0000000400047308 */ /* 0x000e220000000800 */
[----:B--2---:R-:W-:Y:S01]  /*13930*/  FSEL R68, R69, -INF , P2 ;  /* 0xff80000045447808 */ /* 0x004fe20001000000 */
[----:B------:R-:W-:-:S03]  /*13940*/  IMAD.HI R37, R35, 0x2aaaaaab, RZ ;  /* 0x2aaaaaab23257827 */ /* 0x000fc600078e02ff */
[----:B------:R-:W-:Y:S02]  /*13950*/  FMNMX.FTZ R5, R68, R5, !PT ;  /* 0x0000000544057209 */ /* 0x000fe40007810000 */
[----:B------:R-:W-:Y:S01]  /*13960*/  SHF.R.U32.HI R42, RZ, 0x1f, R37 ;  /* 0x0000001fff2a7819 */ /* 0x000fe20000011625 */
[----:B------:R-:W1:Y:S02]  /*13970*/  MUFU.EX2 R159, R159 ;  /* 0x0000009f009f7308 */ /* 0x000e640000000800 */
[----:B------:R-:W2:Y:S06]  /*13980*/  SHFL.BFLY PT, R8, R5, 0x2, 0x1f ;  /* 0x0c401f0005087f89 */ /* 0x000eac00000e0000 */
[----:B------:R-:W3:Y:S01]  /*13990*/  MUFU.EX2 R12, R12 ;  /* 0x0000000c000c7308 */ /* 0x000ee20000000800 */
[----:B0-----:R-:W-:Y:S01]  /*139a0*/  FADD.FTZ R0, R157, R4 ;  /* 0x000000049d007221 */ /* 0x001fe20000010000 */
[----:B------:R-:W-:-:S06]  /*139b0*/  F2FP.F16.F32.PACK_AB R157, R4, R157 ;  /* 0x0000009d049d723e */ /* 0x000fcc00000000ff */
[----:B------:R-:W-:Y:S01]  /*139c0*/  MUFU.EX2 R153, R153 ;  /* 0x0000009900997308 */ /* 0x000fe20000000800 */
[----:B-1----:R-:W-:-:S07]  /*139d0*/  FADD.FTZ R33, R159, R0 ;  /* 0x000000009f217221 */ /* 0x002fce0000010000 */
[----:B------:R-:W-:Y:S01]  /*139e0*/  MUFU.EX2 R14, R14 ;  /* 0x0000000e000e7308 */ /* 0x000fe20000000800 */
[C---:B---3--:R-:W-:Y:S01]  /*139f0*/  FADD.FTZ R40, R12.reuse, R33 ;  /* 0x000000210c287221 */ /* 0x048fe20000010000 */
[----:B--2---:R-:W-:Y:S02]  /*13a00*/  FMNMX.FTZ R7, R5, R8, !PT ;  /* 0x0000000805077209 */ /* 0x004fe40007810000 */
[----:B------:R-:W-:-:S03]  /*13a10*/  F2FP.F16.F32.PACK_AB R159, R12, R159 ;  /* 0x0000009f0c9f723e */ /* 0x000fc600000000ff */
[----:B------:R-:W0:Y:S01]  /*13a20*/  SHFL.BFLY PT, R8, R7, 0x1, 0x1f ;  /* 0x0c201f0007087f89 */ /* 0x000e2200000e0000 */
[----:B------:R-:W-:Y:S08]  /*13a30*/  MUFU.EX2 R155, R155 ;  /* 0x0000009b009b7308 */ /* 0x000ff00000000800 */
[----:B------:R-:W-:Y:S08]  /*13a40*/  MUFU.EX2 R26, R26 ;  /* 0x0000001a001a7308 */ /* 0x000ff00000000800 */
[----:B------:R-:W-:Y:S01]  /*13a50*/  MUFU.EX2 R149, R149 ;  /* 0x0000009500957308 */ /* 0x000fe20000000800 */
[----:B0-----:R-:W-:-:S07]  /*13a60*/  FMNMX.FTZ R8, R7, R8, !PT ;  /* 0x0000000807087209 */ /* 0x001fce0007810000 */
[----:B------:R-:W-:Y:S01]  /*13a70*/  MUFU.EX2 R20, R20 ;  /* 0x0000001400147308 */ /* 0x000fe20000000800 */
[C---:B------:R-:W-:Y:S01]  /*13a80*/  FSETP.NEU.FTZ.AND P2, PT, R8.reuse, -INF , PT ;  /* 0xff8000000800780b */ /* 0x040fe20003f5d000 */
[----:B------:R-:W-:-:S06]  /*13a90*/  FMUL.FTZ R5, R8, R9 ;  /* 0x0000000908057220 */ /* 0x000fcc0000410000 */
[----:B------:R-:W-:Y:S01]  /*13aa0*/  MUFU.EX2 R151, R151 ;  /* 0x0000009700977308 */ /* 0x000fe20000000800 */
        /* <DEDUP_REMOVED lines=27> */
[----:B------:R-:W-:Y:S01]  /*13c60*/  FFMA.FTZ R68, R68, R9, -R7 ;  /* 0x0000000944447223 */ /* 0x000fe20000010807 */
[----:B------:R-:W-:-:S02]  /*13c70*/  LEA.HI.SX32 R7, R37, R42, 0x1c ;  /* 0x0000002a25077211 */ /* 0x000fc400078fe2ff */
[----:B------:R-:W-:Y:S01]  /*13c80*/  CS2R R42, SRZ ;  /* 0x00000000002a7805 */ /* 0x000fe2000001ff00 */
[----:B------:R-:W2:Y:S01]  /*13c90*/  MUFU.EX2 R11, R88 ;  /* 0x00000058000b7308 */ /* 0x000ea20000000800 */
[----:B0-----:R-:W-:Y:S01]  /*13ca0*/  FADD.FTZ R31, R156, R5 ;  /* 0x000000059c1f7221 */ /* 0x001fe20000010000 */
[----:B------:R-:W-:Y:S02]  /*13cb0*/  F2FP.F16.F32.PACK_AB R156, R5, R156 ;  /* 0x0000009c059c723e */ /* 0x000fe400000000ff */
[----:B------:R-:W-:-:S04]  /*13cc0*/  VIMNMX R7, RZ, R7, !PT ;  /* 0x00000007ff077248 */ /* 0x000fc80007fe0100 */
[----:B------:R-:W0:Y:S01]  /*13cd0*/  MUFU.EX2 R90, R90 ;  /* 0x0000005a005a7308 */ /* 0x000e220000000800 */
[----:B-1----:R-:W-:Y:S01]  /*13ce0*/  FADD.FTZ R0, R86, R31 ;  /* 0x0000001f56007221 */ /* 0x002fe20000010000 */
[----:B------:R-:W-:Y:S01]  /*13cf0*/  FADD.FTZ R31, R153, R40 ;  /* 0x00000028991f7221 */ /* 0x000fe20000010000 */
[----:B------:R-:W-:-:S03]  /*13d00*/  F2FP.F16.F32.PACK_AB R153, R14, R153 ;  /* 0x000000990e99723e */ /* 0x000fc600000000ff */
[----:B------:R-:W-:Y:S01]  /*13d10*/  FADD.FTZ R40, R14, R31 ;  /* 0x0000001f0e287221 */ /* 0x000fe20000010000 */
[----:B------:R-:W-:Y:S01]  /*13d20*/  VIADD R14, R72, 0xfffffffe ;  /* 0xfffffffe480e7836 */ /* 0x000fe20000000000 */
[----:B------:R-:W1:Y:S01]  /*13d30*/  MUFU.EX2 R13, R92 ;  /* 0x0000005c000d7308 */ /* 0x000e620000000800 */
[----:B--2---:R-:W-:Y:S01]  /*13d40*/  FADD.FTZ R3, R11, R0 ;  /* 0x000000000b037221 */ /* 0x004fe20000010000 */
[----:B------:R-:W-:Y:S01]  /*13d50*/  FADD.FTZ R33, R155, R40 ;  /* 0x000000289b217221 */ /* 0x000fe20000010000 */
[----:B------:R-:W-:Y:S02]  /*13d60*/  F2FP.F16.F32.PACK_AB R158, R11, R86 ;  /* 0x000000560b9e723e */ /* 0x000fe400000000ff */
[----:B------:R-:W-:Y:S02]  /*13d70*/  CS2R R86, SRZ ;  /* 0x0000000000567805 */ /* 0x000fe4000001ff00 */
[----:B------:R-:W-:Y:S01]  /*13d80*/  ISETP.GE.AND P2, PT, R14, R7, PT ;  /* 0x000000070e00720c */ /* 0x000fe20003f46270 */
[C---:B------:R-:W-:Y:S01]  /*13d90*/  FADD.FTZ R40, R26.reuse, R33 ;  /* 0x000000211a287221 */ /* 0x040fe20000010000 */
[----:B------:R-:W-:Y:S01]  /*13da0*/  F2FP.F16.F32.PACK_AB R155, R26, R155 ;  /* 0x0000009b1a9b723e */ /* 0x000fe200000000ff */
[----:B------:R-:W2:Y:S01]  /*13db0*/  MUFU.EX2 R96, R96 ;  /* 0x0000006000607308 */ /* 0x000ea20000000800 */
[----:B0-----:R-:W-:Y:S01]  /*13dc0*/  FADD.FTZ R0, R90, R3 ;  /* 0x000000035a007221 */ /* 0x001fe20000010000 */
[----:B------:R-:W-:Y:S01]  /*13dd0*/  FADD.FTZ R33, R149, R40 ;  /* 0x0000002895217221 */ /* 0x000fe20000010000 */
[----:B------:R-:W-:-:S02]  /*13de0*/  F2FP.F16.F32.PACK_AB R149, R20, R149 ;  /* 0x000000951495723e */ /* 0x000fc400000000ff */
[----:B------:R-:W-:Y:S01]  /*13df0*/  CS2R R72, SRZ ;  /* 0x0000000000487805 */ /* 0x000fe2000001ff00 */
[----:B------:R-:W-:Y:S02]  /*13e00*/  FADD.FTZ R40, R20, R33 ;  /* 0x0000002114287221 */ /* 0x000fe40000010000 */
[----:B------:R-:W0:Y:S01]  /*13e10*/  MUFU.EX2 R15, R98 ;  /* 0x00000062000f7308 */ /* 0x000e220000000800 */
[----:B-1----:R-:W-:Y:S01]  /*13e20*/  FADD.FTZ R31, R13, R0 ;  /* 0x000000000d1f7221 */ /* 0x002fe20000010000 */
[----:B------:R-:W-:Y:S01]  /*13e30*/  FADD.FTZ R35, R151, R40 ;  /* 0x0000002897237221 */ /* 0x000fe20000010000 */
[----:B------:R-:W-:Y:S02]  /*13e40*/  F2FP.F16.F32.PACK_AB R152, R13, R90 ;  /* 0x0000005a0d98723e */ /* 0x000fe400000000ff */
[----:B------:R-:W-:-:S03]  /*13e50*/  CS2R R40, SRZ ;  /* 0x0000000000287805 */ /* 0x000fc6000001ff00 */
[----:B------:R-:W1:Y:S01]  /*13e60*/  MUFU.EX2 R84, R84 ;  /* 0x0000005400547308 */ /* 0x000e620000000800 */
[----:B--2---:R-:W-:-:S07]  /*13e70*/  FADD.FTZ R0, R96, R31 ;  /* 0x0000001f60007221 */ /* 0x004fce0000010000 */
[----:B------:R-:W2:Y:S01]  /*13e80*/  MUFU.EX2 R21, R100 ;  /* 0x0000006400157308 */ /* 0x000ea20000000800 */
[C---:B0-----:R-:W-:Y:S01]  /*13e90*/  FADD.FTZ R31, R15.reuse, R0 ;  /* 0x000000000f1f7221 */ /* 0x041fe20000010000 */
[----:B------:R-:W-:-:S06]  /*13ea0*/  F2FP.F16.F32.PACK_AB R154, R15, R96 ;  /* 0x000000600f9a723e */ /* 0x000fcc00000000ff */
[----:B------:R-:W0:Y:S01]  /*13eb0*/  MUFU.EX2 R82, R82 ;  /* 0x0000005200527308 */ /* 0x000e220000000800 */
[----:B-1----:R-:W-:-:S07]  /*13ec0*/  FADD.FTZ R0, R84, R31 ;  /* 0x0000001f54007221 */ /* 0x002fce0000010000 */
[----:B------:R-:W1:Y:S01]  /*13ed0*/  MUFU.EX2 R28, R28 ;  /* 0x0000001c001c7308 */ /* 0x000e620000000800 */
[C---:B--2---:R-:W-:Y:S01]  /*13ee0*/  FADD.FTZ R33, R21.reuse, R0 ;  /* 0x0000000015217221 */ /* 0x044fe20000010000 */
[----:B------:R-:W-:Y:S02]  /*13ef0*/  F2FP.F16.F32.PACK_AB R148, R21, R84 ;  /* 0x000000541594723e */ /* 0x000fe400000000ff */
[----:B------:R-:W-:-:S04]  /*13f00*/  CS2R R84, SRZ ;  /* 0x0000000000547805 */ /* 0x000fc8000001ff00 */
[----:B------:R-:W2:Y:S01]  /*13f10*/  MUFU.EX2 R25, R102 ;  /* 0x0000006600197308 */ /* 0x000ea20000000800 */
[----:B0-----:R-:W-:-:S07]  /*13f20*/  FADD.FTZ R0, R82, R33 ;  /* 0x0000002152007221 */ /* 0x001fce0000010000 */
[----:B------:R-:W0:Y:S01]  /*13f30*/  MUFU.EX2 R145, R145 ;  /* 0x0000009100917308 */ /* 0x000e220000000800 */
[C---:B-1----:R-:W-:Y:S01]  /*13f40*/  FADD.FTZ R4, R28.reuse, R35 ;  /* 0x000000231c047221 */ /* 0x042fe20000010000 */
[----:B------:R-:W-:-:S06]  /*13f50*/  F2FP.F16.F32.PACK_AB R151, R28, R151 ;  /* 0x000000971c97723e */ /* 0x000fcc00000000ff */
[----:B------:R-:W1:Y:S01]  /*13f60*/  MUFU.EX2 R80, R80 ;  /* 0x0000005000507308 */ /* 0x000e620000000800 */
[C---:B--2---:R-:W-:Y:S01]  /*13f70*/  FADD.FTZ R33, R25.reuse, R0 ;  /* 0x0000000019217221 */ /* 0x044fe20000010000 */
[----:B------:R-:W-:Y:S02]  /*13f80*/  F2FP.F16.F32.PACK_AB R150, R25, R82 ;  /* 0x000000521996723e */ /* 0x000fe400000000ff */
[----:B------:R-:W-:-:S04]  /*13f90*/  CS2R R82, SRZ ;  /* 0x0000000000527805 */ /* 0x000fc8000001ff00 */
        /* <DEDUP_REMOVED lines=9> */
[----:B------:R-:W-:Y:S02]  /*14030*/  F2FP.F16.F32.PACK_AB R144, R27, R80 ;  /* 0x000000501b90723e */ /* 0x000fe400000000ff */
[----:B------:R-:W-:Y:S02]  /*14040*/  CS2R R80, SRZ ;  /* 0x0000000000507805 */ /* 0x000fe4000001ff00 */
[----:B------:R-:W-:Y:S02]  /*14050*/  CS2R R26, SRZ ;  /* 0x00000000001a7805 */ /* 0x000fe4000001ff00 */
[----:B------:R0:W3:Y:S01]  /*14060*/  MUFU.EX2 R29, R78 ;  /* 0x0000004e001d7308 */ /* 0x0000e20000000800 */
[----:B-1----:R-:W-:-:S07]  /*14070*/  FADD.FTZ R0, R106, R35 ;  /* 0x000000236a007221 */ /* 0x002fce0000010000 */
[----:B------:R-:W1:Y:S01]  /*14080*/  MUFU.EX2 R38, R38 ;  /* 0x0000002600267308 */ /* 0x000e620000000800 */
[----:B--2---:R-:W-:Y:S01]  /*14090*/  FADD.FTZ R37, R147, R4 ;  /* 0x0000000493257221 */ /* 0x004fe20000010000 */
[----:B0-----:R-:W-:-:S06]  /*140a0*/  CS2R R78, SRZ ;  /* 0x00000000004e7805 */ /* 0x001fcc000001ff00 */
[----:B------:R-:W0:Y:S01]  /*140b0*/  MUFU.EX2 R70, R70 ;  /* 0x0000004600467308 */ /* 0x000e220000000800 */
[C---:B---3--:R-:W-:Y:S01]  /*140c0*/  FADD.FTZ R35, R29.reuse, R0 ;  /* 0x000000001d237221 */ /* 0x048fe20000010000 */
[----:B------:R-:W-:Y:S02]  /*140d0*/  F2FP.F16.F32.PACK_AB R146, R29, R106 ;  /* 0x0000006a1d92723e */ /* 0x000fe400000000ff */
[----:B------:R-:W-:-:S04]  /*140e0*/  CS2R R28, SRZ ;  /* 0x00000000001c7805 */ /* 0x000fc8000001ff00 */
[----:B------:R-:W2:Y:S01]  /*140f0*/  MUFU.EX2 R141, R141 ;  /* 0x0000008d008d7308 */ /* 0x000ea20000000800 */
[C---:B-1----:R-:W-:Y:S01]  /*14100*/  FADD.FTZ R4, R38.reuse, R37 ;  /* 0x0000002526047221 */ /* 0x042fe20000010000 */
[----:B------:R-:W-:Y:S02]  /*14110*/  F2FP.F16.F32.PACK_AB R147, R38, R147 ;  /* 0x000000932693723e */ /* 0x000fe400000000ff */
[----:B------:R-:W-:-:S04]  /*14120*/  CS2R R38, SRZ ;  /* 0x0000000000267805 */ /* 0x000fc8000001ff00 */
[----:B------:R1:W3:Y:S01]  /*14130*/  MUFU.EX2 R3, R48 ;  /* 0x0000003000037308 */ /* 0x0002e20000000800 */
[----:B0-----:R-:W-:-:S07]  /*14140*/  FADD.FTZ R0, R70, R35 ;  /* 0x0000002346007221 */ /* 0x001fce0000010000 */
[----:B------:R-:W0:Y:S01]  /*14150*/  MUFU.EX2 R24, R24 ;  /* 0x0000001800187308 */ /* 0x000e220000000800 */
[----:B--2---:R-:W-:Y:S01]  /*14160*/  FADD.FTZ R5, R141, R4 ;  /* 0x000000048d057221 */ /* 0x004fe20000010000 */
[----:B-1----:R-:W-:-:S06]  /*14170*/  CS2R R48, SRZ ;  /* 0x0000000000307805 */ /* 0x002fcc000001ff00 */
[----:B------:R-:W1:Y:S01]  /*14180*/  MUFU.EX2 R56, R56 ;  /* 0x0000003800387308 */ /* 0x000e620000000800 */
[C---:B---3--:R-:W-:Y:S01]  /*14190*/  FADD.FTZ R13, R3.reuse, R0 ;  /* 0x00000000030d7221 */ /* 0x048fe20000010000 */
[----:B------:R-:W-:Y:S02]  /*141a0*/  F2FP.F16.F32.PACK_AB R140, R3, R70 ;  /* 0x00000046038c723e */ /* 0x000fe400000000ff */
[----:B------:R-:W-:-:S04]  /*141b0*/  CS2R R70, SRZ ;  /* 0x0000000000467805 */ /* 0x000fc8000001ff00 */
[----:B------:R-:W2:Y:S01]  /*141c0*/  MUFU.EX2 R143, R143 ;  /* 0x0000008f008f7308 */ /* 0x000ea20000000800 */
[C---:B0-----:R-:W-:Y:S01]  /*141d0*/  FADD.FTZ R0, R24.reuse, R5 ;  /* 0x0000000518007221 */ /* 0x041fe20000010000 */
[----:B------:R-:W-:Y:S02]  /*141e0*/  F2FP.F16.F32.PACK_AB R141, R24, R141 ;  /* 0x0000008d188d723e */ /* 0x000fe400000000ff */
[----:B------:R-:W-:-:S04]  /*141f0*/  CS2R R24, SRZ ;  /* 0x0000000000187805 */ /* 0x000fc8000001ff00 */
[----:B------:R0:W3:Y:S01]  /*14200*/  MUFU.EX2 R31, R52 ;  /* 0x00000034001f7308 */ /* 0x0000e20000000800 */
[----:B-1----:R-:W-:-:S07]  /*14210*/  FADD.FTZ R4, R56, R13 ;  /* 0x0000000d38047221 */ /* 0x002fce0000010000 */
[----:B------:R-:W1:Y:S01]  /*14220*/  MUFU.EX2 R30, R30 ;  /* 0x0000001e001e7308 */ /* 0x000e620000000800 */
[----:B--2---:R-:W-:Y:S01]  /*14230*/  FADD.FTZ R5, R143, R0 ;  /* 0x000000008f057221 */ /* 0x004fe20000010000 */
[----:B0-----:R-:W-:-:S06]  /*14240*/  CS2R R52, SRZ ;  /* 0x0000000000347805 */ /* 0x001fcc000001ff00 */
[----:B------:R-:W0:Y:S01]  /*14250*/  MUFU.EX2 R36, R36 ;  /* 0x0000002400247308 */ /* 0x000e220000000800 */
[C---:B---3--:R-:W-:Y:S01]  /*14260*/  FADD.FTZ R13, R31.reuse, R4 ;  /* 0x000000041f0d7221 */ /* 0x048fe20000010000 */
[----:B-----5:R-:W-:Y:S02]  /*14270*/  F2FP.F16.F32.PACK_AB R142, R31, R56 ;  /* 0x000000381f8e723e */ /* 0x020fe400000000ff */
        /* <DEDUP_REMOVED lines=13> */
[----:B------:R-:W-:Y:S02]  /*14350*/  CS2R R36, SRZ ;  /* 0x0000000000247805 */ /* 0x000fe4000001ff00 */
[----:B------:R-:W-:Y:S02]  /*14360*/  CS2R R32, SRZ ;  /* 0x0000000000207805 */ /* 0x000fe4000001ff00 */
[----:B------:R-:W2:Y:S01]  /*14370*/  MUFU.EX2 R139, R139 ;  /* 0x0000008b008b7308 */ /* 0x000ea20000000800 */
[C---:B0-----:R-:W-:Y:S01]  /*14380*/  FADD.FTZ R0, R34.reuse, R3 ;  /* 0x0000000322007221 */ /* 0x041fe20000010000 */
[----:B------:R-:W-:-:S02]  /*14390*/  F2FP.F16.F32.PACK_AB R137, R34, R137 ;  /* 0x000000892289723e */ /* 0x000fc400000000ff */
[----:B------:R-:W-:-:S04]  /*143a0*/  CS2R R34, SRZ ;  /* 0x0000000000227805 */ /* 0x000fc8000001ff00 */
[----:B------:R0:W3:Y:S01]  /*143b0*/  MUFU.EX2 R11, R68 ;  /* 0x00000044000b7308 */ /* 0x0000e20000000800 */
[----:B-1----:R-:W-:-:S07]  /*143c0*/  FADD.FTZ R4, R64, R5 ;  /* 0x0000000540047221 */ /* 0x002fce0000010000 */
[----:B------:R-:W1:Y:S01]  /*143d0*/  MUFU.EX2 R54, R54 ;  /* 0x0000003600367308 */ /* 0x000e620000000800 */
[----:B--2---:R-:W-:Y:S01]  /*143e0*/  FADD.FTZ R3, R139, R0 ;  /* 0x000000008b037221 */ /* 0x004fe20000010000 */
[----:B------:R-:W-:Y:S01]  /*143f0*/  IMAD.MOV.U32 R0, RZ, RZ, 0x3f800000 ;  /* 0x3f800000ff007424 */ /* 0x000fe200078e00ff */
[----:B0-----:R-:W-:Y:S01]  /*14400*/  CS2R R68, SRZ ;  /* 0x0000000000447805 */ /* 0x001fe2000001ff00 */
[C---:B---3--:R-:W-:Y:S01]  /*14410*/  FADD.FTZ R5, R11.reuse, R4 ;  /* 0x000000040b057221 */ /* 0x048fe20000010000 */
[----:B------:R-:W-:Y:S02]  /*14420*/  F2FP.F16.F32.PACK_AB R138, R11, R64 ;  /* 0x000000400b8a723e */ /* 0x000fe400000000ff */
[----:B------:R-:W-:Y:S01]  /*14430*/  CS2R R64, SRZ ;  /* 0x0000000000407805 */ /* 0x000fe2000001ff00 */
[C---:B-1----:R-:W-:Y:S01]  /*14440*/  FADD.FTZ R4, R54.reuse, R3 ;  /* 0x0000000336047221 */ /* 0x042fe20000010000 */
[----:B------:R-:W-:Y:S02]  /*14450*/  F2FP.F16.F32.PACK_AB R139, R54, R139 ;  /* 0x0000008b368b723e */ /* 0x000fe400000000ff */
[----:B------:R-:W-:-:S02]  /*14460*/  CS2R R54, SRZ ;  /* 0x0000000000367805 */ /* 0x000fc4000001ff00 */
[----:B------:R-:W-:Y:S01]  /*14470*/  MOV R3, 0x3f800000 ;  /* 0x3f80000000037802 */ /* 0x000fe20000000f00 */
[----:B------:R-:W-:Y:S06]  /*14480*/  @!P2 BRA `(.L_x_2869) ;  /* 0x0000002c0050a947 */ /* 0x000fec0003800000 */
[----:B------:R-:W-:Y:S01]  /*14490*/  BSSY B1, `(.L_x_2869) ;  /* 0x00002d3000017945 */ /* 0x000fe20003800000 */
[----:B------:R-:W-:Y:S01]  /*144a0*/  IMAD.MOV.U32 R12, RZ, RZ, R10 ;  /* 0x000000ffff0c7224 */ /* 0x000fe200078e000a */
[----:B------:R-:W-:Y:S01]  /*144b0*/  MOV R20, R167 ;  /* 0x000000a700147202 */ /* 0x000fe20000000f00 */
[----:B------:R-:W-:Y:S01]  /*144c0*/  IMAD.MOV.U32 R13, RZ, RZ, R8 ;  /* 0x000000ffff0d7224 */ /* 0x000fe200078e0008 */
[----:B------:R-:W-:Y:S01]  /*144d0*/  MOV R87, RZ ;  /* 0x000000ff00577202 */ /* 0x000fe20000000f00 */
[----:B------:R-:W-:Y:S02]  /*144e0*/  IMAD.MOV.U32 R21, RZ, RZ, R162 ;  /* 0x000000ffff157224 */ /* 0x000fe400078e00a2 */
[----:B------:R-:W-:-:S07]  /*144f0*/  IMAD.MOV.U32 R0, RZ, RZ, 0x3f800000 ;  /* 0x3f800000ff007424 */ /* 0x000fce00078e00ff */
.L_x_2882:
[----:B------:R-:W-:-:S04]  /*14500*/  ISETP.NE.AND P2, PT, R21, 0x1, PT ;  /* 0x000000011500780c */ /* 0x000fc80003f45270 */
[----:B------:R-:W-:-:S04]  /*14510*/  SEL R167, RZ, 0x1, P2 ;  /* 0x00000001ffa77807 */ /* 0x000fc80001000000 */
[----:B------:R-:W-:Y:S01]  /*14520*/  LOP3.LUT R167, R20, R167, RZ, 0x3c, !PT ;  /* 0x000000a714a77212 */ /* 0x000fe200078e3cff */
[----:B------:R-:W-:Y:S06]  /*14530*/  @!P0 BRA `(.L_x_2870) ;  /* 0x0000000000048947 */ /* 0x000fec0003800000 */
[----:B------:R-:W-:Y:S01]  /*14540*/  BPT.TRAP 0x1 ;  /* 0x000000040000795c */ /* 0x000fe20000300000 */
.L_x_2870:
        /* <DEDUP_REMOVED lines=8> */
.L_x_2871:
[----:B------:R-:W-:Y:S01]  /*145d0*/  BSSY B2, `(.L_x_2872) ;  /* 0x0000006000027945 */ /* 0x000fe20003800000 */
[----:B------:R-:W-:Y:S01]  /*145e0*/  IMAD R8, R162, 0x900, R6 ;  /* 0x00000900a2087824 */ /* 0x000fe200078e0206 */
[----:B------:R-:W-:Y:S02]  /*145f0*/  MOV R9, 0x40000040 ;  /* 0x4000004000097802 */ /* 0x000fe40000000f00 */
[----:B-1----:R-:W-:Y:S05]  /*14600*/  @P2 BRA `(.L_x_2873) ;  /* 0x0000000000082947 */ /* 0x002fea0003800000 */
[----:B------:R-:W1:Y:S02]  /*14610*/  SYNCS.PHASECHK.TRANS64.TRYWAIT P2, [R15+URZ+0x2a830], R10 ;  /* 0x02a8300a0f0075a7 */ /* 0x000e64000804017f */
[----:B-1----:R-:W-:Y:S05]  /*14620*/  @!P2 BRA `(.L_x_2874) ;  /* 0x000000fc0080a947 */ /* 0x002fea0003800000 */
.L_x_2873:
[----:B------:R-:W-:Y:S05]  /*14630*/  BSYNC B2 ;  /* 0x0000000000027941 */ /* 0x000fea0003800000 */
.L_x_2872:
[----:B------:R-:W2:Y:S04]  /*14640*/  LDL.64 R88, [R1+0x28] ;  /* 0x0000280001587983 */ /* 0x000ea80000100a00 */
[----:B------:R-:W3:Y:S04]  /*14650*/  LDL.64 R206, [R1+0x20] ;  /* 0x0000200001ce7983 */ /* 0x000ee80000100a00 */
[----:B------:R-:W4:Y:S01]  /*14660*/  LDL.64 R212, [R1+0x18] ;  /* 0x0000180001d47983 */ /* 0x000f220000100a00 */
[C---:B------:R-:W-:Y:S02]  /*14670*/  R2UR UR6, R8.reuse ;  /* 0x00000000080672ca */ /* 0x040fe400000e0000 */
[----:B------:R-:W-:Y:S01]  /*14680*/  R2UR UR7, R9 ;  /* 0x00000000090772ca */ /* 0x000fe200000e0000 */
[----:B------:R-:W5:Y:S01]  /*14690*/  LDL.64 R210, [R1+0x10] ;  /* 0x0000100001d27983 */ /* 0x000f620000100a00 */
[----:B01----:R-:W-:-:S02]  /*146a0*/  VIADD R10, R8, 0x2 ;  /* 0x00000002080a7836 */ /* 0x003fc40000000000 */
[----:B------:R-:W-:Y:S01]  /*146b0*/  IMAD.MOV.U32 R11, RZ, RZ, 0x40000040 ;  /* 0x40000040ff0b7424 */ /* 0x000fe200078e00ff */
[----:B------:R-:W5:Y:S01]  /*146c0*/  LDL.64 R208, [R1+0x8] ;  /* 0x0000080001d07983 */ /* 0x000f620000100a00 */
        /* <DEDUP_REMOVED lines=10> */
[----:B------:R-:W2:Y:S01]  /*14770*/  LDL.64 R206, [R1] ;  /* 0x0000000001ce7983 */ /* 0x000ea20000100a00 */
[----:B------:R-:W-:-:S02]  /*14780*/  WARPGROUP.DEPBAR.LE gsb0, 0x0 ;  /* 0x00008000000079c5 */ /* 0x000fc40000010000 */
[----:B------:R-:W-:-:S07]  /*14790*/  WARPGROUP.ARRIVE ;  /* 0x00000000000079c5 */ /* 0x000fce0000000000 */
[----:B------:R-:W-:Y:S01]  /*147a0*/  HGMMA.64x96x16.F32 R88, gdesc[UR4], R88, gsb0 ;  /* 0x01600000045879f0 */ /* 0x000fe20008000858 */
[----:B------:R-:W-:Y:S02]  /*147b0*/  R2UR UR6, R10 ;  /* 0x000000000a0672ca */ /* 0x000fe400000e0000 */
[----:B------:R-:W-:Y:S02]  /*147c0*/  R2UR UR7, R11 ;  /* 0x000000000b0772ca */ /* 0x000fe400000e0000 */
[----:B----4-:R-:W-:Y:S02]  /*147d0*/  R2UR UR4, R212 ;  /* 0x00000000d40472ca */ /* 0x010fe400000e0000 */
[----:B------:R-:W-:Y:S01]  /*147e0*/  R2UR UR5, R213 ;  /* 0x00000000d50572ca */ /* 0x000fe200000e0000 */
[----:B------:R-:W-:Y:S01]  /*147f0*/  VIADD R10, R8, 0x6 ;  /* 0x00000006080a7836 */ /* 0x000fe20000000000 */
[----:B------:R-:W-:Y:S01]  /*14800*/  MOV R11, 0x40000040 ;  /* 0x40000040000b7802 */ /* 0x000fe20000000f00 */
[----:B------:R-:W-:-:S02]  /*14810*/  WARPGROUP.DEPBAR.LE gsb0, 0x0 ;  /* 0x00008000000079c5 */ /* 0x000fc40000010000 */
[----:B------:R-:W-:-:S08]  /*14820*/  WARPGROUP.ARRIVE ;  /* 0x00000000000079c5 */ /* 0x000fd00000000000 */
[----:B------:R-:W-:Y:S01]  /*14830*/  HGMMA.64x96x16.F32 R88, gdesc[UR4], R88, gsb0 ;  /* 0x01600000045879f0 */ /* 0x000fe20008000858 */
[----:B------:R-:W-:Y:S02]  /*14840*/  R2UR UR6, R10 ;  /* 0x000000000a0672ca */ /* 0x000fe400000e0000 */
[----:B------:R-:W-:Y:S02]  /*14850*/  R2UR UR7, R11 ;  /* 0x000000000b0772ca */ /* 0x000fe400000e0000 */
[----:B-----5:R-:W-:Y:S02]  /*14860*/  R2UR UR4, R210 ;  /* 0x00000000d20472ca */ /* 0x020fe400000e0000 */
        /* <DEDUP_REMOVED lines=17> */
[----:B--2---:R-:W-:Y:S02]  /*14980*/  R2UR UR4, R206 ;  /* 0x00000000ce0472ca */ /* 0x004fe400000e0000 */
[----:B------:R-:W-:Y:S01]  /*14990*/  R2UR UR5, R207 ;  /* 0x00000000cf0572ca */ /* 0x000fe200000e0000 */
[----:B------:R-:W-:Y:S01]  /*149a0*/  VIADD R10, R8, 0x304 ;  /* 0x00000304080a7836 */ /* 0x000fe20000000000 */
[----:B------:R-:W-:Y:S01]  /*149b0*/  MOV R11, 0x40000040 ;  /* 0x40000040000b7802 */ /* 0x000fe20000000f00 */
        /* <DEDUP_REMOVED lines=25> */
[----:B------:R-:W-:Y:S01]  /*14b50*/  VIADD R10, R8, 0x602 ;  /* 0x00000602080a7836 */ /* 0x000fe20000000000 */
[----:B------:R-:W-:Y:S01]  /*14b60*/  MOV R11, 0x40000040 ;  /* 0x40000040000b7802 */ /* 0x000fe20000000f00 */
        /* <DEDUP_REMOVED lines=95> */
.L_x_2875:
[----:B------:R-:W-:Y:S01]  /*15160*/  SHF.L.U32 R3, R20, 0x1f, RZ ;  /* 0x0000001f14037819 */ /* 0x000fe200000006ff */
[----:B------:R-:W-:-:S04]  /*15170*/  IMAD R11, R21, 0x8, R2 ;  /* 0x00000008150b7824 */ /* 0x000fc800078e0202 */
[----:B------:R0:W1:Y:S01]  /*15180*/  SYNCS.PHASECHK.TRANS64.TRYWAIT P2, [R11+URZ+0x2a850], R3 ;  /* 0x02a850030b0075a7 */ /* 0x000062000804017f */
[----:B------:R-:W-:Y:S05]  /*15190*/  @!P0 BRA `(.L_x_2876) ;  /* 0x0000000000048947 */ /* 0x000fea0003800000 */
[----:B------:R-:W-:Y:S01]  /*151a0*/  BPT.TRAP 0x1 ;  /* 0x000000040000795c */ /* 0x000fe20000300000 */
.L_x_2876:
[----:B------:R-:W-:Y:S01]  /*151b0*/  IADD3 R0, R2, 0x400, RZ ;  /* 0x0000040002007810 */ /* 0x000fe20007ffe0ff */
[----:B------:R-:W-:Y:S03]  /*151c0*/  BSSY B2, `(.L_x_2877) ;  /* 0x0000008000027945 */ /* 0x000fe60003800000 */
[----:B------:R-:W-:-:S04]  /*151d0*/  SHF.R.U32.HI R0, RZ, 0x4, R0 ;  /* 0x00000004ff007819 */ /* 0x000fc80000011600 */
[----:B------:R-:W-:-:S04]  /*151e0*/  LOP3.LUT R0, R0, 0x3fff, RZ, 0xc0, !PT ;  /* 0x00003fff00007812 */ /* 0x000fc800078ec0ff */
[----:B------:R-:W-:-:S05]  /*151f0*/  LOP3.LUT R0, R0, 0x3000000, RZ, 0xfc, !PT ;  /* 0x0300000000007812 */ /* 0x000fca00078efcff */
[----:B------:R-:W-:Y:S01]  /*15200*/  IMAD R0, R21, 0x600, R0 ;  /* 0x0000060015007824 */ /* 0x000fe200078e0200 */
[----:B-1----:R-:W-:Y:S06]  /*15210*/  @P2 BRA `(.L_x_2878) ;  /* 0x0000000000082947 */ /* 0x002fec0003800000 */
[----:B------:R-:W1:Y:S02]  /*15220*/  SYNCS.PHASECHK.TRANS64.TRYWAIT P2, [R11+URZ+0x2a850], R3 ;  /* 0x02a850030b0075a7 */ /* 0x000e64000804017f */
[----:B-1----:R-:W-:Y:S05]  /*15230*/  @!P2 BRA `(.L_x_2879) ;  /* 0x000000f00090a947 */ /* 0x002fea0003800000 */
.L_x_2878:
[----:B------:R-:W-:Y:S05]  /*15240*/  BSYNC B2 ;  /* 0x0000000000027941 */ /* 0x000fea0003800000 */
.L_x_2877:
        /* <DEDUP_REMOVED lines=44> */
.L_x_2880:
[----:B------:R-:W2:Y:S01]  /*15510*/  @P1 LDC R9, c[0x0][0x44c] ;  /* 0x00011300ff091b82 */ /* 0x000ea20000000800 */
[----:B------:R-:W-:Y:S01]  /*15520*/  FMUL.FTZ R10, R94, UR39 ;  /* 0x000000275e0a7c20 */ /* 0x000fe20008410000 */
[----:B------:R-:W-:Y:S02]  /*15530*/  IMAD.IADD R8, R189, 0x1, R184 ;  /* 0x00000001bd087824 */ /* 0x000fe400078e02b8 */
[----:B------:R-:W-:Y:S01]  /*15540*/  FMUL.FTZ R137, R88, UR39 ;  /* 0x0000002758897c20 */ /* 0x000fe20008410000 */
[----:B------:R-:W-:Y:S01]  /*15550*/  FMUL.FTZ R136, R89, UR39 ;  /* 0x0000002759887c20 */ /* 0x000fe20008410000 */
[----:B------:R-:W-:Y:S01]  /*15560*/  FMUL.FTZ R139, R92, UR39 ;  /* 0x000000275c8b7c20 */ /* 0x000fe20008410000 */
[----:B------:R-:W-:Y:S01]  /*15570*/  FMUL.FTZ R138, R93, UR39 ;  /* 0x000000275d8a7c20 */ /* 0x000fe20008410000 */
[----:B------:R-:W-:Y:S01]  /*15580*/  FMUL.FTZ R20, R95, UR39 ;  /* 0x000000275f147c20 */ /* 0x000fe20008410000 */
[----:B------:R-:W3:Y:S01]  /*15590*/  @P1 LDC R94, c[0x0][0x450] ;  /* 0x00011400ff5e1b82 */ /* 0x000ee20000000800 */
        /* <DEDUP_REMOVED lines=15> */
[----:B--2---:R-:W-:Y:S01]  /*15690*/  @P1 IMAD.HI.U32 R9, R8, R9, RZ ;  /* 0x0000000908091227 */ /* 0x004fe200078e00ff */
[----:B------:R-:W2:Y:S03]  /*156a0*/  MUFU.TANH R139, R139 ;  /* 0x0000008b008b7308 */ /* 0x000ea60000002400 */
[----:B------:R-:W-:Y:S01]  /*156b0*/  FMUL.FTZ R107, R109, UR39 ;  /* 0x000000276d6b7c20 */ /* 0x000fe20008410000 */
[----:B01----:R-:W-:Y:S01]  /*156c0*/  FMUL.FTZ R3, R91, UR39 ;  /* 0x000000275b037c20 */ /* 0x003fe20008410000 */
[----:B------:R-:W-:Y:S01]  /*156d0*/  FMUL.FTZ R91, R106, UR39 ;  /* 0x000000276a5b7c20 */ /* 0x000fe20008410000 */
[----:B------:R-:W-:Y:S01]  /*156e0*/  FMUL.FTZ R109, R112, UR39 ;  /* 0x00000027706d7c20 */ /* 0x000fe20008410000 */
[----:B------:R-:W-:Y:S01]  /*156f0*/  FMUL.FTZ R113, R113, UR39 ;  /* 0x0000002771717c20 */ /* 0x000fe20008410000 */
[----:B------:R-:W-:Y:S01]  /*15700*/  FMUL.FTZ R93, R110, UR39 ;  /* 0x000000276e5d7c20 */ /* 0x000fe20008410000 */
[----:B---3--:R-:W-:Y:S01]  /*15710*/  @P1 SHF.R.U32.HI R8, RZ, R94, R9 ;  /* 0x0000005eff081219 */ /* 0x008fe20000011609 */
[----:B------:R-:W-:Y:S01]  /*15720*/  IMAD.MOV.U32 R9, RZ, RZ, -0x60 ;  /* 0xffffffa0ff097424 */ /* 0x000fe200078e00ff */
[----:B------:R-:W0:Y:S01]  /*15730*/  MUFU.TANH R138, R138 ;  /* 0x0000008a008a7308 */ /* 0x000e220000002400 */
[----:B------:R-:W-:Y:S01]  /*15740*/  FMUL.FTZ R116, R116, UR39 ;  /* 0x0000002774747c20 */ /* 0x000fe20008410000 */
[----:B------:R-:W-:Y:S01]  /*15750*/  FMUL.FTZ R120, R120, UR39 ;  /* 0x0000002778787c20 */ /* 0x000fe20008410000 */
[----:B------:R-:W1:Y:S01]  /*15760*/  SHFL.IDX PT, R94, R8, RZ, 0x1c1f ;  /* 0x001c1fff085e7589 */ /* 0x000e6200000e0000 */
[----:B------:R-:W-:-:S02]  /*15770*/  IMAD R9, R14, R9, 0x1 ;  /* 0x000000010e097424 */ /* 0x000fc400078e0209 */
[----:B------:R-:W-:Y:S01]  /*15780*/  FMUL.FTZ R117, R117, UR39 ;  /* 0x0000002775757c20 */ /* 0x000fe20008410000 */
[----:B------:R-:W-:Y:S01]  /*15790*/  FMUL.FTZ R142, R124, UR39 ;  /* 0x000000277c8e7c20 */ /* 0x000fe20008410000 */
[----:B------:R-:W-:Y:S01]  /*157a0*/  FMUL.FTZ R144, R125, UR39 ;  /* 0x000000277d907c20 */ /* 0x000fe20008410000 */
[----:B------:R-:W-:Y:S01]  /*157b0*/  IMAD R9, R188, -0x2, R9 ;  /* 0xfffffffebc097824 */ /* 0x000fe200078e0209 */
[----:B------:R-:W3:Y:S01]  /*157c0*/  MUFU.TANH R140, R140 ;  /* 0x0000008c008c7308 */ /* 0x000ee20000002400 */
[----:B------:R-:W-:Y:S01]  /*157d0*/  FMUL.FTZ R129, R129, UR39 ;  /* 0x0000002781817c20 */ /* 0x000fe20008410000 */
[----:B------:R-:W-:Y:S01]  /*157e0*/  FMUL.FTZ R133, R133, UR39 ;  /* 0x0000002785857c20 */ /* 0x000fe20008410000 */
[----:B------:R-:W3:Y:S01]  /*157f0*/  SHFL.IDX PT, R8, R8, 0x1, 0x1c1f ;  /* 0x003c1f0008087f89 */ /* 0x000ee200000e0000 */
[----:B------:R-:W-:-:S04]  /*15800*/  IADD3 R9, -R185, R9, R186 ;  /* 0x00000009b9097210 */ /* 0x000fc80007ffe1ba */
[----:B------:R-:W3:Y:S08]  /*15810*/  MUFU.TANH R95, R95 ;  /* 0x0000005f005f7308 */ /* 0x000ef00000002400 */
[----:B------:R-:W3:Y:S01]  /*15820*/  MUFU.TANH R141, R141 ;  /* 0x0000008d008d7308 */ /* 0x000ee20000002400 */
[----:B-1----:R-:W-:-:S04]  /*15830*/  IADD3 R97, R9, R94, RZ ;  /* 0x0000005e09617210 */ /* 0x002fc80007ffe0ff */
[C---:B------:R-:W-:Y:S02]  /*15840*/  ISETP.GT.AND P2, PT, R97.reuse, RZ, PT ;  /* 0x000000ff6100720c */ /* 0x040fe40003f44270 */
[----:B------:R-:W-:Y:S01]  /*15850*/  ISETP.GT.AND P3, PT, R97, 0x1, PT ;  /* 0x000000016100780c */ /* 0x000fe20003f64270 */
[----:B------:R-:W1:Y:S01]  /*15860*/  MUFU.TANH R99, R99 ;  /* 0x0000006300637308 */ /* 0x000e620000002400 */
[----:B----4-:R-:W-:Y:S02]  /*15870*/  FSEL R94, R137, -INF , P2 ;  /* 0xff800000895e7808 */ /* 0x010fe40001000000 */
[C---:B------:R-:W-:Y:S02]  /*15880*/  ISETP.GT.AND P2, PT, R97.reuse, 0x8, PT ;  /* 0x000000086100780c */ /* 0x040fe40003f44270 */
[----:B-----5:R-:W-:Y:S02]  /*15890*/  FSEL R96, R136, -INF , P3 ;  /* 0xff80000088607808 */ /* 0x020fe40001800000 */
[----:B------:R-:W-:Y:S01]  /*158a0*/  FMNMX.FTZ R143, R94, R13, !PT ;  /* 0x0000000d5e8f7209 */ /* 0x000fe20007810000 */
[----:B------:R-:W4:Y:S01]  /*158b0*/  MUFU.TANH R103, R103 ;  /* 0x0000006700677308 */ /* 0x000f220000002400 */
[----:B------:R-:W-:-:S02]  /*158c0*/  ISETP.GT.AND P3, PT, R97, 0x9, PT ;  /* 0x000000096100780c */ /* 0x000fc40003f64270 */
[----:B--2---:R-:W-:Y:S02]  /*158d0*/  FSEL R98, R139, -INF , P2 ;  /* 0xff8000008b627808 */ /* 0x004fe40001000000 */
[----:B------:R-:W-:Y:S02]  /*158e0*/  FMNMX.FTZ R143, R96, R143, !PT ;  /* 0x0000008f608f7209 */ /* 0x000fe40007810000 */
[C---:B------:R-:W-:Y:S01]  /*158f0*/  ISETP.GT.AND P2, PT, R97.reuse, 0x10, PT ;  /* 0x000000106100780c */ /* 0x040fe20003f44270 */
[----:B------:R-:W2:Y:S01]  /*15900*/  MUFU.TANH R101, R101 ;  /* 0x0000006500657308 */ /* 0x000ea20000002400 */
[----:B0-----:R-:W-:Y:S02]  /*15910*/  FSEL R100, R138, -INF , P3 ;  /* 0xff8000008a647808 */ /* 0x001fe40001800000 */
[----:B------:R-:W-:Y:S02]  /*15920*/  FMNMX.FTZ R143, R98, R143, !PT ;  /* 0x0000008f628f7209 */ /* 0x000fe40007810000 */
[----:B------:R-:W-:-:S02]  /*15930*/  ISETP.GT.AND P3, PT, R97, 0x11, PT ;  /* 0x000000116100780c */ /* 0x000fc40003f64270 */
[----:B---3--:R-:W-:Y:S01]  /*15940*/  FSEL R102, R140, -INF , P2 ;  /* 0xff8000008c667808 */ /* 0x008fe20001000000 */
[----:B------:R-:W-:Y:S01]  /*15950*/  MUFU.TANH R105, R105 ;  /* 0x0000006900697308 */ /* 0x000fe20000002400 */
[----:B------:R-:W-:Y:S02]  /*15960*/  FMNMX.FTZ R143, R100, R143, !PT ;  /* 0x0000008f648f7209 */ /* 0x000fe40007810000 */
[----:B------:R-:W-:Y:S02]  /*15970*/  ISETP.GT.AND P2, PT, R97, 0x18, PT ;  /* 0x000000186100780c */ /* 0x000fe40003f44270 */
[----:B------:R-:W-:Y:S01]  /*15980*/  FSEL R104, R95, -INF , P3 ;  /* 0xff8000005f687808 */ /* 0x000fe20001800000 */
[----:B------:R-:W-:Y:S01]  /*15990*/  FMUL.FTZ R95, R121, UR39 ;  /* 0x00000027795f7c20 */ /* 0x000fe20008410000 */
[----:B------:R-:W-:Y:S01]  /*159a0*/  FMNMX.FTZ R143, R102, R143, !PT ;  /* 0x0000008f668f7209 */ /* 0x000fe20007810000 */
[----:B------:R-:W0:Y:S01]  /*159b0*/  MUFU.TANH R107, R107 ;  /* 0x0000006b006b7308 */ /* 0x000e220000002400 */
[----:B------:R-:W-:-:S02]  /*159c0*/  ISETP.GT.AND P3, PT, R97, 0x19, PT ;  /* 0x000000196100780c */ /* 0x000fc40003f64270 */
[----:B------:R-:W-:Y:S02]  /*159d0*/  FSEL R106, R141, -INF , P2 ;  /* 0xff8000008d6a7808 */ /* 0x000fe40001000000 */
[----:B------:R-:W-:Y:S02]  /*159e0*/  FMNMX.FTZ R143, R104, R143, !PT ;  /* 0x0000008f688f7209 */ /* 0x000fe40007810000 */
[----:B------:R-:W-:Y:S01]  /*159f0*/  ISETP.GT.AND P2, PT, R97, 0x20, PT ;  /* 0x000000206100780c */ /* 0x000fe20003f44270 */
[----:B------:R-:W-:Y:S01]  /*15a00*/  MUFU.TANH R109, R109 ;  /* 0x0000006d006d7308 */ /* 0x000fe20000002400 */
[----:B-1----:R-:W-:Y:S01]  /*15a10*/  FSEL R108, R99, -INF , P3 ;  /* 0xff800000636c7808 */ /* 0x002fe20001800000 */
[----:B------:R-:W-:Y:S01]  /*15a20*/  FMUL.FTZ R99, R128, UR39 ;  /* 0x0000002780637c20 */ /* 0x000fe20008410000 */
[----:B------:R-:W-:Y:S02]  /*15a30*/  FMNMX.FTZ R143, R106, R143, !PT ;  /* 0x0000008f6a8f7209 */ /* 0x000fe40007810000 */
[----:B------:R-:W-:-:S02]  /*15a40*/  ISETP.GT.AND P3, PT, R97, 0x21, PT ;  /* 0x000000216100780c */ /* 0x000fc40003f64270 */
[----:B----4-:R-:W-:Y:S01]  /*15a50*/  FSEL R110, R103, -INF , P2 ;  /* 0xff800000676e7808 */ /* 0x010fe20001000000 */
[----:B------:R-:W1:Y:S01]  /*15a60*/  MUFU.TANH R113, R113 ;  /* 0x0000007100717308 */ /* 0x000e620000002400 */
[----:B------:R-:W-:Y:S01]  /*15a70*/  FMNMX.FTZ R143, R108, R143, !PT ;  /* 0x0000008f6c8f7209 */ /* 0x000fe20007810000 */
[----:B------:R-:W-:Y:S01]  /*15a80*/  FMUL.FTZ R103, R119, UR39 ;  /* 0x0000002777677c20 */ /* 0x000fe20008410000 */
[----:B------:R-:W-:Y:S01]  /*15a90*/  ISETP.GT.AND P2, PT, R97, 0x28, PT ;  /* 0x000000286100780c */ /* 0x000fe20003f44270 */
[----:B------:R-:W-:Y:S01]  /*15aa0*/  FMUL.FTZ R119, R135, UR39 ;  /* 0x0000002787777c20 */ /* 0x000fe20008410000 */
[----:B--2---:R-:W-:Y:S01]  /*15ab0*/  FSEL R112, R101, -INF , P3 ;  /* 0xff80000065707808 */ /* 0x004fe20001800000 */
[----:B------:R-:W-:Y:S01]  /*15ac0*/  FMUL.FTZ R101, R118, UR39 ;  /* 0x0000002776657c20 */ /* 0x000fe20008410000 */
[----:B------:R-:W-:Y:S01]  /*15ad0*/  FMNMX.FTZ R143, R110, R143, !PT ;  /* 0x0000008f6e8f7209 */ /* 0x000fe20007810000 */
[----:B------:R0:W2:Y:S01]  /*15ae0*/  MUFU.TANH R137, R116 ;  /* 0x0000007400897308 */ /* 0x0000a20000002400 */
[----:B------:R-:W-:Y:S01]  /*15af0*/  ISETP.GT.AND P3, PT, R97, 0x29, PT ;  /* 0x000000296100780c */ /* 0x000fe20003f64270 */
[----:B------:R-:W-:Y:S01]  /*15b00*/  FMUL.FTZ R118, R134, UR39 ;  /* 0x0000002786767c20 */ /* 0x000fe20008410000 */
[----:B------:R-:W-:-:S05]  /*15b10*/  FMNMX.FTZ R143, R112, R143, !PT ;  /* 0x0000008f708f7209 */ /* 0x000fca0007810000 */
[----:B------:R3:W-:Y:S01]  /*15b20*/  MUFU.TANH R140, R120 ;  /* 0x00000078008c7308 */ /* 0x0007e20000002400 */
[----:B0-----:R-:W-:Y:S01]  /*15b30*/  FSEL R116, R107, -INF , P3 ;  /* 0xff8000006b747808 */ /* 0x001fe20001800000 */
[----:B------:R-:W-:Y:S01]  /*15b40*/  FMUL.FTZ R107, R123, UR39 ;  /* 0x000000277b6b7c20 */ /* 0x000fe20008410000 */
[----:B------:R-:W-:-:S04]  /*15b50*/  ISETP.GT.AND P3, PT, R97, 0x31, PT ;  /* 0x000000316100780c */ /* 0x000fc80003f64270 */
[----:B-1----:R-:W-:Y:S01]  /*15b60*/  FSEL R128, R113, -INF , P3 ;  /* 0xff80000071807808 */ /* 0x002fe20001800000 */
[----:B------:R-:W0:Y:S01]  /*15b70*/  MUFU.TANH R117, R117 ;  /* 0x0000007500757308 */ /* 0x000e220000002400 */
[----:B---3--:R-:W-:Y:S01]  /*15b80*/  FSEL R120, R105, -INF , P2 ;  /* 0xff80000069787808 */ /* 0x008fe20001000000 */
[----:B------:R-:W-:Y:S01]  /*15b90*/  FMUL.FTZ R105, R122, UR39 ;  /* 0x000000277a697c20 */ /* 0x000fe20008410000 */
[----:B------:R-:W-:Y:S01]  /*15ba0*/  ISETP.GT.AND P2, PT, R97, 0x30, PT ;  /* 0x000000306100780c */ /* 0x000fe20003f44270 */
[----:B------:R-:W-:Y:S01]  /*15bb0*/  FMUL.FTZ R113, R130, UR39 ;  /* 0x0000002782717c20 */ /* 0x000fe20008410000 */
[----:B------:R-:W-:Y:S02]  /*15bc0*/  FMNMX.FTZ R143, R120, R143, !PT ;  /* 0x0000008f788f7209 */ /* 0x000fe40007810000 */
[----:B------:R-:W-:Y:S01]  /*15bd0*/  FSEL R124, R109, -INF , P2 ;  /* 0xff8000006d7c7808 */ /* 0x000fe20001000000 */
[----:B------:R-:W-:Y:S01]  /*15be0*/  MUFU.TANH R95, R95 ;  /* 0x0000005f005f7308 */ /* 0x000fe20000002400 */
[----:B------:R-:W-:Y:S01]  /*15bf0*/  FMNMX.FTZ R143, R116, R143, !PT ;  /* 0x0000008f748f7209 */ /* 0x000fe20007810000 */
[----:B------:R-:W-:Y:S01]  /*15c00*/  FMUL.FTZ R109, R126, UR39 ;  /* 0x000000277e6d7c20 */ /* 0x000fe20008410000 */
[----:B------:R-:W-:-:S02]  /*15c10*/  ISETP.GT.AND P2, PT, R97, 0x38, PT ;  /* 0x000000386100780c */ /* 0x000fc40003f44270 */
[----:B------:R-:W-:Y:S02]  /*15c20*/  FMNMX.FTZ R143, R124, R143, !PT ;  /* 0x0000008f7c8f7209 */ /* 0x000fe40007810000 */
[----:B------:R-:W-:Y:S01]  /*15c30*/  ISETP.GT.AND P3, PT, R97, 0x39, PT ;  /* 0x000000396100780c */ /* 0x000fe20003f64270 */
[----:B------:R-:W1:Y:S01]  /*15c40*/  MUFU.TANH R142, R142 ;  /* 0x0000008e008e7308 */ /* 0x000e620000002400 */
[----:B--2---:R-:W-:Y:S02]  /*15c50*/  FSEL R136, R137, -INF , P2 ;  /* 0xff80000089887808 */ /* 0x004fe40001000000 */
[----:B------:R-:W-:Y:S02]  /*15c60*/  FMNMX.FTZ R143, R128, R143, !PT ;  /* 0x0000008f808f7209 */ /* 0x000fe40007810000 */
[----:B------:R-:W-:Y:S02]  /*15c70*/  ISETP.GT.AND P2, PT, R97, 0x40, PT ;  /* 0x000000406100780c */ /* 0x000fe40003f44270 */
[----:B0-----:R-:W-:Y:S01]  /*15c80*/  FSEL R138, R117, -INF , P3 ;  /* 0xff800000758a7808 */ /* 0x001fe20001800000 */
[----:B------:R-:W0:Y:S01]  /*15c90*/  MUFU.TANH R144, R144 ;  /* 0x0000009000907308 */ /* 0x000e220000002400 */
[----:B------:R-:W-:Y:S01]  /*15ca0*/  FMNMX.FTZ R143, R136, R143, !PT ;  /* 0x0000008f888f7209 */ /* 0x000fe20007810000 */
[----:B------:R-:W-:Y:S01]  /*15cb0*/  IMAD.IADD R117, R9, 0x1, R8 ;  /* 0x0000000109757824 */ /* 0x000fe200078e0208 */
[----:B------:R-:W-:Y:S01]  /*15cc0*/  ISETP.GT.AND P3, PT, R97, 0x41, PT ;  /* 0x000000416100780c */ /* 0x000fe20003f64270 */
[----:B------:R-:W-:Y:S01]  /*15cd0*/  IMAD.U32 R9, RZ, RZ, UR43 ;  /* 0x0000002bff097e24 */ /* 0x000fe2000f8e00ff */
[----:B------:R-:W-:-:S02]  /*15ce0*/  FSEL R140, R140, -INF , P2 ;  /* 0xff8000008c8c7808 */ /* 0x000fc40001000000 */
[----:B------:R-:W-:Y:S01]  /*15cf0*/  FMNMX.FTZ R143, R138, R143, !PT ;  /* 0x0000008f8a8f7209 */ /* 0x000fe20007810000 */
[----:B------:R2:W3:Y:S01]  /*15d00*/  MUFU.TANH R146, R99 ;  /* 0x0000006300927308 */ /* 0x0004e20000002400 */
[C---:B------:R-:W-:Y:S02]  /*15d10*/  ISETP.GT.AND P2, PT, R97.reuse, 0x48, PT ;  /* 0x000000486100780c */ /* 0x040fe40003f44270 */
[----:B------:R-:W-:Y:S02]  /*15d20*/  FMNMX.FTZ R143, R140, R143, !PT ;  /* 0x0000008f8c8f7209 */ /* 0x000fe40007810000 */
[----:B-1----:R-:W-:Y:S02]  /*15d30*/  FSEL R142, R142, -INF , P2 ;  /* 0xff8000008e8e7808 */ /* 0x002fe40001000000 */
[----:B------:R-:W-:Y:S01]  /*15d40*/  ISETP.GT.AND P2, PT, R97, 0x50, PT ;  /* 0x000000506100780c */ /* 0x000fe20003f44270 */
[----:B------:R-:W1:Y:S01]  /*15d50*/  MUFU.TANH R129, R129 ;  /* 0x0000008100817308 */ /* 0x000e620000002400 */
[----:B--2---:R-:W-:Y:S01]  /*15d60*/  FMUL.FTZ R99, R132, UR39 ;  /* 0x0000002784637c20 */ /* 0x004fe20008410000 */
[----:B------:R-:W-:Y:S01]  /*15d70*/  FSEL R132, R95, -INF , P3 ;  /* 0xff8000005f847808 */ /* 0x000fe20001800000 */
[----:B------:R-:W-:Y:S01]  /*15d80*/  FMUL.FTZ R95, R111, UR39 ;  /* 0x000000276f5f7c20 */ /* 0x000fe20008410000 */
[----:B------:R-:W-:Y:S01]  /*15d90*/  ISETP.GT.AND P3, PT, R97, 0x49, PT ;  /* 0x000000496100780c */ /* 0x000fe20003f64270 */
[----:B------:R-:W-:Y:S01]  /*15da0*/  FMUL.FTZ R111, R127, UR39 ;  /* 0x000000277f6f7c20 */ /* 0x000fe20008410000 */
[----:B------:R-:W-:-:S02]  /*15db0*/  FMNMX.FTZ R143, R132, R143, !PT ;  /* 0x0000008f848f7209 */ /* 0x000fc40007810000 */
[----:B------:R-:W2:Y:S01]  /*15dc0*/  MUFU.TANH R99, R99 ;  /* 0x0000006300637308 */ /* 0x000ea20000002400 */
[----:B0-----:R-:W-:Y:S02]  /*15dd0*/  FSEL R144, R144, -INF , P3 ;  /* 0xff80000090907808 */ /* 0x001fe40001800000 */
[----:B------:R-:W-:Y:S02]  /*15de0*/  FMNMX.FTZ R143, R142, R143, !PT ;  /* 0x0000008f8e8f7209 */ /* 0x000fe40007810000 */
[C---:B------:R-:W-:Y:S02]  /*15df0*/  ISETP.GT.AND P3, PT, R97.reuse, 0x51, PT ;  /* 0x000000516100780c */ /* 0x040fe40003f64270 */
[----:B---3--:R-:W-:Y:S01]  /*15e00*/  FSEL R146, R146, -INF , P2 ;  /* 0xff80000092927808 */ /* 0x008fe20001000000 */
[----:B------:R-:W0:Y:S01]  /*15e10*/  MUFU.TANH R133, R133 ;  /* 0x0000008500857308 */ /* 0x000e220000002400 */
[----:B------:R-:W-:Y:S02]  /*15e20*/  FMNMX.FTZ R143, R144, R143, !PT ;  /* 0x0000008f908f7209 */ /* 0x000fe40007810000 */
[----:B------:R-:W-:-:S02]  /*15e30*/  ISETP.GT.AND P2, PT, R97, 0x58, PT ;  /* 0x000000586100780c */ /* 0x000fc40003f44270 */
[----:B-1----:R-:W-:Y:S02]  /*15e40*/  FSEL R148, R129, -INF , P3 ;  /* 0xff80000081947808 */ /* 0x002fe40001800000 */
[----:B------:R-:W-:Y:S01]  /*15e50*/  FMNMX.FTZ R143, R146, R143, !PT ;  /* 0x0000008f928f7209 */ /* 0x000fe20007810000 */
[----:B------:R-:W1:Y:S01]  /*15e60*/  MUFU.TANH R0, R0 ;  /* 0x0000000000007308 */ /* 0x000e620000002400 */
[----:B------:R-:W-:Y:S01]  /*15e70*/  ISETP.GT.AND P3, PT, R97, 0x59, PT ;  /* 0x000000596100780c */ /* 0x000fe20003f64270 */
[----:B------:R-:W-:Y:S01]  /*15e80*/  FMUL.FTZ R97, R114, UR39 ;  /* 0x0000002772617c20 */ /* 0x000fe20008410000 */
[----:B--2---:R-:W-:Y:S01]  /*15e90*/  FSEL R150, R99, -INF , P2 ;  /* 0xff80000063967808 */ /* 0x004fe20001000000 */
[----:B------:R-:W-:Y:S01]  /*15ea0*/  FMUL.FTZ R99, R115, UR39 ;  /* 0x0000002773637c20 */ /* 0x000fe20008410000 */
[----:B------:R-:W-:Y:S01]  /*15eb0*/  FMNMX.FTZ R143, R148, R143, !PT ;  /* 0x0000008f948f7209 */ /* 0x000fe20007810000 */
[----:B------:R-:W-:Y:S01]  /*15ec0*/  FMUL.FTZ R115, R131, UR39 ;  /* 0x0000002783737c20 */ /* 0x000fe20008410000 */
[----:B------:R-:W-:Y:S01]  /*15ed0*/  ISETP.GT.AND P2, PT, R117, RZ, PT ;  /* 0x000000ff7500720c */ /* 0x000fe20003f44270 */
[----:B------:R-:W2:Y:S01]  /*15ee0*/  MUFU.TANH R3, R3 ;  /* 0x0000000300037308 */ /* 0x000ea20000002400 */
[----:B0-----:R-:W-:-:S02]  /*15ef0*/  FSEL R114, R133, -INF , P3 ;  /* 0xff80000085727808 */ /* 0x001fc40001800000 */
[----:B------:R-:W-:Y:S02]  /*15f00*/  FMNMX.FTZ R143, R150, R143, !PT ;  /* 0x0000008f968f7209 */ /* 0x000fe40007810000 */
[C---:B------:R-:W-:Y:S02]  /*15f10*/  ISETP.GT.AND P3, PT, R117.reuse, 0x1, PT ;  /* 0x000000017500780c */ /* 0x040fe40003f64270 */
[----:B------:R-:W-:Y:S01]  /*15f20*/  FMNMX.FTZ R143, R114, R143, !PT ;  /* 0x0000008f728f7209 */ /* 0x000fe20007810000 */
[----:B------:R-:W0:Y:S01]  /*15f30*/  MUFU.TANH R10, R10 ;  /* 0x0000000a000a7308 */ /* 0x000e220000002400 */
[----:B-1----:R-:W-:Y:S02]  /*15f40*/  FSEL R0, R0, -INF , P2 ;  /* 0xff80000000007808 */ /* 0x002fe40001000000 */
[C---:B------:R-:W-:Y:S01]  /*15f50*/  ISETP.GT.AND P4, PT, R117.reuse, 0x8, PT ;  /* 0x000000087500780c */ /* 0x040fe20003f84270 */
[----:B------:R-:W1:Y:S01]  /*15f60*/  SHFL.BFLY PT, R152, R143, 0x2, 0x1f ;  /* 0x0c401f008f987f89 */ /* 0x000e6200000e0000 */
[----:B------:R-:W-:-:S03]  /*15f70*/  ISETP.GT.AND P5, PT, R117, 0x9, PT ;  /* 0x000000097500780c */ /* 0x000fc60003fa4270 */
[----:B------:R-:W3:Y:S01]  /*15f80*/  MUFU.TANH R20, R20 ;  /* 0x0000001400147308 */ /* 0x000ee20000002400 */
[----:B--2---:R-:W-:Y:S02]  /*15f90*/  FSEL R122, R3, -INF , P3 ;  /* 0xff800000037a7808 */ /* 0x004fe40001800000 */
[----:B------:R-:W-:Y:S02]  /*15fa0*/  FMNMX.FTZ R3, R0, R12, !PT ;  /* 0x0000000c00037209 */ /* 0x000fe40007810000 */
[----:B------:R-:W-:-:S03]  /*15fb0*/  ISETP.GT.AND P3, PT, R117, 0x10, PT ;  /* 0x000000107500780c */ /* 0x000fc60003f64270 */
[----:B------:R-:W2:Y:S01]  /*15fc0*/  MUFU.TANH R21, R21 ;  /* 0x0000001500157308 */ /* 0x000ea20000002400 */
[----:B0-----:R-:W-:Y:S02]  /*15fd0*/  FSEL R126, R10, -INF , P4 ;  /* 0xff8000000a7e7808 */ /* 0x001fe40002000000 */
[----:B------:R-:W-:-:S05]  /*15fe0*/  ISETP.GT.AND P4, PT, R117, 0x11, PT ;  /* 0x000000117500780c */ /* 0x000fca0003f84270 */
[----:B------:R-:W0:Y:S01]  /*15ff0*/  MUFU.TANH R88, R88 ;  /* 0x0000005800587308 */ /* 0x000e220000002400 */
[----:B---3--:R-:W-:Y:S02]  /*16000*/  FSEL R20, R20, -INF , P5 ;  /* 0xff80000014147808 */ /* 0x008fe40002800000 */
[----:B-1----:R-:W-:-:S05]  /*16010*/  FMNMX.FTZ R152, R143, R152, !PT ;  /* 0x000000988f987209 */ /* 0x002fca0007810000 */
[----:B------:R-:W-:Y:S01]  /*16020*/  MUFU.TANH R89, R89 ;  /* 0x0000005900597308 */ /* 0x000fe20000002400 */
[----:B------:R-:W1:Y:S01]  /*16030*/  SHFL.BFLY PT, R121, R152, 0x1, 0x1f ;  /* 0x0c201f0098797f89 */ /* 0x000e6200000e0000 */
[----:B--2---:R-:W-:Y:S02]  /*16040*/  FSEL R130, R21, -INF , P3 ;  /* 0xff80000015827808 */ /* 0x004fe40001800000 */
[----:B------:R-:W-:-:S04]  /*16050*/  ISETP.GT.AND P3, PT, R117, 0x18, PT ;  /* 0x000000187500780c */ /* 0x000fc80003f64270 */
[----:B------:R-:W2:Y:S01]  /*16060*/  MUFU.TANH R90, R90 ;  /* 0x0000005a005a7308 */ /* 0x000ea20000002400 */
[----:B0-----:R-:W-:Y:S02]  /*16070*/  FSEL R88, R88, -INF , P4 ;  /* 0xff80000058587808 */ /* 0x001fe40002000000 */
[----:B------:R-:W-:-:S05]  /*16080*/  ISETP.GT.AND P4, PT, R117, 0x19, PT ;  /* 0x000000197500780c */ /* 0x000fca0003f84270 */
[----:B------:R-:W0:Y:S08]  /*16090*/  MUFU.TANH R91, R91 ;  /* 0x0000005b005b7308 */ /* 0x000e300000002400 */
[----:B------:R-:W3:Y:S01]  /*160a0*/  MUFU.TANH R92, R92 ;  /* 0x0000005c005c7308 */ /* 0x000ee20000002400 */
[----:B-1----:R-:W-:Y:S02]  /*160b0*/  FMNMX.FTZ R8, R152, R121, !PT ;  /* 0x0000007998087209 */ /* 0x002fe40007810000 */
[----:B------:R-:W-:-:S02]  /*160c0*/  FMNMX.FTZ R121, R122, R3, !PT ;  /* 0x000000037a797209 */ /* 0x000fc40007810000 */
[C---:B------:R-:W-:Y:S01]  /*160d0*/  FSETP.NEU.FTZ.AND P2, PT, R8.reuse, -INF , PT ;  /* 0xff8000000800780b */ /* 0x040fe20003f5d000 */
[----:B------:R-:W-:Y:S01]  /*160e0*/  FMUL.FTZ R123, R8, R9 ;  /* 0x00000009087b7220 */ /* 0x000fe20000410000 */
[----:B------:R-:W-:Y:S01]  /*160f0*/  FMNMX.FTZ R121, R126, R121, !PT ;  /* 0x000000797e797209 */ /* 0x000fe20007810000 */
[----:B------:R-:W1:Y:S01]  /*16100*/  MUFU.TANH R93, R93 ;  /* 0x0000005d005d7308 */ /* 0x000e620000002400 */
[----:B--2---:R-:W-:Y:S02]  /*16110*/  FSEL R90, R90, -INF , P4 ;  /* 0xff8000005a5a7808 */ /* 0x004fe40002000000 */
[----:B------:R-:W-:Y:S02]  /*16120*/  FMNMX.FTZ R121, R20, R121, !PT ;  /* 0x0000007914797209 */ /* 0x000fe40007810000 */
[----:B------:R-:W-:Y:S02]  /*16130*/  FSEL R3, R123, RZ, P2 ;  /* 0x000000ff7b037208 */ /* 0x000fe40001000000 */
        /* <DEDUP_REMOVED lines=9> */
[----:B------:R-:W4:Y:S01]  /*161d0*/  MUFU.TANH R97, R97 ;  /* 0x0000006100617308 */ /* 0x000f220000002400 */
[----:B------:R-:W-:Y:S01]  /*161e0*/  FMNMX.FTZ R121, R94, R121, !PT ;  /* 0x000000795e797209 */ /* 0x000fe20007810000 */
[-CC-:B------:R-:W-:Y:S01]  /*161f0*/  FFMA.FTZ R89, R100, R9.reuse, -R3.reuse ;  /* 0x0000000964597223 */ /* 0x180fe20000010803 */
[----:B0-----:R-:W-:Y:S01]  /*16200*/  FSEL R96, R91, -INF , P3 ;  /* 0xff8000005b607808 */ /* 0x001fe20001800000 */
[--C-:B------:R-:W-:Y:S01]  /*16210*/  FFMA.FTZ R152, R102, R9, -R3.reuse ;  /* 0x0000000966987223 */ /* 0x100fe20000010803 */
[----:B------:R-:W-:Y:S01]  /*16220*/  FMNMX.FTZ R121, R90, R121, !PT ;  /* 0x000000795a797209 */ /* 0x000fe20007810000 */
[-CC-:B------:R-:W-:Y:S01]  /*16230*/  FFMA.FTZ R91, R104, R9.reuse, -R3.reuse ;  /* 0x00000009685b7223 */ /* 0x180fe20000010803 */
[C---:B------:R-:W-:Y:S01]  /*16240*/  ISETP.GT.AND P3, PT, R117.reuse, 0x28, PT ;  /* 0x000000287500780c */ /* 0x040fe20003f64270 */
[----:B------:R-:W0:Y:S01]  /*16250*/  MUFU.TANH R99, R99 ;  /* 0x0000006300637308 */ /* 0x000e220000002400 */
[----:B---3--:R-:W-:Y:S01]  /*16260*/  FSEL R92, R92, -INF , P4 ;  /* 0xff8000005c5c7808 */ /* 0x008fe20002000000 */
[--C-:B------:R-:W-:Y:S01]  /*16270*/  FFMA.FTZ R154, R106, R9, -R3.reuse ;  /* 0x000000096a9a7223 */ /* 0x100fe20000010803 */
[----:B------:R-:W-:Y:S01]  /*16280*/  FMNMX.FTZ R121, R96, R121, !PT ;  /* 0x0000007960797209 */ /* 0x000fe20007810000 */
[-CC-:B------:R-:W-:Y:S01]  /*16290*/  FFMA.FTZ R140, R140, R9.reuse, -R3.reuse ;  /* 0x000000098c8c7223 */ /* 0x180fe20000010803 */
[----:B------:R-:W-:Y:S01]  /*162a0*/  ISETP.GT.AND P4, PT, R117, 0x29, PT ;  /* 0x000000297500780c */ /* 0x000fe20003f84270 */
[--C-:B------:R-:W-:Y:S01]  /*162b0*/  FFMA.FTZ R142, R142, R9, -R3.reuse ;  /* 0x000000098e8e7223 */ /* 0x100fe20000010803 */
[----:B-1----:R-:W-:Y:S01]  /*162c0*/  FSEL R98, R93, -INF , P3 ;  /* 0xff8000005d627808 */ /* 0x002fe20001800000 */
[----:B------:R-:W1:Y:S01]  /*162d0*/  MUFU.TANH R101, R101 ;  /* 0x0000006500657308 */ /* 0x000e620000002400 */
[----:B------:R-:W-:Y:S01]  /*162e0*/  FMNMX.FTZ R121, R92, R121, !PT ;  /* 0x000000795c797209 */ /* 0x000fe20007810000 */
[-CC-:B------:R-:W-:Y:S01]  /*162f0*/  FFMA.FTZ R93, R108, R9.reuse, -R3.reuse ;  /* 0x000000096c5d7223 */ /* 0x180fe20000010803 */
[----:B------:R-:W-:Y:S01]  /*16300*/  ISETP.GT.AND P3, PT, R117, 0x30, PT ;  /* 0x000000307500780c */ /* 0x000fe20003f64270 */
[-CC-:B------:R-:W-:Y:S01]  /*16310*/  FFMA.FTZ R108, R138, R9.reuse, -R3.reuse ;  /* 0x000000098a6c7223 */ /* 0x180fe20000010803 */
[----:B--2---:R-:W-:Y:S01]  /*16320*/  FSEL R100, R95, -INF , P4 ;  /* 0xff8000005f647808 */ /* 0x004fe20002000000 */
[--C-:B------:R-:W-:Y:S01]  /*16330*/  FFMA.FTZ R95, R110, R9, -R3.reuse ;  /* 0x000000096e5f7223 */ /* 0x100fe20000010803 */
[----:B------:R-:W-:Y:S01]  /*16340*/  FMNMX.FTZ R121, R98, R121, !PT ;  /* 0x0000007962797209 */ /* 0x000fe20007810000 */
[----:B------:R-:W2:Y:S01]  /*16350*/  MUFU.TANH R103, R103 ;  /* 0x0000006700677308 */ /* 0x000ea20000002400 */
[----:B------:R-:W-:Y:S01]  /*16360*/  ISETP.GT.AND P4, PT, R117, 0x31, PT ;  /* 0x000000317500780c */ /* 0x000fe20003f84270 */
[-CC-:B------:R-:W-:Y:S01]  /*16370*/  FFMA.FTZ R110, R128, R9.reuse, -R3.reuse ;  /* 0x00000009806e7223 */ /* 0x180fe20000010803 */
[----:B----4-:R-:W-:Y:S01]  /*16380*/  FSEL R134, R97, -INF , P3 ;  /* 0xff80000061867808 */ /* 0x010fe20001800000 */
[--C-:B------:R-:W-:Y:S01]  /*16390*/  FFMA.FTZ R97, R136, R9, -R3.reuse ;  /* 0x0000000988617223 */ /* 0x100fe20000010803 */
[----:B------:R-:W-:Y:S01]  /*163a0*/  FMNMX.FTZ R121, R100, R121, !PT ;  /* 0x0000007964797209 */ /* 0x000fe20007810000 */
[-CC-:B------:R-:W-:Y:S01]  /*163b0*/  FFMA.FTZ R136, R146, R9.reuse, -R3.reuse ;  /* 0x0000000992887223 */ /* 0x180fe20000010803 */
[----:B------:R-:W-:Y:S01]  /*163c0*/  ISETP.GT.AND P3, PT, R117, 0x38, PT ;  /* 0x000000387500780c */ /* 0x000fe20003f64270 */
[----:B------:R-:W3:Y:S01]  /*163d0*/  MUFU.TANH R105, R105 ;  /* 0x0000006900697308 */ /* 0x000ee20000002400 */
[----:B0-----:R-:W-:Y:S01]  /*163e0*/  FSEL R102, R99, -INF , P4 ;  /* 0xff80000063667808 */ /* 0x001fe20002000000 */
[--C-:B------:R-:W-:Y:S01]  /*163f0*/  FFMA.FTZ R99, R124, R9, -R3.reuse ;  /* 0x000000097c637223 */ /* 0x100fe20000010803 */
[----:B------:R-:W-:Y:S01]  /*16400*/  FMNMX.FTZ R121, R134, R121, !PT ;  /* 0x0000007986797209 */ /* 0x000fe20007810000 */
[-CC-:B------:R-:W-:Y:S01]  /*16410*/  FFMA.FTZ R148, R148, R9.reuse, -R3.reuse ;  /* 0x0000000994947223 */ /* 0x180fe20000010803 */
[----:B------:R-:W-:Y:S01]  /*16420*/  ISETP.GT.AND P4, PT, R117, 0x39, PT ;  /* 0x000000397500780c */ /* 0x000fe20003f84270 */
[--C-:B------:R-:W-:Y:S01]  /*16430*/  FFMA.FTZ R138, R150, R9, -R3.reuse ;  /* 0x00000009968a7223 */ /* 0x100fe20000010803 */
[----:B-1----:R-:W-:Y:S01]  /*16440*/  FSEL R206, R101, -INF , P3 ;  /* 0xff80000065ce7808 */ /* 0x002fe20001800000 */
[----:B------:R-:W0:Y:S01]  /*16450*/  MUFU.TANH R107, R107 ;  /* 0x0000006b006b7308 */ /* 0x000e220000002400 */
[----:B------:R-:W-:Y:S01]  /*16460*/  FMNMX.FTZ R121, R102, R121, !PT ;  /* 0x0000007966797209 */ /* 0x000fe20007810000 */
[----:B------:R-:W-:Y:S01]  /*16470*/  FFMA.FTZ R101, R120, R9, -R3 ;  /* 0x0000000978657223 */ /* 0x000fe20000010803 */
[----:B------:R-:W-:-:S02]  /*16480*/  ISETP.GT.AND P3, PT, R117, 0x40, PT ;  /* 0x000000407500780c */ /* 0x000fc40003f64270 */
[----:B--2---:R-:W-:Y:S02]  /*16490*/  FSEL R104, R103, -INF , P4 ;  /* 0xff80000067687808 */ /* 0x004fe40002000000 */
[----:B------:R-:W-:Y:S01]  /*164a0*/  FMNMX.FTZ R121, R206, R121, !PT ;  /* 0x00000079ce797209 */ /* 0x000fe20007810000 */
[----:B------:R-:W1:Y:S01]  /*164b0*/  MUFU.TANH R109, R109 ;  /* 0x0000006d006d7308 */ /* 0x000e620000002400 */
[----:B------:R-:W-:Y:S02]  /*164c0*/  ISETP.GT.AND P4, PT, R117, 0x41, PT ;  /* 0x000000417500780c */ /* 0x000fe40003f84270 */
[----:B---3--:R-:W-:Y:S01]  /*164d0*/  FSEL R208, R105, -INF , P3 ;  /* 0xff80000069d07808 */ /* 0x008fe20001800000 */
[--C-:B------:R-:W-:Y:S01]  /*164e0*/  FFMA.FTZ R105, R144, R9, -R3.reuse ;  /* 0x0000000990697223 */ /* 0x100fe20000010803 */
[----:B------:R-:W-:Y:S02]  /*164f0*/  FMNMX.FTZ R121, R104, R121, !PT ;  /* 0x0000007968797209 */ /* 0x000fe40007810000 */
[----:B------:R-:W-:Y:S01]  /*16500*/  ISETP.GT.AND P3, PT, R117, 0x48, PT ;  /* 0x000000487500780c */ /* 0x000fe20003f64270 */
[----:B------:R-:W2:Y:S01]  /*16510*/  MUFU.TANH R111, R111 ;  /* 0x0000006f006f7308 */ /* 0x000ea20000002400 */
[----:B0-----:R-:W-:Y:S01]  /*16520*/  FSEL R106, R107, -INF , P4 ;  /* 0xff8000006b6a7808 */ /* 0x001fe20002000000 */
[----:B------:R-:W-:Y:S01]  /*16530*/  FFMA.FTZ R107, R132, R9, -R3 ;  /* 0x00000009846b7223 */ /* 0x000fe20000010803 */
[----:B------:R-:W-:-:S02]  /*16540*/  FMNMX.FTZ R121, R208, R121, !PT ;  /* 0x00000079d0797209 */ /* 0x000fc40007810000 */
[----:B------:R-:W-:Y:S02]  /*16550*/  ISETP.GT.AND P4, PT, R117, 0x49, PT ;  /* 0x000000497500780c */ /* 0x000fe40003f84270 */
[----:B------:R-:W-:Y:S01]  /*16560*/  FMNMX.FTZ R121, R106, R121, !PT ;  /* 0x000000796a797209 */ /* 0x000fe20007810000 */
[----:B------:R-:W0:Y:S01]  /*16570*/  MUFU.TANH R113, R113 ;  /* 0x0000007100717308 */ /* 0x000e220000002400 */
[----:B-1----:R-:W-:Y:S01]  /*16580*/  FSEL R210, R109, -INF , P3 ;  /* 0xff8000006dd27808 */ /* 0x002fe20001800000 */
[----:B------:R-:W-:Y:S01]  /*16590*/  FFMA.FTZ R109, R114, R9, -R3 ;  /* 0x00000009726d7223 */ /* 0x000fe20000010803 */
[----:B------:R-:W-:Y:S02]  /*165a0*/  ISETP.GT.AND P3, PT, R117, 0x50, PT ;  /* 0x000000507500780c */ /* 0x000fe40003f64270 */
[----:B------:R-:W-:-:S03]  /*165b0*/  FMNMX.FTZ R121, R210, R121, !PT ;  /* 0x00000079d2797209 */ /* 0x000fc60007810000 */
[----:B------:R-:W1:Y:S01]  /*165c0*/  MUFU.TANH R115, R115 ;  /* 0x0000007300737308 */ /* 0x000e620000002400 */
[----:B--2---:R-:W-:Y:S02]  /*165d0*/  FSEL R212, R111, -INF , P4 ;  /* 0xff8000006fd47808 */ /* 0x004fe40002000000 */
[----:B------:R-:W-:Y:S02]  /*165e0*/  ISETP.GT.AND P4, PT, R117, 0x51, PT ;  /* 0x000000517500780c */ /* 0x000fe40003f84270 */
[----:B------:R-:W-:-:S03]  /*165f0*/  FMNMX.FTZ R121, R212, R121, !PT ;  /* 0x00000079d4797209 */ /* 0x000fc60007810000 */
[----:B------:R-:W2:Y:S01]  /*16600*/  MUFU.TANH R118, R118 ;  /* 0x0000007600767308 */ /* 0x000ea20000002400 */
[----:B0-----:R-:W-:Y:S02]  /*16610*/  FSEL R228, R113, -INF , P3 ;  /* 0xff80000071e47808 */ /* 0x001fe40001800000 */
[----:B------:R-:W-:Y:S02]  /*16620*/  ISETP.GT.AND P3, PT, R117, 0x58, PT ;  /* 0x000000587500780c */ /* 0x000fe40003f64270 */
[----:B------:R-:W-:-:S03]  /*16630*/  FMNMX.FTZ R10, R228, R121, !PT ;  /* 0x00000079e40a7209 */ /* 0x000fc60007810000 */
[----:B------:R-:W0:Y:S01]  /*16640*/  MUFU.TANH R119, R119 ;  /* 0x0000007700777308 */ /* 0x000e220000002400 */
[----:B-1----:R-:W-:Y:S02]  /*16650*/  FSEL R115, R115, -INF , P4 ;  /* 0xff80000073737808 */ /* 0x002fe40002000000 */
[----:B------:R-:W-:Y:S02]  /*16660*/  ISETP.GT.AND P4, PT, R117, 0x59, PT ;  /* 0x000000597500780c */ /* 0x000fe40003f84270 */
[----:B------:R-:W-:-:S03]  /*16670*/  FMNMX.FTZ R10, R115, R10, !PT ;  /* 0x0000000a730a7209 */ /* 0x000fc60007810000 */
[----:B------:R-:W-:Y:S01]  /*16680*/  MUFU.EX2 R156, R156 ;  /* 0x0000009c009c7308 */ /* 0x000fe20000000800 */
[----:B--2---:R-:W-:Y:S01]  /*16690*/  FSEL R111, R118, -INF , P3 ;  /* 0xff800000766f7808 */ /* 0x004fe20001800000 */
[-CC-:B------:R-:W-:Y:S01]  /*166a0*/  FFMA.FTZ R118, R112, R9.reuse, -R3.reuse ;  /* 0x0000000970767223 */ /* 0x180fe20000010803 */
[----:B------:R-:W-:Y:S02]  /*166b0*/  FFMA.FTZ R112, R116, R9, -R3 ;  /* 0x0000000974707223 */ /* 0x000fe40000010803 */
[----:B------:R-:W-:-:S03]  /*166c0*/  FMNMX.FTZ R10, R111, R10, !PT ;  /* 0x0000000a6f0a7209 */ /* 0x000fc60007810000 */
[----:B------:R-:W-:Y:S01]  /*166d0*/  MUFU.EX2 R21, R21 ;  /* 0x0000001500157308 */ /* 0x000fe20000000800 */
[----:B0-----:R-:W-:-:S04]  /*166e0*/  FSEL R119, R119, -INF , P4 ;  /* 0xff80000077777808 */ /* 0x001fc80002000000 */
[----:B------:R-:W-:-:S03]  /*166f0*/  FMNMX.FTZ R10, R119, R10, !PT ;  /* 0x0000000a770a7209 */ /* 0x000fc60007810000 */
[----:B------:R-:W-:Y:S02]  /*16700*/  MUFU.EX2 R158, R158 ;  /* 0x0000009e009e7308 */ /* 0x000fe40000000800 */
[----:B------:R-:W0:Y:S06]  /*16710*/  SHFL.BFLY PT, R103, R10, 0x2, 0x1f ;  /* 0x0c401f000a677f89 */ /* 0x000e2c00000e0000 */
[----:B------:R-:W-:Y:S08]  /*16720*/  MUFU.EX2 R89, R89 ;  /* 0x0000005900597308 */ /* 0x000ff00000000800 */
[----:B------:R-:W-:Y:S08]  /*16730*/  MUFU.EX2 R152, R152 ;  /* 0x0000009800987308 */ /* 0x000ff00000000800 */
[----:B------:R-:W-:Y:S01]  /*16740*/  MUFU.EX2 R91, R91 ;  /* 0x0000005b005b7308 */ /* 0x000fe20000000800 */
[----:B0-----:R-:W-:-:S05]  /*16750*/  FMNMX.FTZ R103, R10, R103, !PT ;  /* 0x000000670a677209 */ /* 0x001fca0007810000 */
[----:B------:R-:W0:Y:S02]  /*16760*/  SHFL.BFLY PT, R10, R103, 0x1, 0x1f ;  /* 0x0c201f00670a7f89 */ /* 0x000e2400000e0000 */
        /* <DEDUP_REMOVED lines=39> */
[----:B------:R-:W-:-:S03]  /*169e0*/  FFMA.FTZ R139, R111, R9, -R113 ;  /* 0x000000096f8b7223 */ /* 0x000fc60000010871 */
[----:B------:R-:W2:Y:S01]  /*169f0*/  MUFU.EX2 R120, R120 ;  /* 0x0000007800787308 */ /* 0x000ea20000000800 */
[----:B0-----:R-:W-:-:S04]  /*16a00*/  FFMA.FTZ R12, R3, R5, R156 ;  /* 0x00000005030c7223 */ /* 0x001fc8000001009c */
[----:B------:R-:W-:-:S03]  /*16a10*/  FADD.FTZ R13, R21, R12 ;  /* 0x0000000c150d7221 */ /* 0x000fc60000010000 */
[----:B------:R-:W0:Y:S01]  /*16a20*/  MUFU.EX2 R159, R159 ;  /* 0x0000009f009f7308 */ /* 0x000e220000000800 */
[----:B-1----:R-:W-:Y:S01]  /*16a30*/  FFMA.FTZ R5, R0, R4, R157 ;  /* 0x0000000400057223 */ /* 0x002fe2000001009d */
[----:B------:R-:W-:-:S04]  /*16a40*/  FADD.FTZ R12, R158, R13 ;  /* 0x0000000d9e0c7221 */ /* 0x000fc80000010000 */
[----:B------:R-:W-:Y:S02]  /*16a50*/  FADD.FTZ R13, R89, R12 ;  /* 0x0000000c590d7221 */ /* 0x000fe40000010000 */
        /* <DEDUP_REMOVED lines=18> */
[----:B------:R-:W-:-:S06]  /*16b80*/  FADD.FTZ R5, R95, R12 ;  /* 0x0000000c5f057221 */ /* 0x000fcc0000010000 */
        /* <DEDUP_REMOVED lines=16> */
[----:B------:R-:W-:-:S06]  /*16c90*/  FFMA.FTZ R12, R115, R9, -R113 ;  /* 0x00000009730c7223 */ /* 0x000fcc0000010871 */
        /* <DEDUP_REMOVED lines=16> */
[----:B------:R-:W-:-:S04]  /*16da0*/  IADD3 R4, R15, 0x2a840, RZ ;  /* 0x0002a8400f047810 */ /* 0x000fc80007ffe0ff */
[----:B------:R-:W-:Y:S02]  /*16db0*/  PRMT R4, R177, 0x654, R4 ;  /* 0x00000654b1047816 */ /* 0x000fe40000000004 */
[----:B------:R-:W2:Y:S01]  /*16dc0*/  MUFU.EX2 R142, R142 ;  /* 0x0000008e008e7308 */ /* 0x000ea20000000800 */
[----:B0-----:R-:W-:Y:S01]  /*16dd0*/  FADD.FTZ R13, R107, R100 ;  /* 0x000000646b0d7221 */ /* 0x001fe20000010000 */
[----:B------:R-:W-:Y:S01]  /*16de0*/  FFMA.FTZ R100, R119, R9, -R113 ;  /* 0x0000000977647223 */ /* 0x000fe20000010871 */
        /* <DEDUP_REMOVED lines=23> */
[----:B--2---:R-:W-:-:S03]  /*16f60*/  FADD.FTZ R5, R109, R102 ;  /* 0x000000666d057221 */ /* 0x004fc60000010000 */
[----:B-1----:R-:W-:Y:S01]  /*16f70*/  FADD.FTZ R4, R100, R13 ;  /* 0x0000000d64047221 */ /* 0x002fe20000010000 */
[----:B------:R-:W-:Y:S06]  /*16f80*/  @!P0 BRA `(.L_x_2881) ;  /* 0x0000000000048947 */ /* 0x000fec0003800000 */
[----:B------:R-:W-:Y:S01]  /*16f90*/  BPT.TRAP 0x1 ;  /* 0x000000040000795c */ /* 0x000fe20000300000 */
.L_x_2881:
[C---:B------:R-:W-:Y:S01]  /*16fa0*/  ISETP.GT.AND P2, PT, R14.reuse, R7, PT ;  /* 0x000000070e00720c */ /* 0x040fe20003f44270 */
[----:B------:R-:W-:Y:S01]  /*16fb0*/  VIADD R102, R11, 0x2a860 ;  /* 0x0002a8600b667836 */ /* 0x000fe20000000000 */
[----:B------:R-:W-:Y:S01]  /*16fc0*/  F2FP.F16.F32.PACK_AB R156, R21, R156 ;  /* 0x0000009c159c723e */ /* 0x000fe200000000ff */
[----:B------:R-:W-:Y:S01]  /*16fd0*/  VIADD R14, R14, 0xffffffff ;  /* 0xffffffff0e0e7836 */ /* 0x000fe20000000000 */
[----:B------:R-:W-:Y:S01]  /*16fe0*/  F2FP.F16.F32.PACK_AB R149, R20, R149 ;  /* 0x000000951495723e */ /* 0x000fe200000000ff */
[----:B------:R-:W-:Y:S01]  /*16ff0*/  IMAD.MOV.U32 R13, RZ, RZ, R8 ;  /* 0x000000ffff0d7224 */ /* 0x000fe200078e0008 */
[----:B------:R-:W-:Y:S01]  /*17000*/  PRMT R102, R177, 0x654, R102 ;  /* 0x00000654b1667816 */ /* 0x000fe20000000066 */
[----:B------:R-:W-:Y:S01]  /*17010*/  IMAD.MOV.U32 R20, RZ, RZ, R167 ;  /* 0x000000ffff147224 */ /* 0x000fe200078e00a7 */
[----:B------:R-:W-:Y:S02]  /*17020*/  F2FP.F16.F32.PACK_AB R137, R12, R137 ;  /* 0x000000890c89723e */ /* 0x000fe400000000ff */
        /* <DEDUP_REMOVED lines=26> */
.L_x_2869:
[----:B------:R-:W-:Y:S05]  /*171d0*/  BSYNC B0 ;  /* 0x0000000000007941 */ /* 0x000fea0003800000 */
.L_x_2868:
[----:B------:R-:W-:Y:S01]  /*171e0*/  ISETP.GE.AND P1, PT, R14, RZ, PT ;  /* 0x000000ff0e00720c */ /* 0x000fe20003f26270 */
[----:B------:R-:W-:-:S12]  /*171f0*/  BSSY B0, `(.L_x_2883) ;  /* 0x0000260000007945 */ /* 0x000fd80003800000 */
[----:B------:R-:W-:Y:S05]  /*17200*/  @!P1 BRA `(.L_x_2884) ;  /* 0x0000002400789947 */ /* 0x000fea0003800000 */
[----:B------:R-:W-:Y:S01]  /*17210*/  IMAD.MOV.U32 R12, RZ, RZ, R10 ;  /* 0x000000ffff0c7224 */ /* 0x000fe200078e000a */
[----:B------:R-:W-:Y:S01]  /*17220*/  MOV R15, R167 ;  /* 0x000000a7000f7202 */ /* 0x000fe20000000f00 */
[----:B------:R-:W-:Y:S02]  /*17230*/  IMAD.MOV.U32 R7, RZ, RZ, R8 ;  /* 0x000000ffff077224 */ /* 0x000fe400078e0008 */
[----:B------:R-:W-:-:S07]  /*17240*/  IMAD.MOV.U32 R20, RZ, RZ, R162 ;  /* 0x000000ffff147224 */ /* 0x000fce00078e00a2 */
.L_x_2897:
[----:B------:R-:W-:-:S05]  /*17250*/  VIADD R13, R20, 0x1 ;  /* 0x00000001140d7836 */ /* 0x000fca0000000000 */
[----:B------:R-:W-:-:S04]  /*17260*/  ISETP.NE.AND P1, PT, R13, 0x2, PT ;  /* 0x000000020d00780c */ /* 0x000fc80003f25270 */
[----:B------:R-:W-:Y:S02]  /*17270*/  SEL R8, RZ, 0x1, P1 ;  /* 0x00000001ff087807 */ /* 0x000fe40000800000 */
[----:B------:R-:W-:Y:S02]  /*17280*/  SEL R13, R13, RZ, P1 ;  /* 0x000000ff0d0d7207 */ /* 0x000fe40000800000 */
[----:B------:R-:W-:Y:S02]  /*17290*/  LOP3.LUT R167, R15, R8, RZ, 0x3c, !PT ;  /* 0x000000080fa77212 */ /* 0x000fe400078e3cff */
[----:B------:R-:W-:Y:S01]  /*172a0*/  MOV R162, R13 ;  /* 0x0000000d00a27202 */ /* 0x000fe20000000f00 */
[----:B------:R-:W-:Y:S06]  /*172b0*/  @!P0 BRA `(.L_x_2885) ;  /* 0x0000000000048947 */ /* 0x000fec0003800000 */
[----:B------:R-:W-:Y:S01]  /*172c0*/  BPT.TRAP 0x1 ;  /* 0x000000040000795c */ /* 0x000fe20000300000 */
.L_x_2885:
[----:B------:R-:W-:Y:S01]  /*172d0*/  IMAD R10, R162, 0x8, R2 ;  /* 0x00000008a20a7824 */ /* 0x000fe200078e0202 */
[----:B------:R-:W-:-:S04]  /*172e0*/  SHF.L.U32 R11, R167, 0x1f, RZ ;  /* 0x0000001fa70b7819 */ /* 0x000fc800000006ff */
[----:B------:R0:W1:Y:S01]  /*172f0*/  SYNCS.PHASECHK.TRANS64.TRYWAIT P1, [R10+URZ+0x2a830], R11 ;  /* 0x02a8300b0a0075a7 */ /* 0x000062000802017f */
[----:B------:R-:W-:Y:S05]  /*17300*/  @!P0 BRA `(.L_x_2886) ;  /* 0x0000000000048947 */ /* 0x000fea0003800000 */
[----:B------:R-:W-:Y:S01]  /*17310*/  BPT.TRAP 0x1 ;  /* 0x000000040000795c */ /* 0x000fe20000300000 */
.L_x_2886:
[----:B------:R-:W-:Y:S01]  /*17320*/  BSSY B1, `(.L_x_2887) ;  /* 0x0000006000017945 */ /* 0x000fe20003800000 */
[----:B------:R-:W-:Y:S02]  /*17330*/  IMAD R8, R162, 0x900, R6 ;  /* 0x00000900a2087824 */ /* 0x000fe400078e0206 */
[----:B------:R-:W-:Y:S01]  /*17340*/  IMAD.MOV.U32 R9, RZ, RZ, 0x40000040 ;  /* 0x40000040ff097424 */ /* 0x000fe200078e00ff */
[----:B-1----:R-:W-:Y:S06]  /*17350*/  @P1 BRA `(.L_x_2888) ;  /* 0x0000000000081947 */ /* 0x002fec0003800000 */
[----:B------:R-:W1:Y:S02]  /*17360*/  SYNCS.PHASECHK.TRANS64.TRYWAIT P1, [R10+URZ+0x2a830], R11 ;  /* 0x02a8300b0a0075a7 */ /* 0x000e64000802017f */
[----:B-1----:R-:W-:Y:S05]  /*17370*/  @!P1 BRA `(.L_x_2889) ;  /* 0x000000d000549947 */ /* 0x002fea0003800000 */
.L_x_2888:
[----:B------:R-:W-:Y:S05]  /*17380*/  BSYNC B1 ;  /* 0x0000000000017941 */ /* 0x000fea0003800000 */
.L_x_2887:
[----:B------:R-:W2:Y:S04]  /*17390*/  LDL.64 R88, [R1+0x28] ;  /* 0x0000280001587983 */ /* 0x000ea80000100a00 */
[----:B------:R-:W3:Y:S04]  /*173a0*/  LDL.64 R206, [R1+0x20] ;  /* 0x0000200001ce7983 */ /* 0x000ee80000100a00 */
[----:B------:R-:W4:Y:S01]  /*173b0*/  LDL.64 R212, [R1+0x18] ;  /* 0x0000180001d47983 */ /* 0x000f220000100a00 */
[C---:B------:R-:W-:Y:S02]  /*173c0*/  R2UR UR6, R8.reuse ;  /* 0x00000000080672ca */ /* 0x040fe400000e0000 */
[----:B------:R-:W-:Y:S01]  /*173d0*/  R2UR UR7, R9 ;  /* 0x00000000090772ca */ /* 0x000fe200000e0000 */
[----:B------:R-:W5:Y:S01]  /*173e0*/  LDL.64 R210, [R1+0x10] ;  /* 0x0000100001d27983 */ /* 0x000f620000100a00 */
[----:B01----:R-:W-:Y:S01]  /*173f0*/  IMAD.MOV.U32 R11, RZ, RZ, 0x40000040 ;  /* 0x40000040ff0b7424 */ /* 0x003fe200078e00ff */
[----:B------:R-:W-:-:S02]  /*17400*/  IADD3 R10, R8, 0x2, RZ ;  /* 0x00000002080a7810 */ /* 0x000fc40007ffe0ff */
        /* <DEDUP_REMOVED lines=9> */
[----:B------:R-:W-:Y:S01]  /*174a0*/  VIADD R10, R8, 0x4 ;  /* 0x00000004080a7836 */ /* 0x000fe20000000000 */
[----:B------:R-:W-:Y:S01]  /*174b0*/  MOV R11, 0x40000040 ;  /* 0x40000040000b7802 */ /* 0x000fe20000000f00 */
        /* <DEDUP_REMOVED lines=159> */
.L_x_2890:
[----:B------:R-:W-:Y:S01]  /*17eb0*/  SHF.L.U32 R8, R15, 0x1f, RZ ;  /* 0x0000001f0f087819 */ /* 0x000fe200000006ff */
[----:B------:R-:W-:-:S04]  /*17ec0*/  IMAD R11, R20, 0x8, R2 ;  /* 0x00000008140b7824 */ /* 0x000fc800078e0202 */
[----:B------:R0:W1:Y:S01]  /*17ed0*/  SYNCS.PHASECHK.TRANS64.TRYWAIT P1, [R11+URZ+0x2a850], R8 ;  /* 0x02a850080b0075a7 */ /* 0x000062000802017f */
[----:B------:R-:W-:Y:S05]  /*17ee0*/  @!P0 BRA `(.L_x_2891) ;  /* 0x0000000000048947 */ /* 0x000fea0003800000 */
[----:B------:R-:W-:Y:S01]  /*17ef0*/  BPT.TRAP 0x1 ;  /* 0x000000040000795c */ /* 0x000fe20000300000 */
.L_x_2891:
        /* <DEDUP_REMOVED lines=9> */
.L_x_2893:
[----:B------:R-:W-:Y:S05]  /*17f90*/  BSYNC B1 ;  /* 0x0000000000017941 */ /* 0x000fea0003800000 */
.L_x_2892:
[----:B------:R-:W-:Y:S01]  /*17fa0*/  IMAD.MOV.U32 R9, RZ, RZ, 0x40000040 ;  /* 0x40000040ff097424 */ /* 0x000fe200078e00ff */
[----:B01----:R-:W-:Y:S01]  /*17fb0*/  MOV R8, R0 ;  /* 0x0000000000087202 */ /* 0x003fe20000000f00 */
[----:B------:R-:W-:-:S03]  /*17fc0*/  WARPGROUP.ARRIVE ;  /* 0x00000000000079c5 */ /* 0x000fc60000000000 */
[----:B------:R-:W-:Y:S01]  /*17fd0*/  R2UR UR6, R8 ;  /* 0x00000000080672ca */ /* 0x000fe200000e0000 */
[----:B------:R-:W-:Y:S01]  /*17fe0*/  VIADD R8, R0, 0x80 ;  /* 0x0000008000087836 */ /* 0x000fe20000000000 */
[----:B------:R-:W-:Y:S02]  /*17ff0*/  R2UR UR7, R9 ;  /* 0x00000000090772ca */ /* 0x000fe400000e0000 */
[----:B------:R-:W-:-:S11]  /*18000*/  MOV R9, 0x40000040 ;  /* 0x4000004000097802 */ /* 0x000fd60000000f00 */
        /* <DEDUP_REMOVED lines=37> */
.L_x_2895:
        /* <DEDUP_REMOVED lines=142> */
[----:B-1----:R-:W-:-:S03]  /*18b40*/  FMNMX.FTZ R8, R134, R9, !PT ;  /* 0x0000000986087209 */ /* 0x002fc60007810000 */
[----:B------:R-:W0:Y:S01]  /*18b50*/  SHFL.BFLY PT, R9, R0, 0x2, 0x1f ;  /* 0x0c401f0000097f89 */ /* 0x000e2200000e0000 */
[----:B--2---:R-:W-:-:S05]  /*18b60*/  FMNMX.FTZ R3, R93, R8, !PT ;  /* 0x000000085d037209 */ /* 0x004fca0007810000 */
[----:B------:R-:W1:Y:S01]  /*18b70*/  SHFL.BFLY PT, R8, R3, 0x2, 0x1f ;  /* 0x0c401f0003087f89 */ /* 0x000e6200000e0000 */
[----:B0-----:R-:W-:Y:S02]  /*18b80*/  FMNMX.FTZ R95, R0, R9, !PT ;  /* 0x00000009005f7209 */ /* 0x001fe40007810000 */
[----:B------:R-:W-:Y:S02]  /*18b90*/  MOV R9, UR42 ;  /* 0x0000002a00097c02 */ /* 0x000fe40008000f00 */
[----:B-1----:R-:W-:Y:S02]  /*18ba0*/  FMNMX.FTZ R97, R3, R8, !PT ;  /* 0x0000000803617209 */ /* 0x002fe40007810000 */
[----:B------:R-:W0:Y:S04]  /*18bb0*/  SHFL.BFLY PT, R8, R95, 0x1, 0x1f ;  /* 0x0c201f005f087f89 */ /* 0x000e2800000e0000 */
[----:B------:R-:W1:Y:S01]  /*18bc0*/  SHFL.BFLY PT, R10, R97, 0x1, 0x1f ;  /* 0x0c201f00610a7f89 */ /* 0x000e6200000e0000 */
[----:B0-----:R-:W-:-:S02]  /*18bd0*/  FMNMX.FTZ R8, R95, R8, !PT ;  /* 0x000000085f087209 */ /* 0x001fc40007810000 */
[----:B-1----:R-:W-:-:S03]  /*18be0*/  FMNMX.FTZ R10, R97, R10, !PT ;  /* 0x0000000a610a7209 */ /* 0x002fc60007810000 */
[C---:B------:R-:W-:Y:S01]  /*18bf0*/  FMUL.FTZ R121, R8.reuse, R9 ;  /* 0x0000000908797220 */ /* 0x040fe20000410000 */
[----:B------:R-:W-:-:S03]  /*18c00*/  FADD.FTZ R7, -R8, R7 ;  /* 0x0000000708077221 */ /* 0x000fc60000010100 */
[-CC-:B------:R-:W-:Y:S01]  /*18c10*/  FFMA.FTZ R117, R136, R9.reuse, -R121.reuse ;  /* 0x0000000988757223 */ /* 0x180fe20000010879 */
[-CC-:B------:R-:W-:Y:S01]  /*18c20*/  FFMA.FTZ R136, R21, R9.reuse, -R121.reuse ;  /* 0x0000000915887223 */ /* 0x180fe20000010879 */
[-CC-:B------:R-:W-:Y:S01]  /*18c30*/  FFMA.FTZ R21, R89, R9.reuse, -R121.reuse ;  /* 0x0000000959157223 */ /* 0x180fe20000010879 */
[C---:B------:R-:W-:Y:S01]  /*18c40*/  FADD.FTZ R0, -R10.reuse, R12 ;  /* 0x0000000c0a007221 */ /* 0x040fe20000010100 */
[-C--:B------:R-:W-:Y:S01]  /*18c50*/  FMUL.FTZ R89, R10, R9.reuse ;  /* 0x000000090a597220 */ /* 0x080fe20000410000 */
[-C--:B------:R-:W-:Y:S01]  /*18c60*/  FFMA.FTZ R99, R20, R9.reuse, -R121 ;  /* 0x0000000914637223 */ /* 0x080fe20000010879 */
[-C--:B------:R-:W-:Y:S01]  /*18c70*/  FMUL.FTZ R7, R7, R9.reuse ;  /* 0x0000000907077220 */ /* 0x080fe20000410000 */
[-C--:B------:R-:W-:Y:S01]  /*18c80*/  FMUL.FTZ R0, R0, R9.reuse ;  /* 0x0000000900007220 */ /* 0x080fe20000410000 */
[-C--:B------:R-:W-:Y:S01]  /*18c90*/  FFMA.FTZ R157, R15, R9.reuse, -R89 ;  /* 0x000000090f9d7223 */ /* 0x080fe20000010859 */
[-C--:B------:R-:W-:Y:S01]  /*18ca0*/  FFMA.FTZ R119, R88, R9.reuse, -R121 ;  /* 0x0000000958777223 */ /* 0x080fe20000010879 */
[-C--:B------:R-:W-:Y:S01]  /*18cb0*/  FFMA.FTZ R90, R90, R9.reuse, -R89 ;  /* 0x000000095a5a7223 */ /* 0x080fe20000010859 */
[----:B------:R-:W-:Y:S01]  /*18cc0*/  MUFU.EX2 R3, R7 ;  /* 0x0000000700037308 */ /* 0x000fe20000000800 */
[-C--:B------:R-:W-:Y:S01]  /*18cd0*/  FFMA.FTZ R97, R92, R9.reuse, -R121 ;  /* 0x000000095c617223 */ /* 0x080fe20000010879 */
        /* <DEDUP_REMOVED lines=8> */
[-C--:B------:R-:W-:Y:S01]  /*18d60*/  FFMA.FTZ R95, R100, R9.reuse, -R121 ;  /* 0x00000009645f7223 */ /* 0x080fe20000010879 */
[-CC-:B------:R-:W-:Y:S01]  /*18d70*/  FFMA.FTZ R155, R102, R9.reuse, -R89.reuse ;  /* 0x00000009669b7223 */ /* 0x180fe20000010859 */
        /* <DEDUP_REMOVED lines=14> */
[-CC-:B------:R-:W-:Y:S01]  /*18e60*/  FFMA.FTZ R144, R156, R9.reuse, -R121.reuse ;  /* 0x000000099c907223 */ /* 0x180fe20000010879 */
[-CC-:B------:R-:W-:Y:S01]  /*18e70*/  FFMA.FTZ R107, R158, R9.reuse, -R121.reuse ;  /* 0x000000099e6b7223 */ /* 0x180fe20000010879 */
[-C--:B------:R-:W-:Y:S01]  /*18e80*/  FFMA.FTZ R20, R186, R9.reuse, -R121 ;  /* 0x00000009ba147223 */ /* 0x080fe20000010879 */
[-C--:B------:R-:W-:Y:S01]  /*18e90*/  FFMA.FTZ R147, R116, R9.reuse, -R89 ;  /* 0x0000000974937223 */ /* 0x080fe20000010859 */
[-CC-:B------:R-:W-:Y:S01]  /*18ea0*/  FFMA.FTZ R105, R206, R9.reuse, -R121.reuse ;  /* 0x00000009ce697223 */ /* 0x180fe20000010879 */
[-C--:B------:R-:W-:Y:S01]  /*18eb0*/  FFMA.FTZ R140, R208, R9.reuse, -R121 ;  /* 0x00000009d08c7223 */ /* 0x080fe20000010879 */
[----:B------:R-:W0:Y:S01]  /*18ec0*/  MUFU.EX2 R119, R119 ;  /* 0x0000007700777308 */ /* 0x000e220000000800 */
[-C--:B------:R-:W-:Y:S01]  /*18ed0*/  FFMA.FTZ R141, R120, R9.reuse, -R89 ;  /* 0x00000009788d7223 */ /* 0x080fe20000010859 */
[-CC-:B------:R-:W-:Y:S01]  /*18ee0*/  FFMA.FTZ R103, R210, R9.reuse, -R121.reuse ;  /* 0x00000009d2677223 */ /* 0x180fe20000010879 */
        /* <DEDUP_REMOVED lines=8> */
[----:B------:R-:W-:-:S05]  /*18f70*/  FFMA.FTZ R100, R91, R9, -R121 ;  /* 0x000000095b647223 */ /* 0x000fca0000010879 */
        /* <DEDUP_REMOVED lines=19> */
[----:B------:R-:W-:-:S06]  /*190b0*/  FFMA.FTZ R112, R122, R9, -R89 ;  /* 0x000000097a707223 */ /* 0x000fcc0000010859 */
        /* <DEDUP_REMOVED lines=39> */
[----:B0-----:R-:W-:Y:S01]  /*19330*/  FADD.FTZ R5, R147, R4 ;  /* 0x0000000493057221 */ /* 0x001fe20000010000 */
[----:B------:R-:W-:-:S04]  /*19340*/  IMAD R4, R13, 0x8, R2 ;  /* 0x000000080d047824 */ /* 0x000fc800078e0202 */
[----:B------:R-:W-:Y:S02]  /*19350*/  VIADD R4, R4, 0x2a840 ;  /* 0x0002a84004047836 */ /* 0x000fe40000000000 */
[----:B------:R-:W0:Y:S01]  /*19360*/  MUFU.EX2 R140, R140 ;  /* 0x0000008c008c7308 */ /* 0x000e220000000800 */
[----:B--2---:R-:W-:Y:S02]  /*19370*/  FADD.FTZ R15, R105, R118 ;  /* 0x00000076690f7221 */ /* 0x004fe40000010000 */
[----:B------:R-:W-:-:S04]  /*19380*/  PRMT R4, R177, 0x654, R4 ;  /* 0x00000654b1047816 */ /* 0x000fc80000000004 */
[----:B------:R2:W-:Y:S01]  /*19390*/  SYNCS.ARRIVE.TRANS64.RED.A1T0 RZ, [R4+URZ], RZ ;  /* 0x000000ff04ff79a7 */ /* 0x0005e2000810043f */
[----:B------:R-:W3:Y:S01]  /*193a0*/  MUFU.EX2 R141, R141 ;  /* 0x0000008d008d7308 */ /* 0x000ee20000000800 */
[----:B-1----:R-:W-:-:S07]  /*193b0*/  FADD.FTZ R118, R110, R5 ;  /* 0x000000056e767221 */ /* 0x002fce0000010000 */
[----:B------:R-:W1:Y:S01]  /*193c0*/  MUFU.EX2 R103, R103 ;  /* 0x0000006700677308 */ /* 0x000e620000000800 */
[----:B0-----:R-:W-:-:S07]  /*193d0*/  FADD.FTZ R120, R140, R15 ;  /* 0x0000000f8c787221 */ /* 0x001fce0000010000 */
[----:B------:R-:W0:Y:S01]  /*193e0*/  MUFU.EX2 R112, R112 ;  /* 0x0000007000707308 */ /* 0x000e220000000800 */
[----:B---3--:R-:W-:Y:S01]  /*193f0*/  FADD.FTZ R5, R141, R118 ;  /* 0x000000768d057221 */ /* 0x008fe20000010000 */
[----:B------:R-:W-:-:S06]  /*19400*/  FFMA.FTZ R118, R93, R9, -R89 ;  /* 0x000000095d767223 */ /* 0x000fcc0000010859 */
[----:B------:R-:W3:Y:S01]  /*19410*/  MUFU.EX2 R12, R12 ;  /* 0x0000000c000c7308 */ /* 0x000ee20000000800 */
[----:B-1----:R-:W-:-:S07]  /*19420*/  FADD.FTZ R13, R103, R120 ;  /* 0x00000078670d7221 */ /* 0x002fce0000010000 */
[----:B------:R-:W1:Y:S01]  /*19430*/  MUFU.EX2 R143, R143 ;  /* 0x0000008f008f7308 */ /* 0x000e620000000800 */
[----:B0-----:R-:W-:-:S07]  /*19440*/  FADD.FTZ R120, R112, R5 ;  /* 0x0000000570787221 */ /* 0x001fce0000010000 */
        /* <DEDUP_REMOVED lines=24> */
.L_x_2896:
[C---:B------:R-:W-:Y:S01]  /*195d0*/  ISETP.GT.AND P1, PT, R14.reuse, RZ, PT ;  /* 0x000000ff0e00720c */ /* 0x040fe20003f24270 */
[----:B------:R-:W-:Y:S01]  /*195e0*/  VIADD R14, R14, 0xffffffff ;  /* 0xffffffff0e0e7836 */ /* 0x000fe20000000000 */
[----:B------:R-:W-:Y:S01]  /*195f0*/  IADD3 R120, R11, 0x2a860, RZ ;  /* 0x0002a8600b787810 */ /* 0x000fe20007ffe0ff */
[----:B------:R-:W-:Y:S01]  /*19600*/  IMAD.MOV.U32 R15, RZ, RZ, R167 ;  /* 0x000000ffff0f7224 */ /* 0x000fe200078e00a7 */
[----:B------:R-:W-:Y:S01]  /*19610*/  F2FP.F16.F32.PACK_AB R146, R105, R20 ;  /* 0x000000146992723e */ /* 0x000fe200000000ff */
[----:B------:R-:W-:Y:S01]  /*19620*/  IMAD.MOV.U32 R20, RZ, RZ, R162 ;  /* 0x000000ffff147224 */ /* 0x000fe200078e00a2 */
[----:B------:R-:W-:Y:S02]  /*19630*/  PRMT R120, R177, 0x654, R120 ;  /* 0x00000654b1787816 */ /* 0x000fe40000000078 */
        /* <DEDUP_REMOVED lines=25> */
[----:B------:R-:W-:Y:S01]  /*197d0*/  MOV R7, R8 ;  /* 0x0000000800077202 */ /* 0x000fe20000000f00 */
[----:B0-----:R-:W-:Y:S06]  /*197e0*/  @P1 BRA `(.L_x_2897) ;  /* 0xffffffd800981947 */ /* 0x001fec000383ffff */
.L_x_2884:
[----:B------:R-:W-:Y:S05]  /*197f0*/  BSYNC B0 ;  /* 0x0000000000007941 */ /* 0x000fea0003800000 */
.L_x_2883:
        /* <DEDUP_REMOVED lines=67> */
.L_x_2898:
[----:B------:R-:W-:Y:S02]  /*19c30*/  LEA R12, R162, R2, 0x3 ;  /* 0x00000002a20c7211 */ /* 0x000fe400078e18ff */
[----:B------:R-:W-:-:S04]  /*19c40*/  SHF.L.U32 R3, R167, 0x1f, RZ ;  /* 0x0000001fa7037819 */ /* 0x000fc800000006ff */
[----:B------:R0:W1:Y:S01]  /*19c50*/  SYNCS.PHASECHK.TRANS64.TRYWAIT P1, [R12+URZ+0x2a850], R3 ;  /* 0x02a850030c0075a7 */ /* 0x000062000802017f */
[----:B------:R-:W-:Y:S05]  /*19c60*/  @!P0 BRA `(.L_x_2899) ;  /* 0x0000000000048947 */ /* 0x000fea0003800000 */
[----:B------:R-:W-:Y:S01]  /*19c70*/  BPT.TRAP 0x1 ;  /* 0x000000040000795c */ /* 0x000fe20000300000 */
.L_x_2899:
        /* <DEDUP_REMOVED lines=9> */
.L_x_2901:
[----:B------:R-:W-:Y:S05]  /*19d10*/  BSYNC B0 ;  /* 0x0000000000007941 */ /* 0x000fea0003800000 */
.L_x_2900:
[----:B------:R-:W-:Y:S01]  /*19d20*/  IMAD.MOV.U32 R2, RZ, RZ, R0 ;  /* 0x000000ffff027224 */ /* 0x000fe200078e0000 */
[----:B01----:R-:W-:Y:S01]  /*19d30*/  MOV R3, 0x40000040 ;  /* 0x4000004000037802 */ /* 0x003fe20000000f00 */
        /* <DEDUP_REMOVED lines=30> */
[----:B------:R-:W-:Y:S02]  /*19f20*/  IADD3 R2, R0, 0x280, RZ ;  /* 0x0000028000027810 */ /* 0x000fe40007ffe0ff */
[----:B------:R-:W0:Y:S02]  /*19f30*/  SHFL.BFLY PT, R0, R5, 0x2, 0x1f ;  /* 0x0c401f0005007f89 */ /* 0x000e2400000e0000 */
[----:B0-----:R-:W-:Y:S01]  /*19f40*/  FADD.FTZ R0, R0, R5 ;  /* 0x0000000500007221 */ /* 0x001fe20000010000 */
[----:B------:R-:W-:-:S02]  /*19f50*/  WARPGROUP.DEPBAR.LE gsb0, 0x0 ;  /* 0x00008000000079c5 */ /* 0x000fc40000010000 */
[----:B------:R-:W-:-:S06]  /*19f60*/  WARPGROUP.ARRIVE ;  /* 0x00000000000079c5 */ /* 0x000fcc0000000000 */
[----:B------:R-:W-:Y:S01]  /*19f70*/  HGMMA.64x128x16.F32 R24, R140, gdesc[UR4].tnspB, R24, gsb0 ;  /* 0x41e000048c187df0 */ /* 0x000fe20008000818 */
[----:B------:R-:W-:Y:S02]  /*19f80*/  R2UR UR6, R2 ;  /* 0x00000000020672ca */ /* 0x000fe400000e0000 */
[----:B------:R-:W-:Y:S02]  /*19f90*/  R2UR UR7, R3 ;  /* 0x00000000030772ca */ /* 0x000fe400000e0000 */
[----:B------:R-:W0:Y:S02]  /*19fa0*/  SHFL.BFLY PT, R3, R4, 0x2, 0x1f ;  /* 0x0c401f0004037f89 */ /* 0x000e2400000e0000 */
[----:B0-----:R-:W-:Y:S01]  /*19fb0*/  FADD.FTZ R2, R3, R4 ;  /* 0x0000000403027221 */ /* 0x001fe20000010000 */
[----:B------:R-:W-:Y:S01]  /*19fc0*/  IMAD.MOV.U32 R4, RZ, RZ, RZ ;  /* 0x000000ffff047224 */ /* 0x000fe200078e00ff */
[----:B------:R-:W0:Y:S04]  /*19fd0*/  SHFL.BFLY PT, R3, R0, 0x1, 0x1f ;  /* 0x0c201f0000037f89 */ /* 0x000e2800000e0000 */
[----:B------:R-:W1:Y:S01]  /*19fe0*/  SHFL.BFLY PT, R7, R2, 0x1, 0x1f ;  /* 0x0c201f0002077f89 */ /* 0x000e6200000e0000 */
[----:B0-----:R-:W-:Y:S01]  /*19ff0*/  FADD.FTZ R13, R0, R3 ;  /* 0x00000003000d7221 */ /* 0x001fe20000010000 */
[----:B------:R-:W-:-:S02]  /*1a000*/  IMAD.MOV.U32 R3, RZ, RZ, -0x800000 ;  /* 0xff800000ff037424 */ /* 0x000fc400078e00ff */
[----:B------:R-:W-:Y:S02]  /*1a010*/  IMAD.MOV.U32 R0, RZ, RZ, -0x800000 ;  /* 0xff800000ff007424 */ /* 0x000fe400078e00ff */
[----:B-1----:R-:W-:Y:S01]  /*1a020*/  FADD.FTZ R14, R2, R7 ;  /* 0x00000007020e7221 */ /* 0x002fe20000010000 */
[----:B------:R-:W-:Y:S02]  /*1a030*/  FSETP.NE.FTZ.AND P1, PT, R13, RZ, PT ;  /* 0x000000ff0d00720b */ /* 0x000fe40003f35000 */
[----:B------:R-:W-:Y:S02]  /*1a040*/  MOV R7, RZ ;  /* 0x000000ff00077202 */ /* 0x000fe40000000f00 */
        /* <DEDUP_REMOVED lines=13> */
[----:B------:R-:W-:Y:S03]  /*1a120*/  HGMMA.64x128x16.F32 R24, R136, gdesc[UR4].tnspB, R24, gsb0 ;  /* 0x41e0000488187df0 */ /* 0x000fe60008000818 */
[----:B------:R-:W-:Y:S02]  /*1a130*/  WARPGROUP.DEPBAR.LE gsb0, 0x0 ;  /* 0x00008000000079c5 */ /* 0x000fe40000010000 */
[----:B--23--:R-:W-:Y:S05]  /*1a140*/  @!P0 BRA `(.L_x_2903) ;  /* 0x0000000000048947 */ /* 0x00cfea0003800000 */
[----:B------:R-:W-:Y:S01]  /*1a150*/  BPT.TRAP 0x1 ;  /* 0x000000040000795c */ /* 0x000fe20000300000 */
.L_x_2903:
[----:B------:R-:W-:Y:S01]  /*1a160*/  IADD3 R2, R12, 0x2a860, RZ ;  /* 0x0002a8600c027810 */ /* 0x000fe20007ffe0ff */
[----:B------:R-:W-:Y:S02]  /*1a170*/  VIADD R162, R162, 0x1 ;  /* 0x00000001a2a27836 */ /* 0x000fe40000000000 */
[-C--:B0-----:R-:W-:Y:S01]  /*1a180*/  FMUL.FTZ R93, R34, R7.reuse ;  /* 0x00000007225d7220 */ /* 0x081fe20000410000 */
[-C--:B------:R-:W-:Y:S01]  /*1a190*/  FMUL.FTZ R89, R32, R4.reuse ;  /* 0x0000000420597220 */ /* 0x080fe20000410000 */
[----:B------:R-:W-:Y:S01]  /*1a1a0*/  PRMT R2, R177, 0x654, R2 ;  /* 0x00000654b1027816 */ /* 0x000fe20000000002 */
[-C--:B------:R-:W-:Y:S01]  /*1a1b0*/  FMUL.FTZ R88, R36, R4.reuse ;  /* 0x0000000424587220 */ /* 0x080fe20000410000 */
[----:B------:R-:W-:Y:S01]  /*1a1c0*/  ISETP.NE.AND P0, PT, R162, 0x2, PT ;  /* 0x00000002a200780c */ /* 0x000fe20003f05270 */
[-C--:B------:R-:W-:Y:S01]  /*1a1d0*/  FMUL.FTZ R99, R26, R7.reuse ;  /* 0x000000071a637220 */ /* 0x080fe20000410000 */
[----:B------:R0:W-:Y:S01]  /*1a1e0*/  SYNCS.ARRIVE.TRANS64.RED.A1T0 RZ, [R2+URZ], RZ ;  /* 0x000000ff02ff79a7 */ /* 0x0001e2000810043f */
[-C--:B------:R-:W-:Y:S01]  /*1a1f0*/  FMUL.FTZ R94, R35, R7.reuse ;  /* 0x00000007235e7220 */ /* 0x080fe20000410000 */
[-C--:B------:R-:W-:Y:S01]  /*1a200*/  FMUL.FTZ R92, R38, R7.reuse ;  /* 0x00000007265c7220 */ /* 0x080fe20000410000 */
[-C--:B------:R-:W-:Y:S01]  /*1a210*/  FMUL.FTZ R95, R39, R7.reuse ;  /* 0x00000007275f7220 */ /* 0x080fe20000410000 */
[-C--:B------:R-:W-:Y:S01]  /*1a220*/  FMUL.FTZ R34, R42, R7.reuse ;  /* 0x000000072a227220 */ /* 0x080fe20000410000 */
[-C--:B------:R-:W-:Y:S01]  /*1a230*/  FMUL.FTZ R24, R24, R4.reuse ;  /* 0x0000000418187220 */ /* 0x080fe20000410000 */
[-C--:B------:R-:W-:Y:S01]  /*1a240*/  FMUL.FTZ R91, R25, R4.reuse ;  /* 0x00000004195b7220 */ /* 0x080fe20000410000 */
[-C--:B------:R-:W-:Y:S01]  /*1a250*/  FMUL.FTZ R10, R28, R4.reuse ;  /* 0x000000041c0a7220 */ /* 0x080fe20000410000 */
[----:B0-----:R-:W-:Y:S01]  /*1a260*/  SEL R2, RZ, 0x1, P0 ;  /* 0x00000001ff027807 */ /* 0x001fe20000000000 */
        /* <DEDUP_REMOVED lines=56> */
[----:B------:R-:W-:-:S07]  /*1a5f0*/  SEL R162, R162, RZ, P0 ;  /* 0x000000ffa2a27207 */ /* 0x000fce0000000000 */
.L_x_2804:
[----:B------:R-:W0:Y:S08]  /*1a600*/  S2UR UR4, SR_CgaCtaId ;  /* 0x00000000000479c3 */ /* 0x000e300000008800 */
[----:B------:R-:W-:Y:S01]  /*1a610*/  BAR.SYNC.DEFER_BLOCKING 0x5, 0x180 ;  /* 0x0146000000007b1d */ /* 0x000fe20000010000 */
[----:B------:R-:W-:-:S05]  /*1a620*/  MOV R2, 0x400 ;  /* 0x0000040000027802 */ /* 0x000fca0000000f00 */
[----:B------:R-:W-:Y:S01]  /*1a630*/  BSSY B0, `(.L_x_2904) ;  /* 0x00001f1000007945 */ /* 0x000fe20003800000 */
[----:B0-----:R-:W-:-:S04]  /*1a640*/  MOV R177, UR4 ;  /* 0x0000000400b17c02 */ /* 0x001fc80008000f00 */
[----:B------:R-:W-:-:S05]  /*1a650*/  LEA R2, R177, R2, 0x18 ;  /* 0x00000002b1027211 */ /* 0x000fca00078ec0ff */
[----:B--2-4-:R0:W1:Y:S01]  /*1a660*/  LDS.128 R28, [R2+0x2a8d0] ;  /* 0x02a8d000021c7984 */ /* 0x0140620000000c00 */
        /* <DEDUP_REMOVED lines=18> */
[C---:B------:R-:W-:Y:S01]  /*1a790*/  IADD3 R101, P4, R8.reuse, 0x60, RZ ;  /* 0x0000006008657810 */ /* 0x040fe20007f9e0ff */
[----:B------:R-:W-:Y:S01]  /*1a7a0*/  IMAD.X R7, RZ, RZ, R9, P5 ;  /* 0x000000ffff077224 */ /* 0x000fe200028e0609 */
[----:B------:R-:W-:-:S02]  /*1a7b0*/  IADD3 R103, P3, R8, 0x4000, RZ ;  /* 0x0000400008677810 */ /* 0x000fc40007f7e0ff */
[C---:B------:R-:W-:Y:S02]  /*1a7c0*/  IADD3 R105, P2, R8.reuse, 0x4020, RZ ;  /* 0x0000402008697810 */ /* 0x040fe40007f5e0ff */
[C---:B------:R-:W-:Y:S02]  /*1a7d0*/  IADD3 R107, P1, R8.reuse, 0x4040, RZ ;  /* 0x00004040086b7810 */ /* 0x040fe40007f3e0ff */
[----:B------:R-:W-:Y:S01]  /*1a7e0*/  IADD3 R109, P0, R8, 0x4060, RZ ;  /* 0x00004060086d7810 */ /* 0x000fe20007f1e0ff */
[--C-:B------:R-:W-:Y:S01]  /*1a7f0*/  IMAD.X R25, RZ, RZ, R9.reuse, P2 ;  /* 0x000000ffff197224 */ /* 0x100fe200010e0609 */
[----:B------:R-:W-:Y:S02]  /*1a800*/  LOP3.LUT R4, R71, 0x380, RZ, 0xc0, !PT ;  /* 0x0000038047047812 */ /* 0x000fe400078ec0ff */
[----:B------:R-:W-:Y:S01]  /*1a810*/  LOP3.LUT R6, R79, 0x380, RZ, 0xc0, !PT ;  /* 0x000003804f067812 */ /* 0x000fe200078ec0ff */
[--C-:B------:R-:W-:Y:S01]  /*1a820*/  IMAD.X R33, RZ, RZ, R9.reuse, P0 ;  /* 0x000000ffff217224 */ /* 0x100fe200000e0609 */
[----:B------:R-:W-:Y:S01]  /*1a830*/  LOP3.LUT R8, R15, R8, RZ, 0x3c, !PT ;  /* 0x000000080f087212 */ /* 0x000fe200078e3cff */
[----:B------:R-:W-:Y:S01]  /*1a840*/  IMAD.X R15, RZ, RZ, R9, P3 ;  /* 0x000000ffff0f7224 */ /* 0x000fe200018e0609 */
[----:B------:R-:W-:-:S02]  /*1a850*/  SHF.R.U64 R4, R4, 0x3, RZ ;  /* 0x0000000304047819 */ /* 0x000fc400000012ff */
[----:B------:R-:W-:Y:S02]  /*1a860*/  SHF.R.U64 R6, R6, 0x3, RZ ;  /* 0x0000000306067819 */ /* 0x000fe400000012ff */
[----:B------:R-:W-:Y:S02]  /*1a870*/  MOV R96, R8 ;  /* 0x0000000800607202 */ /* 0x000fe40000000f00 */
[-C--:B------:R-:W-:Y:S02]  /*1a880*/  IADD3.X R13, RZ, R9.reuse, RZ, P4, !PT ;  /* 0x00000009ff0d7210 */ /* 0x080fe400027fe4ff */
[----:B------:R-:W-:Y:S02]  /*1a890*/  IADD3.X R27, RZ, R9, RZ, P1, !PT ;  /* 0x00000009ff1b7210 */ /* 0x000fe40000ffe4ff */
[----:B------:R-:W-:Y:S02]  /*1a8a0*/  LOP3.LUT R12, R101, 0x380, RZ, 0xc0, !PT ;  /* 0x00000380650c7812 */ /* 0x000fe400078ec0ff */
[----:B------:R-:W-:-:S02]  /*1a8b0*/  LOP3.LUT R14, R103, 0x380, RZ, 0xc0, !PT ;  /* 0x00000380670e7812 */ /* 0x000fc400078ec0ff */
[----:B------:R-:W-:Y:S02]  /*1a8c0*/  F2FP.F16.F32.PACK_AB R8, R91, R24 ;  /* 0x000000185b08723e */ /* 0x000fe400000000ff */
[----:B------:R-:W-:Y:S01]  /*1a8d0*/  F2FP.F16.F32.PACK_AB R9, R32, R99 ;  /* 0x000000632009723e */ /* 0x000fe200000000ff */
[----:B------:R-:W-:Y:S01]  /*1a8e0*/  BAR.SYNC.DEFER_BLOCKING 0x1, 0x100 ;  /* 0x0044000000007b1d */ /* 0x000fe20000010000 */
[----:B------:R-:W-:Y:S02]  /*1a8f0*/  LOP3.LUT R24, R105, 0x380, RZ, 0xc0, !PT ;  /* 0x0000038069187812 */ /* 0x000fe400078ec0ff */
[----:B-1----:R-:W-:Y:S02]  /*1a900*/  LOP3.LUT R28, R107, 0x380, RZ, 0xc0, !PT ;  /* 0x000003806b1c7812 */ /* 0x002fe400078ec0ff */
[----:B------:R-:W-:Y:S02]  /*1a910*/  LOP3.LUT R4, R4, R71, RZ, 0x3c, !PT ;  /* 0x0000004704047212 */ /* 0x000fe400078e3cff */
[----:B------:R-:W-:-:S02]  /*1a920*/  LOP3.LUT R6, R6, R79, RZ, 0x3c, !PT ;  /* 0x0000004f06067212 */ /* 0x000fc400078e3cff */
[----:B------:R-:W-:Y:S02]  /*1a930*/  LOP3.LUT R32, R109, 0x380, RZ, 0xc0, !PT ;  /* 0x000003806d207812 */ /* 0x000fe400078ec0ff */
[----:B------:R-:W-:Y:S02]  /*1a940*/  SHF.R.U64 R12, R12, 0x3, RZ ;  /* 0x000000030c0c7819 */ /* 0x000fe400000012ff */
[----:B------:R-:W-:Y:S02]  /*1a950*/  SHF.R.U64 R14, R14, 0x3, RZ ;  /* 0x000000030e0e7819 */ /* 0x000fe400000012ff */
[----:B------:R-:W-:Y:S02]  /*1a960*/  SHF.R.U64 R24, R24, 0x3, RZ ;  /* 0x0000000318187819 */ /* 0x000fe400000012ff */
[----:B------:R-:W-:Y:S02]  /*1a970*/  SHF.R.U64 R28, R28, 0x3, RZ ;  /* 0x000000031c1c7819 */ /* 0x000fe400000012ff */
[----:B------:R-:W-:-:S02]  /*1a980*/  SHF.R.U64 R32, R32, 0x3, RZ ;  /* 0x0000000320207819 */ /* 0x000fc400000012ff */
[----:B------:R-:W-:Y:S02]  /*1a990*/  MOV R79, R4 ;  /* 0x00000004004f7202 */ /* 0x000fe40000000f00 */
[----:B------:R-:W-:Y:S01]  /*1a9a0*/  MOV R78, R6 ;  /* 0x00000006004e7202 */ /* 0x000fe20000000f00 */
[----:B------:R1:W-:Y:S01]  /*1a9b0*/  STSM.16.M88.4 [R96], R8 ;  /* 0x0000000860007844 */ /* 0x0003e20000000200 */
[----:B------:R-:W-:Y:S02]  /*1a9c0*/  F2FP.F16.F32.PACK_AB R4, R90, R89 ;  /* 0x000000595a04723e */ /* 0x000fe400000000ff */
[----:B------:R-:W-:Y:S02]  /*1a9d0*/  F2FP.F16.F32.PACK_AB R5, R94, R93 ;  /* 0x0000005d5e05723e */ /* 0x000fe400000000ff */
[----:B------:R-:W-:Y:S02]  /*1a9e0*/  F2FP.F16.F32.PACK_AB R6, R37, R88 ;  /* 0x000000582506723e */ /* 0x000fe400000000ff */
[----:B------:R-:W-:-:S02]  /*1a9f0*/  F2FP.F16.F32.PACK_AB R7, R95, R92 ;  /* 0x0000005c5f07723e */ /* 0x000fc400000000ff */
[----:B------:R-:W-:Y:S02]  /*1aa00*/  LOP3.LUT R12, R12, R101, RZ, 0x3c, !PT ;  /* 0x000000650c0c7212 */ /* 0x000fe400078e3cff */
[----:B------:R-:W-:Y:S01]  /*1aa10*/  LOP3.LUT R14, R14, R103, RZ, 0x3c, !PT ;  /* 0x000000670e0e7212 */ /* 0x000fe200078e3cff */
[----:B------:R-:W-:Y:S01]  /*1aa20*/  STSM.16.M88.4 [R79], R4 ;  /* 0x000000044f007844 */ /* 0x000fe20000000200 */
[----:B------:R-:W-:Y:S02]  /*1aa30*/  LOP3.LUT R24, R24, R105, RZ, 0x3c, !PT ;  /* 0x0000006918187212 */ /* 0x000fe400078e3cff */
[----:B------:R-:W-:Y:S02]  /*1aa40*/  LOP3.LUT R26, R28, R107, RZ, 0x3c, !PT ;  /* 0x0000006b1c1a7212 */ /* 0x000fe400078e3cff */
[----:B-1----:R-:W-:Y:S02]  /*1aa50*/  F2FP.F16.F32.PACK_AB R8, R41, R40 ;  /* 0x000000282908723e */ /* 0x002fe400000000ff */
[----:B------:R-:W-:-:S02]  /*1aa60*/  F2FP.F16.F32.PACK_AB R9, R43, R34 ;  /* 0x000000222b09723e */ /* 0x000fc400000000ff */
[----:B------:R-:W-:Y:S02]  /*1aa70*/  F2FP.F16.F32.PACK_AB R10, R45, R44 ;  /* 0x0000002c2d0a723e */ /* 0x000fe400000000ff */
[----:B------:R-:W-:Y:S02]  /*1aa80*/  F2FP.F16.F32.PACK_AB R11, R47, R46 ;  /* 0x0000002e2f0b723e */ /* 0x000fe400000000ff */
[----:B------:R-:W-:Y:S02]  /*1aa90*/  LOP3.LUT R32, R32, R109, RZ, 0x3c, !PT ;  /* 0x0000006d20207212 */ /* 0x000fe400078e3cff */
[----:B------:R-:W-:Y:S01]  /*1aaa0*/  MOV R72, R12 ;  /* 0x0000000c00487202 */ /* 0x000fe20000000f00 */
[----:B------:R1:W-:Y:S01]  /*1aab0*/  STSM.16.M88.4 [R78], R8 ;  /* 0x000000084e007844 */ /* 0x0003e20000000200 */
[----:B------:R-:W-:Y:S02]  /*1aac0*/  MOV R28, R14 ;  /* 0x0000000e001c7202 */ /* 0x000fe40000000f00 */
[----:B------:R-:W-:-:S02]  /*1aad0*/  MOV R71, R24 ;  /* 0x0000001800477202 */ /* 0x000fc40000000f00 */
[----:B------:R-:W-:Y:S02]  /*1aae0*/  MOV R70, R26 ;  /* 0x0000001a00467202 */ /* 0x000fe40000000f00 */
[----:B------:R-:W-:Y:S01]  /*1aaf0*/  F2FP.F16.F32.PACK_AB R12, R49, R48 ;  /* 0x00000030310c723e */ /* 0x000fe200000000ff */
[----:B------:R-:W-:Y:S01]  /*1ab00*/  IMAD.MOV.U32 R48, RZ, RZ, RZ ;  /* 0x000000ffff307224 */ /* 0x000fe200078e00ff */
[----:B------:R-:W-:Y:S02]  /*1ab10*/  F2FP.F16.F32.PACK_AB R13, R51, R50 ;  /* 0x00000032330d723e */ /* 0x000fe400000000ff */
[----:B------:R-:W-:Y:S02]  /*1ab20*/  F2FP.F16.F32.PACK_AB R14, R53, R52 ;  /* 0x00000034350e723e */ /* 0x000fe400000000ff */
[----:B------:R-:W-:Y:S02]  /*1ab30*/  F2FP.F16.F32.PACK_AB R15, R55, R54 ;  /* 0x00000036370f723e */ /* 0x000fe400000000ff */
[----:B------:R-:W-:-:S02]  /*1ab40*/  F2FP.F16.F32.PACK_AB R24, R57, R56 ;  /* 0x000000383918723e */ /* 0x000fc400000000ff */
        /* <DEDUP_REMOVED lines=40> */
.L_x_2906:
[----:B------:R-:W-:Y:S01]  /*1add0*/  SHF.R.S32.HI R54, RZ, 0x1f, R192 ;  /* 0x0000001fff367819 */ /* 0x000fe200000114c0 */
[----:B------:R-:W-:Y:S01]  /*1ade0*/  IMAD.IADD R25, R189, 0x1, R184 ;  /* 0x00000001bd197824 */ /* 0x000fe200078e02b8 */
[----:B------:R-:W-:Y:S01]  /*1adf0*/  ULDC.64 UR4, c[0x0][0xb90] ;  /* 0x0002e40000047ab9 */ /* 0x000fe20000000a00 */
[----:B-----5:R-:W-:Y:S01]  /*1ae00*/  SHF.R.S32.HI R49, RZ, 0x1f, R48 ;  /* 0x0000001fff317819 */ /* 0x020fe20000011430 */
[----:B------:R-:W-:Y:S01]  /*1ae10*/  IMAD R11, R198, 0x40, R187 ;  /* 0x00000040c60b7824 */ /* 0x000fe200078e02bb */
[----:B------:R-:W-:Y:S01]  /*1ae20*/  SEL R199, R199, RZ, !P0 ;  /* 0x000000ffc7c77207 */ /* 0x000fe20004000000 */
[----:B------:R-:W-:Y:S01]  /*1ae30*/  IMAD R5, R54, UR4, RZ ;  /* 0x0000000436057c24 */ /* 0x000fe2000f8e02ff */
[----:B------:R-:W-:Y:S01]  /*1ae40*/  MOV R9, R25 ;  /* 0x0000001900097202 */ /* 0x000fe20000000f00 */
[----:B-1----:R-:W-:Y:S01]  /*1ae50*/  @P1 IMAD.HI.U32 R6, R25, R12, RZ ;  /* 0x0000000c19061227 */ /* 0x002fe200078e00ff */
[----:B------:R-:W-:-:S03]  /*1ae60*/  SEL R195, R195, RZ, !P0 ;  /* 0x000000ffc3c37207 */ /* 0x000fc60004000000 */
[C---:B------:R-:W-:Y:S01]  /*1ae70*/  IMAD R13, R192.reuse, UR5, R5 ;  /* 0x00000005c00d7c24 */ /* 0x040fe2000f8e0205 */
[----:B---3--:R-:W-:Y:S01]  /*1ae80*/  @P1 SHF.R.U32.HI R9, RZ, R15, R6 ;  /* 0x0000000fff091219 */ /* 0x008fe20000011606 */
[----:B------:R-:W-:Y:S01]  /*1ae90*/  IMAD.WIDE.U32 R4, R192, UR4, R48 ;  /* 0x00000004c0047c25 */ /* 0x000fe2000f8e0030 */
[----:B------:R-:W-:-:S03]  /*1aea0*/  ULDC.64 UR4, c[0x0][0xb98] ;  /* 0x0002e60000047ab9 */ /* 0x000fc60000000a00 */
[----:B------:R-:W-:Y:S01]  /*1aeb0*/  IMAD.IADD R5, R5, 0x1, R13 ;  /* 0x0000000105057824 */ /* 0x000fe200078e020d */
[----:B------:R-:W-:Y:S01]  /*1aec0*/  IADD3 R13, -R9, RZ, RZ ;  /* 0x000000ff090d7210 */ /* 0x000fe20007ffe1ff */
        /* <DEDUP_REMOVED lines=23> */
[----:B------:R-:W-:Y:S02]  /*1b040*/  SHF.R.U64 R12, R12, 0x3, RZ ;  /* 0x000000030c0c7819 */ /* 0x000fe400000012ff */
[----:B------:R-:W-:Y:S01]  /*1b050*/  IMAD.IADD R5, R5, 0x1, R13 ;  /* 0x0000000105057824 */ /* 0x000fe200078e020d */
[----:B------:R-:W-:Y:S01]  /*1b060*/  LEA R6, P4, R4, UR4, 0x2 ;  /* 0x0000000404067c11 */ /* 0x000fe2000f8810ff */
[----:B------:R-:W-:Y:S01]  /*1b070*/  IMAD.X R13, RZ, RZ, R21, P3 ;  /* 0x000000ffff0d7224 */ /* 0x000fe200018e0615 */
[----:B------:R-:W-:Y:S02]  /*1b080*/  LOP3.LUT R12, R12, R9, RZ, 0x3c, !PT ;  /* 0x000000090c0c7212 */ /* 0x000fe400078e3cff */
[----:B------:R-:W-:Y:S01]  /*1b090*/  LEA.HI.X R10, R4, UR5, R5, 0x2, P4 ;  /* 0x00000005040a7c11 */ /* 0x000fe2000a0f1405 */
[----:B------:R-:W-:Y:S01]  /*1b0a0*/  SHFL.IDX PT, R50, R6, RZ, 0x1c1f ;  /* 0x001c1fff06327589 */ /* 0x000fe200000e0000 */
[----:B------:R-:W-:Y:S01]  /*1b0b0*/  SHF.R.U64 R24, R24, 0x3, RZ ;  /* 0x0000000318187819 */ /* 0x000fe200000012ff */
[----:B------:R-:W-:Y:S01]  /*1b0c0*/  VIADD R4, R14, 0x8 ;  /* 0x000000080e047836 */ /* 0x000fe20000000000 */
[----:B------:R-:W-:Y:S01]  /*1b0d0*/  IADD3.X R9, RZ, R21, RZ, P0, !PT ;  /* 0x00000015ff097210 */ /* 0x000fe200007fe4ff */
[----:B------:R-:W1:Y:S01]  /*1b0e0*/  SHFL.IDX PT, R51, R10, RZ, 0x1c1f ;  /* 0x001c1fff0a337589 */ /* 0x000e6200000e0000 */
[----:B------:R-:W-:Y:S01]  /*1b0f0*/  LOP3.LUT P0, RZ, R214, 0x3, RZ, 0xc0, !PT ;  /* 0x00000003d6ff7812 */ /* 0x000fe2000780c0ff */
[----:B------:R-:W-:Y:S01]  /*1b100*/  ULDC.64 UR4, c[0x0][0xaa0] ;  /* 0x0002a80000047ab9 */ /* 0x000fe20000000a00 */
[----:B------:R-:W-:Y:S01]  /*1b110*/  LOP3.LUT R24, R24, R25, RZ, 0x3c, !PT ;  /* 0x0000001918187212 */ /* 0x000fe200078e3cff */
[----:B------:R-:W-:Y:S01]  /*1b120*/  SHFL.IDX PT, R52, R6, 0x1, 0x1c1f ;  /* 0x003c1f0006347f89 */ /* 0x000fe200000e0000 */
[----:B------:R-:W-:-:S02]  /*1b130*/  IADD3.X R25, RZ, R21, RZ, P2, !PT ;  /* 0x00000015ff197210 */ /* 0x000fc400017fe4ff */
[-C--:B------:R-:W-:Y:S01]  /*1b140*/  ISETP.GE.OR P2, PT, R14, R55.reuse, P0 ;  /* 0x000000370e00720c */ /* 0x080fe20000746670 */
[----:B------:R-:W2:Y:S01]  /*1b150*/  SHFL.IDX PT, R53, R10, 0x1, 0x1c1f ;  /* 0x003c1f000a357f89 */ /* 0x000ea200000e0000 */
[----:B------:R-:W-:Y:S02]  /*1b160*/  ISETP.GE.OR P0, PT, R4, R55, P0 ;  /* 0x000000370400720c */ /* 0x000fe40000706670 */
[C---:B------:R-:W-:Y:S02]  /*1b170*/  IADD3 R5, P3, R20.reuse, 0x7000, RZ ;  /* 0x0000700014057810 */ /* 0x040fe40007f7e0ff */
[C---:B------:R-:W-:Y:S02]  /*1b180*/  IADD3 R41, P4, R20.reuse, 0x6000, RZ ;  /* 0x0000600014297810 */ /* 0x040fe40007f9e0ff */
[----:B------:R-:W-:Y:S01]  /*1b190*/  LOP3.LUT R7, R20, 0x380, RZ, 0xc0, !PT ;  /* 0x0000038014077812 */ /* 0x000fe200078ec0ff */
[----:B------:R-:W-:Y:S01]  /*1b1a0*/  IMAD.X R45, RZ, RZ, R21, P3 ;  /* 0x000000ffff2d7224 */ /* 0x000fe200018e0615 */
        /* <DEDUP_REMOVED lines=13> */
[----:B------:R-:W-:Y:S01]  /*1b280*/  IMAD R3, R49, UR4, RZ ;  /* 0x0000000431037c24 */ /* 0x000fe2000f8e02ff */
[----:B------:R-:W-:Y:S01]  /*1b290*/  LOP3.LUT R32, R32, R33, RZ, 0x3c, !PT ;  /* 0x0000002120207212 */ /* 0x000fe200078e3cff */
[--C-:B------:R-:W-:Y:S01]  /*1b2a0*/  IMAD.X R33, RZ, RZ, R21.reuse, P6 ;  /* 0x000000ffff217224 */ /* 0x100fe200030e0615 */
[----:B------:R-:W-:Y:S01]  /*1b2b0*/  LOP3.LUT R36, R36, R37, RZ, 0x3c, !PT ;  /* 0x0000002524247212 */ /* 0x000fe200078e3cff */
[----:B------:R-:W-:Y:S01]  /*1b2c0*/  IMAD.X R37, RZ, RZ, R21, P5 ;  /* 0x000000ffff257224 */ /* 0x000fe200028e0615 */
[----:B------:R-:W-:-:S02]  /*1b2d0*/  LOP3.LUT R40, R40, R41, RZ, 0x3c, !PT ;  /* 0x0000002928287212 */ /* 0x000fc400078e3cff */
[----:B--2---:R-:W2:Y:S01]  /*1b2e0*/  @P1 LDC R53, c[0x0][0xbf0] ;  /* 0x0002fc00ff351b82 */ /* 0x004ea20000000800 */
[----:B------:R-:W-:Y:S01]  /*1b2f0*/  LOP3.LUT R44, R4, R5, RZ, 0x3c, !PT ;  /* 0x00000005042c7212 */ /* 0x000fe200078e3cff */
[----:B------:R-:W-:Y:S01]  /*1b300*/  IMAD R3, R48, UR5, R3 ;  /* 0x0000000530037c24 */ /* 0x000fe2000f8e0203 */
[----:B------:R-:W-:Y:S01]  /*1b310*/  IADD3.X R41, RZ, R21, RZ, P4, !PT ;  /* 0x00000015ff297210 */ /* 0x000fe200027fe4ff */
[----:B------:R3:W5:Y:S01]  /*1b320*/  LD.E.128 R4, desc[UR60][R20.64] ;  /* 0x0000003c14047980 */ /* 0x000762000c101d00 */
[----:B------:R-:W-:-:S03]  /*1b330*/  LOP3.LUT R8, R15, 0x380, RZ, 0xc0, !PT ;  /* 0x000003800f087812 */ /* 0x000fc600078ec0ff */
[----:B------:R-:W5:Y:S01]  /*1b340*/  LD.E.128 R24, desc[UR60][R24.64] ;  /* 0x0000003c18187980 */ /* 0x000f62000c101d00 */
[----:B------:R-:W-:-:S03]  /*1b350*/  SHF.R.U64 R8, R8, 0x3, RZ ;  /* 0x0000000308087819 */ /* 0x000fc600000012ff */
[----:B------:R-:W5:Y:S01]  /*1b360*/  LD.E.128 R32, desc[UR60][R32.64] ;  /* 0x0000003c20207980 */ /* 0x000f62000c101d00 */
[----:B------:R-:W-:Y:S01]  /*1b370*/  LOP3.LUT R8, R8, R15, RZ, 0x3c, !PT ;  /* 0x0000000f08087212 */ /* 0x000fe200078e3cff */
[----:B---3--:R-:W-:Y:S01]  /*1b380*/  IMAD.WIDE.U32 R20, R48, UR4, RZ ;  /* 0x0000000430147c25 */ /* 0x008fe2000f8e00ff */
[----:B------:R-:W-:Y:S01]  /*1b390*/  ULDC.64 UR4, c[0x0][0xae8] ;  /* 0x0002ba0000047ab9 */ /* 0x000fe20000000a00 */
[----:B------:R-:W5:Y:S02]  /*1b3a0*/  LD.E.128 R12, desc[UR60][R12.64] ;  /* 0x0000003c0c0c7980 */ /* 0x000f64000c101d00 */
[----:B------:R-:W-:Y:S01]  /*1b3b0*/  IMAD.IADD R21, R21, 0x1, R3 ;  /* 0x0000000115157824 */ /* 0x000fe200078e0203 */
[----:B------:R-:W-:Y:S01]  /*1b3c0*/  LEA R3, R191, R198, 0x5 ;  /* 0x000000c6bf037211 */ /* 0x000fe200078e28ff */
[----:B------:R-:W-:Y:S01]  /*1b3d0*/  IMAD R49, R54, UR4, RZ ;  /* 0x0000000436317c24 */ /* 0x000fe2000f8e02ff */
[----:B------:R-:W5:Y:S03]  /*1b3e0*/  LD.E.128 R8, desc[UR60][R8.64] ;  /* 0x0000003c08087980 */ /* 0x000f66000c101d00 */
[----:B------:R-:W-:Y:S01]  /*1b3f0*/  IMAD.IADD R50, R184, 0x1, R3 ;  /* 0x00000001b8327824 */ /* 0x000fe200078e0203 */
[----:B------:R-:W5:Y:S01]  /*1b400*/  LD.E.128 R36, desc[UR60][R36.64] ;  /* 0x0000003c24247980 */ /* 0x000f62000c101d00 */
[----:B------:R-:W-:-:S02]  /*1b410*/  IMAD R49, R192, UR5, R49 ;  /* 0x00000005c0317c24 */ /* 0x000fc4000f8e0231 */
[----:B-1----:R-:W-:Y:S01]  /*1b420*/  @P1 IMAD.HI.U32 R0, R50, R51, RZ ;  /* 0x0000003332001227 */ /* 0x002fe200078e00ff */
[----:B------:R-:W-:Y:S01]  /*1b430*/  MOV R3, R50 ;  /* 0x0000003200037202 */ /* 0x000fe20000000f00 */
[----:B------:R-:W5:Y:S02]  /*1b440*/  LD.E.128 R40, desc[UR60][R40.64] ;  /* 0x0000003c28287980 */ /* 0x000f64000c101d00 */
[----:B------:R-:W-:Y:S01]  /*1b450*/  IMAD.WIDE.U32 R20, R192, UR4, R20 ;  /* 0x00000004c0147c25 */ /* 0x000fe2000f8e0014 */
[----:B------:R-:W-:Y:S01]  /*1b460*/  ULDC.64 UR4, c[0x0][0xaf0] ;  /* 0x0002bc0000047ab9 */ /* 0x000fe20000000a00 */
[----:B--2---:R-:W-:Y:S01]  /*1b470*/  @P1 SHF.R.U32.HI R3, RZ, R53, R0 ;  /* 0x00000035ff031219 */ /* 0x004fe20000011600 */
[----:B------:R-:W5:Y:S01]  /*1b480*/  LD.E.128 R44, desc[UR60][R44.64] ;  /* 0x0000003c2c2c7980 */ /* 0x000f62000c101d00 */
[----:B------:R-:W-:Y:S02]  /*1b490*/  IMAD.IADD R21, R21, 0x1, R49 ;  /* 0x0000000115157824 */ /* 0x000fe400078e0231 */
[----:B------:R-:W-:Y:S01]  /*1b4a0*/  IMAD R48, R199, UR4, RZ ;  /* 0x00000004c7307c24 */ /* 0x000fe2000f8e02ff */
[----:B------:R-:W-:Y:S01]  /*1b4b0*/  SHF.R.S32.HI R0, RZ, 0x1f, R3 ;  /* 0x0000001fff007819 */ /* 0x000fe20000011403 */
[C---:B------:R-:W-:Y:S01]  /*1b4c0*/  IMAD.WIDE.U32 R20, R195.reuse, UR4, R20 ;  /* 0x00000004c3147c25 */ /* 0x040fe2000f8e0014 */
        /* <DEDUP_REMOVED lines=12> */
[C---:B------:R-:W-:Y:S01]  /*1b590*/  IMAD R51, R3.reuse, UR5, R0 ;  /* 0x0000000503337c24 */ /* 0x040fe2000f8e0200 */
[----:B------:R-:W-:Y:S01]  /*1b5a0*/  IADD3 R184, R198, R184, RZ ;  /* 0x000000b8c6b87210 */ /* 0x000fe20007ffe0ff */
[----:B------:R-:W-:Y:S01]  /*1b5b0*/  IMAD.WIDE.U32 R20, R3, UR4, R20 ;  /* 0x0000000403147c25 */ /* 0x000fe2000f8e0014 */
[----:B------:R-:W-:Y:S01]  /*1b5c0*/  SHF.R.S32.HI R0, RZ, 0x1f, R49 ;  /* 0x0000001fff007819 */ /* 0x000fe20000011431 */
[----:B------:R-:W-:-:S02]  /*1b5d0*/  ULDC.64 UR4, c[0x0][0xad8] ;  /* 0x0002b60000047ab9 */ /* 0x000fc40000000a00 */
[----:B------:R-:W-:Y:S02]  /*1b5e0*/  IMAD.IADD R21, R21, 0x1, R51 ;  /* 0x0000000115157824 */ /* 0x000fe400078e0233 */
[----:B------:R-:W-:Y:S02]  /*1b5f0*/  IMAD R28, R0, UR4, RZ ;  /* 0x00000004001c7c24 */ /* 0x000fe4000f8e02ff */
[C---:B------:R-:W-:Y:S02]  /*1b600*/  VIADD R0, R184.reuse, 0x20 ;  /* 0x00000020b8007836 */ /* 0x040fe40000000000 */
[C---:B------:R-:W-:Y:S02]  /*1b610*/  IMAD R51, R49.reuse, UR5, R28 ;  /* 0x0000000531337c24 */ /* 0x040fe4000f8e021c */
[----:B------:R-:W-:Y:S01]  /*1b620*/  IMAD.WIDE.U32 R20, R49, UR4, R20 ;  /* 0x0000000431147c25 */ /* 0x000fe2000f8e0014 */
[-C--:B------:R-:W-:Y:S01]  /*1b630*/  ISETP.GE.AND P2, PT, R184, R55.reuse, PT ;  /* 0x00000037b800720c */ /* 0x080fe20003f46270 */
[----:B------:R-:W-:Y:S01]  /*1b640*/  ULDC.64 UR4, c[0x0][0xa80] ;  /* 0x0002a00000047ab9 */ /* 0x000fe20000000a00 */
[----:B------:R-:W-:Y:S01]  /*1b650*/  ISETP.GE.AND P0, PT, R0, R55, PT ;  /* 0x000000370000720c */ /* 0x000fe20003f06270 */
[----:B------:R-:W-:Y:S01]  /*1b660*/  VIADD R3, R184, 0x40 ;  /* 0x00000040b8037836 */ /* 0x000fe20000000000 */
[----:B------:R-:W-:Y:S01]  /*1b670*/  IADD3 R0, R2, 0x2a820, RZ ;  /* 0x0002a82002007810 */ /* 0x000fe20007ffe0ff */
[----:B------:R-:W-:Y:S01]  /*1b680*/  IMAD.IADD R21, R21, 0x1, R51 ;  /* 0x0000000115157824 */ /* 0x000fe200078e0233 */
[----:B------:R-:W-:-:S02]  /*1b690*/  LEA R28, P3, R20, UR4, 0x1 ;  /* 0x00000004141c7c11 */ /* 0x000fc4000f8608ff */
[----:B------:R-:W-:Y:S02]  /*1b6a0*/  ISETP.GE.AND P1, PT, R3, R55, PT ;  /* 0x000000370300720c */ /* 0x000fe40003f26270 */
[----:B------:R-:W-:Y:S02]  /*1b6b0*/  PRMT R0, RZ, 0x654, R0 ;  /* 0x00000654ff007816 */ /* 0x000fe40000000000 */
[----:B------:R-:W-:Y:S01]  /*1b6c0*/  LEA.HI.X R3, R20, UR5, R21, 0x1, P3 ;  /* 0x0000000514037c11 */ /* 0x000fe200098f0c15 */
[----:B-1----:R1:W2:Y:S01]  /*1b6d0*/  SHFL.IDX PT, R48, R28, RZ, 0x181f ;  /* 0x00181fff1c307589 */ /* 0x0022a200000e0000 */
[----:B------:R3:W-:Y:S01]  /*1b6e0*/  SYNCS.ARRIVE.TRANS64.RED.A1T0 RZ, [R0+URZ], RZ ;  /* 0x000000ff00ff79a7 */ /* 0x0007e2000810043f */
[----:B------:R-:W-:Y:S02]  /*1b6f0*/  BSSY B1, `(.L_x_2907) ;  /* 0x000000c000017945 */ /* 0x000fe40003800000 */
[----:B---3--:R1:W3:Y:S02]  /*1b700*/  SHFL.IDX PT, R0, R3, RZ, 0x181f ;  /* 0x00181fff03007589 */ /* 0x0082e400000e0000 */
        /* <DEDUP_REMOVED lines=10> */
.L_x_2908:
[----:B------:R-:W-:Y:S05]  /*1b7b0*/  BSYNC B1 ;  /* 0x0000000000017941 */ /* 0x000fea0003800000 */
.L_x_2907:
        /* <DEDUP_REMOVED lines=13> */
.L_x_2910:
[----:B------:R-:W-:Y:S05]  /*1b890*/  BSYNC B1 ;  /* 0x0000000000017941 */ /* 0x000fea0003800000 */
.L_x_2909:
        /* <DEDUP_REMOVED lines=13> */
.L_x_2912:
[----:B------:R-:W-:Y:S05]  /*1b970*/  BSYNC B1 ;  /* 0x0000000000017941 */ /* 0x000fea0003800000 */
.L_x_2911:
        /* <DEDUP_REMOVED lines=12> */
[----:B---3--:R-:W-:-:S04]  /*1ba40*/  LEA R4, P0, R190, R28, 0x1 ;  /* 0x0000001cbe047211 */ /* 0x008fc800078008ff */
[----:B------:R-:W-:-:S05]  /*1ba50*/  LEA.HI.X R5, R190, R3, R226, 0x1, P0 ;  /* 0x00000003be057211 */ /* 0x000fca00000f0ce2 */
[----:B------:R4:W-:Y:S01]  /*1ba60*/  ST.E.128 desc[UR60][R4.64], R44 ;  /* 0x0000002c04007985 */ /* 0x0009e2000c101d3c */
[----:B------:R-:W-:Y:S05]  /*1ba70*/  BRA `(.L_x_2913) ;  /* 0x0000000800b07947 */ /* 0x000fea0003800000 */
.L_x_2905:
        /* <DEDUP_REMOVED lines=13> */
[----:B------:R-:W-:Y:S01]  /*1bb50*/  IMAD.U32 R0, RZ, RZ, UR4 ;  /* 0x00000004ff007e24 */ /* 0x000fe2000f8e00ff */
[----:B------:R-:W-:-:S05]  /*1bb60*/  @P1 IADD3.X R7, R194, UR5, RZ, P2, !PT ;  /* 0x00000005c2071c10 */ /* 0x000fca00097fe4ff */
[----:B------:R3:W5:Y:S01]  /*1bb70*/  @P1 LDG.E R0, desc[UR60][R6.64] ;  /* 0x0000003c06001981 */ /* 0x000762000c1e1900 */
[----:B--2---:R-:W-:Y:S01]  /*1bb80*/  ISETP.NE.AND P2, PT, R21, 0x1, PT ;  /* 0x000000011500780c */ /* 0x004fe20003f45270 */
[----:B------:R-:W2:-:S12]  /*1bb90*/  S2R R9, SR_TID.X ;  /* 0x0000000000097919 */ /* 0x000e980000002100 */
[----:B------:R-:W4:Y:S08]  /*1bba0*/  @P2 LDC R14, c[0x0][0xbec] ;  /* 0x0002fb00ff0e2b82 */ /* 0x000f300000000800 */
[----:B------:R-:W0:Y:S01]  /*1bbb0*/  @P2 LDC R25, c[0x0][0xbf0] ;  /* 0x0002fc00ff192b82 */ /* 0x000e220000000800 */
[----:B--2---:R-:W-:-:S04]  /*1bbc0*/  IADD3 R8, R9, -0x80, RZ ;  /* 0xffffff8009087810 */ /* 0x004fc80007ffe0ff */
[----:B------:R-:W-:Y:S01]  /*1bbd0*/  ISETP.GE.AND P3, PT, R8, 0x80, PT ;  /* 0x000000800800780c */ /* 0x000fe20003f66270 */
[----:B---3--:R-:W-:-:S12]  /*1bbe0*/  @P1 BRA `(.L_x_2914) ;  /* 0x0000000000101947 */ /* 0x008fd80003800000 */
[----:B------:R-:W-:Y:S05]  /*1bbf0*/  @!P0 BRA `(.L_x_2914) ;  /* 0x00000000000c8947 */ /* 0x000fea0003800000 */
[----:B------:R-:W2:Y:S04]  /*1bc00*/  LDG.E R7, desc[UR60][R4.64] ;  /* 0x0000003c04077981 */ /* 0x000ea8000c1e1900 */
[----:B-----5:R-:W2:Y:S02]  /*1bc10*/  LDG.E R0, desc[UR60][R4.64+0x4] ;  /* 0x0000043c04007981 */ /* 0x020ea4000c1e1900 */
[----:B--2---:R-:W-:-:S07]  /*1bc20*/  IMAD.IADD R0, R0, 0x1, -R7 ;  /* 0x0000000100007824 */ /* 0x004fce00078e0a07 */
.L_x_2914:
        /* <DEDUP_REMOVED lines=22> */
[----:B------:R-:W3:Y:S01]  /*1bd90*/  @P0 LDC R15, c[0x0][0xbf0] ;  /* 0x0002fc00ff0f0b82 */ /* 0x000ee20000000800 */
[----:B------:R-:W-:-:S04]  /*1bda0*/  IMAD.WIDE.U32 R4, R195, UR4, R4 ;  /* 0x00000004c3047c25 */ /* 0x000fc8000f8e0004 */
[----:B--2---:R-:W-:-:S05]  /*1bdb0*/  @P0 IMAD.HI.U32 R6, R8, R13, RZ ;  /* 0x0000000d08060227 */ /* 0x004fca00078e00ff */
[----:B---3--:R-:W-:Y:S01]  /*1bdc0*/  @P0 SHF.R.U32.HI R7, RZ, R15, R6 ;  /* 0x0000000fff070219 */ /* 0x008fe20000011606 */
        /* <DEDUP_REMOVED lines=18> */
.L_x_2916:
[----:B------:R-:W-:Y:S05]  /*1bef0*/  BSYNC B1 ;  /* 0x0000000000017941 */ /* 0x000fea0003800000 */
.L_x_2915:
[----:B------:R-:W-:Y:S01]  /*1bf00*/  ULDC.64 UR4, c[0x0][0xaa0] ;  /* 0x0002a80000047ab9 */ /* 0x000fe20000000a00 */
[----:B------:R-:W-:Y:S01]  /*1bf10*/  BSSY B1, `(.L_x_2917) ;  /* 0x0000038000017945 */ /* 0x000fe20003800000 */
[----:B------:R-:W-:-:S04]  /*1bf20*/  IMAD R4, R10, UR4, RZ ;  /* 0x000000040a047c24 */ /* 0x000fc8000f8e02ff */
[C---:B--2---:R-:W-:Y:S02]  /*1bf30*/  IMAD R7, R3.reuse, UR5, R4 ;  /* 0x0000000503077c24 */ /* 0x044fe4000f8e0204 */
[----:B------:R-:W-:Y:S01]  /*1bf40*/  IMAD.WIDE.U32 R4, R3, UR4, RZ ;  /* 0x0000000403047c25 */ /* 0x000fe2000f8e00ff */
[----:B------:R-:W-:Y:S01]  /*1bf50*/  LEA R3, R191, R198, 0x5 ;  /* 0x000000c6bf037211 */ /* 0x000fe200078e28ff */
[----:B------:R-:W-:Y:S02]  /*1bf60*/  ULDC.64 UR4, c[0x0][0xae8] ;  /* 0x0002ba0000047ab9 */ /* 0x000fe40000000a00 */
[----:B------:R-:W-:Y:S02]  /*1bf70*/  IMAD.IADD R5, R5, 0x1, R7 ;  /* 0x0000000105057824 */ /* 0x000fe400078e0207 */
[----:B------:R-:W-:Y:S02]  /*1bf80*/  IMAD.IADD R9, R184, 0x1, R3 ;  /* 0x00000001b8097824 */ /* 0x000fe400078e0203 */
[----:B------:R-:W-:-:S02]  /*1bf90*/  IMAD R7, R12, UR4, RZ ;  /* 0x000000040c077c24 */ /* 0x000fc4000f8e02ff */
[----:B----4-:R-:W-:Y:S01]  /*1bfa0*/  @P2 IMAD.HI.U32 R6, R9, R14, RZ ;  /* 0x0000000e09062227 */ /* 0x010fe200078e00ff */
[----:B------:R-:W-:-:S03]  /*1bfb0*/  MOV R3, R9 ;  /* 0x0000000900037202 */ /* 0x000fc60000000f00 */
        /* <DEDUP_REMOVED lines=45> */
.L_x_2918:
[----:B------:R-:W-:Y:S05]  /*1c290*/  BSYNC B1 ;  /* 0x0000000000017941 */ /* 0x000fea0003800000 */
.L_x_2917:
        /* <DEDUP_REMOVED lines=13> */
.L_x_2920:
[----:B------:R-:W-:Y:S05]  /*1c370*/  BSYNC B1 ;  /* 0x0000000000017941 */ /* 0x000fea0003800000 */
.L_x_2919:
        /* <DEDUP_REMOVED lines=13> */
.L_x_2922:
[----:B------:R-:W-:Y:S05]  /*1c450*/  BSYNC B1 ;  /* 0x0000000000017941 */ /* 0x000fea0003800000 */
.L_x_2921:
[----:B0-----:R-:W-:Y:S01]  /*1c460*/  IADD3 R0, R184, 0x60, RZ ;  /* 0x00000060b8007810 */ /* 0x001fe20007ffe0ff */
[----:B---3--:R-:W0:Y:S03]  /*1c470*/  SHFL.IDX PT, R3, R3, 0x3, 0x181f ;  /* 0x00781f0003037f89 */ /* 0x008e2600000e0000 */
[----:B------:R-:W-:Y:S01]  /*1c480*/  ISETP.GE.AND P0, PT, R0, R21, PT ;  /* 0x000000150000720c */ /* 0x000fe20003f06270 */
[----:B----4-:R3:W4:-:S12]  /*1c490*/  SHFL.IDX PT, R4, R6, 0x3, 0x181f ;  /* 0x00781f0006047f89 */ /* 0x01071800000e0000 */
[----:B---3--:R-:W-:Y:S05]  /*1c4a0*/  @P0 BRA `(.L_x_2913) ;  /* 0x0000000000240947 */ /* 0x008fea0003800000 */
[----:B------:R-:W-:Y:S02]  /*1c4b0*/  ULDC UR4, c[0x0][0xac8] ;  /* 0x0002b20000047ab9 */ /* 0x000fe40000000800 */
[----:B------:R-:W-:Y:S02]  /*1c4c0*/  ISETP.GE.AND P2, PT, R187, UR4, PT ;  /* 0x00000004bb007c0c */ /* 0x000fe4000bf46270 */
[----:B------:R-:W-:-:S11]  /*1c4d0*/  ISETP.GE.AND P3, PT, R190, UR4, PT ;  /* 0x00000004be007c0c */ /* 0x000fd6000bf66270 */
[CC--:B--2-4-:R-:W-:Y:S02]  /*1c4e0*/  @!P2 LEA R6, P0, R187.reuse, R4.reuse, 0x1 ;  /* 0x00000004bb06a211 */ /* 0x0d4fe400078008ff */
[C---:B------:R-:W-:Y:S02]  /*1c4f0*/  @!P3 LEA R4, P1, R190.reuse, R4, 0x1 ;  /* 0x00000004be04b211 */ /* 0x040fe400078208ff */
[-C--:B0-----:R-:W-:Y:S02]  /*1c500*/  @!P2 LEA.HI.X R7, R187, R3.reuse, R227, 0x1, P0 ;  /* 0x00000003bb07a211 */ /* 0x081fe400000f0ce3 */
[----:B------:R-:W-:-:S03]  /*1c510*/  @!P3 LEA.HI.X R5, R190, R3, R226, 0x1, P1 ;  /* 0x00000003be05b211 */ /* 0x000fc600008f0ce2 */
[----:B------:R0:W-:Y:S04]  /*1c520*/  @!P2 ST.E.128 desc[UR60][R6.64], RZ ;  /* 0x000000ff0600a985 */ /* 0x0001e8000c101d3c */
[----:B------:R0:W-:Y:S02]  /*1c530*/  @!P3 ST.E.128 desc[UR60][R4.64], RZ ;  /* 0x000000ff0400b985 */ /* 0x0001e4000c101d3c */
.L_x_2913:
[----:B------:R-:W-:Y:S05]  /*1c540*/  BSYNC B0 ;  /* 0x0000000000007941 */ /* 0x000fea0003800000 */
.L_x_2904:
[----:B------:R-:W-:Y:S02]  /*1c550*/  ULDC UR4, c[0x0][0xc3c] ;  /* 0x00030f0000047ab9 */ /* 0x000fe40000000800 */
[----:B-1----:R-:W-:-:S13]  /*1c560*/  ISETP.GE.AND P0, PT, R31, UR4, PT ;  /* 0x000000041f007c0c */ /* 0x002fda000bf06270 */
[----:B------:R-:W-:Y:S05]  /*1c570*/  @!P0 BRA `(.L_x_2923) ;  /* 0xfffffe4c00548947 */ /* 0x000fea000383ffff */
[----:B------:R-:W-:Y:S05]  /*1c580*/  BRA `(.L_x_2687) ;  /* 0x0000006c00847947 */ /* 0x000fea0003800000 */
.L_x_2685:
        /* <DEDUP_REMOVED lines=16> */
.L_x_2924:
        /* <DEDUP_REMOVED lines=29> */
[----:B-1----:R-:W-:-:S04]  /*1c860*/  SEL R7, R7, RZ, P5 ;  /* 0x000000ff07077207 */ /* 0x002fc80002800000 */
[----:B------:R-:W-:-:S05]  /*1c870*/  IADD3 R8, R2, R7, RZ ;  /* 0x0000000702087210 */ /* 0x000fca0007ffe0ff */
[----:B------:R-:W1:Y:S02]  /*1c880*/  SHFL.IDX PT, R6, R8, 0x1f, 0x1f ;  /* 0x03e01f0008067f89 */ /* 0x000e6400000e0000 */
[----:B-1----:R-:W-:-:S04]  /*1c890*/  IMAD R6, R6, UR5, RZ ;  /* 0x0000000506067c24 */ /* 0x002fc8000f8e02ff */
[----:B------:R-:W-:Y:S01]  /*1c8a0*/  IMAD.MOV.U32 R3, RZ, RZ, R6 ;  /* 0x000000ffff037224 */ /* 0x000fe200078e0006 */
[----:B0-----:R-:W-:-:S13]  /*1c8b0*/  ISETP.GT.AND P6, PT, R6, UR6, PT ;  /* 0x0000000606007c0c */ /* 0x001fda000bfc4270 */
[----:B------:R-:W-:Y:S05]  /*1c8c0*/  @P6 BRA `(.L_x_2926) ;  /* 0x0000000000986947 */ /* 0x000fea0003800000 */
[----:B------:R-:W0:Y:S01]  /*1c8d0*/  LDC R10, c[0x0][0xc3c] ;  /* 0x00030f00ff0a7b82 */ /* 0x000e220000000800 */
[----:B------:R-:W-:Y:S01]  /*1c8e0*/  MOV R6, R3 ;  /* 0x0000000300067202 */ /* 0x000fe20000000f00 */
[----:B------:R-:W-:Y:S01]  /*1c8f0*/  UMOV UR4, URZ ;  /* 0x0000003f00047c82 */ /* 0x000fe20008000000 */
[----:B------:R-:W-:Y:S01]  /*1c900*/  ULDC UR7, c[0x0][0xc3c] ;  /* 0x00030f0000077ab9 */ /* 0x000fe20000000800 */
[----:B------:R-:W-:-:S05]  /*1c910*/  ULDC UR5, c[0x0][0xc38] ;  /* 0x00030e0000057ab9 */ /* 0x000fca0000000800 */
.L_x_2930:
[----:B------:R-:W-:Y:S01]  /*1c920*/  UIADD3 UR4, UR4, 0x1f, URZ ;  /* 0x0000001f04047890 */ /* 0x000fe2000fffe03f */
[----:B------:R-:W-:-:S05]  /*1c930*/  IMAD.U32 R19, RZ, RZ, UR7 ;  /* 0x00000007ff137e24 */ /* 0x000fca000f8e00ff */
        /* <DEDUP_REMOVED lines=10> */
.L_x_2929:
[----:B------:R-:W-:Y:S05]  /*1c9e0*/  BSYNC B0 ;  /* 0x0000000000007941 */ /* 0x000fea0003800000 */
.L_x_2928:
        /* <DEDUP_REMOVED lines=20> */
.L_x_2926:
        /* <DEDUP_REMOVED lines=15> */
[----:B0-----:R-:W-:-:S06]  /*1cc20*/  IADD3 R11, R10, 0xffffffe, RZ ;  /* 0x0ffffffe0a0b7810 */ /* 0x001fcc0007ffe0ff */
[----:B------:R0:W1:Y:S01]  /*1cc30*/  F2I.FTZ.U32.TRUNC.NTZ R3, R11 ;  /* 0x0000000b00037305 */ /* 0x000062000021f000 */
[----:B------:R-:W-:Y:S05]  /*1cc40*/  @!P0 BRA `(.L_x_2931) ;  /* 0x0000000000088947 */ /* 0x000fea0003800000 */
[----:B------:R-:W-:-:S05]  /*1cc50*/  VIADD R9, R15, 0xffffffff ;  /* 0xffffffff0f097836 */ /* 0x000fca0000000000 */
[----:B------:R2:W3:Y:S02]  /*1cc60*/  SHFL.IDX PT, R16, R8, R9, 0x1f ;  /* 0x00001f0908107589 */ /* 0x0004e400000e0000 */
.L_x_2931:
[----:B---3--:R-:W-:Y:S01]  /*1cc70*/  IMAD R16, R16, UR5, R13 ;  /* 0x0000000510107c24 */ /* 0x008fe2000f8e020d */
[----:B------:R-:W-:Y:S01]  /*1cc80*/  IABS R2, R6 ;  /* 0x0000000600027213 */ /* 0x000fe20000000000 */
[----:B01----:R-:W-:-:S03]  /*1cc90*/  IMAD.MOV R11, RZ, RZ, -R3 ;  /* 0x000000ffff0b7224 */ /* 0x003fc600078e0a03 */
[----:B--2---:R-:W-:Y:S01]  /*1cca0*/  IADD3 R9, -R16, UR6, RZ ;  /* 0x0000000610097c10 */ /* 0x004fe2000fffe1ff */
[----:B------:R-:W-:Y:S01]  /*1ccb0*/  IMAD R11, R11, R12, RZ ;  /* 0x0000000c0b0b7224 */ /* 0x000fe200078e02ff */
[----:B------:R-:W-:Y:S01]  /*1ccc0*/  IADD3 R10, RZ, -R2, RZ ;  /* 0x80000002ff0a7210 */ /* 0x000fe20007ffe0ff */
[----:B------:R-:W-:Y:S01]  /*1ccd0*/  IMAD.MOV.U32 R2, RZ, RZ, RZ ;  /* 0x000000ffff027224 */ /* 0x000fe200078e00ff */
[----:B------:R-:W-:-:S03]  /*1cce0*/  IABS R8, R9 ;  /* 0x0000000900087213 */ /* 0x000fc60000000000 */
        /* <DEDUP_REMOVED lines=25> */
[----:B0-----:R-:W-:-:S06]  /*1ce80*/  IADD3 R3, R7, 0xffffffe, RZ ;  /* 0x0ffffffe07037810 */ /* 0x001fcc0007ffe0ff */
[----:B------:R-:W0:Y:S02]  /*1ce90*/  F2I.FTZ.U32.TRUNC.NTZ R3, R3 ;  /* 0x0000000300037305 */ /* 0x000e24000021f000 */
[----:B0-----:R-:W-:-:S05]  /*1cea0*/  IMAD.MOV R11, RZ, RZ, -R3 ;  /* 0x000000ffff0b7224 */ /* 0x001fca00078e0a03 */
[----:B------:R-:W-:Y:S02]  /*1ceb0*/  MOV R9, R11 ;  /* 0x0000000b00097202 */ /* 0x000fe40000000f00 */
        /* <DEDUP_REMOVED lines=12> */
[----:B------:R-:W-:Y:S01]  /*1cf80*/  ISETP.GE.AND P2, PT, R3, RZ, PT ;  /* 0x000000ff0300720c */ /* 0x000fe20003f46270 */
[----:B------:R-:W-:-:S06]  /*1cf90*/  IMAD.IADD R3, R13, 0x1, R8 ;  /* 0x000000010d037824 */ /* 0x000fcc00078e0208 */
[----:B------:R-:W-:-:S06]  /*1cfa0*/  @P0 VIADD R2, R2, 0x1 ;  /* 0x0000000102020836 */ /* 0x000fcc0000000000 */
[----:B------:R-:W-:Y:S02]  /*1cfb0*/  @!P2 IADD3 R2, -R2, RZ, RZ ;  /* 0x000000ff0202a210 */ /* 0x000fe40007ffe1ff */
[----:B------:R-:W-:Y:S01]  /*1cfc0*/  @!P1 LOP3.LUT R2, RZ, R18, RZ, 0x33, !PT ;  /* 0x00000012ff029212 */ /* 0x000fe200078e33ff */
[----:B------:R-:W-:-:S03]  /*1cfd0*/  IMAD.MOV R18, RZ, RZ, -R18 ;  /* 0x000000ffff127224 */ /* 0x000fc600078e0a12 */
[----:B------:R-:W-:Y:S01]  /*1cfe0*/  LOP3.LUT R17, RZ, R2, RZ, 0x33, !PT ;  /* 0x00000002ff117212 */ /* 0x000fe200078e33ff */
[----:B------:R-:W-:-:S03]  /*1cff0*/  IMAD R18, R2, R18, R3 ;  /* 0x0000001202127224 */ /* 0x000fc600078e0203 */
[----:B------:R-:W-:Y:S01]  /*1d000*/  IADD3 R17, R4, R17, RZ ;  /* 0x0000001104117210 */ /* 0x000fe20007ffe0ff */
[----:B------:R-:W-:Y:S06]  /*1d010*/  BRA `(.L_x_2932) ;  /* 0x00000000000c7947 */ /* 0x000fec0003800000 */
.L_x_2927:
[----:B------:R-:W-:Y:S01]  /*1d020*/  IMAD.MOV.U32 R17, RZ, RZ, RZ ;  /* 0x000000ffff117224 */ /* 0x000fe200078e00ff */
[----:B------:R-:W-:Y:S01]  /*1d030*/  MOV R18, RZ ;  /* 0x000000ff00127202 */ /* 0x000fe20000000f00 */
[----:B------:R-:W-:-:S07]  /*1d040*/  IMAD.U32 R16, RZ, RZ, UR6 ;  /* 0x00000006ff107e24 */ /* 0x000fce000f8e00ff */
.L_x_2932:
[----:B------:R-:W-:-:S13]  /*1d050*/  ISETP.NE.AND P0, PT, R5, RZ, PT ;  /* 0x000000ff0500720c */ /* 0x000fda0003f05270 */
[----:B------:R-:W0:Y:S01]  /*1d060*/  @!P0 S2R R3, SR_CgaCtaId ;  /* 0x0000000000038919 */ /* 0x000e220000008800 */
[----:B------:R-:W-:-:S04]  /*1d070*/  @!P0 MOV R2, 0x400 ;  /* 0x0000040000028802 */ /* 0x000fc80000000f00 */
[----:B0-----:R-:W-:-:S05]  /*1d080*/  @!P0 LEA R2, R3, R2, 0x18 ;  /* 0x0000000203028211 */ /* 0x001fca00078ec0ff */
[----:B------:R0:W-:Y:S01]  /*1d090*/  @!P0 STS.128 [R2+0x2a8d0], R16 ;  /* 0x02a8d01002008388 */ /* 0x0001e20000000c00 */
[----:B------:R-:W-:Y:S06]  /*1d0a0*/  BAR.ARV 0x5, 0x180 ;  /* 0x0146000000007b1d */ /* 0x000fec0000002000 */
.L_x_2925:
        /* <DEDUP_REMOVED lines=11> */
[----:B------:R-:W-:Y:S01]  /*1d160*/  MOV R29, 0x1 ;  /* 0x00000001001d7802 */ /* 0x000fe20000000f00 */
[----:B------:R-:W-:Y:S01]  /*1d170*/  IMAD.MOV.U32 R28, RZ, RZ, RZ ;  /* 0x000000ffff1c7224 */ /* 0x000fe200078e00ff */
[----:B------:R-:W-:Y:S01]  /*1d180*/  MOV R31, 0x1 ;  /* 0x00000001001f7802 */ /* 0x000fe20000000f00 */
[----:B------:R-:W-:Y:S01]  /*1d190*/  IMAD.SHL.U32 R36, R4, 0x8, RZ ;  /* 0x0000000804247824 */ /* 0x000fe200078e00ff */
[----:B------:R-:W-:Y:S01]  /*1d1a0*/  ULDC.64 UR36, c[0x0][0x198] ;  /* 0x0000660000247ab9 */ /* 0x000fe20000000a00 */
[----:B------:R-:W-:Y:S01]  /*1d1b0*/  IMAD.MOV.U32 R26, RZ, RZ, RZ ;  /* 0x000000ffff1a7224 */ /* 0x000fe200078e00ff */
[----:B------:R-:W-:Y:S01]  /*1d1c0*/  ULDC UR38, c[0x0][0xc] ;  /* 0x0000030000267ab9 */ /* 0x000fe20000000800 */
        /* <DEDUP_REMOVED lines=14> */
[----:B------:R-:W-:-:S03]  /*1d2b0*/  LOP3.LUT R0, R2, 0x80, RZ, 0xfc, !PT ;  /* 0x0000008002007812 */ /* 0x000fc600078efcff */
[----:B-1----:R-:W-:-:S07]  /*1d2c0*/  IMAD R37, R36, 0x2, R22 ;  /* 0x0000000224257824 */ /* 0x002fce00078e0216 */
.L_x_3034:
[----:B0-----:R-:W0:Y:S02]  /*1d2d0*/  LDC.64 R32, c[0x0][0xc88] ;  /* 0x00032200ff207b82 */ /* 0x001e240000000a00 */
[----:B0-----:R-:W-:-:S06]  /*1d2e0*/  IMAD.WIDE R32, R19, 0x4, R32 ;  /* 0x0000000413207825 */ /* 0x001fcc00078e0220 */
[----:B--2---:R-:W2:Y:S01]  /*1d2f0*/  LDG.E R32, desc[UR60][R32.64] ;  /* 0x0000003c20207981 */ /* 0x004ea2000c1e1900 */
[----:B------:R-:W-:Y:S05]  /*1d300*/  YIELD ;  /* 0x0000000000007946 */ /* 0x000fea0003800000 */
[----:B------:R-:W-:Y:S01]  /*1d310*/  ULDC.64 UR4, c[0x0][0xa28] ;  /* 0x00028a0000047ab9 */ /* 0x000fe20000000a00 */
[----:B------:R-:W-:Y:S01]  /*1d320*/  ULDC.64 UR8, c[0x0][0xa18] ;  /* 0x0002860000087ab9 */ /* 0x000fe20000000a00 */
[----:B------:R-:W-:Y:S01]  /*1d330*/  ISETP.NE.U32.AND P0, PT, RZ, UR4, PT ;  /* 0x00000004ff007c0c */ /* 0x000fe2000bf05070 */
[----:B------:R-:W-:Y:S01]  /*1d340*/  ULDC.64 UR6, c[0x0][0xa10] ;  /* 0x0002840000067ab9 */ /* 0x000fe20000000a00 */
[----:B------:R-:W-:-:S02]  /*1d350*/  MOV R11, RZ ;  /* 0x000000ff000b7202 */ /* 0x000fc40000000f00 */
[----:B------:R-:W-:Y:S02]  /*1d360*/  ISETP.NE.AND.EX P0, PT, RZ, UR5, PT, P0 ;  /* 0x00000005ff007c0c */ /* 0x000fe4000bf05300 */
[----:B------:R-:W-:-:S04]  /*1d370*/  ISETP.NE.U32.AND P2, PT, RZ, UR8, PT ;  /* 0x00000008ff007c0c */ /* 0x000fc8000bf45070 */
[----:B------:R-:W-:Y:S01]  /*1d380*/  ISETP.NE.AND.EX P2, PT, RZ, UR9, PT, P2 ;  /* 0x00000009ff007c0c */ /* 0x000fe2000bf45320 */
[----:B------:R-:W-:Y:S01]  /*1d390*/  IMAD.MOV.U32 R35, RZ, RZ, RZ ;  /* 0x000000ffff237224 */ /* 0x000fe200078e00ff */
[----:B--2---:R-:W-:-:S05]  /*1d3a0*/  SHF.R.S32.HI R0, RZ, 0x1f, R32 ;  /* 0x0000001fff007819 */ /* 0x004fca0000011420 */
[C---:B------:R-:W-:Y:S01]  /*1d3b0*/  @P0 LEA R2, P1, R32.reuse, UR4, 0x2 ;  /* 0x0000000420020c11 */ /* 0x040fe2000f8210ff */
[C---:B------:R-:W-:Y:S01]  /*1d3c0*/  IMAD.SHL.U32 R24, R32.reuse, 0x4, RZ ;  /* 0x0000000420187824 */ /* 0x040fe200078e00ff */
[C-C-:B------:R-:W-:Y:S01]  /*1d3d0*/  SHF.L.U64.HI R25, R32.reuse, 0x2, R0.reuse ;  /* 0x0000000220197819 */ /* 0x140fe20000010200 */
[----:B------:R0:W-:Y:S01]  /*1d3e0*/  STL [R1+0x1c], R0 ;  /* 0x00001c0001007387 */ /* 0x0001e20000100800 */
[----:B------:R-:W-:Y:S01]  /*1d3f0*/  @P0 LEA.HI.X R3, R32, UR5, R0, 0x2, P1 ;  /* 0x0000000520030c11 */ /* 0x000fe200088f1400 */
[----:B------:R-:W-:-:S04]  /*1d400*/  ULDC.64 UR4, c[0x0][0xa00] ;  /* 0x0002800000047ab9 */ /* 0x000fc80000000a00 */
        /* <DEDUP_REMOVED lines=26> */
[----:B------:R-:W-:Y:S01]  /*1d5b0*/  IMAD.U32 R7, RZ, RZ, UR4 ;  /* 0x00000004ff077e24 */ /* 0x000fe2000f8e00ff */
[----:B---3--:R0:W-:Y:S01]  /*1d5c0*/  STL [R1+0x14], R8 ;  /* 0x0000140801007387 */ /* 0x0081e20000100800 */
[----:B------:R-:W-:-:S03]  /*1d5d0*/  IMAD.MOV.U32 R10, RZ, RZ, R8 ;  /* 0x000000ffff0a7224 */ /* 0x000fc600078e0008 */
[----:B--2---:R0:W-:Y:S01]  /*1d5e0*/  STL [R1+0x4], R11 ;  /* 0x0000040b01007387 */ /* 0x0041e20000100800 */
[----:B------:R-:W-:Y:S05]  /*1d5f0*/  @P2 BRA `(.L_x_2934) ;  /* 0x0000000000142947 */ /* 0x000fea0003800000 */
[----:B------:R-:W-:Y:S05]  /*1d600*/  @!P0 BRA `(.L_x_2934) ;  /* 0x0000000000108947 */ /* 0x000fea0003800000 */
[----:B------:R-:W2:Y:S04]  /*1d610*/  LDG.E R9, desc[UR60][R2.64] ;  /* 0x0000003c02097981 */ /* 0x000ea8000c1e1900 */
[----:B0-----:R-:W2:Y:S02]  /*1d620*/  LDG.E R8, desc[UR60][R2.64+0x4] ;  /* 0x0000043c02087981 */ /* 0x001ea4000c1e1900 */
[----:B--2---:R-:W-:-:S05]  /*1d630*/  IMAD.IADD R10, R8, 0x1, -R9 ;  /* 0x00000001080a7824 */ /* 0x004fca00078e0a09 */
[----:B------:R1:W-:Y:S02]  /*1d640*/  STL [R1+0x14], R10 ;  /* 0x0000140a01007387 */ /* 0x0003e40000100800 */
.L_x_2934:
[----:B------:R-:W-:Y:S01]  /*1d650*/  ULDC.64 UR4, c[0x0][0xa20] ;  /* 0x0002880000047ab9 */ /* 0x000fe20000000a00 */
[----:B------:R-:W-:Y:S02]  /*1d660*/  MOV R33, R32 ;  /* 0x0000002000217202 */ /* 0x000fe40000000f00 */
[----:B------:R-:W-:-:S04]  /*1d670*/  ISETP.NE.U32.AND P0, PT, RZ, UR4, PT ;  /* 0x00000004ff007c0c */ /* 0x000fc8000bf05070 */
[----:B------:R-:W-:-:S13]  /*1d680*/  ISETP.NE.AND.EX P0, PT, RZ, UR5, PT, P0 ;  /* 0x00000005ff007c0c */ /* 0x000fda000bf05300 */
[----:B------:R-:W-:Y:S05]  /*1d690*/  @!P0 BRA `(.L_x_2935) ;  /* 0x0000000000108947 */ /* 0x000fea0003800000 */
[----:B------:R-:W-:-:S04]  /*1d6a0*/  IADD3 R2, P0, R24, UR4, RZ ;  /* 0x0000000418027c10 */ /* 0x000fc8000ff1e0ff */
[----:B------:R-:W-:-:S05]  /*1d6b0*/  IADD3.X R3, R25, UR5, RZ, P0, !PT ;  /* 0x0000000519037c10 */ /* 0x000fca00087fe4ff */
[----:B------:R2:W5:Y:S01]  /*1d6c0*/  LDG.E R7, desc[UR60][R2.64] ;  /* 0x0000003c02077981 */ /* 0x000562000c1e1900 */
[----:B------:R-:W-:Y:S05]  /*1d6d0*/  BRA `(.L_x_2936) ;  /* 0x0000000000247947 */ /* 0x000fea0003800000 */
.L_x_2935:
[----:B------:R-:W-:Y:S02]  /*1d6e0*/  ULDC.64 UR4, c[0x0][0xa08] ;  /* 0x0002820000047ab9 */ /* 0x000fe40000000a00 */
[----:B------:R-:W-:-:S04]  /*1d6f0*/  ISETP.NE.U32.AND P0, PT, RZ, UR4, PT ;  /* 0x00000004ff007c0c */ /* 0x000fc8000bf05070 */
[----:B------:R-:W-:-:S13]  /*1d700*/  ISETP.NE.AND.EX P0, PT, RZ, UR5, PT, P0 ;  /* 0x00000005ff007c0c */ /* 0x000fda000bf05300 */
[----:B------:R-:W-:Y:S05]  /*1d710*/  @!P0 BRA `(.L_x_2936) ;  /* 0x0000000000148947 */ /* 0x000fea0003800000 */
[----:B------:R-:W2:Y:S02]  /*1d720*/  LDC.64 R2, c[0x0][0xa08] ;  /* 0x00028200ff027b82 */ /* 0x000ea40000000a00 */
[----:B--2---:R-:W-:-:S05]  /*1d730*/  IMAD.WIDE R2, R33, 0x4, R2 ;  /* 0x0000000421027825 */ /* 0x004fca00078e0202 */
[----:B------:R-:W2:Y:S04]  /*1d740*/  LDG.E R7, desc[UR60][R2.64] ;  /* 0x0000003c02077981 */ /* 0x000ea8000c1e1900 */
[----:B0-----:R-:W2:Y:S02]  /*1d750*/  LDG.E R8, desc[UR60][R2.64+0x4] ;  /* 0x0000043c02087981 */ /* 0x001ea4000c1e1900 */
[----:B--2---:R-:W-:-:S07]  /*1d760*/  IMAD.IADD R7, R8, 0x1, -R7 ;  /* 0x0000000108077824 */ /* 0x004fce00078e0a07 */
.L_x_2936:
[----:B--2---:R-:W2:Y:S01]  /*1d770*/  @P1 LDG.E R2, desc[UR60][R4.64] ;  /* 0x0000003c04021981 */ /* 0x004ea2000c1e1900 */
[----:B------:R-:W3:Y:S03]  /*1d780*/  LDC R3, c[0x0][0x448] ;  /* 0x00011200ff037b82 */ /* 0x000ee60000000800 */
[----:B------:R-:W2:Y:S01]  /*1d790*/  @P1 LDG.E R9, desc[UR60][R4.64+0x4] ;  /* 0x0000043c04091981 */ /* 0x000ea2000c1e1900 */
[----:B-----5:R-:W-:Y:S01]  /*1d7a0*/  IMAD.IADD R7, R7, 0x1, -R11 ;  /* 0x0000000107077824 */ /* 0x020fe200078e0a0b */
[----:B------:R-:W-:Y:S01]  /*1d7b0*/  BSSY B0, `(.L_x_2937) ;  /* 0x0000146000007945 */ /* 0x000fe20003800000 */
[----:B---3--:R-:W-:-:S13]  /*1d7c0*/  ISETP.NE.AND P0, PT, R3, 0x1, PT ;  /* 0x000000010300780c */ /* 0x008fda0003f05270 */
[----:B0-----:R-:W0:Y:S08]  /*1d7d0*/  @P0 LDC R8, c[0x0][0x44c] ;  /* 0x00011300ff080b82 */ /* 0x001e300000000800 */
[----:B------:R-:W3:Y:S01]  /*1d7e0*/  @P0 LDC R3, c[0x0][0x450] ;  /* 0x00011400ff030b82 */ /* 0x000ee20000000800 */
[----:B--2---:R-:W-:Y:S01]  /*1d7f0*/  @P1 IMAD.IADD R6, R9, 0x1, -R2 ;  /* 0x0000000109061824 */ /* 0x004fe200078e0a02 */
[----:B------:R-:W-:-:S05]  /*1d800*/  SHF.L.U32 R2, R17, 0x7, RZ ;  /* 0x0000000711027819 */ /* 0x000fca00000006ff */
[----:B------:R-:W-:-:S04]  /*1d810*/  VIADD R2, R2, 0x7f ;  /* 0x0000007f02027836 */ /* 0x000fc80000000000 */
[----:B0-----:R-:W-:-:S05]  /*1d820*/  @P0 IMAD.HI.U32 R8, R2, R8, RZ ;  /* 0x0000000802080227 */ /* 0x001fca00078e00ff */
[----:B---3--:R-:W-:Y:S02]  /*1d830*/  @P0 SHF.R.U32.HI R2, RZ, R3, R8 ;  /* 0x00000003ff020219 */ /* 0x008fe40000011608 */
[----:B------:R-:W-:-:S05]  /*1d840*/  IADD3 R8, R7, R6, RZ ;  /* 0x0000000607087210 */ /* 0x000fca0007ffe0ff */
[----:B------:R-:W-:Y:S01]  /*1d850*/  VIADD R3, R8, 0x5f ;  /* 0x0000005f08037836 */ /* 0x000fe20000000000 */
[----:B------:R0:W-:Y:S03]  /*1d860*/  STL [R1], R8 ;  /* 0x0000000801007387 */ /* 0x0001e60000100800 */
[----:B------:R-:W-:-:S05]  /*1d870*/  IMAD.HI R3, R3, 0x2aaaaaab, RZ ;  /* 0x2aaaaaab03037827 */ /* 0x000fca00078e02ff */
[----:B------:R-:W-:-:S04]  /*1d880*/  SHF.R.U32.HI R4, RZ, 0x1f, R3 ;  /* 0x0000001fff047819 */ /* 0x000fc80000011603 */
[----:B------:R-:W-:Y:S02]  /*1d890*/  LEA.HI.SX32 R5, R3, R4, 0x1c ;  /* 0x0000000403057211 */ /* 0x000fe400078fe2ff */
[----:B------:R-:W-:-:S05]  /*1d8a0*/  IADD3 R4, R8, 0x60, -R10 ;  /* 0x0000006008047810 */ /* 0x000fca0007ffe80a */
[----:B------:R-:W-:-:S04]  /*1d8b0*/  IMAD.IADD R2, R4, 0x1, R2 ;  /* 0x0000000104027824 */ /* 0x000fc800078e0202 */
[----:B------:R-:W-:-:S05]  /*1d8c0*/  IMAD.HI R2, R2, 0x2aaaaaab, RZ ;  /* 0x2aaaaaab02027827 */ /* 0x000fca00078e02ff */
[----:B------:R-:W-:-:S04]  /*1d8d0*/  SHF.R.U32.HI R3, RZ, 0x1f, R2 ;  /* 0x0000001fff037819 */ /* 0x000fc80000011602 */
[----:B------:R-:W-:-:S04]  /*1d8e0*/  LEA.HI.SX32 R2, R2, R3, 0x1c ;  /* 0x0000000302027211 */ /* 0x000fc800078fe2ff */
[----:B------:R-:W-:-:S05]  /*1d8f0*/  VIMNMX R2, R5, R2, PT ;  /* 0x0000000205027248 */ /* 0x000fca0003fe0100 */
[----:B------:R-:W-:Y:S01]  /*1d900*/  IMAD R3, R2, 0x60, -R7 ;  /* 0x0000006002037824 */ /* 0x000fe200078e0a07 */
[----:B------:R-:W-:-:S04]  /*1d910*/  IADD3 R7, -R7, RZ, RZ ;  /* 0x000000ff07077210 */ /* 0x000fc80007ffe1ff */
[----:B------:R-:W-:Y:S02]  /*1d920*/  VIMNMX R3, R3, R6, PT ;  /* 0x0000000603037248 */ /* 0x000fe40003fe0100 */
[----:B------:R-:W-:-:S04]  /*1d930*/  VIMNMX R2, RZ, R7, !PT ;  /* 0x00000007ff027248 */ /* 0x000fc80007fe0100 */
[----:B------:R-:W-:-:S13]  /*1d940*/  ISETP.GT.AND P0, PT, R3, R2, PT ;  /* 0x000000020300720c */ /* 0x000fda0003f04270 */
[----:B------:R-:W-:Y:S02]  /*1d950*/  @P0 VIADD R7, R3, 0x5f ;  /* 0x0000005f03070836 */ /* 0x000fe40000000000 */
[----:B------:R-:W-:-:S04]  /*1d960*/  IMAD.WIDE.U32 R2, R2, -0x55555555, RZ ;  /* 0xaaaaaaab02027825 */ /* 0x000fc800078e00ff */
[----:B------:R-:W-:Y:S01]  /*1d970*/  @P0 IMAD.HI R7, R7, 0x2aaaaaab, RZ ;  /* 0x2aaaaaab07070827 */ /* 0x000fe200078e02ff */
[----:B------:R-:W-:-:S04]  /*1d980*/  SHF.R.U32.HI R6, RZ, 0x6, R3 ;  /* 0x00000006ff067819 */ /* 0x000fc80000011603 */
[----:B------:R-:W-:Y:S01]  /*1d990*/  @P0 SHF.R.U32.HI R2, RZ, 0x1f, R7 ;  /* 0x0000001fff020819 */ /* 0x000fe20000011607 */
[----:B------:R-:W-:-:S03]  /*1d9a0*/  IMAD.MOV.U32 R3, RZ, RZ, R6 ;  /* 0x000000ffff037224 */ /* 0x000fc600078e0006 */
[----:B------:R-:W-:Y:S02]  /*1d9b0*/  @P0 LEA.HI.SX32 R3, R7, R2, 0x1c ;  /* 0x0000000207030211 */ /* 0x000fe400078fe2ff */
[----:B------:R-:W-:Y:S02]  /*1d9c0*/  PLOP3.LUT P0, PT, PT, PT, PT, 0x80, 0x0 ;  /* 0x000000000000781c */ /* 0x000fe40003f0f070 */
[----:B------:R-:W-:-:S13]  /*1d9d0*/  ISETP.GT.AND P2, PT, R3, R6, PT ;  /* 0x000000060300720c */ /* 0x000fda0003f44270 */
[----:B0-----:R-:W-:Y:S05]  /*1d9e0*/  @!P2 BRA `(.L_x_2938) ;  /* 0x000000100088a947 */ /* 0x001fea0003800000 */
[----:B------:R-:W-:Y:S01]  /*1d9f0*/  UMOV UR4, 0xffffffff ;  /* 0xffffffff00047882 */ /* 0x000fe20000000000 */
[----:B------:R-:W-:Y:S02]  /*1da00*/  SEL R2, R33, RZ, !P1 ;  /* 0x000000ff21027207 */ /* 0x000fe40004800000 */
[----:B------:R-:W-:Y:S05]  /*1da10*/  BRA.DIV UR4, `(.L_x_2939) ;  /* 0x0000006a04e87947 */ /* 0x000fea000b800000 */
[----:B------:R-:W0:Y:S02]  /*1da20*/  S2R R7, SR_TID.X ;  /* 0x0000000000077919 */ /* 0x000e240000002100 */
[----:B0-----:R-:W-:-:S04]  /*1da30*/  SHF.R.U32.HI R7, RZ, 0x5, R7 ;  /* 0x00000005ff077819 */ /* 0x001fc80000011607 */
[----:B------:R-:W-:-:S05]  /*1da40*/  LOP3.LUT R7, R7, 0x3, RZ, 0xc0, !PT ;  /* 0x0000000307077812 */ /* 0x000fca00078ec0ff */
[----:B------:R0:W2:Y:S02]  /*1da50*/  SHFL.IDX PT, R14, R7, RZ, 0x1f ;  /* 0x00001fff070e7589 */ /* 0x0000a400000e0000 */
.L_x_3102:
[----:B--2---:R-:W-:Y:S02]  /*1da60*/  ISETP.NE.AND P0, PT, R14, RZ, PT ;  /* 0x000000ff0e00720c */ /* 0x004fe40003f05270 */
[----:B------:R-:W-:-:S11]  /*1da70*/  PLOP3.LUT P6, PT, PT, PT, PT, 0x8, 0x0 ;  /* 0x000000000000781c */ /* 0x000fd60003fce170 */
[----:B------:R-:W-:Y:S05]  /*1da80*/  @P0 BRA `(.L_x_2940) ;  /* 0x00000000000c0947 */ /* 0x000fea0003800000 */
[----:B------:R-:W-:-:S03]  /*1da90*/  UMOV UR4, 0xffffffff ;  /* 0xffffffff00047882 */ /* 0x000fc60000000000 */
[----:B------:R-:W-:Y:S05]  /*1daa0*/  BRA.DIV UR4, `(.L_x_2941) ;  /* 0x0000006a04f87947 */ /* 0x000fea000b800000 */
[----:B------:R-:W-:-:S13]  /*1dab0*/  ELECT P6, URZ, PT ;  /* 0x00000000003f782f */ /* 0x000fda00038c0000 */
.L_x_2940:
        /* <DEDUP_REMOVED lines=9> */
.L_x_3105:
[----:B------:R-:W-:Y:S05]  /*1db50*/  BSYNC B1 ;  /* 0x0000000000017941 */ /* 0x000fea0003800000 */
.L_x_2942:
[----:B------:R-:W-:Y:S04]  /*1db60*/  BSSY B1, `(.L_x_2944) ;  /* 0x000007c000017945 */ /* 0x000fe80003800000 */
[----:B------:R-:W-:Y:S05]  /*1db70*/  @!P6 BRA `(.L_x_2945) ;  /* 0x0000000400e8e947 */ /* 0x000fea0003800000 */
[----:B------:R-:W-:Y:S01]  /*1db80*/  IMAD R11, R26, 0x8, R22 ;  /* 0x000000081a0b7824 */ /* 0x000fe200078e0216 */
[----:B-1----:R-:W-:Y:S01]  /*1db90*/  SHF.L.U32 R10, R31, 0x1f, RZ ;  /* 0x0000001f1f0a7819 */ /* 0x002fe200000006ff */
[----:B------:R-:W1:Y:S01]  /*1dba0*/  S2R R8, SR_TID.X ;  /* 0x0000000000087919 */ /* 0x000e620000002100 */
[----:B------:R-:W-:Y:S02]  /*1dbb0*/  BSSY B2, `(.L_x_2946) ;  /* 0x0000005000027945 */ /* 0x000fe40003800000 */
[----:B------:R-:W2:Y:S01]  /*1dbc0*/  SYNCS.PHASECHK.TRANS64.TRYWAIT P0, [R11+URZ+0x2a8a0], R10 ;  /* 0x02a8a00a0b0075a7 */ /* 0x000ea2000800017f */
[----:B-1----:R-:W-:-:S04]  /*1dbd0*/  LOP3.LUT R8, R8, 0x7f, RZ, 0xc0, !PT ;  /* 0x0000007f08087812 */ /* 0x002fc800078ec0ff */
[----:B------:R-:W-:Y:S01]  /*1dbe0*/  ISETP.NE.AND P1, PT, R8, RZ, PT ;  /* 0x000000ff0800720c */ /* 0x000fe20003f25270 */
[----:B--2---:R-:W-:-:S12]  /*1dbf0*/  @!P0 BRA `(.L_x_2947) ;  /* 0x0000006800d88947 */ /* 0x004fd80003800000 */
.L_x_3106:
[----:B------:R-:W-:Y:S05]  /*1dc00*/  BSYNC B2 ;  /* 0x0000000000027941 */ /* 0x000fea0003800000 */
.L_x_2946:
[----:B------:R-:W-:Y:S04]  /*1dc10*/  BSSY B2, `(.L_x_2948) ;  /* 0x0000009000027945 */ /* 0x000fe80003800000 */
[----:B------:R-:W-:Y:S05]  /*1dc20*/  @P1 BRA `(.L_x_2949) ;  /* 0x00000000001c1947 */ /* 0x000fea0003800000 */
[----:B------:R-:W2:Y:S01]  /*1dc30*/  S2R R8, SR_TID.X ;  /* 0x0000000000087919 */ /* 0x000ea20000002100 */
[----:B0-----:R-:W-:-:S04]  /*1dc40*/  MOV R7, 0x9000 ;  /* 0x0000900000077802 */ /* 0x001fc80000000f00 */
[----:B------:R3:W-:Y:S01]  /*1dc50*/  SYNCS.ARRIVE.TRANS64 RZ, [R11+URZ+0x2a890], R7 ;  /* 0x02a890070bff79a7 */ /* 0x0007e2000800003f */
[----:B--2---:R-:W-:-:S04]  /*1dc60*/  LOP3.LUT R8, R8, 0x1f, RZ, 0xc0, !PT ;  /* 0x0000001f08087812 */ /* 0x004fc800078ec0ff */
[----:B------:R-:W-:-:S13]  /*1dc70*/  ISETP.NE.AND P0, PT, R8, RZ, PT ;  /* 0x000000ff0800720c */ /* 0x000fda0003f05270 */
[----:B---3--:R-:W-:Y:S05]  /*1dc80*/  @!P0 BRA `(.L_x_2949) ;  /* 0x0000000000048947 */ /* 0x008fea0003800000 */
[----:B------:R-:W-:Y:S01]  /*1dc90*/  BPT.TRAP 0x1 ;  /* 0x000000040000795c */ /* 0x000fe20000300000 */
.L_x_2949:
[----:B------:R-:W-:Y:S05]  /*1dca0*/  BSYNC B2 ;  /* 0x0000000000027941 */ /* 0x000fea0003800000 */
.L_x_2948:
[----:B------:R-:W-:Y:S01]  /*1dcb0*/  IMAD.MOV.U32 R14, RZ, RZ, RZ ;  /* 0x000000ffff0e7224 */ /* 0x000fe200078e00ff */
[----:B------:R-:W-:Y:S01]  /*1dcc0*/  UIADD3 UR4, UP0, UR36, 0x570, URZ ;  /* 0x0000057024047890 */ /* 0x000fe2000ff1e03f */
[----:B------:R-:W-:Y:S01]  /*1dcd0*/  IMAD R8, R3, 0x60, R0 ;  /* 0x0000006003087824 */ /* 0x000fe200078e0200 */
[----:B------:R-:W-:Y:S01]  /*1dce0*/  PLOP3.LUT P0, PT, PT, PT, PT, 0x80, 0x0 ;  /* 0x000000000000781c */ /* 0x000fe20003f0f070 */
[----:B------:R-:W-:Y:S01]  /*1dcf0*/  IMAD R9, R26, 0x9000, R22 ;  /* 0x000090001a097824 */ /* 0x000fe200078e0216 */
[----:B------:R-:W-:Y:S01]  /*1dd00*/  R2UR UR10, R14 ;  /* 0x000000000e0a72ca */ /* 0x000fe200000e0000 */
[----:B------:R-:W-:Y:S01]  /*1dd10*/  VIADD R8, R8, 0xffffffa0 ;  /* 0xffffffa008087836 */ /* 0x000fe20000000000 */
[----:B0-----:R-:W-:Y:S01]  /*1dd20*/  IADD3 R7, R11, 0x2a890, RZ ;  /* 0x0002a8900b077810 */ /* 0x001fe20007ffe0ff */
[----:B------:R-:W-:Y:S01]  /*1dd30*/  VIADD R12, R9, 0x18400 ;  /* 0x00018400090c7836 */ /* 0x000fe20000000000 */
[----:B------:R-:W-:Y:S01]  /*1dd40*/  UIADD3.X UR5, URZ, UR37, URZ, UP0, !UPT ;  /* 0x000000253f057290 */ /* 0x000fe200087fe43f */
[----:B------:R-:W-:Y:S01]  /*1dd50*/  UMOV UR6, 0x0 ;  /* 0x0000000000067882 */ /* 0x000fe20000000000 */
[----:B------:R-:W-:-:S10]  /*1dd60*/  UMOV UR7, 0x12f00000 ;  /* 0x12f0000000077882 */ /* 0x000fd40000000000 */
.L_x_2950:
        /* <DEDUP_REMOVED lines=12> */
[----:B------:R-:W-:Y:S01]  /*1de30*/  UMOV UR6, 0x0 ;  /* 0x0000000000067882 */ /* 0x000fe20000000000 */
[----:B------:R-:W-:Y:S01]  /*1de40*/  IADD3 R12, R9, 0x1b400, RZ ;  /* 0x0001b400090c7810 */ /* 0x000fe20007ffe0ff */
[----:B------:R-:W-:Y:S01]  /*1de50*/  UMOV UR7, 0x12f00000 ;  /* 0x12f0000000077882 */ /* 0x000fe20000000000 */
[----:B------:R-:W-:-:S15]  /*1de60*/  R2UR UR10, R15 ;  /* 0x000000000f0a72ca */ /* 0x000fde00000e0000 */
.L_x_2951:
        /* <DEDUP_REMOVED lines=11> */
[----:B------:R-:W-:Y:S01]  /*1df20*/  VIADD R9, R9, 0x1e400 ;  /* 0x0001e40009097836 */ /* 0x000fe20000000000 */
[----:B------:R-:W-:Y:S01]  /*1df30*/  UMOV UR6, 0x0 ;  /* 0x0000000000067882 */ /* 0x000fe20000000000 */
[----:B------:R-:W-:Y:S01]  /*1df40*/  UMOV UR7, 0x12f00000 ;  /* 0x12f0000000077882 */ /* 0x000fe20000000000 */
[----:B------:R-:W-:-:S09]  /*1df50*/  UMOV UR10, 0x80 ;  /* 0x00000080000a7882 */ /* 0x000fd20000000000 */
.L_x_2952:
        /* <DEDUP_REMOVED lines=13> */
.L_x_3107:
[----:B------:R-:W-:Y:S05]  /*1e030*/  BSYNC B2 ;  /* 0x0000000000027941 */ /* 0x000fea0003800000 */
.L_x_2953:
        /* <DEDUP_REMOVED lines=11> */
.L_x_2956:
[----:B------:R-:W-:Y:S05]  /*1e0f0*/  BSYNC B2 ;  /* 0x0000000000027941 */ /* 0x000fea0003800000 */
.L_x_2955:
[----:B------:R-:W-:Y:S01]  /*1e100*/  R2UR UR10, R14 ;  /* 0x000000000e0a72ca */ /* 0x000fe200000e0000 */
[----:B------:R-:W-:Y:S01]  /*1e110*/  IMAD R7, R26, 0x6000, R22 ;  /* 0x000060001a077824 */ /* 0x000fe200078e0216 */
[----:B------:R-:W-:Y:S01]  /*1e120*/  R2UR UR6, R12 ;  /* 0x000000000c0672ca */ /* 0x000fe200000e0000 */
[----:B------:R-:W-:Y:S01]  /*1e130*/  UIADD3 UR4, UP0, UR36, 0x670, URZ ;  /* 0x0000067024047890 */ /* 0x000fe2000ff1e03f */
[----:B------:R-:W-:Y:S01]  /*1e140*/  R2UR UR7, R13 ;  /* 0x000000000d0772ca */ /* 0x000fe200000e0000 */
[----:B01----:R-:W-:Y:S01]  /*1e150*/  VIADD R11, R11, 0x2a8b0 ;  /* 0x0002a8b00b0b7836 */ /* 0x003fe20000000000 */
[----:B------:R-:W-:Y:S01]  /*1e160*/  PLOP3.LUT P0, PT, PT, PT, PT, 0x80, 0x0 ;  /* 0x000000000000781c */ /* 0x000fe20003f0f070 */
[----:B------:R-:W-:Y:S01]  /*1e170*/  UIADD3.X UR5, URZ, UR37, URZ, UP0, !UPT ;  /* 0x000000253f057290 */ /* 0x000fe200087fe43f */
[----:B------:R-:W-:-:S11]  /*1e180*/  IADD3 R9, R7, 0x400, RZ ;  /* 0x0000040007097810 */ /* 0x000fd60007ffe0ff */
.L_x_2957:
        /* <DEDUP_REMOVED lines=15> */
.L_x_2958:
        /* <DEDUP_REMOVED lines=9> */
[----:B--2---:R-:W-:Y:S05]  /*1e310*/  @P0 BRA.U.ANY `(.L_x_2958) ;  /* 0xfffffffd00d80947 */ /* 0x004fea000393ffff */
.L_x_2945:
[----:B------:R-:W-:Y:S05]  /*1e320*/  BSYNC B1 ;  /* 0x0000000000017941 */ /* 0x000fea0003800000 */
.L_x_2944:
        /* <DEDUP_REMOVED lines=9> */
.L_x_2974:
[----:B------:R-:W-:Y:S05]  /*1e3c0*/  YIELD ;  /* 0x0000000000007946 */ /* 0x000fea0003800000 */
[----:B------:R-:W-:Y:S04]  /*1e3d0*/  BSSY B1, `(.L_x_2959) ;  /* 0x000007b000017945 */ /* 0x000fe80003800000 */
[----:B------:R-:W-:Y:S05]  /*1e3e0*/  @!P6 BRA `(.L_x_2960) ;  /* 0x0000000400e4e947 */ /* 0x000fea0003800000 */
[----:B-1----:R-:W-:Y:S01]  /*1e3f0*/  IMAD R10, R26, 0x8, R22 ;  /* 0x000000081a0a7824 */ /* 0x002fe200078e0216 */
[----:B------:R-:W-:Y:S01]  /*1e400*/  SHF.L.U32 R9, R31, 0x1f, RZ ;  /* 0x0000001f1f097819 */ /* 0x000fe200000006ff */
[----:B------:R-:W1:Y:S01]  /*1e410*/  S2R R3, SR_TID.X ;  /* 0x0000000000037919 */ /* 0x000e620000002100 */
[----:B------:R-:W-:Y:S02]  /*1e420*/  BSSY B2, `(.L_x_2961) ;  /* 0x0000005000027945 */ /* 0x000fe40003800000 */
[----:B------:R-:W2:Y:S01]  /*1e430*/  SYNCS.PHASECHK.TRANS64.TRYWAIT P1, [R10+URZ+0x2a8a0], R9 ;  /* 0x02a8a0090a0075a7 */ /* 0x000ea2000802017f */
[----:B-1----:R-:W-:-:S04]  /*1e440*/  LOP3.LUT R3, R3, 0x7f, RZ, 0xc0, !PT ;  /* 0x0000007f03037812 */ /* 0x002fc800078ec0ff */
[----:B------:R-:W-:Y:S01]  /*1e450*/  ISETP.NE.AND P2, PT, R3, RZ, PT ;  /* 0x000000ff0300720c */ /* 0x000fe20003f45270 */
[----:B--2---:R-:W-:-:S12]  /*1e460*/  @!P1 BRA `(.L_x_2962) ;  /* 0x0000006000e49947 */ /* 0x004fd80003800000 */
.L_x_3108:
[----:B------:R-:W-:Y:S05]  /*1e470*/  BSYNC B2 ;  /* 0x0000000000027941 */ /* 0x000fea0003800000 */
.L_x_2961:
[----:B------:R-:W-:Y:S04]  /*1e480*/  BSSY B2, `(.L_x_2963) ;  /* 0x0000009000027945 */ /* 0x000fe80003800000 */
[----:B------:R-:W-:Y:S05]  /*1e490*/  @P2 BRA `(.L_x_2964) ;  /* 0x00000000001c2947 */ /* 0x000fea0003800000 */
[----:B0-----:R-:W0:Y:S01]  /*1e4a0*/  S2R R7, SR_TID.X ;  /* 0x0000000000077919 */ /* 0x001e220000002100 */
[----:B------:R-:W-:-:S04]  /*1e4b0*/  IMAD.MOV.U32 R3, RZ, RZ, 0x9000 ;  /* 0x00009000ff037424 */ /* 0x000fc800078e00ff */
[----:B------:R2:W-:Y:S01]  /*1e4c0*/  SYNCS.ARRIVE.TRANS64 RZ, [R10+URZ+0x2a890], R3 ;  /* 0x02a890030aff79a7 */ /* 0x0005e2000800003f */
[----:B0-----:R-:W-:-:S04]  /*1e4d0*/  LOP3.LUT R7, R7, 0x1f, RZ, 0xc0, !PT ;  /* 0x0000001f07077812 */ /* 0x001fc800078ec0ff */
[----:B------:R-:W-:-:S13]  /*1e4e0*/  ISETP.NE.AND P1, PT, R7, RZ, PT ;  /* 0x000000ff0700720c */ /* 0x000fda0003f25270 */
[----:B--2---:R-:W-:Y:S05]  /*1e4f0*/  @!P1 BRA `(.L_x_2964) ;  /* 0x0000000000049947 */ /* 0x004fea0003800000 */
[----:B------:R-:W-:Y:S01]  /*1e500*/  BPT.TRAP 0x1 ;  /* 0x000000040000795c */ /* 0x000fe20000300000 */
.L_x_2964:
[----:B------:R-:W-:Y:S05]  /*1e510*/  BSYNC B2 ;  /* 0x0000000000027941 */ /* 0x000fea0003800000 */
.L_x_2963:
[----:B------:R-:W-:Y:S01]  /*1e520*/  MOV R14, RZ ;  /* 0x000000ff000e7202 */ /* 0x000fe20000000f00 */
[----:B------:R-:W-:Y:S01]  /*1e530*/  IMAD R8, R26, 0x9000, R22 ;  /* 0x000090001a087824 */ /* 0x000fe200078e0216 */
[----:B------:R-:W-:Y:S01]  /*1e540*/  UIADD3 UR4, UP0, UR36, 0x570, URZ ;  /* 0x0000057024047890 */ /* 0x000fe2000ff1e03f */
[----:B------:R-:W-:Y:S01]  /*1e550*/  PLOP3.LUT P1, PT, PT, PT, PT, 0x80, 0x0 ;  /* 0x000000000000781c */ /* 0x000fe20003f2f070 */
[----:B0-----:R-:W-:Y:S01]  /*1e560*/  IMAD R7, R11, 0x60, R0 ;  /* 0x000000600b077824 */ /* 0x001fe200078e0200 */
[----:B------:R-:W-:Y:S01]  /*1e570*/  R2UR UR10, R14 ;  /* 0x000000000e0a72ca */ /* 0x000fe200000e0000 */
[----:B------:R-:W-:Y:S01]  /*1e580*/  VIADD R3, R10, 0x2a890 ;  /* 0x0002a8900a037836 */ /* 0x000fe20000000000 */
[----:B------:R-:W-:Y:S01]  /*1e590*/  UIADD3.X UR5, URZ, UR37, URZ, UP0, !UPT ;  /* 0x000000253f057290 */ /* 0x000fe200087fe43f */
[----:B------:R-:W-:Y:S01]  /*1e5a0*/  VIADD R12, R8, 0x18400 ;  /* 0x00018400080c7836 */ /* 0x000fe20000000000 */
[----:B------:R-:W-:Y:S01]  /*1e5b0*/  UMOV UR6, 0x0 ;  /* 0x0000000000067882 */ /* 0x000fe20000000000 */
[----:B------:R-:W-:-:S10]  /*1e5c0*/  UMOV UR7, 0x12f00000 ;  /* 0x12f0000000077882 */ /* 0x000fd40000000000 */
.L_x_2965:
        /* <DEDUP_REMOVED lines=16> */
.L_x_2966:
        /* <DEDUP_REMOVED lines=15> */
.L_x_2967:
        /* <DEDUP_REMOVED lines=13> */
.L_x_3109:
[----:B------:R-:W-:Y:S05]  /*1e890*/  BSYNC B2 ;  /* 0x0000000000027941 */ /* 0x000fea0003800000 */
.L_x_2968:
[----:B------:R-:W-:Y:S01]  /*1e8a0*/  BSSY B2, `(.L_x_2970) ;  /* 0x000000b000027945 */ /* 0x000fe20003800000 */
[----:B------:R-:W-:Y:S01]  /*1e8b0*/  MOV R12, 0x0 ;  /* 0x00000000000c7802 */ /* 0x000fe20000000f00 */
[----:B------:R-:W-:Y:S02]  /*1e8c0*/  IMAD.MOV.U32 R13, RZ, RZ, 0x12f00000 ;  /* 0x12f00000ff0d7424 */ /* 0x000fe400078e00ff */
        /* <DEDUP_REMOVED lines=8> */
.L_x_2971:
[----:B------:R-:W-:Y:S05]  /*1e950*/  BSYNC B2 ;  /* 0x0000000000027941 */ /* 0x000fea0003800000 */
.L_x_2970:
        /* <DEDUP_REMOVED lines=9> */
.L_x_2972:
        /* <DEDUP_REMOVED lines=15> */
.L_x_2973:
        /* <DEDUP_REMOVED lines=10> */
.L_x_2960:
[----:B------:R-:W-:Y:S05]  /*1eb80*/  BSYNC B1 ;  /* 0x0000000000017941 */ /* 0x000fea0003800000 */
.L_x_2959:
[C---:B------:R-:W-:Y:S01]  /*1eb90*/  ISETP.GT.AND P2, PT, R11.reuse, R6, PT ;  /* 0x000000060b00720c */ /* 0x040fe20003f44270 */
[----:B------:R-:W-:Y:S01]  /*1eba0*/  VIADD R11, R11, 0xffffffff ;  /* 0xffffffff0b0b7836 */ /* 0x000fe20000000000 */
[----:B------:R-:W-:-:S04]  /*1ebb0*/  IADD3 R26, R26, 0x1, RZ ;  /* 0x000000011a1a7810 */ /* 0x000fc80007ffe0ff */
[----:B------:R-:W-:-:S04]  /*1ebc0*/  ISETP.NE.AND P1, PT, R26, 0x2, PT ;  /* 0x000000021a00780c */ /* 0x000fc80003f25270 */
[----:B------:R-:W-:Y:S02]  /*1ebd0*/  SEL R3, RZ, 0x1, P1 ;  /* 0x00000001ff037807 */ /* 0x000fe40000800000 */
[----:B------:R-:W-:Y:S02]  /*1ebe0*/  SEL R26, R26, RZ, P1 ;  /* 0x000000ff1a1a7207 */ /* 0x000fe40000800000 */
[----:B------:R-:W-:Y:S01]  /*1ebf0*/  LOP3.LUT R31, R31, R3, RZ, 0x3c, !PT ;  /* 0x000000031f1f7212 */ /* 0x000fe200078e3cff */
[----:B------:R-:W-:Y:S06]  /*1ec00*/  @P2 BRA `(.L_x_2974) ;  /* 0xfffffff400ec2947 */ /* 0x000fec000383ffff */
.L_x_2938:
[----:B------:R-:W-:Y:S05]  /*1ec10*/  BSYNC B0 ;  /* 0x0000000000007941 */ /* 0x000fea0003800000 */
.L_x_2937:
[----:B------:R-:W2:Y:S01]  /*1ec20*/  LDC R0, c[0x0][0x448] ;  /* 0x00011200ff007b82 */ /* 0x000ea20000000800 */
[----:B------:R-:W-:Y:S01]  /*1ec30*/  LEA R3, R17, 0x7f, 0x7 ;  /* 0x0000007f11037811 */ /* 0x000fe200078e38ff */
[----:B------:R-:W-:Y:S05]  /*1ec40*/  @!P0 WARPSYNC.ALL ;  /* 0x0000000000008948 */ /* 0x000fea0003800000 */
[----:B------:R-:W-:Y:S01]  /*1ec50*/  BSSY B7, `(.L_x_2975) ;  /* 0x0000379000077945 */ /* 0x000fe20003800000 */
[----:B------:R-:W-:Y:S01]  /*1ec60*/  @!P0 BAR.SYNC.DEFER_BLOCKING 0xc, 0x180 ;  /* 0x0306000000008b1d */ /* 0x000fe20000010000 */
[----:B--2---:R-:W-:-:S13]  /*1ec70*/  ISETP.NE.AND P1, PT, R0, 0x1, PT ;  /* 0x000000010000780c */ /* 0x004fda0003f25270 */
[----:B------:R-:W0:Y:S08]  /*1ec80*/  @P1 LDC R2, c[0x0][0x44c] ;  /* 0x00011300ff021b82 */ /* 0x000e300000000800 */
[----:B------:R-:W2:Y:S01]  /*1ec90*/  @P1 LDC R0, c[0x0][0x450] ;  /* 0x00011400ff001b82 */ /* 0x000ea20000000800 */
[----:B0-----:R-:W-:-:S05]  /*1eca0*/  @P1 IMAD.HI.U32 R7, R3, R2, RZ ;  /* 0x0000000203071227 */ /* 0x001fca00078e00ff */
[----:B--2---:R-:W-:-:S05]  /*1ecb0*/  @P1 SHF.R.U32.HI R3, RZ, R0, R7 ;  /* 0x00000000ff031219 */ /* 0x004fca0000011607 */
[----:B------:R-:W-:-:S04]  /*1ecc0*/  IMAD.IADD R3, R4, 0x1, R3 ;  /* 0x0000000104037824 */ /* 0x000fc800078e0203 */
[----:B------:R-:W-:-:S05]  /*1ecd0*/  IMAD.HI R3, R3, 0x2aaaaaab, RZ ;  /* 0x2aaaaaab03037827 */ /* 0x000fca00078e02ff */
        /* <DEDUP_REMOVED lines=12> */
[----:B------:R-:W2:Y:S01]  /*1eda0*/  LDC.64 R2, c[0x0][0xc60] ;  /* 0x00031800ff027b82 */ /* 0x000ea20000000a00 */
[----:B------:R-:W0:Y:S02]  /*1edb0*/  FLO.U32 R0, UR4 ;  /* 0x0000000400007d00 */ /* 0x000e2400080e0000 */
[----:B0-----:R-:W-:-:S06]  /*1edc0*/  ISETP.EQ.U32.AND P0, PT, R0, R5, PT ;  /* 0x000000050000720c */ /* 0x001fcc0003f02070 */
[----:B------:R-:W2:Y:S07]  /*1edd0*/  POPC R5, UR4 ;  /* 0x0000000400057d09 */ /* 0x000eae0008000000 */
[----:B--2---:R-:W2:Y:S01]  /*1ede0*/  @P0 ATOMG.E.ADD.STRONG.GPU PT, R3, desc[UR60][R2.64], R5 ;  /* 0x00000005020309a8 */ /* 0x004ea200081ee1fc */
[----:B------:R-:W0:Y:S02]  /*1edf0*/  S2R R4, SR_LTMASK ;  /* 0x0000000000047919 */ /* 0x000e240000003900 */
[----:B0-----:R-:W-:-:S04]  /*1ee00*/  LOP3.LUT R4, R4, UR4, RZ, 0xc0, !PT ;  /* 0x0000000404047c12 */ /* 0x001fc8000f8ec0ff */
[----:B------:R-:W0:Y:S01]  /*1ee10*/  POPC R7, R4 ;  /* 0x0000000400077309 */ /* 0x000e220000000000 */
[----:B--2---:R-:W0:Y:S02]  /*1ee20*/  SHFL.IDX PT, R0, R3, R0, 0x1f ;  /* 0x00001f0003007589 */ /* 0x004e2400000e0000 */
[----:B0-----:R-:W-:Y:S01]  /*1ee30*/  IADD3 R16, R0, UR38, R7 ;  /* 0x0000002600107c10 */ /* 0x001fe2000fffe007 */
[----:B------:R-:W-:Y:S06]  /*1ee40*/  BRA `(.L_x_2977) ;  /* 0x0000003400647947 */ /* 0x000fec0003800000 */
.L_x_2976:
        /* <DEDUP_REMOVED lines=12> */
[----:B------:R-:W-:Y:S01]  /*1ef10*/  MOV R11, UR5 ;  /* 0x00000005000b7c02 */ /* 0x000fe20008000f00 */
[----:B------:R-:W-:Y:S01]  /*1ef20*/  IMAD.U32 R7, RZ, RZ, UR9 ;  /* 0x00000009ff077e24 */ /* 0x000fe2000f8e00ff */
[----:B------:R-:W-:Y:S01]  /*1ef30*/  MOV R13, RZ ;  /* 0x000000ff000d7202 */ /* 0x000fe20000000f00 */
[----:B-1----:R-:W-:-:S02]  /*1ef40*/  IMAD.U32 R10, RZ, RZ, UR4 ;  /* 0x00000004ff0a7e24 */ /* 0x002fc4000f8e00ff */
[----:B------:R-:W-:Y:S02]  /*1ef50*/  IMAD.MOV.U32 R8, RZ, RZ, 0x70 ;  /* 0x00000070ff087424 */ /* 0x000fe400078e00ff */
[----:B------:R-:W-:-:S07]  /*1ef60*/  IMAD.MOV.U32 R12, RZ, RZ, 0x1 ;  /* 0x00000001ff0c7424 */ /* 0x000fce00078e00ff */
[----:B------:R-:W-:-:S07]  /*1ef70*/  LEPC R20, `(.L_x_2979) ;  /* 0x000000001014794e */ /* 0x000fce0000000000 */
[----:B0-----:R-:W-:Y:S05]  /*1ef80*/  CALL.ABS.NOINC R2 ;  /* 0x0000000002007343 */ /* 0x001fea0003c00000 */
.L_x_2979:
[----:B------:R-:W-:Y:S05]  /*1ef90*/  BSYNC B6 ;  /* 0x0000000000067941 */ /* 0x000fea0003800000 */
.L_x_2978:
        /* <DEDUP_REMOVED lines=12> */
[----:B-1----:R-:W-:Y:S01]  /*1f060*/  MOV R10, UR4 ;  /* 0x00000004000a7c02 */ /* 0x002fe20008000f00 */
[----:B------:R-:W-:Y:S01]  /*1f070*/  IMAD.U32 R7, RZ, RZ, UR9 ;  /* 0x00000009ff077e24 */ /* 0x000fe2000f8e00ff */
[----:B------:R-:W-:Y:S01]  /*1f080*/  MOV R12, 0x1 ;  /* 0x00000001000c7802 */ /* 0x000fe20000000f00 */
[----:B------:R-:W-:-:S02]  /*1f090*/  IMAD.U32 R11, RZ, RZ, UR5 ;  /* 0x00000005ff0b7e24 */ /* 0x000fc4000f8e00ff */
[----:B------:R-:W-:Y:S02]  /*1f0a0*/  IMAD.MOV.U32 R8, RZ, RZ, 0x70 ;  /* 0x00000070ff087424 */ /* 0x000fe400078e00ff */
[----:B0-----:R-:W-:-:S07]  /*1f0b0*/  IMAD.MOV.U32 R13, RZ, RZ, RZ ;  /* 0x000000ffff0d7224 */ /* 0x001fce00078e00ff */
[----:B------:R-:W-:-:S07]  /*1f0c0*/  LEPC R20, `(.L_x_2982) ;  /* 0x000000001014794e */ /* 0x000fce0000000000 */
[----:B--2---:R-:W-:Y:S05]  /*1f0d0*/  CALL.ABS.NOINC R2 ;  /* 0x0000000002007343 */ /* 0x004fea0003c00000 */
.L_x_2982:
        /* <DEDUP_REMOVED lines=15> */
.L_x_2981:
[----:B------:R-:W-:Y:S05]  /*1f1d0*/  BSYNC B6 ;  /* 0x0000000000067941 */ /* 0x000fea0003800000 */
.L_x_2980:
[----:B------:R-:W2:Y:S01]  /*1f1e0*/  LDL R20, [R1] ;  /* 0x0000000001147983 */ /* 0x000ea20000100800 */
[----:B------:R-:W-:Y:S01]  /*1f1f0*/  ULDC.64 UR4, c[0x0][0x9f8] ;  /* 0x00027e0000047ab9 */ /* 0x000fe20000000a00 */
[----:B------:R-:W0:Y:S01]  /*1f200*/  LDC R0, c[0x0][0x430] ;  /* 0x00010c00ff007b82 */ /* 0x000e220000000800 */
[----:B------:R-:W-:Y:S01]  /*1f210*/  ISETP.NE.U32.AND P0, PT, RZ, UR4, PT ;  /* 0x00000004ff007c0c */ /* 0x000fe2000bf05070 */
[----:B------:R-:W3:Y:S03]  /*1f220*/  LDL R2, [R1+0x4] ;  /* 0x0000040001027983 */ /* 0x000ee60000100800 */
[----:B------:R-:W-:Y:S01]  /*1f230*/  ISETP.NE.AND.EX P0, PT, RZ, UR5, PT, P0 ;  /* 0x00000005ff007c0c */ /* 0x000fe2000bf05300 */
[----:B------:R-:W4:-:S12]  /*1f240*/  S2R R21, SR_TID.X ;  /* 0x0000000000157919 */ /* 0x000f180000002100 */
[----:B------:R-:W-:Y:S01]  /*1f250*/  @P0 IADD3 R24, P1, R24, UR4, RZ ;  /* 0x0000000418180c10 */ /* 0x000fe2000ff3e0ff */
[----:B------:R-:W1:Y:S01]  /*1f260*/  S2R R34, SR_TID.X ;  /* 0x0000000000227919 */ /* 0x000e620000002100 */
[----:B------:R-:W-:Y:S01]  /*1f270*/  IADD3 R27, R30, -0x1, RZ ;  /* 0xffffffff1e1b7810 */ /* 0x000fe20007ffe0ff */
[----:B------:R-:W-:Y:S01]  /*1f280*/  ULDC UR4, c[0x0][0x320] ;  /* 0x0000c80000047ab9 */ /* 0x000fe20000000800 */
[----:B------:R-:W-:-:S05]  /*1f290*/  @P0 IADD3.X R25, R25, UR5, RZ, P1, !PT ;  /* 0x0000000519190c10 */ /* 0x000fca0008ffe4ff */
[----:B------:R-:W3:Y:S01]  /*1f2a0*/  @P0 LDG.E R33, desc[UR60][R24.64] ;  /* 0x0000003c18210981 */ /* 0x000ee2000c1e1900 */
[----:B0-----:R-:W-:Y:S02]  /*1f2b0*/  ISETP.NE.AND P1, PT, R0, 0x1, PT ;  /* 0x000000010000780c */ /* 0x001fe40003f25270 */
[----:B----4-:R-:W-:-:S11]  /*1f2c0*/  LOP3.LUT R21, R21, 0x7f, RZ, 0xc0, !PT ;  /* 0x0000007f15157812 */ /* 0x010fd600078ec0ff */
[----:B------:R-:W0:Y:S01]  /*1f2d0*/  @P1 LDC R7, c[0x0][0x434] ;  /* 0x00010d00ff071b82 */ /* 0x000e220000000800 */
[----:B------:R-:W-:-:S07]  /*1f2e0*/  SHF.R.U32.HI R21, RZ, 0x3, R21 ;  /* 0x00000003ff157819 */ /* 0x000fce0000011615 */
[----:B------:R-:W4:Y:S01]  /*1f2f0*/  @P1 LDC R5, c[0x0][0x438] ;  /* 0x00010e00ff051b82 */ /* 0x000f220000000800 */
[----:B-1----:R-:W-:-:S05]  /*1f300*/  IMAD.SHL.U32 R34, R34, 0x10, RZ ;  /* 0x0000001022227824 */ /* 0x002fca00078e00ff */
[----:B------:R-:W-:Y:S02]  /*1f310*/  LOP3.LUT R34, R21, 0x70, R34, 0xf8, !PT ;  /* 0x0000007015227812 */ /* 0x000fe400078ef822 */
[----:B------:R-:W1:Y:S03]  /*1f320*/  S2R R21, SR_TID.X ;  /* 0x0000000000157919 */ /* 0x000e660000002100 */
[----:B------:R-:W-:Y:S02]  /*1f330*/  IMAD R6, R27, 0x60, R34 ;  /* 0x000000601b067824 */ /* 0x000fe400078e0222 */
[----:B-1----:R-:W-:-:S05]  /*1f340*/  IMAD.SHL.U32 R21, R21, 0x8, RZ ;  /* 0x0000000815157824 */ /* 0x002fca00078e00ff */
[----:B------:R-:W-:Y:S02]  /*1f350*/  LOP3.LUT R21, R21, 0x38, RZ, 0xc0, !PT ;  /* 0x0000003815157812 */ /* 0x000fe400078ec0ff */
[----:B------:R-:W-:Y:S01]  /*1f360*/  LOP3.LUT R23, R23, 0xfffffff7, RZ, 0xc0, !PT ;  /* 0xfffffff717177812 */ /* 0x000fe200078ec0ff */
[----:B------:R-:W-:Y:S01]  /*1f370*/  UMOV UR5, 0xffffffff ;  /* 0xffffffff00057882 */ /* 0x000fe20000000000 */
[----:B--2---:R-:W-:-:S04]  /*1f380*/  ISETP.GE.AND P0, PT, R6, R20, PT ;  /* 0x000000140600720c */ /* 0x004fc80003f06270 */
[----:B------:R-:W-:Y:S01]  /*1f390*/  ISETP.GT.U32.OR P0, PT, R34, 0x5f, P0 ;  /* 0x0000005f2200780c */ /* 0x000fe20000704470 */
[----:B---3--:R-:W-:-:S04]  /*1f3a0*/  IMAD.IADD R6, R6, 0x1, R2 ;  /* 0x0000000106067824 */ /* 0x008fc800078e0202 */
[----:B0-----:R-:W-:-:S08]  /*1f3b0*/  @P1 IMAD.HI.U32 R7, R6, R7, RZ ;  /* 0x0000000706071227 */ /* 0x001fd000078e00ff */
[----:B------:R-:W0:Y:S01]  /*1f3c0*/  @!P0 LDC.64 R2, c[0x0][0x428] ;  /* 0x00010a00ff028b82 */ /* 0x000e220000000a00 */
[----:B------:R-:W-:Y:S01]  /*1f3d0*/  IMAD.MOV.U32 R4, RZ, RZ, R6 ;  /* 0x000000ffff047224 */ /* 0x000fe200078e0006 */
[----:B----4-:R-:W-:Y:S02]  /*1f3e0*/  @P1 SHF.R.U32.HI R4, RZ, R5, R7 ;  /* 0x00000005ff041219 */ /* 0x010fe40000011607 */
[----:B------:R-:W-:Y:S02]  /*1f3f0*/  LOP3.LUT R20, R21, 0x40, RZ, 0xfc, !PT ;  /* 0x0000004015147812 */ /* 0x000fe400078efcff */
[----:B------:R-:W-:Y:S02]  /*1f400*/  IADD3 R5, -R4, RZ, RZ ;  /* 0x000000ff04057210 */ /* 0x000fe40007ffe1ff */
[----:B------:R-:W-:-:S03]  /*1f410*/  ISETP.GE.AND P2, PT, R20, UR4, PT ;  /* 0x0000000414007c0c */ /* 0x000fc6000bf46270 */
[----:B------:R-:W-:Y:S01]  /*1f420*/  IMAD R0, R0, R5, R6 ;  /* 0x0000000500007224 */ /* 0x000fe200078e0206 */
[----:B------:R-:W-:Y:S02]  /*1f430*/  SHF.R.S32.HI R8, RZ, 0x1f, R33 ;  /* 0x0000001fff087819 */ /* 0x000fe40000011421 */
[----:B------:R-:W-:Y:S02]  /*1f440*/  @!P0 SHF.R.S32.HI R5, RZ, 0x1f, R4 ;  /* 0x0000001fff058819 */ /* 0x000fe40000011404 */
[----:B------:R-:W-:Y:S02]  /*1f450*/  SEL R30, RZ, 0xffffffff, P2 ;  /* 0xffffffffff1e7807 */ /* 0x000fe40001000000 */
[----:B------:R-:W-:Y:S01]  /*1f460*/  ISETP.GE.AND P1, PT, R21, UR4, PT ;  /* 0x0000000415007c0c */ /* 0x000fe2000bf26270 */
[----:B------:R-:W-:Y:S02]  /*1f470*/  ULDC UR4, c[0x0][0x2f4] ;  /* 0x0000bd0000047ab9 */ /* 0x000fe40000000800 */
[----:B------:R-:W-:-:S02]  /*1f480*/  IMAD.SHL.U32 R30, R30, 0x2, RZ ;  /* 0x000000021e1e7824 */ /* 0x000fc400078e00ff */
[-C--:B0-----:R-:W-:Y:S02]  /*1f490*/  @!P0 IMAD R6, R8, R2.reuse, RZ ;  /* 0x0000000208068224 */ /* 0x081fe400078e02ff */
[----:B------:R-:W-:Y:S01]  /*1f4a0*/  @!P0 IMAD.WIDE.U32 R4, R33, R2, R4 ;  /* 0x0000000221048225 */ /* 0x000fe200078e0004 */
[----:B------:R-:W-:-:S03]  /*1f4b0*/  SEL R2, RZ, 0x1, P1 ;  /* 0x00000001ff027807 */ /* 0x000fc60000800000 */
[----:B------:R-:W-:Y:S01]  /*1f4c0*/  @!P0 IMAD R6, R33, R3, R6 ;  /* 0x0000000321068224 */ /* 0x000fe200078e0206 */
[----:B------:R-:W-:Y:S02]  /*1f4d0*/  LOP3.LUT R30, R30, 0x2, R2, 0xe2, !PT ;  /* 0x000000021e1e7812 */ /* 0x000fe400078ee202 */
[----:B------:R-:W0:Y:S02]  /*1f4e0*/  @!P0 LDC.64 R2, c[0x0][0x418] ;  /* 0x00010600ff028b82 */ /* 0x000e240000000a00 */
[----:B------:R-:W-:Y:S01]  /*1f4f0*/  @!P0 IADD3 R6, R5, R6, RZ ;  /* 0x0000000605068210 */ /* 0x000fe20007ffe0ff */
[----:B------:R-:W-:Y:S01]  /*1f500*/  IMAD.U32 R5, RZ, RZ, UR39 ;  /* 0x00000027ff057e24 */ /* 0x000fe2000f8e00ff */
[----:B0-----:R-:W-:-:S04]  /*1f510*/  @!P0 LEA R2, P1, R4, R2, 0x2 ;  /* 0x0000000204028211 */ /* 0x001fc800078210ff */
[----:B------:R-:W-:Y:S01]  /*1f520*/  @!P0 LEA.HI.X R3, R4, R3, R6, 0x2, P1 ;  /* 0x0000000304038211 */ /* 0x000fe200008f1406 */
[----:B------:R-:W-:-:S06]  /*1f530*/  IMAD.MOV.U32 R4, RZ, RZ, RZ ;  /* 0x000000ffff047224 */ /* 0x000fcc00078e00ff */
        /* <DEDUP_REMOVED lines=18> */
.L_x_3112:
[----:B------:R-:W-:Y:S01]  /*1f660*/  SHF.R.S32.HI R34, RZ, 0x1f, R18 ;  /* 0x0000001fff227819 */ /* 0x000fe20000011412 */
[----:B------:R-:W-:Y:S06]  /*1f670*/  @!P3 BRA `(.L_x_2984) ;  /* 0x000000000004b947 */ /* 0x000fec0003800000 */
[----:B------:R-:W-:Y:S01]  /*1f680*/  BPT.TRAP 0x1 ;  /* 0x000000040000795c */ /* 0x000fe20000300000 */
.L_x_2984:
        /* <DEDUP_REMOVED lines=25> */
.L_x_3113:
[----:B------:R-:W-:Y:S05]  /*1f820*/  BSYNC B0 ;  /* 0x0000000000007941 */ /* 0x000fea0003800000 */
.L_x_2985:
        /* <DEDUP_REMOVED lines=35> */
[----:B------:R-:W-:-:S03]  /*1fa60*/  @P0 IMAD R8, R5, 0x2, R22 ;  /* 0x0000000205080824 */ /* 0x000fc600078e0216 */
[----:B------:R-:W1:Y:S01]  /*1fa70*/  SHFL.IDX PT, R2, R0, RZ, 0x181f ;  /* 0x00181fff00027589 */ /* 0x000e6200000e0000 */
[----:B0-----:R-:W-:-:S04]  /*1fa80*/  @P0 LEA R3, P1, R9, R3, 0x1 ;  /* 0x0000000309030211 */ /* 0x001fc800078208ff */
[----:B-1----:R-:W-:Y:S02]  /*1fa90*/  @P0 IADD3.X R2, RZ, R2, RZ, P1, !PT ;  /* 0x00000002ff020210 */ /* 0x002fe40000ffe4ff */
[----:B------:R-:W-:Y:S02]  /*1faa0*/  ISETP.GE.AND P1, PT, R6, 0x11, PT ;  /* 0x000000110600780c */ /* 0x000fe40003f26270 */
        /* <DEDUP_REMOVED lines=56> */
.L_x_3127:
        /* <DEDUP_REMOVED lines=12> */
.L_x_2988:
        /* <DEDUP_REMOVED lines=10> */
.L_x_2989:
        /* <DEDUP_REMOVED lines=37> */
.L_x_2991:
[----:B------:R-:W-:Y:S05]  /*201e0*/  BSYNC B6 ;  /* 0x0000000000067941 */ /* 0x000fea0003800000 */
.L_x_2990:
[----:B------:R-:W2:Y:S01]  /*201f0*/  LDL.LU R20, [R1+0x1c] ;  /* 0x00001c0001147983 */ /* 0x000ea20000300800 */
[----:B------:R-:W-:Y:S01]  /*20200*/  ULDC.64 UR4, c[0x0][0x2d8] ;  /* 0x0000b60000047ab9 */ /* 0x000fe20000000a00 */
[----:B-1----:R-:W1:Y:S02]  /*20210*/  LDC R7, c[0x0][0x448] ;  /* 0x00011200ff077b82 */ /* 0x002e640000000800 */
[----:B0-----:R-:W3:Y:S01]  /*20220*/  LDL.LU.64 R2, [R1+0x20] ;  /* 0x0000200001027983 */ /* 0x001ee20000300a00 */
[----:B------:R-:W-:-:S03]  /*20230*/  IMAD R0, R34, UR4, RZ ;  /* 0x0000000422007c24 */ /* 0x000fc6000f8e02ff */
[----:B------:R0:W5:Y:S01]  /*20240*/  LDL R10, [R1+0x14] ;  /* 0x00001400010a7983 */ /* 0x0001620000100800 */
[----:B------:R-:W-:Y:S01]  /*20250*/  IMAD R0, R18, UR5, R0 ;  /* 0x0000000512007c24 */ /* 0x000fe2000f8e0200 */
[----:B-1----:R-:W-:-:S13]  /*20260*/  ISETP.NE.AND P0, PT, R7, 0x1, PT ;  /* 0x000000010700780c */ /* 0x002fda0003f05270 */
[----:B------:R-:W1:Y:S01]  /*20270*/  @P0 LDC R6, c[0x0][0x44c] ;  /* 0x00011300ff060b82 */ /* 0x000e620000000800 */
[----:B------:R-:W4:Y:S02]  /*20280*/  S2R R8, SR_TID.X ;  /* 0x0000000000087919 */ /* 0x000f240000002100 */
[----:B----4-:R-:W-:-:S05]  /*20290*/  IMAD.SHL.U32 R8, R8, 0x8, RZ ;  /* 0x0000000808087824 */ /* 0x010fca00078e00ff */
[----:B------:R-:W-:Y:S02]  /*202a0*/  LOP3.LUT R8, R8, 0x38, RZ, 0xc0, !PT ;  /* 0x0000003808087812 */ /* 0x000fe400078ec0ff */
[----:B---3--:R-:W-:-:S03]  /*202b0*/  MOV R3, R35 ;  /* 0x0000002300037202 */ /* 0x008fc60000000f00 */
[----:B------:R-:W-:Y:S01]  /*202c0*/  IMAD.WIDE.U32 R2, R18, UR4, R2 ;  /* 0x0000000412027c25 */ /* 0x000fe2000f8e0002 */
[----:B------:R-:W-:-:S03]  /*202d0*/  ULDC.64 UR4, c[0x0][0x2e0] ;  /* 0x0000b80000047ab9 */ /* 0x000fc60000000a00 */
[----:B--2---:R-:W-:Y:S02]  /*202e0*/  IMAD R5, R20, UR4, RZ ;  /* 0x0000000414057c24 */ /* 0x004fe4000f8e02ff */
[----:B------:R-:W2:Y:S01]  /*202f0*/  S2R R20, SR_TID.X ;  /* 0x0000000000147919 */ /* 0x000ea20000002100 */
[----:B------:R-:W-:Y:S02]  /*20300*/  IMAD.IADD R3, R3, 0x1, R0 ;  /* 0x0000000103037824 */ /* 0x000fe400078e0200 */
[C---:B------:R-:W-:Y:S02]  /*20310*/  IMAD R0, R32.reuse, UR5, R5 ;  /* 0x0000000520007c24 */ /* 0x040fe4000f8e0205 */
[----:B------:R-:W-:Y:S01]  /*20320*/  IMAD.WIDE.U32 R2, R32, UR4, R2 ;  /* 0x0000000420027c25 */ /* 0x000fe2000f8e0002 */
[----:B------:R-:W-:-:S04]  /*20330*/  ULDC.64 UR4, c[0x0][0x2d0] ;  /* 0x0000b40000047ab9 */ /* 0x000fc80000000a00 */
[----:B------:R-:W-:Y:S02]  /*20340*/  IADD3 R3, R3, R0, RZ ;  /* 0x0000000003037210 */ /* 0x000fe40007ffe0ff */
[----:B------:R-:W3:Y:S01]  /*20350*/  @P0 LDC R0, c[0x0][0x450] ;  /* 0x00011400ff000b82 */ /* 0x000ee20000000800 */
[----:B--2---:R-:W-:-:S04]  /*20360*/  LOP3.LUT R20, R20, 0x7f, RZ, 0xc0, !PT ;  /* 0x0000007f14147812 */ /* 0x004fc800078ec0ff */
[----:B------:R-:W-:Y:S02]  /*20370*/  SHF.R.U32.HI R21, RZ, 0x3, R20 ;  /* 0x00000003ff157819 */ /* 0x000fe40000011614 */
[----:B------:R-:W2:Y:S02]  /*20380*/  S2R R20, SR_TID.X ;  /* 0x0000000000147919 */ /* 0x000ea40000002100 */
[----:B--2---:R-:W-:-:S05]  /*20390*/  IMAD.SHL.U32 R20, R20, 0x10, RZ ;  /* 0x0000001014147824 */ /* 0x004fca00078e00ff */
[----:B------:R-:W-:-:S04]  /*203a0*/  LOP3.LUT R20, R21, 0x70, R20, 0xf8, !PT ;  /* 0x0000007015147812 */ /* 0x000fc800078ef814 */
[----:B------:R-:W-:Y:S01]  /*203b0*/  LEA R5, R17, R20, 0x7 ;  /* 0x0000001411057211 */ /* 0x000fe200078e38ff */
        /* <DEDUP_REMOVED lines=112> */
.L_x_3144:
[----:B------:R-:W-:Y:S01]  /*20ac0*/  IADD3 R0, R17, 0x70, RZ ;  /* 0x0000007011007810 */ /* 0x000fe20007ffe0ff */
[----:B------:R-:W-:Y:S03]  /*20ad0*/  BSSY B0, `(.L_x_2993) ;  /* 0x000000b000007945 */ /* 0x000fe60003800000 */
        /* <DEDUP_REMOVED lines=10> */
.L_x_2994:
[----:B------:R-:W-:Y:S05]  /*20b80*/  BSYNC B0 ;  /* 0x0000000000007941 */ /* 0x000fea0003800000 */
.L_x_2993:
[----:B------:R-:W-:Y:S01]  /*20b90*/  NOP ;  /* 0x0000000000007918 */ /* 0x000fe20000000000 */
[----:B------:R-:W-:-:S13]  /*20ba0*/  PLOP3.LUT P0, PT, PT, PT, PT, 0x80, 0x0 ;  /* 0x000000000000781c */ /* 0x000fda0003f0f070 */
.L_x_2995:
[----:B------:R-:W-:Y:S02]  /*20bb0*/  PLOP3.LUT P1, PT, P1, P0, PT, 0xa2, 0x0 ;  /* 0x000000000000781c */ /* 0x000fe40000f21472 */
[----:B------:R-:W-:-:S08]  /*20bc0*/  @P0 R2UR P1, UR4, R22 ;  /* 0x00000000160402ca */ /* 0x000fd00000020000 */
[----:B------:R-:W-:-:S05]  /*20bd0*/  @P0 PLOP3.LUT P0, PT, P1, PT, PT, 0x80, 0x0 ;  /* 0x000000000000081c */ /* 0x000fca0000f0f070 */
[----:B------:R-:W-:Y:S01]  /*20be0*/  @!P1 SYNCS.ARRIVE.TRANS64.RED.A0T1 RZ, [UR4+0x2a800], RZ ;  /* 0x02a800ffffff99a7 */ /* 0x000fe20008200404 */
[----:B------:R-:W-:Y:S07]  /*20bf0*/  @!P1 ARRIVES.LDGSTSBAR.64.TRANSCNT [UR4+0x2a800] ;  /* 0x02a80000ff0099b0 */ /* 0x000fee0008000a84 */
[----:B------:R-:W-:Y:S05]  /*20c00*/  @P0 BRA.U.ANY `(.L_x_2995) ;  /* 0xfffffffd00e80947 */ /* 0x000fea000393ffff */
[----:B01----:R-:W2:Y:S02]  /*20c10*/  LDL.LU R2, [R1+0x28] ;  /* 0x0000280001027983 */ /* 0x003ea40000300800 */
        /* <DEDUP_REMOVED lines=11> */
.L_x_3145:
[----:B------:R-:W-:Y:S05]  /*20cd0*/  BSYNC B0 ;  /* 0x0000000000007941 */ /* 0x000fea0003800000 */
.L_x_2996:
[----:B------:R-:W2:Y:S01]  /*20ce0*/  LDL R0, [R1+0x18] ;  /* 0x0000180001007983 */ /* 0x000ea20000100800 */
[----:B------:R-:W-:Y:S01]  /*20cf0*/  BSSY B0, `(.L_x_2998) ;  /* 0x00000fd000007945 */ /* 0x000fe20003800000 */
[----:B--2---:R-:W-:-:S13]  /*20d00*/  ISETP.GE.AND P0, PT, R0, 0x2, PT ;  /* 0x000000020000780c */ /* 0x004fda0003f06270 */
[----:B------:R-:W-:Y:S05]  /*20d10*/  @!P0 BRA `(.L_x_2999) ;  /* 0x0000000c00e88947 */ /* 0x000fea0003800000 */
[----:B------:R-:W-:Y:S01]  /*20d20*/  IADD3 R0, R0, -0x2, RZ ;  /* 0xfffffffe00007810 */ /* 0x000fe20007ffe0ff */
[----:B------:R-:W-:Y:S01]  /*20d30*/  IMAD.MOV.U32 R17, RZ, RZ, R29 ;  /* 0x000000ffff117224 */ /* 0x000fe200078e001d */
[----:B------:R-:W-:Y:S01]  /*20d40*/  MOV R10, R28 ;  /* 0x0000001c000a7202 */ /* 0x000fe20000000f00 */
[----:B------:R-:W-:-:S07]  /*20d50*/  IMAD.MOV.U32 R32, RZ, RZ, R27 ;  /* 0x000000ffff207224 */ /* 0x000fce00078e001b */
.L_x_3012:
        /* <DEDUP_REMOVED lines=41> */
.L_x_3000:
[----:B------:R-:W-:Y:S01]  /*20ff0*/  LEA R5, R28, R22, 0x3 ;  /* 0x000000161c057211 */ /* 0x000fe200078e18ff */
[----:B------:R-:W-:Y:S01]  /*21000*/  BSSY B1, `(.L_x_3001) ;  /* 0x0000004000017945 */ /* 0x000fe20003800000 */
[----:B------:R-:W-:-:S04]  /*21010*/  SHF.L.U32 R0, R29, 0x1f, RZ ;  /* 0x0000001f1d007819 */ /* 0x000fc800000006ff */
[----:B------:R-:W0:Y:S02]  /*21020*/  SYNCS.PHASECHK.TRANS64.TRYWAIT P0, [R5+URZ+0x2a840], R0 ;  /* 0x02a84000050075a7 */ /* 0x000e24000800017f */
[----:B0-----:R-:W-:Y:S05]  /*21030*/  @!P0 BRA `(.L_x_3002) ;  /* 0x0000004c00608947 */ /* 0x001fea0003800000 */
.L_x_3146:
[----:B------:R-:W-:Y:S05]  /*21040*/  BSYNC B1 ;  /* 0x0000000000017941 */ /* 0x000fea0003800000 */
.L_x_3001:
        /* <DEDUP_REMOVED lines=68> */
.L_x_3160:
        /* <DEDUP_REMOVED lines=10> */
.L_x_3004:
        /* <DEDUP_REMOVED lines=10> */
.L_x_3005:
[----:B------:R2:W-:Y:S01]  /*215d0*/  SYNCS.ARRIVE.TRANS64.A1T0 RZ, [R5+URZ+0x2a830], RZ ;  /* 0x02a830ff05ff79a7 */ /* 0x0005e2000810003f */
[----:B------:R-:W-:Y:S05]  /*215e0*/  @!P2 BRA `(.L_x_3006) ;  /* 0x000000000004a947 */ /* 0x000fea0003800000 */
[----:B------:R-:W-:Y:S01]  /*215f0*/  BPT.TRAP 0x1 ;  /* 0x000000040000795c */ /* 0x000fe20000300000 */
.L_x_3006:
[----:B-1----:R-:W-:Y:S01]  /*21600*/  SHF.L.U32 R2, R17, 0x1f, RZ ;  /* 0x0000001f11027819 */ /* 0x002fe200000006ff */
[----:B--2---:R-:W-:Y:S01]  /*21610*/  IMAD R5, R10, 0x8, R22 ;  /* 0x000000080a057824 */ /* 0x004fe200078e0216 */
[----:B------:R-:W-:Y:S03]  /*21620*/  BSSY B1, `(.L_x_3007) ;  /* 0x0000003000017945 */ /* 0x000fe60003800000 */
[----:B------:R-:W1:Y:S02]  /*21630*/  SYNCS.PHASECHK.TRANS64.TRYWAIT P0, [R5+URZ+0x2a860], R2 ;  /* 0x02a86002050075a7 */ /* 0x000e64000800017f */
[----:B-1----:R-:W-:Y:S05]  /*21640*/  @!P0 BRA `(.L_x_3008) ;  /* 0x0000004c00cc8947 */ /* 0x002fea0003800000 */
.L_x_3161:
[----:B------:R-:W-:Y:S05]  /*21650*/  BSYNC B1 ;  /* 0x0000000000017941 */ /* 0x000fea0003800000 */
.L_x_3007:
        /* <DEDUP_REMOVED lines=55> */
.L_x_3175:
        /* <DEDUP_REMOVED lines=21> */
.L_x_3010:
        /* <DEDUP_REMOVED lines=10> */
.L_x_3011:
        /* <DEDUP_REMOVED lines=16> */
.L_x_2999:
[----:B------:R-:W-:Y:S05]  /*21cc0*/  BSYNC B0 ;  /* 0x0000000000007941 */ /* 0x000fea0003800000 */
.L_x_2998:
        /* <DEDUP_REMOVED lines=17> */
.L_x_3014:
[----:B------:R-:W-:Y:S05]  /*21de0*/  BSYNC B0 ;  /* 0x0000000000007941 */ /* 0x000fea0003800000 */
.L_x_3013:
[----:B------:R-:W-:-:S13]  /*21df0*/  LOP3.LUT P0, RZ, R23, 0x10, RZ, 0xc0, !PT ;  /* 0x0000001017ff7812 */ /* 0x000fda000780c0ff */
[----:B------:R-:W-:Y:S05]  /*21e00*/  @!P0 BRA `(.L_x_3015) ;  /* 0x0000000000048947 */ /* 0x000fea0003800000 */
[----:B------:R-:W-:Y:S01]  /*21e10*/  BPT.TRAP 0x1 ;  /* 0x000000040000795c */ /* 0x000fe20000300000 */
.L_x_3015:
[----:B------:R-:W2:Y:S01]  /*21e20*/  LDL.LU R2, [R1] ;  /* 0x0000000001027983 */ /* 0x000ea20000300800 */
[----:B------:R-:W-:Y:S01]  /*21e30*/  LEA R0, R28, R22, 0x3 ;  /* 0x000000161c007211 */ /* 0x000fe200078e18ff */
[----:B------:R-:W-:Y:S01]  /*21e40*/  BSSY B0, `(.L_x_3016) ;  /* 0x0000005000007945 */ /* 0x000fe20003800000 */
[----:B0-----:R-:W-:-:S04]  /*21e50*/  SHF.L.U32 R3, R29, 0x1f, RZ ;  /* 0x0000001f1d037819 */ /* 0x001fc800000006ff */
[----:B------:R-:W0:Y:S01]  /*21e60*/  SYNCS.PHASECHK.TRANS64.TRYWAIT P0, [R0+URZ+0x2a860], R3 ;  /* 0x02a86003000075a7 */ /* 0x000e22000800017f */
[----:B--2---:R-:W-:Y:S01]  /*21e70*/  IMAD R6, R27, -0x60, R2 ;  /* 0xffffffa01b067824 */ /* 0x004fe200078e0202 */
[----:B0-----:R-:W-:Y:S06]  /*21e80*/  @!P0 BRA `(.L_x_3017) ;  /* 0x0000004c00c08947 */ /* 0x001fec0003800000 */
.L_x_3176:
[----:B------:R-:W-:Y:S05]  /*21e90*/  BSYNC B0 ;  /* 0x0000000000007941 */ /* 0x000fea0003800000 */
.L_x_3016:
        /* <DEDUP_REMOVED lines=57> */
.L_x_3190:
        /* <DEDUP_REMOVED lines=11> */
.L_x_3019:
        /* <DEDUP_REMOVED lines=10> */
.L_x_3020:
[----:B------:R-:W-:Y:S01]  /*22380*/  VIADD R28, R28, 0x1 ;  /* 0x000000011c1c7836 */ /* 0x000fe20000000000 */
[----:B------:R1:W-:Y:S04]  /*22390*/  SYNCS.ARRIVE.TRANS64.A1T0 RZ, [R0+URZ+0x2a850], RZ ;  /* 0x02a850ff00ff79a7 */ /* 0x0003e8000810003f */
[----:B------:R-:W-:-:S04]  /*223a0*/  ISETP.NE.AND P0, PT, R28, 0x2, PT ;  /* 0x000000021c00780c */ /* 0x000fc80003f05270 */
[----:B-1----:R-:W-:Y:S02]  /*223b0*/  SEL R0, RZ, 0x1, P0 ;  /* 0x00000001ff007807 */ /* 0x002fe40000000000 */
[----:B------:R-:W-:Y:S02]  /*223c0*/  SEL R28, R28, RZ, P0 ;  /* 0x000000ff1c1c7207 */ /* 0x000fe40000000000 */
[----:B------:R-:W-:-:S07]  /*223d0*/  LOP3.LUT R29, R29, R0, RZ, 0x3c, !PT ;  /* 0x000000001d1d7212 */ /* 0x000fce00078e3cff */
.L_x_2977:
[----:B------:R-:W-:Y:S05]  /*223e0*/  BSYNC B7 ;  /* 0x0000000000077941 */ /* 0x000fea0003800000 */
.L_x_2975:
[----:B------:R-:W-:-:S13]  /*223f0*/  LOP3.LUT P0, RZ, R23, 0x20, RZ, 0xc0, !PT ;  /* 0x0000002017ff7812 */ /* 0x000fda000780c0ff */
[----:B------:R-:W-:Y:S05]  /*22400*/  @!P0 BRA `(.L_x_3021) ;  /* 0x0000000000248947 */ /* 0x000fea0003800000 */
[----:B------:R-:W-:Y:S05]  /*22410*/  WARPSYNC.ALL ;  /* 0x0000000000007948 */ /* 0x000fea0003800000 */
[----:B------:R-:W2:Y:S08]  /*22420*/  S2UR UR5, SR_CgaCtaId ;  /* 0x00000000000579c3 */ /* 0x000eb00000008800 */
[----:B------:R-:W-:Y:S06]  /*22430*/  BAR.SYNC.DEFER_BLOCKING 0x5, 0x180 ;  /* 0x0146000000007b1d */ /* 0x000fec0000010000 */
[----:B------:R-:W-:-:S02]  /*22440*/  UMOV UR4, 0x400 ;  /* 0x0000040000047882 */ /* 0x000fc40000000000 */
[----:B--2---:R-:W-:-:S06]  /*22450*/  ULEA UR4, UR5, UR4, 0x18 ;  /* 0x0000000405047291 */ /* 0x004fcc000f8ec03f */
[----:B------:R-:W-:-:S05]  /*22460*/  MOV R22, UR4 ;  /* 0x0000000400167c02 */ /* 0x000fca0008000f00 */
[----:B------:R2:W3:Y:S01]  /*22470*/  LDS.128 R16, [R22+0x2a8d0] ;  /* 0x02a8d00016107984 */ /* 0x0004e20000000c00 */
[----:B------:R-:W-:Y:S06]  /*22480*/  BAR.ARV 0x4, 0x180 ;  /* 0x0106000000007b1d */ /* 0x000fec0000002000 */
[----:B------:R-:W-:Y:S05]  /*22490*/  BRA `(.L_x_3022) ;  /* 0x0000000800cc7947 */ /* 0x000fea0003800000 */
.L_x_3021:
        /* <DEDUP_REMOVED lines=13> */
[----:B------:R-:W-:Y:S01]  /*22570*/  SHFL.IDX PT, R0, R16, RZ, 0x1f ;  /* 0x00001fff10007589 */ /* 0x000fe200000e0000 */
[C---:B------:R-:W-:Y:S02]  /*22580*/  ISETP.GE.U32.AND P3, PT, R8.reuse, 0x4, PT ;  /* 0x000000040800780c */ /* 0x040fe40003f66070 */
[C---:B------:R-:W-:Y:S01]  /*22590*/  ISETP.GE.U32.AND P4, PT, R8.reuse, 0x8, PT ;  /* 0x000000080800780c */ /* 0x040fe20003f86070 */
[----:B------:R-:W-:Y:S01]  /*225a0*/  SHFL.IDX PT, R4, R16, 0x1, 0x1f ;  /* 0x00201f0010047f89 */ /* 0x000fe200000e0000 */
[C---:B------:R-:W-:Y:S01]  /*225b0*/  ISETP.GE.U32.AND P5, PT, R8.reuse, 0x10, PT ;  /* 0x000000100800780c */ /* 0x040fe20003fa6070 */
[----:B--2---:R-:W-:Y:S01]  /*225c0*/  @!P1 IMAD.MOV.U32 R5, RZ, RZ, R2 ;  /* 0x000000ffff059224 */ /* 0x004fe200078e0002 */
[----:B------:R-:W-:-:S04]  /*225d0*/  ISETP.NE.AND P1, PT, R8, RZ, PT ;  /* 0x000000ff0800720c */ /* 0x000fc80003f25270 */
        /* <DEDUP_REMOVED lines=15> */
[----:B------:R0:W2:Y:S02]  /*226d0*/  SHFL.IDX PT, R14, R2, 0x1f, 0x1f ;  /* 0x03e01f00020e7f89 */ /* 0x0000a400000e0000 */
.L_x_3200:
[----:B------:R-:W-:Y:S02]  /*226e0*/  ULDC UR4, c[0x0][0xc38] ;  /* 0x00030e0000047ab9 */ /* 0x000fe40000000800 */
[----:B------:R-:W-:-:S04]  /*226f0*/  IMAD.U32 R7, RZ, RZ, UR4 ;  /* 0x00000004ff077e24 */ /* 0x000fc8000f8e00ff */
[----:B--2---:R-:W-:-:S05]  /*22700*/  IMAD R14, R14, R7, RZ ;  /* 0x000000070e0e7224 */ /* 0x004fca00078e02ff */
[----:B------:R-:W-:-:S04]  /*22710*/  IADD3 R9, R4, R14, RZ ;  /* 0x0000000e04097210 */ /* 0x000fc80007ffe0ff */
[----:B------:R-:W-:-:S13]  /*22720*/  ISETP.GT.AND P6, PT, R9, R0, PT ;  /* 0x000000000900720c */ /* 0x000fda0003fc4270 */
[----:B------:R-:W-:Y:S05]  /*22730*/  @P6 BRA `(.L_x_3024) ;  /* 0x00000000009c6947 */ /* 0x000fea0003800000 */
.L_x_3029:
[----:B0-----:R-:W0:Y:S01]  /*22740*/  LDC R2, c[0x0][0xc3c] ;  /* 0x00030f00ff027b82 */ /* 0x001e220000000800 */
[----:B------:R-:W-:-:S05]  /*22750*/  VIADD R19, R19, 0x1f ;  /* 0x0000001f13137836 */ /* 0x000fca0000000000 */
[----:B0-----:R-:W-:-:S13]  /*22760*/  ISETP.GE.AND P6, PT, R19, R2, PT ;  /* 0x000000021300720c */ /* 0x001fda0003fc6270 */
[----:B------:R-:W-:Y:S05]  /*22770*/  @P6 BRA `(.L_x_3025) ;  /* 0x0000000400d06947 */ /* 0x000fea0003800000 */
[----:B------:R-:W0:Y:S01]  /*22780*/  S2R R3, SR_TID.X ;  /* 0x0000000000037919 */ /* 0x000e220000002100 */
        /* <DEDUP_REMOVED lines=9> */
.L_x_3027:
[----:B------:R-:W-:Y:S05]  /*22820*/  BSYNC B0 ;  /* 0x0000000000007941 */ /* 0x000fea0003800000 */
.L_x_3026:
[----:B------:R-:W-:-:S03]  /*22830*/  UMOV UR4, 0xffffffff ;  /* 0xffffffff00047882 */ /* 0x000fc60000000000 */
[----:B------:R-:W-:Y:S05]  /*22840*/  BRA.DIV UR4, `(.L_x_3028) ;  /* 0x0000005204747947 */ /* 0x000fea000b800000 */
[----:B-----5:R-:W2:Y:S02]  /*22850*/  SHFL.UP PT, R14, R5, 0x1, RZ ;  /* 0x04200000050e7989 */ /* 0x020ea400000e00ff */
[----:B--2---:R-:W-:-:S04]  /*22860*/  SEL R14, R14, RZ, P1 ;  /* 0x000000ff0e0e7207 */ /* 0x004fc80000800000 */
        /* <DEDUP_REMOVED lines=14> */
.L_x_3208:
[----:B------:R-:W-:Y:S02]  /*22950*/  ULDC UR4, c[0x0][0xc38] ;  /* 0x00030e0000047ab9 */ /* 0x000fe40000000800 */
[----:B------:R-:W-:-:S04]  /*22960*/  IMAD.U32 R7, RZ, RZ, UR4 ;  /* 0x00000004ff077e24 */ /* 0x000fc8000f8e00ff */
[----:B--2---:R-:W-:-:S05]  /*22970*/  IMAD R14, R14, R7, RZ ;  /* 0x000000070e0e7224 */ /* 0x004fca00078e02ff */
[----:B------:R-:W-:-:S04]  /*22980*/  IADD3 R9, R14, R9, RZ ;  /* 0x000000090e097210 */ /* 0x000fc80007ffe0ff */
[----:B------:R-:W-:-:S13]  /*22990*/  ISETP.GT.AND P6, PT, R9, R0, PT ;  /* 0x000000000900720c */ /* 0x000fda0003fc4270 */
[----:B------:R-:W-:Y:S05]  /*229a0*/  @!P6 BRA `(.L_x_3029) ;  /* 0xfffffffc0064e947 */ /* 0x000fea000383ffff */
.L_x_3024:
        /* <DEDUP_REMOVED lines=8> */
.L_x_3212:
[----:B------:R-:W-:Y:S02]  /*22a30*/  ISETP.NE.AND P0, PT, R3, RZ, PT ;  /* 0x000000ff0300720c */ /* 0x000fe40003f05270 */
[----:B------:R-:W-:-:S11]  /*22a40*/  MOV R14, RZ ;  /* 0x000000ff000e7202 */ /* 0x000fd60000000f00 */
[----:B------:R-:W-:Y:S05]  /*22a50*/  @!P0 BRA `(.L_x_3031) ;  /* 0x0000000000108947 */ /* 0x000fea0003800000 */
[----:B------:R-:W-:Y:S01]  /*22a60*/  UMOV UR4, 0xffffffff ;  /* 0xffffffff00047882 */ /* 0x000fe20000000000 */
[----:B------:R-:W-:Y:S02]  /*22a70*/  VIADD R12, R4, 0xffffffff ;  /* 0xffffffff040c7836 */ /* 0x000fe40000000000 */
[----:B------:R-:W-:Y:S05]  /*22a80*/  BRA.DIV UR4, `(.L_x_3032) ;  /* 0x0000005204e87947 */ /* 0x000fea000b800000 */
[----:B------:R4:W0:Y:S02]  /*22a90*/  SHFL.IDX PT, R14, R2, R12, 0x1f ;  /* 0x00001f0c020e7589 */ /* 0x00082400000e0000 */
.L_x_3031:
[----:B0---4-:R-:W0:Y:S01]  /*22aa0*/  LDC.64 R2, c[0x0][0xc90] ;  /* 0x00032400ff027b82 */ /* 0x011e220000000a00 */
[----:B------:R-:W-:-:S05]  /*22ab0*/  IADD3 R19, R4, R19, RZ ;  /* 0x0000001304137210 */ /* 0x000fca0007ffe0ff */
[----:B0-----:R-:W-:-:S05]  /*22ac0*/  IMAD.WIDE R2, R19, 0x4, R2 ;  /* 0x0000000413027825 */ /* 0x001fca00078e0202 */
[----:B------:R0:W2:Y:S01]  /*22ad0*/  LDG.E R6, desc[UR60][R2.64] ;  /* 0x0000003c02067981 */ /* 0x0000a2000c1e1900 */
[----:B------:R-:W-:Y:S02]  /*22ae0*/  IMAD R16, R14, R7, R16 ;  /* 0x000000070e107224 */ /* 0x000fe400078e0210 */
[----:B0-----:R-:W-:Y:S02]  /*22af0*/  IMAD.MOV.U32 R2, RZ, RZ, RZ ;  /* 0x000000ffff027224 */ /* 0x001fe400078e00ff */
[----:B--23--:R-:W-:-:S05]  /*22b00*/  IMAD R4, R5, R6, RZ ;  /* 0x0000000605047224 */ /* 0x00cfca00078e02ff */
[----:B------:R-:W-:-:S04]  /*22b10*/  IABS R8, R4 ;  /* 0x0000000400087213 */ /* 0x000fc80000000000 */
[----:B-1----:R-:W0:Y:S08]  /*22b20*/  I2F.RP R10, R8 ;  /* 0x00000008000a7306 */ /* 0x002e300000209400 */
[----:B0-----:R-:W0:Y:S02]  /*22b30*/  MUFU.RCP R10, R10 ;  /* 0x0000000a000a7308 */ /* 0x001e240000001000 */
[----:B0-----:R-:W-:-:S06]  /*22b40*/  VIADD R11, R10, 0xffffffe ;  /* 0x0ffffffe0a0b7836 */ /* 0x001fcc0000000000 */
[----:B------:R-:W0:Y:S02]  /*22b50*/  F2I.FTZ.U32.TRUNC.NTZ R3, R11 ;  /* 0x0000000b00037305 */ /* 0x000e24000021f000 */
[----:B0-----:R-:W-:-:S05]  /*22b60*/  IADD3 R9, RZ, -R3, RZ ;  /* 0x80000003ff097210 */ /* 0x001fca0007ffe0ff */
[----:B------:R-:W-:-:S04]  /*22b70*/  IMAD R9, R9, R8, RZ ;  /* 0x0000000809097224 */ /* 0x000fc800078e02ff */
[----:B------:R-:W-:Y:S01]  /*22b80*/  IMAD.HI.U32 R2, R3, R9, R2 ;  /* 0x0000000903027227 */ /* 0x000fe200078e0002 */
[----:B------:R-:W-:Y:S02]  /*22b90*/  IADD3 R9, R0, -R16, RZ ;  /* 0x8000001000097210 */ /* 0x000fe40007ffe0ff */
[----:B------:R-:W-:Y:S02]  /*22ba0*/  IABS R0, R4 ;  /* 0x0000000400007213 */ /* 0x000fe40000000000 */
[----:B------:R-:W-:-:S03]  /*22bb0*/  IABS R3, R9 ;  /* 0x0000000900037213 */ /* 0x000fc60000000000 */
[----:B------:R-:W-:Y:S02]  /*22bc0*/  IMAD.MOV R0, RZ, RZ, -R0 ;  /* 0x000000ffff007224 */ /* 0x000fe400078e0a00 */
        /* <DEDUP_REMOVED lines=9> */
[----:B------:R-:W-:-:S05]  /*22c60*/  @P0 IADD3 R2, R2, 0x1, RZ ;  /* 0x0000000102020810 */ /* 0x000fca0007ffe0ff */
[----:B------:R-:W-:Y:S01]  /*22c70*/  @!P2 IMAD.MOV R2, RZ, RZ, -R2 ;  /* 0x000000ffff02a224 */ /* 0x000fe200078e0a02 */
[----:B------:R-:W-:-:S05]  /*22c80*/  @!P1 LOP3.LUT R2, RZ, R4, RZ, 0x33, !PT ;  /* 0x00000004ff029212 */ /* 0x000fca00078e33ff */
[----:B------:R-:W-:Y:S01]  /*22c90*/  IMAD R0, R6, R2, RZ ;  /* 0x0000000206007224 */ /* 0x000fe200078e02ff */
[----:B------:R-:W-:-:S04]  /*22ca0*/  IADD3 R2, -R2, RZ, RZ ;  /* 0x000000ff02027210 */ /* 0x000fc80007ffe1ff */
[----:B------:R-:W-:Y:S01]  /*22cb0*/  IADD3 R3, -R0, RZ, RZ ;  /* 0x000000ff00037210 */ /* 0x000fe20007ffe1ff */
[----:B------:R-:W-:-:S03]  /*22cc0*/  IMAD R9, R4, R2, R9 ;  /* 0x0000000204097224 */ /* 0x000fc600078e0209 */
[----:B------:R-:W-:-:S04]  /*22cd0*/  VIADDMNMX R6, R3, R7, R6, PT ;  /* 0x0000000703067246 */ /* 0x000fc80003800106 */
[-C--:B------:R-:W-:Y:S02]  /*22ce0*/  IABS R7, R6.reuse ;  /* 0x0000000600077213 */ /* 0x080fe40000000000 */
[----:B------:R-:W-:Y:S02]  /*22cf0*/  IABS R4, R6 ;  /* 0x0000000600047213 */ /* 0x000fe40000000000 */
[----:B------:R-:W0:Y:S03]  /*22d00*/  I2F.RP R8, R7 ;  /* 0x0000000700087306 */ /* 0x000e260000209400 */
[----:B------:R-:W-:-:S05]  /*22d10*/  IMAD.MOV R4, RZ, RZ, -R4 ;  /* 0x000000ffff047224 */ /* 0x000fca00078e0a04 */
[----:B0-----:R-:W0:Y:S02]  /*22d20*/  MUFU.RCP R8, R8 ;  /* 0x0000000800087308 */ /* 0x001e240000001000 */
[----:B0-----:R-:W-:-:S06]  /*22d30*/  VIADD R3, R8, 0xffffffe ;  /* 0x0ffffffe08037836 */ /* 0x001fcc0000000000 */
[----:B------:R-:W0:Y:S02]  /*22d40*/  F2I.FTZ.U32.TRUNC.NTZ R3, R3 ;  /* 0x0000000300037305 */ /* 0x000e24000021f000 */
[----:B0-----:R-:W-:-:S04]  /*22d50*/  IMAD.MOV R2, RZ, RZ, -R3 ;  /* 0x000000ffff027224 */ /* 0x001fc800078e0a03 */
[----:B------:R-:W-:Y:S01]  /*22d60*/  IMAD R11, R2, R7, RZ ;  /* 0x00000007020b7224 */ /* 0x000fe200078e02ff */
[----:B------:R-:W-:-:S05]  /*22d70*/  MOV R2, RZ ;  /* 0x000000ff00027202 */ /* 0x000fca0000000f00 */
[----:B------:R-:W-:Y:S01]  /*22d80*/  IMAD.HI.U32 R2, R3, R11, R2 ;  /* 0x0000000b03027227 */ /* 0x000fe200078e0002 */
[----:B------:R-:W-:Y:S02]  /*22d90*/  IABS R11, R9 ;  /* 0x00000009000b7213 */ /* 0x000fe40000000000 */
[C---:B------:R-:W-:Y:S02]  /*22da0*/  LOP3.LUT R3, R9.reuse, R6, RZ, 0x3c, !PT ;  /* 0x0000000609037212 */ /* 0x040fe400078e3cff */
[----:B------:R-:W-:Y:S01]  /*22db0*/  IADD3 R9, R9, R0, RZ ;  /* 0x0000000009097210 */ /* 0x000fe20007ffe0ff */
[----:B------:R-:W-:Y:S01]  /*22dc0*/  IMAD.HI.U32 R2, R2, R11, RZ ;  /* 0x0000000b02027227 */ /* 0x000fe200078e00ff */
[----:B------:R-:W-:-:S03]  /*22dd0*/  ISETP.GE.AND P2, PT, R3, RZ, PT ;  /* 0x000000ff0300720c */ /* 0x000fc60003f46270 */
[----:B------:R-:W-:-:S05]  /*22de0*/  IMAD R4, R2, R4, R11 ;  /* 0x0000000402047224 */ /* 0x000fca00078e020b */
[----:B------:R-:W-:-:S13]  /*22df0*/  ISETP.GT.U32.AND P1, PT, R7, R4, PT ;  /* 0x000000040700720c */ /* 0x000fda0003f24070 */
[-C--:B------:R-:W-:Y:S01]  /*22e00*/  @!P1 IADD3 R4, R4, -R7.reuse, RZ ;  /* 0x8000000704049210 */ /* 0x080fe20007ffe0ff */
[----:B------:R-:W-:Y:S01]  /*22e10*/  @!P1 VIADD R2, R2, 0x1 ;  /* 0x0000000102029836 */ /* 0x000fe20000000000 */
[----:B------:R-:W-:Y:S02]  /*22e20*/  ISETP.NE.AND P1, PT, R6, RZ, PT ;  /* 0x000000ff0600720c */ /* 0x000fe40003f25270 */
[----:B------:R-:W-:-:S13]  /*22e30*/  ISETP.GE.U32.AND P0, PT, R4, R7, PT ;  /* 0x000000070400720c */ /* 0x000fda0003f06070 */
[----:B------:R-:W-:-:S05]  /*22e40*/  @P0 IADD3 R2, R2, 0x1, RZ ;  /* 0x0000000102020810 */ /* 0x000fca0007ffe0ff */
[----:B------:R-:W-:Y:S01]  /*22e50*/  @!P2 IMAD.MOV R2, RZ, RZ, -R2 ;  /* 0x000000ffff02a224 */ /* 0x000fe200078e0a02 */
[----:B------:R-:W-:Y:S01]  /*22e60*/  @!P1 LOP3.LUT R2, RZ, R6, RZ, 0x33, !PT ;  /* 0x00000006ff029212 */ /* 0x000fe200078e33ff */
[----:B------:R-:W-:-:S04]  /*22e70*/  IMAD.MOV R6, RZ, RZ, -R6 ;  /* 0x000000ffff067224 */ /* 0x000fc800078e0a06 */
[----:B------:R-:W-:Y:S01]  /*22e80*/  IMAD R18, R2, R6, R9 ;  /* 0x0000000602127224 */ /* 0x000fe200078e0209 */
[----:B------:R-:W-:-:S04]  /*22e90*/  LOP3.LUT R2, RZ, R2, RZ, 0x33, !PT ;  /* 0x00000002ff027212 */ /* 0x000fc800078e33ff */
[----:B------:R-:W-:Y:S01]  /*22ea0*/  IADD3 R17, R5, R2, RZ ;  /* 0x0000000205117210 */ /* 0x000fe20007ffe0ff */
[----:B------:R-:W-:Y:S06]  /*22eb0*/  BRA `(.L_x_3033) ;  /* 0x00000000001c7947 */ /* 0x000fec0003800000 */
.L_x_3025:
[----:B------:R-:W-:Y:S01]  /*22ec0*/  UMOV UR4, URZ ;  /* 0x0000003f00047c82 */ /* 0x000fe20008000000 */
[----:B------:R-:W-:Y:S01]  /*22ed0*/  UMOV UR5, URZ ;  /* 0x0000003f00057c82 */ /* 0x000fe20008000000 */
[----:B------:R-:W-:Y:S01]  /*22ee0*/  ULDC UR6, c[0x0][0xc3c] ;  /* 0x00030f0000067ab9 */ /* 0x000fe20000000800 */
[----:B------:R-:W-:Y:S01]  /*22ef0*/  IMAD.MOV.U32 R16, RZ, RZ, R0 ;  /* 0x000000ffff107224 */ /* 0x000fe200078e0000 */
[----:B------:R-:W-:Y:S01]  /*22f00*/  MOV R17, UR4 ;  /* 0x0000000400117c02 */ /* 0x000fe20008000f00 */
[----:B------:R-:W-:Y:S01]  /*22f10*/  IMAD.U32 R18, RZ, RZ, UR5 ;  /* 0x00000005ff127e24 */ /* 0x000fe2000f8e00ff */
[----:B------:R-:W-:-:S07]  /*22f20*/  MOV R19, UR6 ;  /* 0x0000000600137c02 */ /* 0x000fce0008000f00 */
.L_x_3033:
        /* <DEDUP_REMOVED lines=10> */
.L_x_3022:
[----:B------:R-:W-:Y:S02]  /*22fd0*/  ULDC UR4, c[0x0][0xc3c] ;  /* 0x00030f0000047ab9 */ /* 0x000fe40000000800 */
[----:B---3--:R-:W-:-:S13]  /*22fe0*/  ISETP.GE.AND P0, PT, R19, UR4, PT ;  /* 0x0000000413007c0c */ /* 0x008fda000bf06270 */
[----:B------:R-:W-:Y:S05]  /*22ff0*/  @!P0 BRA `(.L_x_3034) ;  /* 0xffffffa000b48947 */ /* 0x000fea000383ffff */
[----:B------:R-:W-:Y:S05]  /*23000*/  BSYNC B8 ;  /* 0x0000000000087941 */ /* 0x000fea0003800000 */
.L_x_2933:
[----:B------:R-:W3:Y:S01]  /*23010*/  LDL.LU R0, [R1+0x28] ;  /* 0x0000280001007983 */ /* 0x000ee20000300800 */
[----:B------:R-:W-:Y:S01]  /*23020*/  BSSY B0, `(.L_x_3035) ;  /* 0x000000b000007945 */ /* 0x000fe20003800000 */
[----:B------:R-:W4:Y:S01]  /*23030*/  S2R R5, SR_CgaCtaId ;  /* 0x0000000000057919 */ /* 0x000f220000008800 */
[----:B---3--:R-:W-:-:S05]  /*23040*/  VIADD R0, R0, 0x1 ;  /* 0x0000000100007836 */ /* 0x008fca0000000000 */
[----:B0-----:R-:W-:-:S04]  /*23050*/  LEA.HI R2, R0, R0, RZ, 0x1 ;  /* 0x0000000000027211 */ /* 0x001fc800078f08ff */
[----:B------:R-:W-:Y:S02]  /*23060*/  LOP3.LUT R3, R2, 0xfffffffe, RZ, 0xc0, !PT ;  /* 0xfffffffe02037812 */ /* 0x000fe400078ec0ff */
[----:B------:R-:W-:Y:S02]  /*23070*/  MOV R2, 0x400 ;  /* 0x0000040000027802 */ /* 0x000fe40000000f00 */
[----:B------:R-:W-:Y:S02]  /*23080*/  IADD3 R0, R0, -R3, RZ ;  /* 0x8000000300007210 */ /* 0x000fe40007ffe0ff */
[----:B----4-:R-:W-:Y:S02]  /*23090*/  LEA R5, R5, R2, 0x18 ;  /* 0x0000000205057211 */ /* 0x010fe400078ec0ff */
[----:B------:R-:W-:-:S04]  /*230a0*/  SHF.L.U32 R0, R0, 0x1f, RZ ;  /* 0x0000001f00007819 */ /* 0x000fc800000006ff */
[----:B------:R-:W0:Y:S02]  /*230b0*/  SYNCS.PHASECHK.TRANS64.TRYWAIT P0, [R5+URZ+0x2a820], R0 ;  /* 0x02a82000050075a7 */ /* 0x000e24000800017f */
[----:B0-----:R-:W-:Y:S05]  /*230c0*/  @!P0 BRA `(.L_x_3036) ;  /* 0x0000004c007c8947 */ /* 0x001fea0003800000 */
.L_x_3215:
[----:B------:R-:W-:Y:S05]  /*230d0*/  BSYNC B0 ;  /* 0x0000000000007941 */ /* 0x000fea0003800000 */
.L_x_3035:
[----:B------:R-:W-:-:S03]  /*230e0*/  UMOV UR4, 0xffffffff ;  /* 0xffffffff00047882 */ /* 0x000fc60000000000 */
[----:B------:R-:W-:Y:S05]  /*230f0*/  BRA.DIV UR4, `(.L_x_3037) ;  /* 0x0000004e04847947 */ /* 0x000fea000b800000 */
[----:B0-----:R-:W0:Y:S02]  /*23100*/  S2R R0, SR_TID.X ;  /* 0x0000000000007919 */ /* 0x001e240000002100 */
[----:B0-----:R-:W-:-:S04]  /*23110*/  SHF.R.U32.HI R0, RZ, 0x5, R0 ;  /* 0x00000005ff007819 */ /* 0x001fc80000011600 */
[----:B------:R-:W-:-:S05]  /*23120*/  LOP3.LUT R0, R0, 0x3, RZ, 0xc0, !PT ;  /* 0x0000000300007812 */ /* 0x000fca00078ec0ff */
[----:B------:R0:W3:Y:S02]  /*23130*/  SHFL.IDX PT, R14, R0, RZ, 0x1f ;  /* 0x00001fff000e7589 */ /* 0x0000e400000e0000 */
.L_x_3218:
[----:B---3--:R-:W-:-:S13]  /*23140*/  ISETP.NE.AND P0, PT, R14, RZ, PT ;  /* 0x000000ff0e00720c */ /* 0x008fda0003f05270 */
[----:B------:R-:W-:Y:S05]  /*23150*/  @P0 BRA `(.L_x_2687) ;  /* 0x0000000000900947 */ /* 0x000fea0003800000 */
[----:B------:R-:W-:-:S03]  /*23160*/  UMOV UR4, 0xffffffff ;  /* 0xffffffff00047882 */ /* 0x000fc60000000000 */
[----:B------:R-:W-:Y:S05]  /*23170*/  BRA.DIV UR4, `(.L_x_3038) ;  /* 0x0000004e04987947 */ /* 0x000fea000b800000 */
[----:B------:R-:W-:-:S13]  /*23180*/  ELECT P6, URZ, PT ;  /* 0x00000000003f782f */ /* 0x000fda00038c0000 */
.L_x_3221:
        /* <DEDUP_REMOVED lines=8> */
.L_x_3039:
[C---:B------:R-:W-:Y:S01]  /*23210*/  LEA R3, R28.reuse, R5, 0x3 ;  /* 0x000000051c037211 */ /* 0x040fe200078e18ff */
[----:B------:R-:W-:Y:S01]  /*23220*/  VIADD R28, R28, 0x1 ;  /* 0x000000011c1c7836 */ /* 0x000fe20000000000 */
[----:B------:R-:W-:-:S04]  /*23230*/  SHF.L.U32 R2, R29, 0x1f, RZ ;  /* 0x0000001f1d027819 */ /* 0x000fc800000006ff */
[----:B------:R-:W0:Y:S01]  /*23240*/  SYNCS.PHASECHK.TRANS64.TRYWAIT P1, [R3+URZ+0x2a840], R2 ;  /* 0x02a84002030075a7 */ /* 0x000e22000802017f */
[----:B------:R-:W-:-:S04]  /*23250*/  ISETP.NE.AND P2, PT, R28, 0x2, PT ;  /* 0x000000021c00780c */ /* 0x000fc80003f45270 */
[----:B------:R-:W-:Y:S01]  /*23260*/  SEL R0, RZ, 0x1, P2 ;  /* 0x00000001ff007807 */ /* 0x000fe20001000000 */
[----:B0-----:R-:W-:Y:S08]  /*23270*/  @!P1 BRA `(.L_x_3040) ;  /* 0x0000004c00789947 */ /* 0x001ff00003800000 */
.L_x_3222:
[----:B------:R-:W-:Y:S02]  /*23280*/  SEL R28, R28, RZ, P2 ;  /* 0x000000ff1c1c7207 */ /* 0x000fe40001000000 */
[----:B------:R-:W-:Y:S01]  /*23290*/  LOP3.LUT R0, R29, R0, RZ, 0x3c, !PT ;  /* 0x000000001d007212 */ /* 0x000fe200078e3cff */
[----:B------:R-:W-:Y:S06]  /*232a0*/  @!P0 BRA `(.L_x_3041) ;  /* 0x0000000000048947 */ /* 0x000fec0003800000 */
[----:B------:R-:W-:Y:S01]  /*232b0*/  BPT.TRAP 0x1 ;  /* 0x000000040000795c */ /* 0x000fe20000300000 */
.L_x_3041:
[----:B------:R-:W-:Y:S02]  /*232c0*/  LEA R5, R28, R5, 0x3 ;  /* 0x000000051c057211 */ /* 0x000fe400078e18ff */
[----:B------:R-:W-:-:S04]  /*232d0*/  SHF.L.U32 R0, R0, 0x1f, RZ ;  /* 0x0000001f00007819 */ /* 0x000fc800000006ff */
[----:B------:R-:W3:Y:S02]  /*232e0*/  SYNCS.PHASECHK.TRANS64.TRYWAIT P1, [R5+URZ+0x2a840], R0 ;  /* 0x02a84000050075a7 */ /* 0x000ee4000802017f */
[----:B---3--:R-:W-:Y:S05]  /*232f0*/  @!P1 BRA `(.L_x_3042) ;  /* 0x0000004c006c9947 */ /* 0x008fea0003800000 */
.L_x_3223:
[----:B------:R-:W-:Y:S05]  /*23300*/  @!P0 BRA `(.L_x_3043) ;  /* 0x0000000000048947 */ /* 0x000fea0003800000 */
[----:B------:R-:W-:Y:S01]  /*23310*/  BPT.TRAP 0x1 ;  /* 0x000000040000795c */ /* 0x000fe20000300000 */
.L_x_3043:
[----:B------:R-:W4:Y:S02]  /*23320*/  SYNCS.PHASECHK.TRANS64.TRYWAIT P1, [R3+URZ+0x2a860], R2 ;  /* 0x02a86002030075a7 */ /* 0x000f24000802017f */
[----:B----4-:R-:W-:Y:S05]  /*23330*/  @!P1 BRA `(.L_x_3044) ;  /* 0x0000004c00709947 */ /* 0x010fea0003800000 */
.L_x_3224:
[----:B------:R-:W-:Y:S05]  /*23340*/  @!P0 BRA `(.L_x_3045) ;  /* 0x0000000000048947 */ /* 0x000fea0003800000 */
[----:B------:R-:W-:Y:S01]  /*23350*/  BPT.TRAP 0x1 ;  /* 0x000000040000795c */ /* 0x000fe20000300000 */
.L_x_3045:
[----:B------:R0:W0:Y:S02]  /*23360*/  SYNCS.PHASECHK.TRANS64.TRYWAIT P0, [R5+URZ+0x2a860], R0 ;  /* 0x02a86000050075a7 */ /* 0x000024000800017f */
[----:B0-----:R-:W-:Y:S05]  /*23370*/  @!P0 NANOSLEEP.SYNCS 0x989680 ;  /* 0x009896800000895d */ /* 0x001fea0003900000 */
[----:B------:R-:W0:Y:S02]  /*23380*/  @!P0 SYNCS.PHASECHK.TRANS64 P0, [R5+URZ+0x2a860], R0 ;  /* 0x02a86000050085a7 */ /* 0x000e24000800007f */
[----:B0-----:R-:W-:Y:S05]  /*23390*/  @!P0 BRA `(.L_x_3045) ;  /* 0xfffffffc00f08947 */ /* 0x001fea000383ffff */
.L_x_2687:
[----:B------:R-:W-:Y:S05]  /*233a0*/  BSYNC B9 ;  /* 0x0000000000097941 */ /* 0x000fea0003800000 */
.L_x_2684:
[----:B------:R-:W-:Y:S05]  /*233b0*/  EXIT ;  /* 0x000000000000794d */ /* 0x000fea0003800000 */
.L_x_2705:
[----:B0-----:R0:W1:Y:S02]  /*233c0*/  SYNCS.PHASECHK.TRANS64.TRYWAIT P6, [R86+URZ+0x2a890], R87 ;  /* 0x02a89057560075a7 */ /* 0x00106400080c017f */
[----:B-1----:R-:W-:Y:S05]  /*233d0*/  @!P6 NANOSLEEP.SYNCS 0x989680 ;  /* 0x009896800000e95d */ /* 0x002fea0003900000 */
[----:B------:R-:W1:Y:S02]  /*233e0*/  @!P6 SYNCS.PHASECHK.TRANS64 P6, [R86+URZ+0x2a890], R87 ;  /* 0x02a890575600e5a7 */ /* 0x000e6400080c007f */
[----:B-1----:R-:W-:Y:S05]  /*233f0*/  @!P6 BRA `(.L_x_2705) ;  /* 0xfffffffc00f0e947 */ /* 0x002fea000383ffff */
[----:B------:R-:W-:Y:S05]  /*23400*/  BRA `(.L_x_3046) ;  /* 0xfffffe0000c07947 */ /* 0x000fea000383ffff */
.L_x_2706:
        /* <DEDUP_REMOVED lines=8> */
.L_x_3048:
[----:B------:R-:W-:Y:S05]  /*23490*/  BSYNC B1 ;  /* 0x0000000000017941 */ /* 0x000fea0003800000 */
.L_x_3047:
        /* <DEDUP_REMOVED lines=8> */
.L_x_3049:
[----:B------:R-:W-:Y:S01]  /*23520*/  MOV R11, R14 ;  /* 0x0000000e000b7202 */ /* 0x000fe20000000f00 */
[----:B------:R-:W-:Y:S06]  /*23530*/  BRA `(.L_x_3050) ;  /* 0xfffffe0000887947 */ /* 0x000fec000383ffff */
.L_x_2731:
[----:B------:R-:W-:Y:S01]  /*23540*/  BSSY B1, `(.L_x_3051) ;  /* 0x0000008000017945 */ /* 0x000fe20003800000 */
[----:B0---4-:R-:W-:Y:S01]  /*23550*/  IMAD.MOV.U32 R13, RZ, RZ, R117 ;  /* 0x000000ffff0d7224 */ /* 0x011fe200078e0075 */
[----:B------:R-:W-:Y:S01]  /*23560*/  MOV R12, 0x1 ;  /* 0x00000001000c7802 */ /* 0x000fe20000000f00 */
[----:B---3--:R-:W-:Y:S01]  /*23570*/  IMAD.MOV.U32 R11, RZ, RZ, 0x1c1f ;  /* 0x00001c1fff0b7424 */ /* 0x008fe200078e00ff */
[----:B------:R-:W-:-:S07]  /*23580*/  MOV R15, 0xffffffff ;  /* 0xffffffff000f7802 */ /* 0x000fce0000000f00 */
[----:B-12---:R-:W-:Y:S05]  /*23590*/  WARPSYNC.COLLECTIVE R15, `(.L_x_3052) ;  /* 0x000000000f087348 */ /* 0x006fea0003c00000 */
[----:B------:R0:W3:Y:S02]  /*235a0*/  SHFL.IDX P6, R14, R13, R12, R11 ;  /* 0x0000000c0d0e7389 */ /* 0x0000e400000c000b */
[----:B0123--:R-:W-:Y:S01]  /*235b0*/  ENDCOLLECTIVE ;  /* 0x000000000000791b */ /* 0x00ffe20003800000 */
.L_x_3052:
[----:B------:R-:W-:Y:S05]  /*235c0*/  BSYNC B1 ;  /* 0x0000000000017941 */ /* 0x000fea0003800000 */
.L_x_3051:
[----:B------:R-:W-:Y:S01]  /*235d0*/  MOV R13, R118 ;  /* 0x00000076000d7202 */ /* 0x000fe20000000f00 */
[----:B------:R-:W-:Y:S01]  /*235e0*/  IMAD.MOV.U32 R12, RZ, RZ, 0x1 ;  /* 0x00000001ff0c7424 */ /* 0x000fe200078e00ff */
[----:B------:R-:W-:Y:S01]  /*235f0*/  MOV R11, 0x1c1f ;  /* 0x00001c1f000b7802 */ /* 0x000fe20000000f00 */
[----:B------:R-:W-:Y:S02]  /*23600*/  IMAD.MOV.U32 R15, RZ, RZ, -0x1 ;  /* 0xffffffffff0f7424 */ /* 0x000fe400078e00ff */
[----:B------:R-:W-:-:S07]  /*23610*/  IMAD.MOV.U32 R117, RZ, RZ, R14 ;  /* 0x000000ffff757224 */ /* 0x000fce00078e000e */
[----:B------:R-:W-:Y:S05]  /*23620*/  WARPSYNC.COLLECTIVE R15, `(.L_x_3053) ;  /* 0x000000000f087348 */ /* 0x000fea0003c00000 */
[----:B------:R0:W1:Y:S02]  /*23630*/  SHFL.IDX P6, R14, R13, R12, R11 ;  /* 0x0000000c0d0e7389 */ /* 0x00006400000c000b */
[----:B01----:R-:W-:Y:S01]  /*23640*/  ENDCOLLECTIVE ;  /* 0x000000000000791b */ /* 0x003fe20003800000 */
.L_x_3053:
[----:B------:R-:W-:Y:S01]  /*23650*/  MOV R118, R14 ;  /* 0x0000000e00767202 */ /* 0x000fe20000000f00 */
[----:B------:R-:W-:Y:S06]  /*23660*/  BRA `(.L_x_3054) ;  /* 0xfffffe1400c07947 */ /* 0x000fec000383ffff */
.L_x_2761:
[----:B-1----:R1:W2:Y:S02]  /*23670*/  SYNCS.PHASECHK.TRANS64.TRYWAIT P6, [R86+URZ+0x2a890], R87 ;  /* 0x02a89057560075a7 */ /* 0x0022a400080c017f */
[----:B--2---:R-:W-:Y:S05]  /*23680*/  @!P6 NANOSLEEP.SYNCS 0x989680 ;  /* 0x009896800000e95d */ /* 0x004fea0003900000 */
[----:B------:R-:W2:Y:S02]  /*23690*/  @!P6 SYNCS.PHASECHK.TRANS64 P6, [R86+URZ+0x2a890], R87 ;  /* 0x02a890575600e5a7 */ /* 0x000ea400080c007f */
[----:B--2---:R-:W-:Y:S05]  /*236a0*/  @!P6 BRA `(.L_x_2761) ;  /* 0xfffffffc00f0e947 */ /* 0x004fea000383ffff */
[----:B------:R-:W-:Y:S05]  /*236b0*/  BRA `(.L_x_3055) ;  /* 0xfffffe3400847947 */ /* 0x000fea000383ffff */
.L_x_2762:
[----:B------:R-:W-:Y:S01]  /*236c0*/  BSSY B1, `(.L_x_3056) ;  /* 0x0000008000017945 */ /* 0x000fe20003800000 */
[----:B------:R-:W-:Y:S01]  /*236d0*/  IMAD.MOV.U32 R13, RZ, RZ, R117 ;  /* 0x000000ffff0d7224 */ /* 0x000fe200078e0075 */
[----:B------:R-:W-:Y:S01]  /*236e0*/  MOV R12, RZ ;  /* 0x000000ff000c7202 */ /* 0x000fe20000000f00 */
[----:B------:R-:W-:Y:S01]  /*236f0*/  IMAD.MOV.U32 R11, RZ, RZ, 0x1c1f ;  /* 0x00001c1fff0b7424 */ /* 0x000fe200078e00ff */
[----:B------:R-:W-:-:S07]  /*23700*/  MOV R15, 0xffffffff ;  /* 0xffffffff000f7802 */ /* 0x000fce0000000f00 */
[----:B-1----:R-:W-:Y:S05]  /*23710*/  WARPSYNC.COLLECTIVE R15, `(.L_x_3057) ;  /* 0x000000000f087348 */ /* 0x002fea0003c00000 */
[----:B------:R0:W2:Y:S02]  /*23720*/  SHFL.IDX P6, R14, R13, R12, R11 ;  /* 0x0000000c0d0e7389 */ /* 0x0000a400000c000b */
[----:B012---:R-:W-:Y:S01]  /*23730*/  ENDCOLLECTIVE ;  /* 0x000000000000791b */ /* 0x007fe20003800000 */
.L_x_3057:
[----:B------:R-:W-:Y:S05]  /*23740*/  BSYNC B1 ;  /* 0x0000000000017941 */ /* 0x000fea0003800000 */
.L_x_3056:
        /* <DEDUP_REMOVED lines=8> */
.L_x_3058:
[----:B------:R-:W-:Y:S01]  /*237d0*/  MOV R11, R14 ;  /* 0x0000000e000b7202 */ /* 0x000fe20000000f00 */
[----:B------:R-:W-:Y:S06]  /*237e0*/  BRA `(.L_x_3059) ;  /* 0xfffffe3400507947 */ /* 0x000fec000383ffff */
.L_x_2775:
[----:B------:R-:W-:Y:S01]  /*237f0*/  BSSY B1, `(.L_x_3060) ;  /* 0x0000008000017945 */ /* 0x000fe20003800000 */
[----:B--234-:R-:W-:Y:S01]  /*23800*/  IMAD.MOV.U32 R13, RZ, RZ, R117 ;  /* 0x000000ffff0d7224 */ /* 0x01cfe200078e0075 */
[----:B------:R-:W-:Y:S01]  /*23810*/  MOV R12, 0x1 ;  /* 0x00000001000c7802 */ /* 0x000fe20000000f00 */
[----:B------:R-:W-:Y:S01]  /*23820*/  IMAD.MOV.U32 R11, RZ, RZ, 0x1c1f ;  /* 0x00001c1fff0b7424 */ /* 0x000fe200078e00ff */
[----:B------:R-:W-:-:S07]  /*23830*/  MOV R15, 0xffffffff ;  /* 0xffffffff000f7802 */ /* 0x000fce0000000f00 */
[----:B01----:R-:W-:Y:S05]  /*23840*/  WARPSYNC.COLLECTIVE R15, `(.L_x_3061) ;  /* 0x000000000f087348 */ /* 0x003fea0003c00000 */
[----:B------:R2:W3:Y:S02]  /*23850*/  SHFL.IDX P6, R14, R13, R12, R11 ;  /* 0x0000000c0d0e7389 */ /* 0x0004e400000c000b */
[----:B0123--:R-:W-:Y:S01]  /*23860*/  ENDCOLLECTIVE ;  /* 0x000000000000791b */ /* 0x00ffe20003800000 */
.L_x_3061:
[----:B------:R-:W-:Y:S05]  /*23870*/  BSYNC B1 ;  /* 0x0000000000017941 */ /* 0x000fea0003800000 */
.L_x_3060:
        /* <DEDUP_REMOVED lines=8> */
.L_x_3062:
[----:B------:R-:W-:Y:S01]  /*23900*/  MOV R118, R14 ;  /* 0x0000000e00767202 */ /* 0x000fe20000000f00 */
[----:B------:R-:W-:Y:S06]  /*23910*/  BRA `(.L_x_3063) ;  /* 0xfffffe4800d87947 */ /* 0x000fec000383ffff */
.L_x_2788:
[----:B0-----:R0:W1:Y:S02]  /*23920*/  SYNCS.PHASECHK.TRANS64.TRYWAIT P4, [R86+URZ+0x2a890], R87 ;  /* 0x02a89057560075a7 */ /* 0x001064000808017f */
[----:B-1----:R-:W-:Y:S05]  /*23930*/  @!P4 NANOSLEEP.SYNCS 0x989680 ;  /* 0x009896800000c95d */ /* 0x002fea0003900000 */
[----:B------:R-:W1:Y:S02]  /*23940*/  @!P4 SYNCS.PHASECHK.TRANS64 P4, [R86+URZ+0x2a890], R87 ;  /* 0x02a890575600c5a7 */ /* 0x000e64000808007f */
[----:B-1----:R-:W-:Y:S05]  /*23950*/  @!P4 BRA `(.L_x_2788) ;  /* 0xfffffffc00f0c947 */ /* 0x002fea000383ffff */
[----:B------:R-:W-:Y:S05]  /*23960*/  BRA `(.L_x_3064) ;  /* 0xfffffe6000707947 */ /* 0x000fea000383ffff */
.L_x_2789:
        /* <DEDUP_REMOVED lines=8> */
.L_x_3066:
[----:B------:R-:W-:Y:S05]  /*239f0*/  BSYNC B1 ;  /* 0x0000000000017941 */ /* 0x000fea0003800000 */
.L_x_3065:
        /* <DEDUP_REMOVED lines=8> */
.L_x_3067:
[----:B------:R-:W-:Y:S01]  /*23a80*/  MOV R36, R14 ;  /* 0x0000000e00247202 */ /* 0x000fe20000000f00 */
[----:B------:R-:W-:Y:S06]  /*23a90*/  BRA `(.L_x_3068) ;  /* 0xfffffe6000947947 */ /* 0x000fec000383ffff */
.L_x_2792:
[----:B------:R-:W-:Y:S01]  /*23aa0*/  BSSY B1, `(.L_x_3069) ;  /* 0x0000008000017945 */ /* 0x000fe20003800000 */
[----:B----4-:R-:W-:Y:S01]  /*23ab0*/  IMAD.MOV.U32 R13, RZ, RZ, R39 ;  /* 0x000000ffff0d7224 */ /* 0x010fe200078e0027 */
[----:B------:R-:W-:Y:S01]  /*23ac0*/  MOV R12, 0x1 ;  /* 0x00000001000c7802 */ /* 0x000fe20000000f00 */
[----:B------:R-:W-:Y:S01]  /*23ad0*/  IMAD.MOV.U32 R11, RZ, RZ, 0x1c1f ;  /* 0x00001c1fff0b7424 */ /* 0x000fe200078e00ff */
[----:B------:R-:W-:-:S07]  /*23ae0*/  MOV R15, 0xffffffff ;  /* 0xffffffff000f7802 */ /* 0x000fce0000000f00 */
[----:B0123--:R-:W-:Y:S05]  /*23af0*/  WARPSYNC.COLLECTIVE R15, `(.L_x_3070) ;  /* 0x000000000f087348 */ /* 0x00ffea0003c00000 */
[----:B------:R4:W0:Y:S02]  /*23b00*/  SHFL.IDX P6, R14, R13, R12, R11 ;  /* 0x0000000c0d0e7389 */ /* 0x00082400000c000b */
[----:B01234-:R-:W-:Y:S01]  /*23b10*/  ENDCOLLECTIVE ;  /* 0x000000000000791b */ /* 0x01ffe20003800000 */
.L_x_3070:
[----:B------:R-:W-:Y:S05]  /*23b20*/  BSYNC B1 ;  /* 0x0000000000017941 */ /* 0x000fea0003800000 */
.L_x_3069:
        /* <DEDUP_REMOVED lines=8> */
.L_x_3071:
[----:B------:R-:W-:Y:S01]  /*23bb0*/  MOV R36, R14 ;  /* 0x0000000e00247202 */ /* 0x000fe20000000f00 */
[----:B------:R-:W-:Y:S06]  /*23bc0*/  BRA `(.L_x_3072) ;  /* 0xfffffe6000f07947 */ /* 0x000fec000383ffff */
.L_x_2796:
[----:B---3--:R3:W0:Y:S02]  /*23bd0*/  SYNCS.PHASECHK.TRANS64.TRYWAIT P0, [R86+URZ+0x2a8b0], R87 ;  /* 0x02a8b057560075a7 */ /* 0x008624000800017f */
[----:B0-----:R-:W-:Y:S05]  /*23be0*/  @!P0 NANOSLEEP.SYNCS 0x989680 ;  /* 0x009896800000895d */ /* 0x001fea0003900000 */
[----:B------:R-:W0:Y:S02]  /*23bf0*/  @!P0 SYNCS.PHASECHK.TRANS64 P0, [R86+URZ+0x2a8b0], R87 ;  /* 0x02a8b057560085a7 */ /* 0x000e24000800007f */
[----:B0-----:R-:W-:Y:S05]  /*23c00*/  @!P0 BRA `(.L_x_2796) ;  /* 0xfffffffc00f08947 */ /* 0x001fea000383ffff */
[----:B------:R-:W-:Y:S05]  /*23c10*/  BRA `(.L_x_3073) ;  /* 0xfffffe6400c87947 */ /* 0x000fea000383ffff */
.L_x_2814:
        /* <DEDUP_REMOVED lines=8> */
.L_x_3075:
[----:B------:R-:W-:Y:S05]  /*23ca0*/  BSYNC B1 ;  /* 0x0000000000017941 */ /* 0x000fea0003800000 */
.L_x_3074:
        /* <DEDUP_REMOVED lines=8> */
.L_x_3076:
[----:B------:R-:W-:Y:S01]  /*23d30*/  IMAD.MOV.U32 R13, RZ, RZ, R8 ;  /* 0x000000ffff0d7224 */ /* 0x000fe200078e0008 */
[----:B------:R-:W-:-:S07]  /*23d40*/  MOV R0, R14 ;  /* 0x0000000e00007202 */ /* 0x000fce0000000f00 */
[----:B------:R-:W-:Y:S05]  /*23d50*/  WARPSYNC.COLLECTIVE R15, `(.L_x_3077) ;  /* 0x000000000f087348 */ /* 0x000fea0003c00000 */
[----:B------:R0:W1:Y:S02]  /*23d60*/  SHFL.IDX P6, R14, R13, R12, R11 ;  /* 0x0000000c0d0e7389 */ /* 0x00006400000c000b */
[----:B01----:R-:W-:Y:S01]  /*23d70*/  ENDCOLLECTIVE ;  /* 0x000000000000791b */ /* 0x003fe20003800000 */
.L_x_3077:
[----:B------:R-:W-:Y:S01]  /*23d80*/  IMAD.MOV.U32 R13, RZ, RZ, R4 ;  /* 0x000000ffff0d7224 */ /* 0x000fe200078e0004 */
[----:B------:R-:W-:-:S07]  /*23d90*/  MOV R5, R14 ;  /* 0x0000000e00057202 */ /* 0x000fce0000000f00 */
[----:B------:R-:W-:Y:S05]  /*23da0*/  WARPSYNC.COLLECTIVE R15, `(.L_x_3078) ;  /* 0x000000000f087348 */ /* 0x000fea0003c00000 */
[----:B------:R0:W1:Y:S02]  /*23db0*/  SHFL.IDX P6, R14, R13, R12, R11 ;  /* 0x0000000c0d0e7389 */ /* 0x00006400000c000b */
[----:B01----:R-:W-:Y:S01]  /*23dc0*/  ENDCOLLECTIVE ;  /* 0x000000000000791b */ /* 0x003fe20003800000 */
.L_x_3078:
[----:B------:R-:W-:Y:S05]  /*23dd0*/  BRA `(.L_x_3079) ;  /* 0xfffffe74008c7947 */ /* 0x000fea000383ffff */
.L_x_2817:
[----:B------:R-:W-:Y:S01]  /*23de0*/  BSSY B1, `(.L_x_3080) ;  /* 0x0000008000017945 */ /* 0x000fe20003800000 */
[----:B------:R-:W-:Y:S01]  /*23df0*/  MOV R13, R7 ;  /* 0x00000007000d7202 */ /* 0x000fe20000000f00 */
[----:B------:R-:W-:Y:S01]  /*23e00*/  IMAD.MOV.U32 R12, RZ, RZ, 0x1 ;  /* 0x00000001ff0c7424 */ /* 0x000fe200078e00ff */
[----:B------:R-:W-:Y:S01]  /*23e10*/  MOV R11, 0x1c1f ;  /* 0x00001c1f000b7802 */ /* 0x000fe20000000f00 */
[----:B------:R-:W-:-:S07]  /*23e20*/  IMAD.MOV.U32 R15, RZ, RZ, -0x1 ;  /* 0xffffffffff0f7424 */ /* 0x000fce00078e00ff */
[----:B0---4-:R-:W-:Y:S05]  /*23e30*/  WARPSYNC.COLLECTIVE R15, `(.L_x_3081) ;  /* 0x000000000f087348 */ /* 0x011fea0003c00000 */
[----:B----4-:R1:W2:Y:S02]  /*23e40*/  SHFL.IDX P6, R14, R13, R12, R11 ;  /* 0x0000000c0d0e7389 */ /* 0x0102a400000c000b */
[----:B012---:R-:W-:Y:S01]  /*23e50*/  ENDCOLLECTIVE ;  /* 0x000000000000791b */ /* 0x007fe20003800000 */
.L_x_3081:
[----:B------:R-:W-:Y:S05]  /*23e60*/  BSYNC B1 ;  /* 0x0000000000017941 */ /* 0x000fea0003800000 */
.L_x_3080:
        /* <DEDUP_REMOVED lines=8> */
.L_x_3082:
[----:B------:R-:W-:Y:S01]  /*23ef0*/  MOV R13, R8 ;  /* 0x00000008000d7202 */ /* 0x000fe20000000f00 */
[----:B------:R-:W-:-:S07]  /*23f00*/  IMAD.MOV.U32 R0, RZ, RZ, R14 ;  /* 0x000000ffff007224 */ /* 0x000fce00078e000e */
[----:B------:R-:W-:Y:S05]  /*23f10*/  WARPSYNC.COLLECTIVE R15, `(.L_x_3083) ;  /* 0x000000000f087348 */ /* 0x000fea0003c00000 */
[----:B------:R0:W1:Y:S02]  /*23f20*/  SHFL.IDX P6, R14, R13, R12, R11 ;  /* 0x0000000c0d0e7389 */ /* 0x00006400000c000b */
[----:B01----:R-:W-:Y:S01]  /*23f30*/  ENDCOLLECTIVE ;  /* 0x000000000000791b */ /* 0x003fe20003800000 */
.L_x_3083:
[----:B------:R-:W-:Y:S01]  /*23f40*/  MOV R13, R4 ;  /* 0x00000004000d7202 */ /* 0x000fe20000000f00 */
[----:B------:R-:W-:-:S07]  /*23f50*/  IMAD.MOV.U32 R5, RZ, RZ, R14 ;  /* 0x000000ffff057224 */ /* 0x000fce00078e000e */
[----:B------:R-:W-:Y:S05]  /*23f60*/  WARPSYNC.COLLECTIVE R15, `(.L_x_3084) ;  /* 0x000000000f087348 */ /* 0x000fea0003c00000 */
[----:B------:R0:W1:Y:S02]  /*23f70*/  SHFL.IDX P6, R14, R13, R12, R11 ;  /* 0x0000000c0d0e7389 */ /* 0x00006400000c000b */
[----:B01----:R-:W-:Y:S01]  /*23f80*/  ENDCOLLECTIVE ;  /* 0x000000000000791b */ /* 0x003fe20003800000 */
.L_x_3084:
[----:B------:R-:W-:Y:S01]  /*23f90*/  IMAD.MOV.U32 R4, RZ, RZ, R14 ;  /* 0x000000ffff047224 */ /* 0x000fe200078e000e */
[----:B------:R-:W-:Y:S06]  /*23fa0*/  BRA `(.L_x_3085) ;  /* 0xfffffe7c00187947 */ /* 0x000fec000383ffff */
.L_x_2821:
[----:B0-----:R0:W1:Y:S02]  /*23fb0*/  SYNCS.PHASECHK.TRANS64.TRYWAIT P0, [R2+URZ+0x2a800], R5 ;  /* 0x02a80005020075a7 */ /* 0x001064000800017f */
[----:B-1----:R-:W-:Y:S05]  /*23fc0*/  @!P0 NANOSLEEP.SYNCS 0x989680 ;  /* 0x009896800000895d */ /* 0x002fea0003900000 */
[----:B------:R-:W1:Y:S02]  /*23fd0*/  @!P0 SYNCS.PHASECHK.TRANS64 P0, [R2+URZ+0x2a800], R5 ;  /* 0x02a80005020085a7 */ /* 0x000e64000800007f */
[----:B-1----:R-:W-:Y:S05]  /*23fe0*/  @!P0 BRA `(.L_x_2821) ;  /* 0xfffffffc00f08947 */ /* 0x002fea000383ffff */
[----:B------:R-:W-:Y:S05]  /*23ff0*/  BRA `(.L_x_3086) ;  /* 0xfffffe8400287947 */ /* 0x000fea000383ffff */
.L_x_2845:
        /* <DEDUP_REMOVED lines=8> */
.L_x_3088:
[----:B------:R-:W-:Y:S05]  /*24080*/  BSYNC B1 ;  /* 0x0000000000017941 */ /* 0x000fea0003800000 */
.L_x_3087:
        /* <DEDUP_REMOVED lines=8> */
.L_x_3089:
[----:B------:R-:W-:Y:S01]  /*24110*/  MOV R13, R21 ;  /* 0x00000015000d7202 */ /* 0x000fe20000000f00 */
[----:B------:R-:W-:-:S07]  /*24120*/  IMAD.MOV.U32 R0, RZ, RZ, R14 ;  /* 0x000000ffff007224 */ /* 0x000fce00078e000e */
[----:B------:R-:W-:Y:S05]  /*24130*/  WARPSYNC.COLLECTIVE R15, `(.L_x_3090) ;  /* 0x000000000f087348 */ /* 0x000fea0003c00000 */
[----:B------:R0:W1:Y:S02]  /*24140*/  SHFL.IDX P6, R14, R13, R12, R11 ;  /* 0x0000000c0d0e7389 */ /* 0x00006400000c000b */
[----:B01----:R-:W-:Y:S01]  /*24150*/  ENDCOLLECTIVE ;  /* 0x000000000000791b */ /* 0x003fe20003800000 */
.L_x_3090:
[----:B------:R-:W-:Y:S01]  /*24160*/  MOV R13, R20 ;  /* 0x00000014000d7202 */ /* 0x000fe20000000f00 */
[----:B------:R-:W-:-:S07]  /*24170*/  IMAD.MOV.U32 R5, RZ, RZ, R14 ;  /* 0x000000ffff057224 */ /* 0x000fce00078e000e */
[----:B------:R-:W-:Y:S05]  /*24180*/  WARPSYNC.COLLECTIVE R15, `(.L_x_3091) ;  /* 0x000000000f087348 */ /* 0x000fea0003c00000 */
[----:B------:R0:W1:Y:S02]  /*24190*/  SHFL.IDX P6, R14, R13, R12, R11 ;  /* 0x0000000c0d0e7389 */ /* 0x00006400000c000b */
[----:B01----:R-:W-:Y:S01]  /*241a0*/  ENDCOLLECTIVE ;  /* 0x000000000000791b */ /* 0x003fe20003800000 */
.L_x_3091:
[----:B------:R-:W-:Y:S05]  /*241b0*/  BRA `(.L_x_3092) ;  /* 0xfffffea400f87947 */ /* 0x000fea000383ffff */
.L_x_2848:
[----:B------:R-:W-:Y:S01]  /*241c0*/  BSSY B1, `(.L_x_3093) ;  /* 0x0000008000017945 */ /* 0x000fe20003800000 */
[----:B------:R-:W-:Y:S01]  /*241d0*/  IMAD.MOV.U32 R13, RZ, RZ, R7 ;  /* 0x000000ffff0d7224 */ /* 0x000fe200078e0007 */
[----:B------:R-:W-:Y:S01]  /*241e0*/  MOV R12, 0x1 ;  /* 0x00000001000c7802 */ /* 0x000fe20000000f00 */
[----:B------:R-:W-:Y:S01]  /*241f0*/  IMAD.MOV.U32 R11, RZ, RZ, 0x1c1f ;  /* 0x00001c1fff0b7424 */ /* 0x000fe200078e00ff */
[----:B------:R-:W-:-:S07]  /*24200*/  MOV R15, 0xffffffff ;  /* 0xffffffff000f7802 */ /* 0x000fce0000000f00 */
[----:B0---4-:R-:W-:Y:S05]  /*24210*/  WARPSYNC.COLLECTIVE R15, `(.L_x_3094) ;  /* 0x000000000f087348 */ /* 0x011fea0003c00000 */
[----:B----4-:R1:W2:Y:S02]  /*24220*/  SHFL.IDX P6, R14, R13, R12, R11 ;  /* 0x0000000c0d0e7389 */ /* 0x0102a400000c000b */
[----:B012---:R-:W-:Y:S01]  /*24230*/  ENDCOLLECTIVE ;  /* 0x000000000000791b */ /* 0x007fe20003800000 */
.L_x_3094:
[----:B------:R-:W-:Y:S05]  /*24240*/  BSYNC B1 ;  /* 0x0000000000017941 */ /* 0x000fea0003800000 */
.L_x_3093:
        /* <DEDUP_REMOVED lines=8> */
.L_x_3095:
[----:B------:R-:W-:Y:S01]  /*242d0*/  IMAD.MOV.U32 R13, RZ, RZ, R21 ;  /* 0x000000ffff0d7224 */ /* 0x000fe200078e0015 */
[----:B------:R-:W-:-:S07]  /*242e0*/  MOV R0, R14 ;  /* 0x0000000e00007202 */ /* 0x000fce0000000f00 */
[----:B------:R-:W-:Y:S05]  /*242f0*/  WARPSYNC.COLLECTIVE R15, `(.L_x_3096) ;  /* 0x000000000f087348 */ /* 0x000fea0003c00000 */
[----:B------:R0:W1:Y:S02]  /*24300*/  SHFL.IDX P6, R14, R13, R12, R11 ;  /* 0x0000000c0d0e7389 */ /* 0x00006400000c000b */
[----:B01----:R-:W-:Y:S01]  /*24310*/  ENDCOLLECTIVE ;  /* 0x000000000000791b */ /* 0x003fe20003800000 */
.L_x_3096:
[----:B------:R-:W-:Y:S01]  /*24320*/  IMAD.MOV.U32 R13, RZ, RZ, R20 ;  /* 0x000000ffff0d7224 */ /* 0x000fe200078e0014 */
[----:B------:R-:W-:-:S07]  /*24330*/  MOV R21, R14 ;  /* 0x0000000e00157202 */ /* 0x000fce0000000f00 */
[----:B------:R-:W-:Y:S05]  /*24340*/  WARPSYNC.COLLECTIVE R15, `(.L_x_3097) ;  /* 0x000000000f087348 */ /* 0x000fea0003c00000 */
[----:B------:R0:W1:Y:S02]  /*24350*/  SHFL.IDX P6, R14, R13, R12, R11 ;  /* 0x0000000c0d0e7389 */ /* 0x00006400000c000b */
[----:B01----:R-:W-:Y:S01]  /*24360*/  ENDCOLLECTIVE ;  /* 0x000000000000791b */ /* 0x003fe20003800000 */
.L_x_3097:
[----:B------:R-:W-:Y:S01]  /*24370*/  MOV R20, R14 ;  /* 0x0000000e00147202 */ /* 0x000fe20000000f00 */
[----:B------:R-:W-:Y:S06]  /*24380*/  BRA `(.L_x_3098) ;  /* 0xfffffeac001c7947 */ /* 0x000fec000383ffff */
.L_x_2852:
[----:B0-----:R0:W1:Y:S02]  /*24390*/  SYNCS.PHASECHK.TRANS64.TRYWAIT P0, [R2+URZ+0x2a800], R21 ;  /* 0x02a80015020075a7 */ /* 0x001064000800017f */
[----:B-1----:R-:W-:Y:S05]  /*243a0*/  @!P0 NANOSLEEP.SYNCS 0x989680 ;  /* 0x009896800000895d */ /* 0x002fea0003900000 */
[----:B------:R-:W1:Y:S02]  /*243b0*/  @!P0 SYNCS.PHASECHK.TRANS64 P0, [R2+URZ+0x2a800], R21 ;  /* 0x02a80015020085a7 */ /* 0x000e64000800007f */
[----:B-1----:R-:W-:Y:S05]  /*243c0*/  @!P0 BRA `(.L_x_2852) ;  /* 0xfffffffc00f08947 */ /* 0x002fea000383ffff */
[----:B------:R-:W-:Y:S05]  /*243d0*/  BRA `(.L_x_3099) ;  /* 0xfffffeb000947947 */ /* 0x000fea000383ffff */
.L_x_2866:
[----:B-1----:R1:W2:Y:S02]  /*243e0*/  SYNCS.PHASECHK.TRANS64.TRYWAIT P1, [R0+URZ+0x2a830], R3 ;  /* 0x02a83003000075a7 */ /* 0x0022a4000802017f */
[----:B--2---:R-:W-:Y:S05]  /*243f0*/  @!P1 NANOSLEEP.SYNCS 0x989680 ;  /* 0x009896800000995d */ /* 0x004fea0003900000 */
[----:B------:R-:W2:Y:S02]  /*24400*/  @!P1 SYNCS.PHASECHK.TRANS64 P1, [R0+URZ+0x2a830], R3 ;  /* 0x02a83003000095a7 */ /* 0x000ea4000802007f */
[----:B--2---:R-:W-:Y:S05]  /*24410*/  @!P1 BRA `(.L_x_2866) ;  /* 0xfffffffc00f09947 */ /* 0x004fea000383ffff */
[----:B------:R-:W-:Y:S05]  /*24420*/  BRA `(.L_x_2865) ;  /* 0xfffffed800307947 */ /* 0x000fea000383ffff */
.L_x_2874:
[----:B-1----:R1:W2:Y:S02]  /*24430*/  SYNCS.PHASECHK.TRANS64.TRYWAIT P2, [R15+URZ+0x2a830], R10 ;  /* 0x02a8300a0f0075a7 */ /* 0x0022a4000804017f */
[----:B--2---:R-:W-:Y:S05]  /*24440*/  @!P2 NANOSLEEP.SYNCS 0x989680 ;  /* 0x009896800000a95d */ /* 0x004fea0003900000 */
[----:B------:R-:W2:Y:S02]  /*24450*/  @!P2 SYNCS.PHASECHK.TRANS64 P2, [R15+URZ+0x2a830], R10 ;  /* 0x02a8300a0f00a5a7 */ /* 0x000ea4000804007f */
[----:B--2---:R-:W-:Y:S05]  /*24460*/  @!P2 BRA `(.L_x_2874) ;  /* 0xfffffffc00f0a947 */ /* 0x004fea000383ffff */
[----:B------:R-:W-:Y:S05]  /*24470*/  BRA `(.L_x_2873) ;  /* 0xffffff00006c7947 */ /* 0x000fea000383ffff */
.L_x_2879:
[----:B-1----:R1:W2:Y:S02]  /*24480*/  SYNCS.PHASECHK.TRANS64.TRYWAIT P2, [R11+URZ+0x2a850], R3 ;  /* 0x02a850030b0075a7 */ /* 0x0022a4000804017f */
[----:B--2---:R-:W-:Y:S05]  /*24490*/  @!P2 NANOSLEEP.SYNCS 0x989680 ;  /* 0x009896800000a95d */ /* 0x004fea0003900000 */
[----:B------:R-:W2:Y:S02]  /*244a0*/  @!P2 SYNCS.PHASECHK.TRANS64 P2, [R11+URZ+0x2a850], R3 ;  /* 0x02a850030b00a5a7 */ /* 0x000ea4000804007f */
[----:B--2---:R-:W-:Y:S05]  /*244b0*/  @!P2 BRA `(.L_x_2879) ;  /* 0xfffffffc00f0a947 */ /* 0x004fea000383ffff */
[----:B------:R-:W-:Y:S05]  /*244c0*/  BRA `(.L_x_2878) ;  /* 0xffffff0c005c7947 */ /* 0x000fea000383ffff */
.L_x_2889:
[----:B-1----:R1:W2:Y:S02]  /*244d0*/  SYNCS.PHASECHK.TRANS64.TRYWAIT P1, [R10+URZ+0x2a830], R11 ;  /* 0x02a8300b0a0075a7 */ /* 0x0022a4000802017f */
[----:B--2---:R-:W-:Y:S05]  /*244e0*/  @!P1 NANOSLEEP.SYNCS 0x989680 ;  /* 0x009896800000995d */ /* 0x004fea0003900000 */
[----:B------:R-:W2:Y:S02]  /*244f0*/  @!P1 SYNCS.PHASECHK.TRANS64 P1, [R10+URZ+0x2a830], R11 ;  /* 0x02a8300b0a0095a7 */ /* 0x000ea4000802007f */
[----:B--2---:R-:W-:Y:S05]  /*24500*/  @!P1 BRA `(.L_x_2889) ;  /* 0xfffffffc00f09947 */ /* 0x004fea000383ffff */
[----:B------:R-:W-:Y:S05]  /*24510*/  BRA `(.L_x_2888) ;  /* 0xffffff2c00987947 */ /* 0x000fea000383ffff */
.L_x_2894:
[----:B-1----:R1:W2:Y:S02]  /*24520*/  SYNCS.PHASECHK.TRANS64.TRYWAIT P1, [R11+URZ+0x2a850], R8 ;  /* 0x02a850080b0075a7 */ /* 0x0022a4000802017f */
[----:B--2---:R-:W-:Y:S05]  /*24530*/  @!P1 NANOSLEEP.SYNCS 0x989680 ;  /* 0x009896800000995d */ /* 0x004fea0003900000 */
[----:B------:R-:W2:Y:S02]  /*24540*/  @!P1 SYNCS.PHASECHK.TRANS64 P1, [R11+URZ+0x2a850], R8 ;  /* 0x02a850080b0095a7 */ /* 0x000ea4000802007f */
[----:B--2---:R-:W-:Y:S05]  /*24550*/  @!P1 BRA `(.L_x_2894) ;  /* 0xfffffffc00f09947 */ /* 0x004fea000383ffff */
[----:B------:R-:W-:Y:S05]  /*24560*/  BRA `(.L_x_2893) ;  /* 0xffffff3800887947 */ /* 0x000fea000383ffff */
.L_x_2902:
[----:B-1----:R1:W2:Y:S02]  /*24570*/  SYNCS.PHASECHK.TRANS64.TRYWAIT P1, [R12+URZ+0x2a850], R3 ;  /* 0x02a850030c0075a7 */ /* 0x0022a4000802017f */
[----:B--2---:R-:W-:Y:S05]  /*24580*/  @!P1 NANOSLEEP.SYNCS 0x989680 ;  /* 0x009896800000995d */ /* 0x004fea0003900000 */
[----:B------:R-:W2:Y:S02]  /*24590*/  @!P1 SYNCS.PHASECHK.TRANS64 P1, [R12+URZ+0x2a850], R3 ;  /* 0x02a850030c0095a7 */ /* 0x000ea4000802007f */
[----:B--2---:R-:W-:Y:S05]  /*245a0*/  @!P1 BRA `(.L_x_2902) ;  /* 0xfffffffc00f09947 */ /* 0x004fea000383ffff */
[----:B------:R-:W-:Y:S05]  /*245b0*/  BRA `(.L_x_2901) ;  /* 0xffffff5400d47947 */ /* 0x000fea000383ffff */
.L_x_2939:
        /* <DEDUP_REMOVED lines=8> */
[----:B-1----:R-:W-:Y:S05]  /*24640*/  WARPSYNC.COLLECTIVE R15, `(.L_x_3101) ;  /* 0x000000000f087348 */ /* 0x002fea0003c00000 */
[----:B------:R0:W2:Y:S02]  /*24650*/  SHFL.IDX P6, R14, R13, R12, R11 ;  /* 0x0000000c0d0e7389 */ /* 0x0000a400000c000b */
[----:B012---:R-:W-:Y:S01]  /*24660*/  ENDCOLLECTIVE ;  /* 0x000000000000791b */ /* 0x007fe20003800000 */
.L_x_3101:
[----:B------:R-:W-:Y:S05]  /*24670*/  BSYNC B1 ;  /* 0x0000000000017941 */ /* 0x000fea0003800000 */
.L_x_3100:
[----:B------:R-:W-:Y:S05]  /*24680*/  BRA `(.L_x_3102) ;  /* 0xffffff9000f47947 */ /* 0x000fea000383ffff */
.L_x_2941:
[----:B------:R-:W-:Y:S01]  /*24690*/  BSSY B1, `(.L_x_3103) ;  /* 0x0000006000017945 */ /* 0x000fe20003800000 */
[----:B------:R-:W-:-:S07]  /*246a0*/  IMAD.MOV.U32 R15, RZ, RZ, -0x1 ;  /* 0xffffffffff0f7424 */ /* 0x000fce00078e00ff */
[----:B01----:R-:W-:Y:S05]  /*246b0*/  WARPSYNC.COLLECTIVE R15, `(.L_x_3104) ;  /* 0x000000000f0c7348 */ /* 0x003fea0003c00000 */
[----:B------:R-:W-:Y:S02]  /*246c0*/  ELECT P6, UR62, PT ;  /* 0x00000000003e782f */ /* 0x000fe400038c0000 */
[----:B------:R-:W-:Y:S01]  /*246d0*/  MOV R14, UR62 ;  /* 0x0000003e000e7c02 */ /* 0x000fe20008000f00 */
[----:B01----:R-:W-:Y:S10]  /*246e0*/  ENDCOLLECTIVE ;  /* 0x000000000000791b */ /* 0x003ff40003800000 */
.L_x_3104:
[----:B------:R-:W-:Y:S05]  /*246f0*/  BSYNC B1 ;  /* 0x0000000000017941 */ /* 0x000fea0003800000 */
.L_x_3103:
[----:B------:R-:W-:Y:S05]  /*24700*/  BRA `(.L_x_2940) ;  /* 0xffffff9000ec7947 */ /* 0x000fea000383ffff */
.L_x_2943:
[----:B0-----:R0:W2:Y:S02]  /*24710*/  SYNCS.PHASECHK.TRANS64.TRYWAIT P0, [R22+URZ+0x2a820], R7 ;  /* 0x02a82007160075a7 */ /* 0x0010a4000800017f */
[----:B--2---:R-:W-:Y:S05]  /*24720*/  @!P0 NANOSLEEP.SYNCS 0x989680 ;  /* 0x009896800000895d */ /* 0x004fea0003900000 */
[----:B------:R-:W2:Y:S02]  /*24730*/  @!P0 SYNCS.PHASECHK.TRANS64 P0, [R22+URZ+0x2a820], R7 ;  /* 0x02a82007160085a7 */ /* 0x000ea4000800007f */
[----:B--2---:R-:W-:Y:S05]  /*24740*/  @!P0 BRA `(.L_x_2943) ;  /* 0xfffffffc00f08947 */ /* 0x004fea000383ffff */
[----:B------:R-:W-:Y:S05]  /*24750*/  BRA `(.L_x_3105) ;  /* 0xffffff9000fc7947 */ /* 0x000fea000383ffff */
.L_x_2947:
[----:B-1----:R1:W2:Y:S02]  /*24760*/  SYNCS.PHASECHK.TRANS64.TRYWAIT P0, [R11+URZ+0x2a8a0], R10 ;  /* 0x02a8a00a0b0075a7 */ /* 0x0022a4000800017f */
[----:B--2---:R-:W-:Y:S05]  /*24770*/  @!P0 NANOSLEEP.SYNCS 0x989680 ;  /* 0x009896800000895d */ /* 0x004fea0003900000 */
[----:B------:R-:W2:Y:S02]  /*24780*/  @!P0 SYNCS.PHASECHK.TRANS64 P0, [R11+URZ+0x2a8a0], R10 ;  /* 0x02a8a00a0b0085a7 */ /* 0x000ea4000800007f */
[----:B--2---:R-:W-:Y:S05]  /*24790*/  @!P0 BRA `(.L_x_2947) ;  /* 0xfffffffc00f08947 */ /* 0x004fea000383ffff */
[----:B------:R-:W-:Y:S05]  /*247a0*/  BRA `(.L_x_3106) ;  /* 0xffffff9400147947 */ /* 0x000fea000383ffff */
.L_x_2954:
[----:B0-----:R0:W2:Y:S02]  /*247b0*/  SYNCS.PHASECHK.TRANS64.TRYWAIT P0, [R11+URZ+0x2a8c0], R10 ;  /* 0x02a8c00a0b0075a7 */ /* 0x0010a4000800017f */
[----:B--2---:R-:W-:Y:S05]  /*247c0*/  @!P0 NANOSLEEP.SYNCS 0x989680 ;  /* 0x009896800000895d */ /* 0x004fea0003900000 */
[----:B------:R-:W2:Y:S02]  /*247d0*/  @!P0 SYNCS.PHASECHK.TRANS64 P0, [R11+URZ+0x2a8c0], R10 ;  /* 0x02a8c00a0b0085a7 */ /* 0x000ea4000800007f */
[----:B--2---:R-:W-:Y:S05]  /*247e0*/  @!P0 BRA `(.L_x_2954) ;  /* 0xfffffffc00f08947 */ /* 0x004fea000383ffff */
[----:B------:R-:W-:Y:S05]  /*247f0*/  BRA `(.L_x_3107) ;  /* 0xffffff98000c7947 */ /* 0x000fea000383ffff */
.L_x_2962:
[----:B-1----:R1:W2:Y:S02]  /*24800*/  SYNCS.PHASECHK.TRANS64.TRYWAIT P1, [R10+URZ+0x2a8a0], R9 ;  /* 0x02a8a0090a0075a7 */ /* 0x0022a4000802017f */
[----:B--2---:R-:W-:Y:S05]  /*24810*/  @!P1 NANOSLEEP.SYNCS 0x989680 ;  /* 0x009896800000995d */ /* 0x004fea0003900000 */
[----:B------:R-:W2:Y:S02]  /*24820*/  @!P1 SYNCS.PHASECHK.TRANS64 P1, [R10+URZ+0x2a8a0], R9 ;  /* 0x02a8a0090a0095a7 */ /* 0x000ea4000802007f */
[----:B--2---:R-:W-:Y:S05]  /*24830*/  @!P1 BRA `(.L_x_2962) ;  /* 0xfffffffc00f09947 */ /* 0x004fea000383ffff */
[----:B------:R-:W-:Y:S05]  /*24840*/  BRA `(.L_x_3108) ;  /* 0xffffff9c00087947 */ /* 0x000fea000383ffff */
.L_x_2969:
[----:B0-----:R0:W2:Y:S02]  /*24850*/  SYNCS.PHASECHK.TRANS64.TRYWAIT P1, [R10+URZ+0x2a8c0], R9 ;  /* 0x02a8c0090a0075a7 */ /* 0x0010a4000802017f */
[----:B--2---:R-:W-:Y:S05]  /*24860*/  @!P1 NANOSLEEP.SYNCS 0x989680 ;  /* 0x009896800000995d */ /* 0x004fea0003900000 */
[----:B------:R-:W2:Y:S02]  /*24870*/  @!P1 SYNCS.PHASECHK.TRANS64 P1, [R10+URZ+0x2a8c0], R9 ;  /* 0x02a8c0090a0095a7 */ /* 0x000ea4000802007f */
[----:B--2---:R-:W-:Y:S05]  /*24880*/  @!P1 BRA `(.L_x_2969) ;  /* 0xfffffffc00f09947 */ /* 0x004fea000383ffff */
[----:B------:R-:W-:Y:S05]  /*24890*/  BRA `(.L_x_3109) ;  /* 0xffffff9c00fc7947 */ /* 0x000fea000383ffff */
.L_x_2983:
        /* <DEDUP_REMOVED lines=11> */
.L_x_3111:
[----:B------:R-:W-:Y:S05]  /*24950*/  BSYNC B0 ;  /* 0x0000000000007941 */ /* 0x000fea0003800000 */
.L_x_3110:
[----:B------:R-:W-:Y:S05]  /*24960*/  BRA `(.L_x_3112) ;  /* 0xffffffac003c7947 */ /* 0x000fea000383ffff */
.L_x_2986:
[----:B0-----:R0:W1:Y:S02]  /*24970*/  SYNCS.PHASECHK.TRANS64.TRYWAIT P0, [R7+URZ+0x2a840], R2 ;  /* 0x02a84002070075a7 */ /* 0x001064000800017f */
[----:B-1----:R-:W-:Y:S05]  /*24980*/  @!P0 NANOSLEEP.SYNCS 0x989680 ;  /* 0x009896800000895d */ /* 0x002fea0003900000 */
[----:B------:R-:W1:Y:S02]  /*24990*/  @!P0 SYNCS.PHASECHK.TRANS64 P0, [R7+URZ+0x2a840], R2 ;  /* 0x02a84002070085a7 */ /* 0x000e64000800007f */
[----:B-1----:R-:W-:Y:S05]  /*249a0*/  @!P0 BRA `(.L_x_2986) ;  /* 0xfffffffc00f08947 */ /* 0x002fea000383ffff */
[----:B------:R-:W-:Y:S05]  /*249b0*/  BRA `(.L_x_3113) ;  /* 0xffffffac00987947 */ /* 0x000fea000383ffff */
.L_x_2987:
        /* <DEDUP_REMOVED lines=8> */
.L_x_3115:
[----:B------:R-:W-:Y:S05]  /*24a40*/  BSYNC B0 ;  /* 0x0000000000007941 */ /* 0x000fea0003800000 */
.L_x_3114:
        /* <DEDUP_REMOVED lines=9> */
.L_x_3116:
[----:B------:R-:W-:Y:S01]  /*24ae0*/  MOV R13, R0 ;  /* 0x00000000000d7202 */ /* 0x000fe20000000f00 */
[----:B------:R-:W-:Y:S02]  /*24af0*/  IMAD.MOV.U32 R12, RZ, RZ, 0x1 ;  /* 0x00000001ff0c7424 */ /* 0x000fe400078e00ff */
[----:B------:R-:W-:-:S07]  /*24b00*/  IMAD.MOV.U32 R3, RZ, RZ, R14 ;  /* 0x000000ffff037224 */ /* 0x000fce00078e000e */
[----:B------:R-:W-:Y:S05]  /*24b10*/  WARPSYNC.COLLECTIVE R15, `(.L_x_3117) ;  /* 0x000000000f087348 */ /* 0x000fea0003c00000 */
[----:B------:R0:W1:Y:S02]  /*24b20*/  SHFL.IDX P6, R14, R13, R12, R11 ;  /* 0x0000000c0d0e7389 */ /* 0x00006400000c000b */
[----:B01----:R-:W-:Y:S01]  /*24b30*/  ENDCOLLECTIVE ;  /* 0x000000000000791b */ /* 0x003fe20003800000 */
.L_x_3117:
        /* <DEDUP_REMOVED lines=17> */
.L_x_3118:
[----:B------:R-:W-:Y:S01]  /*24c50*/  @P1 LEA R8, R5, R22, 0x1 ;  /* 0x0000001605081211 */ /* 0x000fe200078e08ff */
[----:B------:R-:W-:Y:S01]  /*24c60*/  IMAD.MOV.U32 R13, RZ, RZ, R0 ;  /* 0x000000ffff0d7224 */ /* 0x000fe200078e0000 */
[----:B------:R-:W-:Y:S02]  /*24c70*/  MOV R12, 0x2 ;  /* 0x00000002000c7802 */ /* 0x000fe40000000f00 */
[----:B------:R-:W-:-:S07]  /*24c80*/  MOV R3, R14 ;  /* 0x0000000e00037202 */ /* 0x000fce0000000f00 */
[----:B------:R-:W-:Y:S05]  /*24c90*/  WARPSYNC.COLLECTIVE R15, `(.L_x_3119) ;  /* 0x000000000f087348 */ /* 0x000fea0003c00000 */
[----:B------:R0:W1:Y:S02]  /*24ca0*/  SHFL.IDX P6, R14, R13, R12, R11 ;  /* 0x0000000c0d0e7389 */ /* 0x00006400000c000b */
[----:B01----:R-:W-:Y:S01]  /*24cb0*/  ENDCOLLECTIVE ;  /* 0x000000000000791b */ /* 0x003fe20003800000 */
.L_x_3119:
        /* <DEDUP_REMOVED lines=17> */
.L_x_3120:
[----:B------:R-:W-:Y:S01]  /*24dd0*/  @P1 IMAD R8, R5, 0x2, R22 ;  /* 0x0000000205081824 */ /* 0x000fe200078e0216 */
[----:B------:R-:W-:Y:S01]  /*24de0*/  MOV R13, R0 ;  /* 0x00000000000d7202 */ /* 0x000fe20000000f00 */
[----:B------:R-:W-:Y:S02]  /*24df0*/  IMAD.MOV.U32 R12, RZ, RZ, 0x3 ;  /* 0x00000003ff0c7424 */ /* 0x000fe400078e00ff */
[----:B------:R-:W-:-:S07]  /*24e00*/  IMAD.MOV.U32 R3, RZ, RZ, R14 ;  /* 0x000000ffff037224 */ /* 0x000fce00078e000e */
[----:B------:R-:W-:Y:S05]  /*24e10*/  WARPSYNC.COLLECTIVE R15, `(.L_x_3121) ;  /* 0x000000000f087348 */ /* 0x000fea0003c00000 */
[----:B------:R0:W1:Y:S02]  /*24e20*/  SHFL.IDX P6, R14, R13, R12, R11 ;  /* 0x0000000c0d0e7389 */ /* 0x00006400000c000b */
[----:B01----:R-:W-:Y:S01]  /*24e30*/  ENDCOLLECTIVE ;  /* 0x000000000000791b */ /* 0x003fe20003800000 */
.L_x_3121:
        /* <DEDUP_REMOVED lines=17> */
.L_x_3122:
[----:B------:R-:W-:Y:S01]  /*24f50*/  @P1 LEA R8, R5, R22, 0x1 ;  /* 0x0000001605081211 */ /* 0x000fe200078e08ff */
[----:B------:R-:W-:Y:S01]  /*24f60*/  IMAD.MOV.U32 R13, RZ, RZ, R0 ;  /* 0x000000ffff0d7224 */ /* 0x000fe200078e0000 */
[----:B------:R-:W-:Y:S02]  /*24f70*/  MOV R12, 0x4 ;  /* 0x00000004000c7802 */ /* 0x000fe40000000f00 */
[----:B------:R-:W-:-:S07]  /*24f80*/  MOV R3, R14 ;  /* 0x0000000e00037202 */ /* 0x000fce0000000f00 */
[----:B------:R-:W-:Y:S05]  /*24f90*/  WARPSYNC.COLLECTIVE R15, `(.L_x_3123) ;  /* 0x000000000f087348 */ /* 0x000fea0003c00000 */
[----:B------:R0:W1:Y:S02]  /*24fa0*/  SHFL.IDX P6, R14, R13, R12, R11 ;  /* 0x0000000c0d0e7389 */ /* 0x00006400000c000b */
[----:B01----:R-:W-:Y:S01]  /*24fb0*/  ENDCOLLECTIVE ;  /* 0x000000000000791b */ /* 0x003fe20003800000 */
.L_x_3123:
        /* <DEDUP_REMOVED lines=17> */
.L_x_3124:
[----:B------:R-:W-:Y:S01]  /*250d0*/  @P1 IMAD R8, R5, 0x2, R22 ;  /* 0x0000000205081824 */ /* 0x000fe200078e0216 */
[----:B------:R-:W-:Y:S01]  /*250e0*/  MOV R13, R0 ;  /* 0x00000000000d7202 */ /* 0x000fe20000000f00 */
[----:B------:R-:W-:Y:S02]  /*250f0*/  IMAD.MOV.U32 R12, RZ, RZ, 0x5 ;  /* 0x00000005ff0c7424 */ /* 0x000fe400078e00ff */
[----:B------:R-:W-:-:S07]  /*25100*/  IMAD.MOV.U32 R3, RZ, RZ, R14 ;  /* 0x000000ffff037224 */ /* 0x000fce00078e000e */
[----:B------:R-:W-:Y:S05]  /*25110*/  WARPSYNC.COLLECTIVE R15, `(.L_x_3125) ;  /* 0x000000000f087348 */ /* 0x000fea0003c00000 */
[----:B------:R0:W1:Y:S02]  /*25120*/  SHFL.IDX P6, R14, R13, R12, R11 ;  /* 0x0000000c0d0e7389 */ /* 0x00006400000c000b */
[----:B01----:R-:W-:Y:S01]  /*25130*/  ENDCOLLECTIVE ;  /* 0x000000000000791b */ /* 0x003fe20003800000 */
.L_x_3125:
        /* <DEDUP_REMOVED lines=14> */
.L_x_3126:
[----:B------:R-:W-:Y:S01]  /*25220*/  @!PT LDS RZ, [RZ] ;  /* 0x00000000fffff984 */ /* 0x000fe20000000800 */
[----:B------:R-:W-:Y:S01]  /*25230*/  @!PT LDS RZ, [RZ] ;  /* 0x00000000fffff984 */ /* 0x000fe20000000800 */
[----:B------:R-:W-:Y:S01]  /*25240*/  @!PT LDS RZ, [RZ] ;  /* 0x00000000fffff984 */ /* 0x000fe20000000800 */
[----:B------:R-:W-:Y:S04]  /*25250*/  @P1 LDGSTS.E.BYPASS.LTC128B.128 [R8+0x1d400], desc[UR60][R2.64+0x80], !P3 ;  /* 0x1d40008002081fae */ /* 0x000fe8000d901d7c */
[----:B------:R0:W-:Y:S02]  /*25260*/  @P1 LDGSTS.E.BYPASS.LTC128B.128 [R8+0x20400], desc[UR60][R2.64+0x100], !P2 ;  /* 0x2040010002081fae */ /* 0x0001e4000d101d7c */
[----:B0-----:R-:W-:Y:S01]  /*25270*/  MOV R2, R14 ;  /* 0x0000000e00027202 */ /* 0x001fe20000000f00 */
[----:B------:R-:W-:Y:S06]  /*25280*/  BRA `(.L_x_3127) ;  /* 0xffffffa800e87947 */ /* 0x000fec000383ffff */
.L_x_2992:
[----:B------:R-:W-:Y:S01]  /*25290*/  IMAD.MOV.U32 R13, RZ, RZ, R4 ;  /* 0x000000ffff0d7224 */ /* 0x000fe200078e0004 */
[----:B------:R-:W-:Y:S01]  /*252a0*/  MOV R12, RZ ;  /* 0x000000ff000c7202 */ /* 0x000fe20000000f00 */
[----:B------:R-:W-:Y:S01]  /*252b0*/  IMAD.MOV.U32 R11, RZ, RZ, 0x181f ;  /* 0x0000181fff0b7424 */ /* 0x000fe200078e00ff */
[----:B------:R-:W-:Y:S01]  /*252c0*/  MOV R15, 0xffffffff ;  /* 0xffffffff000f7802 */ /* 0x000fe20000000f00 */
[----:B-----5:R-:W-:Y:S01]  /*252d0*/  IMAD R5, R10, R7, RZ ;  /* 0x000000070a057224 */ /* 0x020fe200078e02ff */
[----:B------:R-:W-:-:S07]  /*252e0*/  LEA R17, R17, R9, 0x7 ;  /* 0x0000000911117211 */ /* 0x000fce00078e38ff */
[----:B------:R-:W-:Y:S05]  /*252f0*/  WARPSYNC.COLLECTIVE R15, `(.L_x_3128) ;  /* 0x000000000f087348 */ /* 0x000fea0003c00000 */
[----:B------:R0:W1:Y:S02]  /*25300*/  SHFL.IDX P6, R14, R13, R12, R11 ;  /* 0x0000000c0d0e7389 */ /* 0x00006400000c000b */
[----:B01----:R-:W-:Y:S01]  /*25310*/  ENDCOLLECTIVE ;  /* 0x000000000000791b */ /* 0x003fe20003800000 */
.L_x_3128:
[----:B------:R-:W-:Y:S02]  /*25320*/  ISETP.GE.AND P1, PT, R17, R5, PT ;  /* 0x000000051100720c */ /* 0x000fe40003f26270 */
[----:B------:R-:W-:Y:S01]  /*25330*/  MOV R13, R0 ;  /* 0x00000000000d7202 */ /* 0x000fe20000000f00 */
[----:B------:R-:W-:-:S10]  /*25340*/  IMAD.MOV.U32 R2, RZ, RZ, R14 ;  /* 0x000000ffff027224 */ /* 0x000fd400078e000e */
[----:B------:R-:W-:Y:S05]  /*25350*/  WARPSYNC.COLLECTIVE R15, `(.L_x_3129) ;  /* 0x000000000f087348 */ /* 0x000fea0003c00000 */
[----:B------:R0:W1:Y:S02]  /*25360*/  SHFL.IDX P6, R14, R13, R12, R11 ;  /* 0x0000000c0d0e7389 */ /* 0x00006400000c000b */
[----:B01----:R-:W-:Y:S01]  /*25370*/  ENDCOLLECTIVE ;  /* 0x000000000000791b */ /* 0x003fe20003800000 */
.L_x_3129:
[----:B------:R-:W-:Y:S01]  /*25380*/  MOV R13, R4 ;  /* 0x00000004000d7202 */ /* 0x000fe20000000f00 */
[----:B------:R-:W-:Y:S02]  /*25390*/  IMAD.MOV.U32 R12, RZ, RZ, 0x1 ;  /* 0x00000001ff0c7424 */ /* 0x000fe400078e00ff */
[----:B------:R-:W-:-:S07]  /*253a0*/  IMAD.MOV.U32 R3, RZ, RZ, R14 ;  /* 0x000000ffff037224 */ /* 0x000fce00078e000e */
[----:B------:R-:W-:Y:S05]  /*253b0*/  WARPSYNC.COLLECTIVE R15, `(.L_x_3130) ;  /* 0x000000000f087348 */ /* 0x000fea0003c00000 */
[----:B------:R0:W1:Y:S02]  /*253c0*/  SHFL.IDX P6, R14, R13, R12, R11 ;  /* 0x0000000c0d0e7389 */ /* 0x00006400000c000b */
[----:B01----:R-:W-:Y:S01]  /*253d0*/  ENDCOLLECTIVE ;  /* 0x000000000000791b */ /* 0x003fe20003800000 */
.L_x_3130:
        /* <DEDUP_REMOVED lines=16> */
.L_x_3131:
[----:B------:R-:W-:Y:S01]  /*254e0*/  IMAD.MOV.U32 R13, RZ, RZ, R4 ;  /* 0x000000ffff0d7224 */ /* 0x000fe200078e0004 */
[----:B------:R-:W-:Y:S02]  /*254f0*/  MOV R12, 0x2 ;  /* 0x00000002000c7802 */ /* 0x000fe40000000f00 */
[----:B------:R-:W-:-:S07]  /*25500*/  MOV R3, R14 ;  /* 0x0000000e00037202 */ /* 0x000fce0000000f00 */
[----:B------:R-:W-:Y:S05]  /*25510*/  WARPSYNC.COLLECTIVE R15, `(.L_x_3132) ;  /* 0x000000000f087348 */ /* 0x000fea0003c00000 */
[----:B------:R0:W1:Y:S02]  /*25520*/  SHFL.IDX P6, R14, R13, R12, R11 ;  /* 0x0000000c0d0e7389 */ /* 0x00006400000c000b */
[----:B01----:R-:W-:Y:S01]  /*25530*/  ENDCOLLECTIVE ;  /* 0x000000000000791b */ /* 0x003fe20003800000 */
.L_x_3132:
        /* <DEDUP_REMOVED lines=17> */
.L_x_3133:
[----:B------:R-:W-:Y:S01]  /*25650*/  MOV R13, R4 ;  /* 0x00000004000d7202 */ /* 0x000fe20000000f00 */
[----:B------:R-:W-:Y:S02]  /*25660*/  IMAD.MOV.U32 R12, RZ, RZ, 0x3 ;  /* 0x00000003ff0c7424 */ /* 0x000fe400078e00ff */
[----:B------:R-:W-:-:S07]  /*25670*/  IMAD.MOV.U32 R3, RZ, RZ, R14 ;  /* 0x000000ffff037224 */ /* 0x000fce00078e000e */
[----:B------:R-:W-:Y:S05]  /*25680*/  WARPSYNC.COLLECTIVE R15, `(.L_x_3134) ;  /* 0x000000000f087348 */ /* 0x000fea0003c00000 */
[----:B------:R0:W1:Y:S02]  /*25690*/  SHFL.IDX P6, R14, R13, R12, R11 ;  /* 0x0000000c0d0e7389 */ /* 0x00006400000c000b */
[----:B01----:R-:W-:Y:S01]  /*256a0*/  ENDCOLLECTIVE ;  /* 0x000000000000791b */ /* 0x003fe20003800000 */
.L_x_3134:
        /* <DEDUP_REMOVED lines=17> */
.L_x_3135:
[----:B------:R-:W-:Y:S01]  /*257c0*/  IMAD.MOV.U32 R13, RZ, RZ, R4 ;  /* 0x000000ffff0d7224 */ /* 0x000fe200078e0004 */
[----:B------:R-:W-:Y:S02]  /*257d0*/  MOV R12, 0x4 ;  /* 0x00000004000c7802 */ /* 0x000fe40000000f00 */
[----:B------:R-:W-:-:S07]  /*257e0*/  MOV R3, R14 ;  /* 0x0000000e00037202 */ /* 0x000fce0000000f00 */
[----:B------:R-:W-:Y:S05]  /*257f0*/  WARPSYNC.COLLECTIVE R15, `(.L_x_3136) ;  /* 0x000000000f087348 */ /* 0x000fea0003c00000 */
[----:B------:R0:W1:Y:S02]  /*25800*/  SHFL.IDX P6, R14, R13, R12, R11 ;  /* 0x0000000c0d0e7389 */ /* 0x00006400000c000b */
[----:B01----:R-:W-:Y:S01]  /*25810*/  ENDCOLLECTIVE ;  /* 0x000000000000791b */ /* 0x003fe20003800000 */
.L_x_3136:
        /* <DEDUP_REMOVED lines=17> */
.L_x_3137:
[----:B------:R-:W-:Y:S01]  /*25930*/  MOV R13, R4 ;  /* 0x00000004000d7202 */ /* 0x000fe20000000f00 */
[----:B------:R-:W-:Y:S02]  /*25940*/  IMAD.MOV.U32 R12, RZ, RZ, 0x5 ;  /* 0x00000005ff0c7424 */ /* 0x000fe400078e00ff */
[----:B------:R-:W-:-:S07]  /*25950*/  IMAD.MOV.U32 R3, RZ, RZ, R14 ;  /* 0x000000ffff037224 */ /* 0x000fce00078e000e */
[----:B------:R-:W-:Y:S05]  /*25960*/  WARPSYNC.COLLECTIVE R15, `(.L_x_3138) ;  /* 0x000000000f087348 */ /* 0x000fea0003c00000 */
[----:B------:R0:W1:Y:S02]  /*25970*/  SHFL.IDX P6, R14, R13, R12, R11 ;  /* 0x0000000c0d0e7389 */ /* 0x00006400000c000b */
[----:B01----:R-:W-:Y:S01]  /*25980*/  ENDCOLLECTIVE ;  /* 0x000000000000791b */ /* 0x003fe20003800000 */
.L_x_3138:
        /* <DEDUP_REMOVED lines=17> */
.L_x_3139:
[----:B------:R-:W-:Y:S01]  /*25aa0*/  IMAD.MOV.U32 R13, RZ, RZ, R4 ;  /* 0x000000ffff0d7224 */ /* 0x000fe200078e0004 */
[----:B------:R-:W-:Y:S02]  /*25ab0*/  MOV R12, 0x6 ;  /* 0x00000006000c7802 */ /* 0x000fe40000000f00 */
[----:B------:R-:W-:-:S07]  /*25ac0*/  MOV R3, R14 ;  /* 0x0000000e00037202 */ /* 0x000fce0000000f00 */
[----:B------:R-:W-:Y:S05]  /*25ad0*/  WARPSYNC.COLLECTIVE R15, `(.L_x_3140) ;  /* 0x000000000f087348 */ /* 0x000fea0003c00000 */
[----:B------:R0:W1:Y:S02]  /*25ae0*/  SHFL.IDX P6, R14, R13, R12, R11 ;  /* 0x0000000c0d0e7389 */ /* 0x00006400000c000b */
[----:B01----:R-:W-:Y:S01]  /*25af0*/  ENDCOLLECTIVE ;  /* 0x000000000000791b */ /* 0x003fe20003800000 */
.L_x_3140:
        /* <DEDUP_REMOVED lines=17> */
.L_x_3141:
[----:B------:R-:W-:Y:S01]  /*25c10*/  IMAD.MOV.U32 R13, RZ, RZ, R4 ;  /* 0x000000ffff0d7224 */ /* 0x000fe200078e0004 */
[----:B------:R-:W-:Y:S01]  /*25c20*/  MOV R12, 0x7 ;  /* 0x00000007000c7802 */ /* 0x000fe20000000f00 */
[----:B------:R-:W-:-:S07]  /*25c30*/  IMAD.MOV.U32 R3, RZ, RZ, R14 ;  /* 0x000000ffff037224 */ /* 0x000fce00078e000e */
[----:B------:R-:W-:Y:S05]  /*25c40*/  WARPSYNC.COLLECTIVE R15, `(.L_x_3142) ;  /* 0x000000000f087348 */ /* 0x000fea0003c00000 */
[----:B------:R0:W1:Y:S02]  /*25c50*/  SHFL.IDX P6, R14, R13, R12, R11 ;  /* 0x0000000c0d0e7389 */ /* 0x00006400000c000b */
[----:B01----:R-:W-:Y:S01]  /*25c60*/  ENDCOLLECTIVE ;  /* 0x000000000000791b */ /* 0x003fe20003800000 */
.L_x_3142:
        /* <DEDUP_REMOVED lines=15> */
.L_x_3143:
[----:B------:R-:W-:Y:S05]  /*25d60*/  BRA `(.L_x_3144) ;  /* 0xffffffac00547947 */ /* 0x000fea000383ffff */
.L_x_2997:
[----:B0-----:R0:W1:Y:S02]  /*25d70*/  SYNCS.PHASECHK.TRANS64.TRYWAIT P0, [R22+URZ+0x2a820], R3 ;  /* 0x02a82003160075a7 */ /* 0x001064000800017f */
[----:B-1----:R-:W-:Y:S05]  /*25d80*/  @!P0 NANOSLEEP.SYNCS 0x989680 ;  /* 0x009896800000895d */ /* 0x002fea0003900000 */
[----:B------:R-:W1:Y:S02]  /*25d90*/  @!P0 SYNCS.PHASECHK.TRANS64 P0, [R22+URZ+0x2a820], R3 ;  /* 0x02a82003160085a7 */ /* 0x000e64000800007f */
[----:B-1----:R-:W-:Y:S05]  /*25da0*/  @!P0 BRA `(.L_x_2997) ;  /* 0xfffffffc00f08947 */ /* 0x002fea000383ffff */
[----:B------:R-:W-:Y:S05]  /*25db0*/  BRA `(.L_x_3145) ;  /* 0xffffffac00c47947 */ /* 0x000fea000383ffff */
.L_x_3002:
[----:B0-----:R0:W1:Y:S02]  /*25dc0*/  SYNCS.PHASECHK.TRANS64.TRYWAIT P0, [R5+URZ+0x2a840], R0 ;  /* 0x02a84000050075a7 */ /* 0x001064000800017f */
[----:B-1----:R-:W-:Y:S05]  /*25dd0*/  @!P0 NANOSLEEP.SYNCS 0x989680 ;  /* 0x009896800000895d */ /* 0x002fea0003900000 */
[----:B------:R-:W1:Y:S02]  /*25de0*/  @!P0 SYNCS.PHASECHK.TRANS64 P0, [R5+URZ+0x2a840], R0 ;  /* 0x02a84000050085a7 */ /* 0x000e64000800007f */
[----:B-1----:R-:W-:Y:S05]  /*25df0*/  @!P0 BRA `(.L_x_3002) ;  /* 0xfffffffc00f08947 */ /* 0x002fea000383ffff */
[----:B------:R-:W-:Y:S05]  /*25e00*/  BRA `(.L_x_3146) ;  /* 0xffffffb0008c7947 */ /* 0x000fea000383ffff */
.L_x_3003:
        /* <DEDUP_REMOVED lines=8> */
.L_x_3148:
[----:B------:R-:W-:Y:S05]  /*25e90*/  BSYNC B1 ;  /* 0x0000000000017941 */ /* 0x000fea0003800000 */
.L_x_3147:
        /* <DEDUP_REMOVED lines=10> */
.L_x_3149:
[----:B------:R-:W-:Y:S01]  /*25f40*/  IMAD.MOV.U32 R13, RZ, RZ, R8 ;  /* 0x000000ffff0d7224 */ /* 0x000fe200078e0008 */
[----:B------:R-:W-:Y:S01]  /*25f50*/  MOV R12, 0x1 ;  /* 0x00000001000c7802 */ /* 0x000fe20000000f00 */
[----:B------:R-:W-:Y:S02]  /*25f60*/  IMAD.SHL.U32 R35, R35, 0x8, RZ ;  /* 0x0000000823237824 */ /* 0x000fe400078e00ff */
[----:B------:R-:W-:-:S07]  /*25f70*/  IMAD.MOV.U32 R2, RZ, RZ, R14 ;  /* 0x000000ffff027224 */ /* 0x000fce00078e000e */
[----:B------:R-:W-:Y:S05]  /*25f80*/  WARPSYNC.COLLECTIVE R15, `(.L_x_3150) ;  /* 0x000000000f087348 */ /* 0x000fea0003c00000 */
[----:B------:R0:W1:Y:S02]  /*25f90*/  SHFL.IDX P6, R14, R13, R12, R11 ;  /* 0x0000000c0d0e7389 */ /* 0x00006400000c000b */
[----:B01----:R-:W-:Y:S01]  /*25fa0*/  ENDCOLLECTIVE ;  /* 0x000000000000791b */ /* 0x003fe20003800000 */
.L_x_3150:
        /* <DEDUP_REMOVED lines=15> */
.L_x_3151:
[----:B------:R-:W-:Y:S01]  /*260a0*/  IMAD.MOV.U32 R13, RZ, RZ, R8 ;  /* 0x000000ffff0d7224 */ /* 0x000fe200078e0008 */
[----:B------:R-:W-:Y:S01]  /*260b0*/  MOV R12, 0x2 ;  /* 0x00000002000c7802 */ /* 0x000fe20000000f00 */
[----:B------:R-:W-:-:S07]  /*260c0*/  IMAD.MOV.U32 R2, RZ, RZ, R14 ;  /* 0x000000ffff027224 */ /* 0x000fce00078e000e */
[----:B------:R-:W-:Y:S05]  /*260d0*/  WARPSYNC.COLLECTIVE R15, `(.L_x_3152) ;  /* 0x000000000f087348 */ /* 0x000fea0003c00000 */
[----:B------:R0:W1:Y:S02]  /*260e0*/  SHFL.IDX P6, R14, R13, R12, R11 ;  /* 0x0000000c0d0e7389 */ /* 0x00006400000c000b */
[----:B01----:R-:W-:Y:S01]  /*260f0*/  ENDCOLLECTIVE ;  /* 0x000000000000791b */ /* 0x003fe20003800000 */
.L_x_3152:
        /* <DEDUP_REMOVED lines=13> */
.L_x_3153:
[----:B------:R-:W-:Y:S01]  /*261d0*/  IMAD.MOV.U32 R13, RZ, RZ, R8 ;  /* 0x000000ffff0d7224 */ /* 0x000fe200078e0008 */
[----:B------:R-:W-:Y:S01]  /*261e0*/  MOV R12, 0x3 ;  /* 0x00000003000c7802 */ /* 0x000fe20000000f00 */
[----:B------:R-:W-:-:S07]  /*261f0*/  IMAD.MOV.U32 R2, RZ, RZ, R14 ;  /* 0x000000ffff027224 */ /* 0x000fce00078e000e */
[----:B------:R-:W-:Y:S05]  /*26200*/  WARPSYNC.COLLECTIVE R15, `(.L_x_3154) ;  /* 0x000000000f087348 */ /* 0x000fea0003c00000 */
[----:B------:R0:W1:Y:S02]  /*26210*/  SHFL.IDX P6, R14, R13, R12, R11 ;  /* 0x0000000c0d0e7389 */ /* 0x00006400000c000b */
[----:B01----:R-:W-:Y:S01]  /*26220*/  ENDCOLLECTIVE ;  /* 0x000000000000791b */ /* 0x003fe20003800000 */
.L_x_3154:
        /* <DEDUP_REMOVED lines=13> */
.L_x_3155:
[----:B------:R-:W-:Y:S01]  /*26300*/  IMAD.MOV.U32 R13, RZ, RZ, R8 ;  /* 0x000000ffff0d7224 */ /* 0x000fe200078e0008 */
[----:B------:R-:W-:Y:S01]  /*26310*/  MOV R12, 0x4 ;  /* 0x00000004000c7802 */ /* 0x000fe20000000f00 */
[----:B------:R-:W-:-:S07]  /*26320*/  IMAD.MOV.U32 R2, RZ, RZ, R14 ;  /* 0x000000ffff027224 */ /* 0x000fce00078e000e */
[----:B------:R-:W-:Y:S05]  /*26330*/  WARPSYNC.COLLECTIVE R15, `(.L_x_3156) ;  /* 0x000000000f087348 */ /* 0x000fea0003c00000 */
[----:B------:R0:W1:Y:S02]  /*26340*/  SHFL.IDX P6, R14, R13, R12, R11 ;  /* 0x0000000c0d0e7389 */ /* 0x00006400000c000b */
[----:B01----:R-:W-:Y:S01]  /*26350*/  ENDCOLLECTIVE ;  /* 0x000000000000791b */ /* 0x003fe20003800000 */
.L_x_3156:
        /* <DEDUP_REMOVED lines=13> */
.L_x_3157:
[----:B------:R-:W-:Y:S01]  /*26430*/  IMAD.MOV.U32 R13, RZ, RZ, R8 ;  /* 0x000000ffff0d7224 */ /* 0x000fe200078e0008 */
[----:B------:R-:W-:Y:S01]  /*26440*/  MOV R12, 0x5 ;  /* 0x00000005000c7802 */ /* 0x000fe20000000f00 */
[----:B------:R-:W-:-:S07]  /*26450*/  IMAD.MOV.U32 R2, RZ, RZ, R14 ;  /* 0x000000ffff027224 */ /* 0x000fce00078e000e */
[----:B------:R-:W-:Y:S05]  /*26460*/  WARPSYNC.COLLECTIVE R15, `(.L_x_3158) ;  /* 0x000000000f087348 */ /* 0x000fea0003c00000 */
[----:B------:R0:W1:Y:S02]  /*26470*/  SHFL.IDX P6, R14, R13, R12, R11 ;  /* 0x0000000c0d0e7389 */ /* 0x00006400000c000b */
[----:B01----:R-:W-:Y:S01]  /*26480*/  ENDCOLLECTIVE ;  /* 0x000000000000791b */ /* 0x003fe20003800000 */
.L_x_3158:
        /* <DEDUP_REMOVED lines=13> */
.L_x_3159:
[----:B------:R-:W-:Y:S01]  /*26560*/  IMAD.MOV.U32 R2, RZ, RZ, R14 ;  /* 0x000000ffff027224 */ /* 0x000fe200078e000e */
[----:B------:R-:W-:Y:S06]  /*26570*/  BRA `(.L_x_3160) ;  /* 0xffffffac00c47947 */ /* 0x000fec000383ffff */
.L_x_3008:
[----:B-1----:R1:W2:Y:S02]  /*26580*/  SYNCS.PHASECHK.TRANS64.TRYWAIT P0, [R5+URZ+0x2a860], R2 ;  /* 0x02a86002050075a7 */ /* 0x0022a4000800017f */
[----:B--2---:R-:W-:Y:S05]  /*26590*/  @!P0 NANOSLEEP.SYNCS 0x989680 ;  /* 0x009896800000895d */ /* 0x004fea0003900000 */
[----:B------:R-:W2:Y:S02]  /*265a0*/  @!P0 SYNCS.PHASECHK.TRANS64 P0, [R5+URZ+0x2a860], R2 ;  /* 0x02a86002050085a7 */ /* 0x000ea4000800007f */
[----:B--2---:R-:W-:Y:S05]  /*265b0*/  @!P0 BRA `(.L_x_3008) ;  /* 0xfffffffc00f08947 */ /* 0x004fea000383ffff */
[----:B------:R-:W-:Y:S05]  /*265c0*/  BRA `(.L_x_3161) ;  /* 0xffffffb000207947 */ /* 0x000fea000383ffff */
.L_x_3009:
        /* <DEDUP_REMOVED lines=8> */
.L_x_3163:
[----:B------:R-:W-:Y:S05]  /*26650*/  BSYNC B1 ;  /* 0x0000000000017941 */ /* 0x000fea0003800000 */
.L_x_3162:
        /* <DEDUP_REMOVED lines=9> */
.L_x_3164:
[----:B------:R-:W-:Y:S01]  /*266f0*/  MOV R13, R25 ;  /* 0x00000019000d7202 */ /* 0x000fe20000000f00 */
[----:B------:R-:W-:Y:S02]  /*26700*/  IMAD.MOV.U32 R12, RZ, RZ, 0x1 ;  /* 0x00000001ff0c7424 */ /* 0x000fe400078e00ff */
[----:B------:R-:W-:-:S07]  /*26710*/  IMAD.MOV.U32 R2, RZ, RZ, R14 ;  /* 0x000000ffff027224 */ /* 0x000fce00078e000e */
[----:B------:R-:W-:Y:S05]  /*26720*/  WARPSYNC.COLLECTIVE R15, `(.L_x_3165) ;  /* 0x000000000f087348 */ /* 0x000fea0003c00000 */
[----:B------:R0:W1:Y:S02]  /*26730*/  SHFL.IDX P6, R14, R13, R12, R11 ;  /* 0x0000000c0d0e7389 */ /* 0x00006400000c000b */
[----:B01----:R-:W-:Y:S01]  /*26740*/  ENDCOLLECTIVE ;  /* 0x000000000000791b */ /* 0x003fe20003800000 */
.L_x_3165:
        /* <DEDUP_REMOVED lines=15> */
.L_x_3166:
[----:B------:R-:W-:Y:S01]  /*26840*/  MOV R13, R25 ;  /* 0x00000019000d7202 */ /* 0x000fe20000000f00 */
[----:B------:R-:W-:Y:S01]  /*26850*/  IMAD.MOV.U32 R12, RZ, RZ, 0x2 ;  /* 0x00000002ff0c7424 */ /* 0x000fe200078e00ff */
[----:B------:R-:W-:-:S07]  /*26860*/  MOV R2, R14 ;  /* 0x0000000e00027202 */ /* 0x000fce0000000f00 */
[----:B------:R-:W-:Y:S05]  /*26870*/  WARPSYNC.COLLECTIVE R15, `(.L_x_3167) ;  /* 0x000000000f087348 */ /* 0x000fea0003c00000 */
[----:B------:R0:W1:Y:S02]  /*26880*/  SHFL.IDX P6, R14, R13, R12, R11 ;  /* 0x0000000c0d0e7389 */ /* 0x00006400000c000b */
[----:B01----:R-:W-:Y:S01]  /*26890*/  ENDCOLLECTIVE ;  /* 0x000000000000791b */ /* 0x003fe20003800000 */
.L_x_3167:
        /* <DEDUP_REMOVED lines=14> */
.L_x_3168:
[----:B------:R-:W-:Y:S01]  /*26980*/  MOV R13, R25 ;  /* 0x00000019000d7202 */ /* 0x000fe20000000f00 */
[----:B------:R-:W-:Y:S01]  /*26990*/  IMAD.MOV.U32 R12, RZ, RZ, 0x3 ;  /* 0x00000003ff0c7424 */ /* 0x000fe200078e00ff */
[----:B------:R-:W-:-:S07]  /*269a0*/  MOV R2, R14 ;  /* 0x0000000e00027202 */ /* 0x000fce0000000f00 */
[----:B------:R-:W-:Y:S05]  /*269b0*/  WARPSYNC.COLLECTIVE R15, `(.L_x_3169) ;  /* 0x000000000f087348 */ /* 0x000fea0003c00000 */
[----:B------:R0:W1:Y:S02]  /*269c0*/  SHFL.IDX P6, R14, R13, R12, R11 ;  /* 0x0000000c0d0e7389 */ /* 0x00006400000c000b */
[----:B01----:R-:W-:Y:S01]  /*269d0*/  ENDCOLLECTIVE ;  /* 0x000000000000791b */ /* 0x003fe20003800000 */
.L_x_3169:
        /* <DEDUP_REMOVED lines=14> */
.L_x_3170:
[----:B------:R-:W-:Y:S01]  /*26ac0*/  MOV R13, R25 ;  /* 0x00000019000d7202 */ /* 0x000fe20000000f00 */
[----:B------:R-:W-:Y:S01]  /*26ad0*/  IMAD.MOV.U32 R12, RZ, RZ, 0x4 ;  /* 0x00000004ff0c7424 */ /* 0x000fe200078e00ff */
[----:B------:R-:W-:-:S07]  /*26ae0*/  MOV R2, R14 ;  /* 0x0000000e00027202 */ /* 0x000fce0000000f00 */
[----:B------:R-:W-:Y:S05]  /*26af0*/  WARPSYNC.COLLECTIVE R15, `(.L_x_3171) ;  /* 0x000000000f087348 */ /* 0x000fea0003c00000 */
[----:B------:R0:W1:Y:S02]  /*26b00*/  SHFL.IDX P6, R14, R13, R12, R11 ;  /* 0x0000000c0d0e7389 */ /* 0x00006400000c000b */
[----:B01----:R-:W-:Y:S01]  /*26b10*/  ENDCOLLECTIVE ;  /* 0x000000000000791b */ /* 0x003fe20003800000 */
.L_x_3171:
        /* <DEDUP_REMOVED lines=14> */
.L_x_3172:
[----:B------:R-:W-:Y:S01]  /*26c00*/  MOV R13, R25 ;  /* 0x00000019000d7202 */ /* 0x000fe20000000f00 */
[----:B------:R-:W-:Y:S01]  /*26c10*/  IMAD.MOV.U32 R12, RZ, RZ, 0x5 ;  /* 0x00000005ff0c7424 */ /* 0x000fe200078e00ff */
[----:B------:R-:W-:-:S07]  /*26c20*/  MOV R2, R14 ;  /* 0x0000000e00027202 */ /* 0x000fce0000000f00 */
[----:B------:R-:W-:Y:S05]  /*26c30*/  WARPSYNC.COLLECTIVE R15, `(.L_x_3173) ;  /* 0x000000000f087348 */ /* 0x000fea0003c00000 */
[----:B------:R0:W1:Y:S02]  /*26c40*/  SHFL.IDX P6, R14, R13, R12, R11 ;  /* 0x0000000c0d0e7389 */ /* 0x00006400000c000b */
[----:B01----:R-:W-:Y:S01]  /*26c50*/  ENDCOLLECTIVE ;  /* 0x000000000000791b */ /* 0x003fe20003800000 */
.L_x_3173:
        /* <DEDUP_REMOVED lines=13> */
.L_x_3174:
[----:B------:R-:W-:Y:S01]  /*26d30*/  @!PT LDS RZ, [RZ] ;  /* 0x00000000fffff984 */ /* 0x000fe20000000800 */
[----:B------:R-:W-:Y:S01]  /*26d40*/  @!PT LDS RZ, [RZ] ;  /* 0x00000000fffff984 */ /* 0x000fe20000000800 */
[----:B------:R-:W-:Y:S01]  /*26d50*/  @!PT LDS RZ, [RZ] ;  /* 0x00000000fffff984 */ /* 0x000fe20000000800 */
[----:B------:R0:W-:Y:S02]  /*26d60*/  LDGSTS.E.BYPASS.LTC128B.128 [R4+0x5400], desc[UR60][R2.64+0x80], !P2 ;  /* 0x0540008002047fae */ /* 0x0001e4000d101d7c */
[----:B0-----:R-:W-:Y:S01]  /*26d70*/  MOV R2, R14 ;  /* 0x0000000e00027202 */ /* 0x001fe20000000f00 */
[----:B------:R-:W-:Y:S06]  /*26d80*/  BRA `(.L_x_3175) ;  /* 0xffffffac00107947 */ /* 0x000fec000383ffff */
.L_x_3017:
[----:B0-----:R0:W1:Y:S02]  /*26d90*/  SYNCS.PHASECHK.TRANS64.TRYWAIT P0, [R0+URZ+0x2a860], R3 ;  /* 0x02a86003000075a7 */ /* 0x001064000800017f */
[----:B-1----:R-:W-:Y:S05]  /*26da0*/  @!P0 NANOSLEEP.SYNCS 0x989680 ;  /* 0x009896800000895d */ /* 0x002fea0003900000 */
[----:B------:R-:W1:Y:S02]  /*26db0*/  @!P0 SYNCS.PHASECHK.TRANS64 P0, [R0+URZ+0x2a860], R3 ;  /* 0x02a86003000085a7 */ /* 0x000e64000800007f */
[----:B-1----:R-:W-:Y:S05]  /*26dc0*/  @!P0 BRA `(.L_x_3017) ;  /* 0xfffffffc00f08947 */ /* 0x002fea000383ffff */
[----:B------:R-:W-:Y:S05]  /*26dd0*/  BRA `(.L_x_3176) ;  /* 0xffffffb0002c7947 */ /* 0x000fea000383ffff */
.L_x_3018:
        /* <DEDUP_REMOVED lines=8> */
.L_x_3178:
[----:B------:R-:W-:Y:S05]  /*26e60*/  BSYNC B0 ;  /* 0x0000000000007941 */ /* 0x000fea0003800000 */
.L_x_3177:
        /* <DEDUP_REMOVED lines=12> */
.L_x_3179:
        /* <DEDUP_REMOVED lines=12> */
.L_x_3180:
        /* <DEDUP_REMOVED lines=13> */
.L_x_3181:
[----:B------:R-:W-:Y:S01]  /*270c0*/  IMAD.MOV.U32 R13, RZ, RZ, R25 ;  /* 0x000000ffff0d7224 */ /* 0x000fe200078e0019 */
[----:B------:R-:W-:Y:S02]  /*270d0*/  MOV R12, 0x2 ;  /* 0x00000002000c7802 */ /* 0x000fe40000000f00 */
[----:B------:R-:W-:-:S13]  /*270e0*/  IADD3 R2, P2, R14, R5, RZ ;  /* 0x000000050e027210 */ /* 0x000fda0007f5e0ff */
[----:B------:R-:W-:Y:S05]  /*270f0*/  WARPSYNC.COLLECTIVE R15, `(.L_x_3182) ;  /* 0x000000000f087348 */ /* 0x000fea0003c00000 */
[----:B------:R0:W1:Y:S02]  /*27100*/  SHFL.IDX P6, R14, R13, R12, R11 ;  /* 0x0000000c0d0e7389 */ /* 0x00006400000c000b */
[----:B01----:R-:W-:Y:S01]  /*27110*/  ENDCOLLECTIVE ;  /* 0x000000000000791b */ /* 0x003fe20003800000 */
.L_x_3182:
        /* <DEDUP_REMOVED lines=13> */
.L_x_3183:
[----:B------:R-:W-:Y:S01]  /*271f0*/  IMAD.MOV.U32 R13, RZ, RZ, R25 ;  /* 0x000000ffff0d7224 */ /* 0x000fe200078e0019 */
[----:B------:R-:W-:Y:S01]  /*27200*/  MOV R12, 0x3 ;  /* 0x00000003000c7802 */ /* 0x000fe20000000f00 */
[----:B------:R-:W-:-:S07]  /*27210*/  IMAD.MOV.U32 R10, RZ, RZ, R14 ;  /* 0x000000ffff0a7224 */ /* 0x000fce00078e000e */
[----:B------:R-:W-:Y:S05]  /*27220*/  WARPSYNC.COLLECTIVE R15, `(.L_x_3184) ;  /* 0x000000000f087348 */ /* 0x000fea0003c00000 */
[----:B------:R0:W1:Y:S02]  /*27230*/  SHFL.IDX P6, R14, R13, R12, R11 ;  /* 0x0000000c0d0e7389 */ /* 0x00006400000c000b */
[----:B01----:R-:W-:Y:S01]  /*27240*/  ENDCOLLECTIVE ;  /* 0x000000000000791b */ /* 0x003fe20003800000 */
.L_x_3184:
        /* <DEDUP_REMOVED lines=14> */
.L_x_3185:
[----:B------:R-:W-:Y:S01]  /*27330*/  MOV R13, R25 ;  /* 0x00000019000d7202 */ /* 0x000fe20000000f00 */
[----:B------:R-:W-:Y:S01]  /*27340*/  IMAD.MOV.U32 R12, RZ, RZ, 0x4 ;  /* 0x00000004ff0c7424 */ /* 0x000fe200078e00ff */
[----:B------:R-:W-:-:S13]  /*27350*/  IADD3 R2, P2, R14, R5, RZ ;  /* 0x000000050e027210 */ /* 0x000fda0007f5e0ff */
[----:B------:R-:W-:Y:S05]  /*27360*/  WARPSYNC.COLLECTIVE R15, `(.L_x_3186) ;  /* 0x000000000f087348 */ /* 0x000fea0003c00000 */
[----:B------:R0:W1:Y:S02]  /*27370*/  SHFL.IDX P6, R14, R13, R12, R11 ;  /* 0x0000000c0d0e7389 */ /* 0x00006400000c000b */
[----:B01----:R-:W-:Y:S01]  /*27380*/  ENDCOLLECTIVE ;  /* 0x000000000000791b */ /* 0x003fe20003800000 */
.L_x_3186:
        /* <DEDUP_REMOVED lines=13> */
.L_x_3187:
[----:B------:R-:W-:Y:S01]  /*27460*/  MOV R13, R25 ;  /* 0x00000019000d7202 */ /* 0x000fe20000000f00 */
[----:B------:R-:W-:Y:S01]  /*27470*/  IMAD.MOV.U32 R12, RZ, RZ, 0x5 ;  /* 0x00000005ff0c7424 */ /* 0x000fe200078e00ff */
[----:B------:R-:W-:-:S07]  /*27480*/  MOV R10, R14 ;  /* 0x0000000e000a7202 */ /* 0x000fce0000000f00 */
[----:B------:R-:W-:Y:S05]  /*27490*/  WARPSYNC.COLLECTIVE R15, `(.L_x_3188) ;  /* 0x000000000f087348 */ /* 0x000fea0003c00000 */
[----:B------:R0:W1:Y:S02]  /*274a0*/  SHFL.IDX P6, R14, R13, R12, R11 ;  /* 0x0000000c0d0e7389 */ /* 0x00006400000c000b */
[----:B01----:R-:W-:Y:S01]  /*274b0*/  ENDCOLLECTIVE ;  /* 0x000000000000791b */ /* 0x003fe20003800000 */
.L_x_3188:
        /* <DEDUP_REMOVED lines=12> */
.L_x_3189:
[----:B------:R-:W-:Y:S05]  /*27580*/  BRA `(.L_x_3190) ;  /* 0xffffffac00287947 */ /* 0x000fea000383ffff */
.L_x_3023:
[----:B------:R-:W-:Y:S01]  /*27590*/  BSSY B0, `(.L_x_3191) ;  /* 0x0000008000007945 */ /* 0x000fe20003800000 */
[----:B------:R-:W-:Y:S01]  /*275a0*/  MOV R13, R16 ;  /* 0x00000010000d7202 */ /* 0x000fe20000000f00 */
[----:B------:R-:W-:Y:S01]  /*275b0*/  IMAD.MOV.U32 R12, RZ, RZ, RZ ;  /* 0x000000ffff0c7224 */ /* 0x000fe200078e00ff */
[----:B------:R-:W-:Y:S01]  /*275c0*/  MOV R11, 0x1f ;  /* 0x0000001f000b7802 */ /* 0x000fe20000000f00 */
[----:B------:R-:W-:-:S07]  /*275d0*/  IMAD.MOV.U32 R15, RZ, RZ, -0x1 ;  /* 0xffffffffff0f7424 */ /* 0x000fce00078e00ff */
[----:B01----:R-:W-:Y:S05]  /*275e0*/  WARPSYNC.COLLECTIVE R15, `(.L_x_3192) ;  /* 0x000000000f087348 */ /* 0x003fea0003c00000 */
[----:B------:R2:W3:Y:S02]  /*275f0*/  SHFL.IDX P6, R14, R13, R12, R11 ;  /* 0x0000000c0d0e7389 */ /* 0x0004e400000c000b */
[----:B0123--:R-:W-:Y:S01]  /*27600*/  ENDCOLLECTIVE ;  /* 0x000000000000791b */ /* 0x00ffe20003800000 */
.L_x_3192:
[----:B------:R-:W-:Y:S05]  /*27610*/  BSYNC B0 ;  /* 0x0000000000007941 */ /* 0x000fea0003800000 */
.L_x_3191:
        /* <DEDUP_REMOVED lines=9> */
.L_x_3193:
[----:B------:R-:W-:Y:S02]  /*276b0*/  ULDC UR4, c[0x0][0xc3c] ;  /* 0x00030f0000047ab9 */ /* 0x000fe40000000800 */
[----:B------:R-:W-:-:S13]  /*276c0*/  ISETP.GE.OR P1, PT, R5, UR4, !P0 ;  /* 0x0000000405007c0c */ /* 0x000fda000c726670 */
[----:B------:R-:W0:Y:S01]  /*276d0*/  @!P1 LDC.64 R2, c[0x0][0xc80] ;  /* 0x00032000ff029b82 */ /* 0x000e220000000a00 */
[----:B------:R-:W-:Y:S01]  /*276e0*/  MOV R11, RZ ;  /* 0x000000ff000b7202 */ /* 0x000fe20000000f00 */
        /* <DEDUP_REMOVED lines=14> */
.L_x_3194:
[----:B------:R-:W-:Y:S01]  /*277d0*/  IMAD.MOV.U32 R12, RZ, RZ, 0x2 ;  /* 0x00000002ff0c7424 */ /* 0x000fe200078e00ff */
[----:B------:R-:W-:-:S05]  /*277e0*/  SEL R6, R14, RZ, P1 ;  /* 0x000000ff0e067207 */ /* 0x000fca0000800000 */
[----:B------:R-:W-:-:S05]  /*277f0*/  IMAD.IADD R6, R5, 0x1, R6 ;  /* 0x0000000105067824 */ /* 0x000fca00078e0206 */
[----:B------:R-:W-:-:S07]  /*27800*/  MOV R13, R6 ;  /* 0x00000006000d7202 */ /* 0x000fce0000000f00 */
[----:B------:R-:W-:Y:S05]  /*27810*/  WARPSYNC.COLLECTIVE R15, `(.L_x_3195) ;  /* 0x000000000f087348 */ /* 0x000fea0003c00000 */
[----:B------:R0:W1:Y:S02]  /*27820*/  SHFL.UP P6, R14, R13, R12, R11 ;  /* 0x0400000c0d0e7389 */ /* 0x00006400000c000b */
[----:B01----:R-:W-:Y:S01]  /*27830*/  ENDCOLLECTIVE ;  /* 0x000000000000791b */ /* 0x003fe20003800000 */
.L_x_3195:
[----:B------:R-:W-:Y:S02]  /*27840*/  MOV R12, 0x4 ;  /* 0x00000004000c7802 */ /* 0x000fe40000000f00 */
[----:B------:R-:W-:-:S04]  /*27850*/  SEL R7, R14, RZ, P2 ;  /* 0x000000ff0e077207 */ /* 0x000fc80001000000 */
[----:B------:R-:W-:-:S05]  /*27860*/  IADD3 R7, R6, R7, RZ ;  /* 0x0000000706077210 */ /* 0x000fca0007ffe0ff */
[----:B------:R-:W-:-:S07]  /*27870*/  IMAD.MOV.U32 R13, RZ, RZ, R7 ;  /* 0x000000ffff0d7224 */ /* 0x000fce00078e0007 */
[----:B------:R-:W-:Y:S05]  /*27880*/  WARPSYNC.COLLECTIVE R15, `(.L_x_3196) ;  /* 0x000000000f087348 */ /* 0x000fea0003c00000 */
[----:B------:R0:W1:Y:S02]  /*27890*/  SHFL.UP P6, R14, R13, R12, R11 ;  /* 0x0400000c0d0e7389 */ /* 0x00006400000c000b */
[----:B01----:R-:W-:Y:S01]  /*278a0*/  ENDCOLLECTIVE ;  /* 0x000000000000791b */ /* 0x003fe20003800000 */
.L_x_3196:
[----:B------:R-:W-:Y:S01]  /*278b0*/  IMAD.MOV.U32 R12, RZ, RZ, 0x8 ;  /* 0x00000008ff0c7424 */ /* 0x000fe200078e00ff */
[----:B------:R-:W-:-:S05]  /*278c0*/  SEL R2, R14, RZ, P3 ;  /* 0x000000ff0e027207 */ /* 0x000fca0001800000 */
[----:B------:R-:W-:-:S05]  /*278d0*/  IMAD.IADD R2, R7, 0x1, R2 ;  /* 0x0000000107027824 */ /* 0x000fca00078e0202 */
[----:B------:R-:W-:-:S07]  /*278e0*/  MOV R13, R2 ;  /* 0x00000002000d7202 */ /* 0x000fce0000000f00 */
[----:B------:R-:W-:Y:S05]  /*278f0*/  WARPSYNC.COLLECTIVE R15, `(.L_x_3197) ;  /* 0x000000000f087348 */ /* 0x000fea0003c00000 */
[----:B------:R0:W1:Y:S02]  /*27900*/  SHFL.UP P6, R14, R13, R12, R11 ;  /* 0x0400000c0d0e7389 */ /* 0x00006400000c000b */
[----:B01----:R-:W-:Y:S01]  /*27910*/  ENDCOLLECTIVE ;  /* 0x000000000000791b */ /* 0x003fe20003800000 */
.L_x_3197:
[----:B------:R-:W-:Y:S02]  /*27920*/  MOV R12, 0x10 ;  /* 0x00000010000c7802 */ /* 0x000fe40000000f00 */
[----:B------:R-:W-:-:S04]  /*27930*/  SEL R3, R14, RZ, P4 ;  /* 0x000000ff0e037207 */ /* 0x000fc80002000000 */
[----:B------:R-:W-:-:S05]  /*27940*/  IADD3 R3, R2, R3, RZ ;  /* 0x0000000302037210 */ /* 0x000fca0007ffe0ff */
[----:B------:R-:W-:-:S07]  /*27950*/  IMAD.MOV.U32 R13, RZ, RZ, R3 ;  /* 0x000000ffff0d7224 */ /* 0x000fce00078e0003 */
[----:B------:R-:W-:Y:S05]  /*27960*/  WARPSYNC.COLLECTIVE R15, `(.L_x_3198) ;  /* 0x000000000f087348 */ /* 0x000fea0003c00000 */
[----:B------:R0:W1:Y:S02]  /*27970*/  SHFL.UP P6, R14, R13, R12, R11 ;  /* 0x0400000c0d0e7389 */ /* 0x00006400000c000b */
[----:B01----:R-:W-:Y:S01]  /*27980*/  ENDCOLLECTIVE ;  /* 0x000000000000791b */ /* 0x003fe20003800000 */
.L_x_3198:
        /* <DEDUP_REMOVED lines=8> */
.L_x_3199:
[----:B------:R-:W-:Y:S05]  /*27a10*/  BRA `(.L_x_3200) ;  /* 0xffffffac00307947 */ /* 0x000fea000383ffff */
.L_x_3028:
[----:B------:R-:W-:Y:S01]  /*27a20*/  BSSY B0, `(.L_x_3201) ;  /* 0x0000008000007945 */ /* 0x000fe20003800000 */
[----:B-----5:R-:W-:Y:S01]  /*27a30*/  IMAD.MOV.U32 R13, RZ, RZ, R5 ;  /* 0x000000ffff0d7224 */ /* 0x020fe200078e0005 */
[----:B------:R-:W-:Y:S01]  /*27a40*/  MOV R12, 0x1 ;  /* 0x00000001000c7802 */ /* 0x000fe20000000f00 */
[----:B------:R-:W-:Y:S01]  /*27a50*/  IMAD.MOV.U32 R11, RZ, RZ, RZ ;  /* 0x000000ffff0b7224 */ /* 0x000fe200078e00ff */
[----:B------:R-:W-:-:S07]  /*27a60*/  MOV R15, 0xffffffff ;  /* 0xffffffff000f7802 */ /* 0x000fce0000000f00 */
[----:B01----:R-:W-:Y:S05]  /*27a70*/  WARPSYNC.COLLECTIVE R15, `(.L_x_3202) ;  /* 0x000000000f087348 */ /* 0x003fea0003c00000 */
[----:B------:R2:W3:Y:S02]  /*27a80*/  SHFL.UP P6, R14, R13, R12, R11 ;  /* 0x0400000c0d0e7389 */ /* 0x0004e400000c000b */
[----:B0123--:R-:W-:Y:S01]  /*27a90*/  ENDCOLLECTIVE ;  /* 0x000000000000791b */ /* 0x00ffe20003800000 */
.L_x_3202:
[----:B------:R-:W-:Y:S05]  /*27aa0*/  BSYNC B0 ;  /* 0x0000000000007941 */ /* 0x000fea0003800000 */
.L_x_3201:
        /* <DEDUP_REMOVED lines=8> */
.L_x_3203:
[----:B------:R-:W-:Y:S01]  /*27b30*/  IMAD.MOV.U32 R12, RZ, RZ, 0x4 ;  /* 0x00000004ff0c7424 */ /* 0x000fe200078e00ff */
[----:B------:R-:W-:-:S05]  /*27b40*/  SEL R2, R14, RZ, P2 ;  /* 0x000000ff0e027207 */ /* 0x000fca0001000000 */
[----:B------:R-:W-:-:S05]  /*27b50*/  IMAD.IADD R2, R13, 0x1, R2 ;  /* 0x000000010d027824 */ /* 0x000fca00078e0202 */
[----:B------:R-:W-:-:S07]  /*27b60*/  MOV R13, R2 ;  /* 0x00000002000d7202 */ /* 0x000fce0000000f00 */
[----:B------:R-:W-:Y:S05]  /*27b70*/  WARPSYNC.COLLECTIVE R15, `(.L_x_3204) ;  /* 0x000000000f087348 */ /* 0x000fea0003c00000 */
[----:B------:R0:W1:Y:S02]  /*27b80*/  SHFL.UP P6, R14, R13, R12, R11 ;  /* 0x0400000c0d0e7389 */ /* 0x00006400000c000b */
[----:B01----:R-:W-:Y:S01]  /*27b90*/  ENDCOLLECTIVE ;  /* 0x000000000000791b */ /* 0x003fe20003800000 */
.L_x_3204:
[----:B------:R-:W-:Y:S02]  /*27ba0*/  MOV R12, 0x8 ;  /* 0x00000008000c7802 */ /* 0x000fe40000000f00 */
[----:B------:R-:W-:-:S04]  /*27bb0*/  SEL R3, R14, RZ, P3 ;  /* 0x000000ff0e037207 */ /* 0x000fc80001800000 */
[----:B------:R-:W-:-:S05]  /*27bc0*/  IADD3 R3, R2, R3, RZ ;  /* 0x0000000302037210 */ /* 0x000fca0007ffe0ff */
[----:B------:R-:W-:-:S07]  /*27bd0*/  IMAD.MOV.U32 R13, RZ, RZ, R3 ;  /* 0x000000ffff0d7224 */ /* 0x000fce00078e0003 */
[----:B------:R-:W-:Y:S05]  /*27be0*/  WARPSYNC.COLLECTIVE R15, `(.L_x_3205) ;  /* 0x000000000f087348 */ /* 0x000fea0003c00000 */
[----:B------:R0:W1:Y:S02]  /*27bf0*/  SHFL.UP P6, R14, R13, R12, R11 ;  /* 0x0400000c0d0e7389 */ /* 0x00006400000c000b */
[----:B01----:R-:W-:Y:S01]  /*27c00*/  ENDCOLLECTIVE ;  /* 0x000000000000791b */ /* 0x003fe20003800000 */
.L_x_3205:
[----:B------:R-:W-:Y:S01]  /*27c10*/  IMAD.MOV.U32 R12, RZ, RZ, 0x10 ;  /* 0x00000010ff0c7424 */ /* 0x000fe200078e00ff */
[----:B------:R-:W-:-:S05]  /*27c20*/  SEL R4, R14, RZ, P4 ;  /* 0x000000ff0e047207 */ /* 0x000fca0002000000 */
[----:B------:R-:W-:-:S05]  /*27c30*/  IMAD.IADD R4, R3, 0x1, R4 ;  /* 0x0000000103047824 */ /* 0x000fca00078e0204 */
[----:B------:R-:W-:-:S07]  /*27c40*/  MOV R13, R4 ;  /* 0x00000004000d7202 */ /* 0x000fce0000000f00 */
[----:B------:R-:W-:Y:S05]  /*27c50*/  WARPSYNC.COLLECTIVE R15, `(.L_x_3206) ;  /* 0x000000000f087348 */ /* 0x000fea0003c00000 */
[----:B------:R0:W1:Y:S02]  /*27c60*/  SHFL.UP P6, R14, R13, R12, R11 ;  /* 0x0400000c0d0e7389 */ /* 0x00006400000c000b */
[----:B01----:R-:W-:Y:S01]  /*27c70*/  ENDCOLLECTIVE ;  /* 0x000000000000791b */ /* 0x003fe20003800000 */
.L_x_3206:
        /* <DEDUP_REMOVED lines=8> */
.L_x_3207:
[----:B------:R-:W-:Y:S05]  /*27d00*/  BRA `(.L_x_3208) ;  /* 0xffffffac00107947 */ /* 0x000fea000383ffff */
.L_x_3030:
[----:B------:R-:W-:Y:S01]  /*27d10*/  BSSY B0, `(.L_x_3209) ;  /* 0x0000006000007945 */ /* 0x000fe20003800000 */
[----:B------:R-:W-:Y:S02]  /*27d20*/  PLOP3.LUT P6, PT, P6, PT, PT, 0x8, 0x0 ;  /* 0x000000000000781c */ /* 0x000fe400037ce170 */
[----:B------:R-:W-:-:S11]  /*27d30*/  MOV R15, 0xffffffff ;  /* 0xffffffff000f7802 */ /* 0x000fd60000000f00 */
[----:B01----:R-:W-:Y:S05]  /*27d40*/  WARPSYNC.COLLECTIVE R15, `(.L_x_3210) ;  /* 0x000000000f087348 */ /* 0x003fea0003c00000 */
[----:B------:R-:W-:Y:S01]  /*27d50*/  VOTE.ANY R14, PT, P6 ;  /* 0x00000000000e7806 */ /* 0x000fe200030e0100 */
[----:B01----:R-:W-:Y:S06]  /*27d60*/  ENDCOLLECTIVE ;  /* 0x000000000000791b */ /* 0x003fec0003800000 */
.L_x_3210:
[----:B------:R-:W-:Y:S05]  /*27d70*/  BSYNC B0 ;  /* 0x0000000000007941 */ /* 0x000fea0003800000 */
.L_x_3209:
        /* <DEDUP_REMOVED lines=9> */
.L_x_3211:
[----:B------:R-:W-:Y:S01]  /*27e10*/  MOV R5, R14 ;  /* 0x0000000e00057202 */ /* 0x000fe20000000f00 */
[----:B------:R-:W-:Y:S06]  /*27e20*/  BRA `(.L_x_3212) ;  /* 0xffffffac00007947 */ /* 0x000fec000383ffff */
.L_x_3032:
[----:B------:R-:W-:Y:S01]  /*27e30*/  BSSY B0, `(.L_x_3213) ;  /* 0x0000007000007945 */ /* 0x000fe20003800000 */
[----:B------:R-:W-:Y:S01]  /*27e40*/  IMAD.MOV.U32 R13, RZ, RZ, R2 ;  /* 0x000000ffff0d7224 */ /* 0x000fe200078e0002 */
[----:B------:R-:W-:Y:S01]  /*27e50*/  MOV R11, 0x1f ;  /* 0x0000001f000b7802 */ /* 0x000fe20000000f00 */
[----:B------:R-:W-:-:S07]  /*27e60*/  IMAD.MOV.U32 R15, RZ, RZ, -0x1 ;  /* 0xffffffffff0f7424 */ /* 0x000fce00078e00ff */
[----:B0123--:R-:W-:Y:S05]  /*27e70*/  WARPSYNC.COLLECTIVE R15, `(.L_x_3214) ;  /* 0x000000000f087348 */ /* 0x00ffea0003c00000 */
[----:B------:R4:W0:Y:S02]  /*27e80*/  SHFL.IDX P6, R14, R13, R12, R11 ;  /* 0x0000000c0d0e7389 */ /* 0x00082400000c000b */
[----:B01234-:R-:W-:Y:S01]  /*27e90*/  ENDCOLLECTIVE ;  /* 0x000000000000791b */ /* 0x01ffe20003800000 */
.L_x_3214:
[----:B------:R-:W-:Y:S05]  /*27ea0*/  BSYNC B0 ;  /* 0x0000000000007941 */ /* 0x000fea0003800000 */
.L_x_3213:
[----:B------:R-:W-:Y:S05]  /*27eb0*/  BRA `(.L_x_3031) ;  /* 0xffffffa800f87947 */ /* 0x000fea000383ffff */
.L_x_3036:
[----:B0-----:R0:W3:Y:S02]  /*27ec0*/  SYNCS.PHASECHK.TRANS64.TRYWAIT P0, [R5+URZ+0x2a820], R0 ;  /* 0x02a82000050075a7 */ /* 0x0010e4000800017f */
[----:B---3--:R-:W-:Y:S05]  /*27ed0*/  @!P0 NANOSLEEP.SYNCS 0x989680 ;  /* 0x009896800000895d */ /* 0x008fea0003900000 */
[----:B------:R-:W3:Y:S02]  /*27ee0*/  @!P0 SYNCS.PHASECHK.TRANS64 P0, [R5+URZ+0x2a820], R0 ;  /* 0x02a82000050085a7 */ /* 0x000ee4000800007f */
[----:B---3--:R-:W-:Y:S05]  /*27ef0*/  @!P0 BRA `(.L_x_3036) ;  /* 0xfffffffc00f08947 */ /* 0x008fea000383ffff */
[----:B------:R-:W-:Y:S05]  /*27f00*/  BRA `(.L_x_3215) ;  /* 0xffffffb000707947 */ /* 0x000fea000383ffff */
.L_x_3037:
[----:B------:R-:W3:Y:S01]  /*27f10*/  S2R R2, SR_TID.X ;  /* 0x0000000000027919 */ /* 0x000ee20000002100 */
[----:B------:R-:W-:Y:S01]  /*27f20*/  BSSY B0, `(.L_x_3216) ;  /* 0x000000a000007945 */ /* 0x000fe20003800000 */
[----:B------:R-:W-:Y:S01]  /*27f30*/  IMAD.MOV.U32 R12, RZ, RZ, RZ ;  /* 0x000000ffff0c7224 */ /* 0x000fe200078e00ff */
[----:B------:R-:W-:Y:S01]  /*27f40*/  MOV R11, 0x1f ;  /* 0x0000001f000b7802 */ /* 0x000fe20000000f00 */
[----:B------:R-:W-:Y:S01]  /*27f50*/  IMAD.MOV.U32 R15, RZ, RZ, -0x1 ;  /* 0xffffffffff0f7424 */ /* 0x000fe200078e00ff */
[----:B---3--:R-:W-:-:S04]  /*27f60*/  SHF.R.U32.HI R2, RZ, 0x5, R2 ;  /* 0x00000005ff027819 */ /* 0x008fc80000011602 */
[----:B------:R-:W-:-:S04]  /*27f70*/  LOP3.LUT R2, R2, 0x3, RZ, 0xc0, !PT ;  /* 0x0000000302027812 */ /* 0x000fc800078ec0ff */
[----:B------:R-:W-:-:S07]  /*27f80*/  MOV R13, R2 ;  /* 0x00000002000d7202 */ /* 0x000fce0000000f00 */
[----:B012---:R-:W-:Y:S05]  /*27f90*/  WARPSYNC.COLLECTIVE R15, `(.L_x_3217) ;  /* 0x000000000f087348 */ /* 0x007fea0003c00000 */
[----:B------:R3:W4:Y:S02]  /*27fa0*/  SHFL.IDX P6, R14, R13, R12, R11 ;  /* 0x0000000c0d0e7389 */ /* 0x00072400000c000b */
[----:B01234-:R-:W-:Y:S01]  /*27fb0*/  ENDCOLLECTIVE ;  /* 0x000000000000791b */ /* 0x01ffe20003800000 */
.L_x_3217:
[----:B------:R-:W-:Y:S05]  /*27fc0*/  BSYNC B0 ;  /* 0x0000000000007941 */ /* 0x000fea0003800000 */
.L_x_3216:
[----:B------:R-:W-:Y:S05]  /*27fd0*/  BRA `(.L_x_3218) ;  /* 0xffffffb000587947 */ /* 0x000fea000383ffff */
.L_x_3038:
[----:B------:R-:W-:Y:S01]  /*27fe0*/  BSSY B0, `(.L_x_3219) ;  /* 0x0000006000007945 */ /* 0x000fe20003800000 */
[----:B------:R-:W-:-:S07]  /*27ff0*/  MOV R15, 0xffffffff ;  /* 0xffffffff000f7802 */ /* 0x000fce0000000f00 */
[----:B012---:R-:W-:Y:S05]  /*28000*/  WARPSYNC.COLLECTIVE R15, `(.L_x_3220) ;  /* 0x000000000f0c7348 */ /* 0x007fea0003c00000 */
[----:B------:R-:W-:Y:S02]  /*28010*/  ELECT P6, UR62, PT ;  /* 0x00000000003e782f */ /* 0x000fe400038c0000 */
[----:B------:R-:W-:Y:S01]  /*28020*/  MOV R14, UR62 ;  /* 0x0000003e000e7c02 */ /* 0x000fe20008000f00 */
[----:B012---:R-:W-:Y:S10]  /*28030*/  ENDCOLLECTIVE ;  /* 0x000000000000791b */ /* 0x007ff40003800000 */
.L_x_3220:
[----:B------:R-:W-:Y:S05]  /*28040*/  BSYNC B0 ;  /* 0x0000000000007941 */ /* 0x000fea0003800000 */
.L_x_3219:
[----:B------:R-:W-:Y:S05]  /*28050*/  BRA `(.L_x_3221) ;  /* 0xffffffb0004c7947 */ /* 0x000fea000383ffff */
.L_x_3040:
[----:B0-----:R0:W3:Y:S02]  /*28060*/  SYNCS.PHASECHK.TRANS64.TRYWAIT P1, [R3+URZ+0x2a840], R2 ;  /* 0x02a84002030075a7 */ /* 0x0010e4000802017f */
[----:B---3--:R-:W-:Y:S05]  /*28070*/  @!P1 NANOSLEEP.SYNCS 0x989680 ;  /* 0x009896800000995d */ /* 0x008fea0003900000 */
[----:B------:R-:W3:Y:S02]  /*28080*/  @!P1 SYNCS.PHASECHK.TRANS64 P1, [R3+URZ+0x2a840], R2 ;  /* 0x02a84002030095a7 */ /* 0x000ee4000802007f */
[----:B---3--:R-:W-:Y:S05]  /*28090*/  @!P1 BRA `(.L_x_3040) ;  /* 0xfffffffc00f09947 */ /* 0x008fea000383ffff */
[----:B------:R-:W-:Y:S05]  /*280a0*/  BRA `(.L_x_3222) ;  /* 0xffffffb000747947 */ /* 0x000fea000383ffff */
.L_x_3042:
[----:B---3--:R3:W4:Y:S02]  /*280b0*/  SYNCS.PHASECHK.TRANS64.TRYWAIT P1, [R5+URZ+0x2a840], R0 ;  /* 0x02a84000050075a7 */ /* 0x008724000802017f */
[----:B----4-:R-:W-:Y:S05]  /*280c0*/  @!P1 NANOSLEEP.SYNCS 0x989680 ;  /* 0x009896800000995d */ /* 0x010fea0003900000 */
[----:B------:R-:W4:Y:S02]  /*280d0*/  @!P1 SYNCS.PHASECHK.TRANS64 P1, [R5+URZ+0x2a840], R0 ;  /* 0x02a84000050095a7 */ /* 0x000f24000802007f */
[----:B----4-:R-:W-:Y:S05]  /*280e0*/  @!P1 BRA `(.L_x_3042) ;  /* 0xfffffffc00f09947 */ /* 0x010fea000383ffff */
[----:B------:R-:W-:Y:S05]  /*280f0*/  BRA `(.L_x_3223) ;  /* 0xffffffb000807947 */ /* 0x000fea000383ffff */
.L_x_3044:
[----:B----4-:R4:W0:Y:S02]  /*28100*/  SYNCS.PHASECHK.TRANS64.TRYWAIT P1, [R3+URZ+0x2a860], R2 ;  /* 0x02a86002030075a7 */ /* 0x010824000802017f */
[----:B0-----:R-:W-:Y:S05]  /*28110*/  @!P1 NANOSLEEP.SYNCS 0x989680 ;  /* 0x009896800000995d */ /* 0x001fea0003900000 */
[----:B------:R-:W0:Y:S02]  /*28120*/  @!P1 SYNCS.PHASECHK.TRANS64 P1, [R3+URZ+0x2a860], R2 ;  /* 0x02a86002030095a7 */ /* 0x000e24000802007f */
[----:B0-----:R-:W-:Y:S05]  /*28130*/  @!P1 BRA `(.L_x_3044) ;  /* 0xfffffffc00f09947 */ /* 0x001fea000383ffff */
[----:B------:R-:W-:Y:S05]  /*28140*/  BRA `(.L_x_3224) ;  /* 0xffffffb0007c7947 */ /* 0x000fea000383ffff */
.L_x_3225:
        /* <DEDUP_REMOVED lines=11> */
.L_x_3234:


//--------------------- .nv.global.init           --------------------------
	.section	.nv.global.init,"aw",@progbits
.nv.global.init:
	.type		$str$23,@object
	.size		$str$23,($str$24 - $str$23)
$str$23:
        /*0000*/ 	.byte	0x28, 0x61, 0x64, 0x64, 0x72, 0x65, 0x73, 0x73, 0x20, 0x26, 0x20, 0x6d, 0x61, 0x73, 0x6b, 0x29
        /*0010*/ 	.byte	0x20, 0x3d, 0x3d, 0x20, 0x30, 0x00
	.type		$str$24,@object
	.size		$str$24,(__unnamed_4 - $str$24)
$str$24:
        /*0016*/ 	.byte	0x2f, 0x74, 0x6d, 0x70, 0x2f, 0x6f, 0x73, 0x73, 0x5f, 0x6b, 0x65, 0x72, 0x6e, 0x65, 0x6c, 0x73
        /*0026*/ 	.byte	0x5f, 0x73, 0x72, 0x63, 0x2f, 0x66, 0x6c, 0x61, 0x73, 0x68, 0x5f, 0x61, 0x74, 0x74, 0x65, 0x6e
        /*0036*/ 	.byte	0x74, 0x69, 0x6f, 0x6e, 0x2f, 0x63, 0x73, 0x72, 0x63, 0x2f, 0x63, 0x75, 0x74, 0x6c, 0x61, 0x73
        /*0046*/ 	.byte	0x73, 0x2f, 0x69, 0x6e, 0x63, 0x6c, 0x75, 0x64, 0x65, 0x2f, 0x63, 0x75, 0x74, 0x65, 0x2f, 0x70
        /*0056*/ 	.byte	0x6f, 0x69, 0x6e, 0x74, 0x65, 0x72, 0x5f, 0x66, 0x6c, 0x61, 0x67, 0x67, 0x65, 0x64, 0x2e, 0x68
        /*0066*/ 	.byte	0x70, 0x70, 0x00
	.type		__unnamed_4,@object
	.size		__unnamed_4,(__unnamed_6 - __unnamed_4)
__unnamed_4:
        /* <DEDUP_REMOVED lines=24> */
	.type		__unnamed_6,@object
	.size		__unnamed_6,(__unnamed_3 - __unnamed_6)
__unnamed_6:
        /* <DEDUP_REMOVED lines=24> */
	.type		__unnamed_3,@object
	.size		__unnamed_3,(__unnamed_5 - __unnamed_3)
__unnamed_3:
        /* <DEDUP_REMOVED lines=29> */
	.type		__unnamed_5,@object
	.size		__unnamed_5,(__unnamed_2 - __unnamed_5)
__unnamed_5:
        /* <DEDUP_REMOVED lines=29> */
	.type		__unnamed_2,@object
	.size		__unnamed_2,(__unnamed_1 - __unnamed_2)
__unnamed_2:
        /* <DEDUP_REMOVED lines=29> */
	.type		__unnamed_1,@object
	.size		__unnamed_1,(.L_0 - __unnamed_1)
__unnamed_1:
        /* <DEDUP_REMOVED lines=28> */
        /*0a8d*/ 	.byte	0x31, 0x38, 0x34, 0x33, 0x32, 0x3e, 0x3e, 0x3e, 0x3e, 0x3e, 0x20, 0x26, 0x5d, 0x00
.L_0:


//--------------------- .nv.shared._ZN7cutlass13device_kernelIN5flash11enable_sm90INS1_16FlashAttnFwdSm90INS1_25CollectiveMainloopFwdSm90ILi2EN4cute5tupleIJNS5_1CILi1EEES8_S8_EEENS6_IJNS7_ILi128EEENS7_ILi96EEENS7_ILi192EEEEEELi128ENS_6half_tEfNS_4arch4Sm90ELb0ELb0ELb1ELb0ELb1ELb0ELb0ELb1ELb1ELb1ELb0ELb0EEENS1_21CollectiveEpilogueFwdINS6_IJSA_SA_SB_EEES9_SE_SG_Li256ELb0ELb1ELb0ELb0EEENS1_29StaticPersistentTileSchedulerILb0EEEEEEEEEvNT_6ParamsE --------------------------
	.section	.nv.shared._ZN7cutlass13device_kernelIN5flash11enable_sm90INS1_16FlashAttnFwdSm90INS1_25CollectiveMainloopFwdSm90ILi2EN4cute5tupleIJNS5_1CILi1EEES8_S8_EEENS6_IJNS7_ILi128EEENS7_ILi96EEENS7_ILi192EEEEEELi128ENS_6half_tEfNS_4arch4Sm90ELb0ELb0ELb1ELb0ELb1ELb0ELb0ELb1ELb1ELb1ELb0ELb0EEENS1_21CollectiveEpilogueFwdINS6_IJSA_SA_SB_EEES9_SE_SG_Li256ELb0ELb1ELb0ELb0EEENS1_29StaticPersistentTileSchedulerILb0EEEEEEEEEvNT_6ParamsE,"aw",@nobits
	.sectionflags	@""
	.align	16
	.zero		1024


//--------------------- .nv.shared.reserved.0     --------------------------
	.section	.nv.shared.reserved.0,"aw",@nobits
	.weak		__nv_reservedSMEM_offset_0_alias
	.size		__nv_reservedSMEM_offset_0_alias, 0, 0
	.other		__nv_reservedSMEM_offset_0_alias,@"STO_CUDA_RESERVED_SHARED STV_DEFAULT"
__nv_reservedSMEM_offset_0_alias:
	.zero		0


//--------------------- .nv.global                --------------------------
	.section	.nv.global,"aw",@nobits
.nv.global:
	.type		_ZN84_INTERNAL_23b5c987_48_flash_fwd_hdim192_128_fp16_paged_softcap_sm90_cu_c784774a_32694cute1_E,@object
	.size		_ZN84_INTERNAL_23b5c987_48_flash_fwd_hdim192_128_fp16_paged_softcap_sm90_cu_c784774a_32694cute1_E,(_ZN84_INTERNAL_23b5c987_48_flash_fwd_hdim192_128_fp16_paged_softcap_sm90_cu_c784774a_32694cuda3std3__45__cpo6cbeginE - _ZN84_INTERNAL_23b5c987_48_flash_fwd_hdim192_128_fp16_paged_softcap_sm90_cu_c784774a_32694cute1_E)
_ZN84_INTERNAL_23b5c987_48_flash_fwd_hdim192_128_fp16_paged_softcap_sm90_cu_c784774a_32694cute1_E:
	.zero		1
	.type		_ZN84_INTERNAL_23b5c987_48_flash_fwd_hdim192_128_fp16_paged_softcap_sm90_cu_c784774a_32694cuda3std3__45__cpo6cbeginE,@object
	.size		_ZN84_INTERNAL_23b5c987_48_flash_fwd_hdim192_128_fp16_paged_softcap_sm90_cu_c784774a_32694cuda3std3__45__cpo6cbeginE,(_ZN84_INTERNAL_23b5c987_48_flash_fwd_hdim192_128_fp16_paged_softcap_sm90_cu_c784774a_32694cuda3std3__48in_placeE - _ZN84_INTERNAL_23b5c987_48_flash_fwd_hdim192_128_fp16_paged_softcap_sm90_cu_c784774a_32694cuda3std3__45__cpo6cbeginE)
_ZN84_INTERNAL_23b5c987_48_flash_fwd_hdim192_128_fp16_paged_softcap_sm90_cu_c784774a_32694cuda3std3__45__cpo6cbeginE:
	.zero		1
	.type		_ZN84_INTERNAL_23b5c987_48_flash_fwd_hdim192_128_fp16_paged_softcap_sm90_cu_c784774a_32694cuda3std3__48in_placeE,@object
	.size		_ZN84_INTERNAL_23b5c987_48_flash_fwd_hdim192_128_fp16_paged_softcap_sm90_cu_c784774a_32694cuda3std3__48in_placeE,(_ZN84_INTERNAL_23b5c987_48_flash_fwd_hdim192_128_fp16_paged_softcap_sm90_cu_c784774a_32694cuda3std6ranges3__45__cpo9iter_moveE - _ZN84_INTERNAL_23b5c987_48_flash_fwd_hdim192_128_fp16_paged_softcap_sm90_cu_c784774a_32694cuda3std3__48in_placeE)
_ZN84_INTERNAL_23b5c987_48_flash_fwd_hdim192_128_fp16_paged_softcap_sm90_cu_c784774a_32694cuda3std3__48in_placeE:
	.zero		1
	.type		_ZN84_INTERNAL_23b5c987_48_flash_fwd_hdim192_128_fp16_paged_softcap_sm90_cu_c784774a_32694cuda3std6ranges3__45__cpo9iter_moveE,@object
	.size		_ZN84_INTERNAL_23b5c987_48_flash_fwd_hdim192_128_fp16_paged_softcap_sm90_cu_c784774a_32694cuda3std6ranges3__45__cpo9iter_moveE,(_ZN84_INTERNAL_23b5c987_48_flash_fwd_hdim192_128_fp16_paged_softcap_sm90_cu_c784774a_32694cuda3std3__45__cpo5beginE - _ZN84_INTERNAL_23b5c987_48_flash_fwd_hdim192_128_fp16_paged_softcap_sm90_cu_c784774a_32694cuda3std6ranges3__45__cpo9iter_moveE)
_ZN84_INTERNAL_23b5c987_48_flash_fwd_hdim192_128_fp16_paged_softcap_sm90_cu_c784774a_32694cuda3std6ranges3__45__cpo9iter_moveE:
	.zero		1
	.type		_ZN84_INTERNAL_23b5c987_48_flash_fwd_hdim192_128_fp16_paged_softcap_sm90_cu_c784774a_32694cuda3std3__45__cpo5beginE,@object
	.size		_ZN84_INTERNAL_23b5c987_48_flash_fwd_hdim192_128_fp16_paged_softcap_sm90_cu_c784774a_32694cuda3std3__45__cpo5beginE,(_ZN84_INTERNAL_23b5c987_48_flash_fwd_hdim192_128_fp16_paged_softcap_sm90_cu_c784774a_32694cuda3std3__486_GLOBAL__N__23b5c987_48_flash_fwd_hdim192_128_fp16_paged_softcap_sm90_cu_c784774a_32696ignoreE - _ZN84_INTERNAL_23b5c987_48_flash_fwd_hdim192_128_fp16_paged_softcap_sm90_cu_c784774a_32694cuda3std3__45__cpo5beginE)
_ZN84_INTERNAL_23b5c987_48_flash_fwd_hdim192_128_fp16_paged_softcap_sm90_cu_c784774a_32694cuda3std3__45__cpo5beginE:
	.zero		1
	.type		_ZN84_INTERNAL_23b5c987_48_flash_fwd_hdim192_128_fp16_paged_softcap_sm90_cu_c784774a_32694cuda3std3__486_GLOBAL__N__23b5c987_48_flash_fwd_hdim192_128_fp16_paged_softcap_sm90_cu_c784774a_32696ignoreE,@object
	.size		_ZN84_INTERNAL_23b5c987_48_flash_fwd_hdim192_128_fp16_paged_softcap_sm90_cu_c784774a_32694cuda3std3__486_GLOBAL__N__23b5c987_48_flash_fwd_hdim192_128_fp16_paged_softcap_sm90_cu_c784774a_32696ignoreE,(_ZN84_INTERNAL_23b5c987_48_flash_fwd_hdim192_128_fp16_paged_softcap_sm90_cu_c784774a_32694cute7productE - _ZN84_INTERNAL_23b5c987_48_flash_fwd_hdim192_128_fp16_paged_softcap_sm90_cu_c784774a_32694cuda3std3__486_GLOBAL__N__23b5c987_48_flash_fwd_hdim192_128_fp16_paged_softcap_sm90_cu_c784774a_32696ignoreE)
_ZN84_INTERNAL_23b5c987_48_flash_fwd_hdim192_128_fp16_paged_softcap_sm90_cu_c784774a_32694cuda3std3__486_GLOBAL__N__23b5c987_48_flash_fwd_hdim192_128_fp16_paged_softcap_sm90_cu_c784774a_32696ignoreE:
	.zero		1
	.type		_ZN84_INTERNAL_23b5c987_48_flash_fwd_hdim192_128_fp16_paged_softcap_sm90_cu_c784774a_32694cute7productE,@object
	.size		_ZN84_INTERNAL_23b5c987_48_flash_fwd_hdim192_128_fp16_paged_softcap_sm90_cu_c784774a_32694cute7productE,(_ZN84_INTERNAL_23b5c987_48_flash_fwd_hdim192_128_fp16_paged_softcap_sm90_cu_c784774a_32694cuda3std3__45__cpo3endE - _ZN84_INTERNAL_23b5c987_48_flash_fwd_hdim192_128_fp16_paged_softcap_sm90_cu_c784774a_32694cute7productE)
_ZN84_INTERNAL_23b5c987_48_flash_fwd_hdim192_128_fp16_paged_softcap_sm90_cu_c784774a_32694cute7productE:
	.zero		1
	.type		_ZN84_INTERNAL_23b5c987_48_flash_fwd_hdim192_128_fp16_paged_softcap_sm90_cu_c784774a_32694cuda3std3__45__cpo3endE,@object
	.size		_ZN84_INTERNAL_23b5c987_48_flash_fwd_hdim192_128_fp16_paged_softcap_sm90_cu_c784774a_32694cuda3std3__45__cpo3endE,(_ZN84_INTERNAL_23b5c987_48_flash_fwd_hdim192_128_fp16_paged_softcap_sm90_cu_c784774a_32694cuda3std3__419piecewise_constructE - _ZN84_INTERNAL_23b5c987_48_flash_fwd_hdim192_128_fp16_paged_softcap_sm90_cu_c784774a_32694cuda3std3__45__cpo3endE)
_ZN84_INTERNAL_23b5c987_48_flash_fwd_hdim192_128_fp16_paged_softcap_sm90_cu_c784774a_32694cuda3std3__45__cpo3endE:
	.zero		1
	.type		_ZN84_INTERNAL_23b5c987_48_flash_fwd_hdim192_128_fp16_paged_softcap_sm90_cu_c784774a_32694cuda3std3__419piecewise_constructE,@object
	.size		_ZN84_INTERNAL_23b5c987_48_flash_fwd_hdim192_128_fp16_paged_softcap_sm90_cu_c784774a_32694cuda3std3__419piecewise_constructE,(_ZN84_INTERNAL_23b5c987_48_flash_fwd_hdim192_128_fp16_paged_softcap_sm90_cu_c784774a_32694cuda3std3__45__cpo4cendE - _ZN84_INTERNAL_23b5c987_48_flash_fwd_hdim192_128_fp16_paged_softcap_sm90_cu_c784774a_32694cuda3std3__419piecewise_constructE)
_ZN84_INTERNAL_23b5c987_48_flash_fwd_hdim192_128_fp16_paged_softcap_sm90_cu_c784774a_32694cuda3std3__419piecewise_constructE:
	.zero		1
	.type		_ZN84_INTERNAL_23b5c987_48_flash_fwd_hdim192_128_fp16_paged_softcap_sm90_cu_c784774a_32694cuda3std3__45__cpo4cendE,@object
	.size		_ZN84_INTERNAL_23b5c987_48_flash_fwd_hdim192_128_fp16_paged_softcap_sm90_cu_c784774a_32694cuda3std3__45__cpo4cendE,(_ZN84_INTERNAL_23b5c987_48_flash_fwd_hdim192_128_fp16_paged_softcap_sm90_cu_c784774a_32694cuda3std6ranges3__45__cpo4swapE - _ZN84_INTERNAL_23b5c987_48_flash_fwd_hdim192_128_fp16_paged_softcap_sm90_cu_c784774a_32694cuda3std3__45__cpo4cendE)
_ZN84_INTERNAL_23b5c987_48_flash_fwd_hdim192_128_fp16_paged_softcap_sm90_cu_c784774a_32694cuda3std3__45__cpo4cendE:
	.zero		1
	.type		_ZN84_INTERNAL_23b5c987_48_flash_fwd_hdim192_128_fp16_paged_softcap_sm90_cu_c784774a_32694cuda3std6ranges3__45__cpo4swapE,@object
	.size		_ZN84_INTERNAL_23b5c987_48_flash_fwd_hdim192_128_fp16_paged_softcap_sm90_cu_c784774a_32694cuda3std6ranges3__45__cpo4swapE,(.L_13 - _ZN84_INTERNAL_23b5c987_48_flash_fwd_hdim192_128_fp16_paged_softcap_sm90_cu_c784774a_32694cuda3std6ranges3__45__cpo4swapE)
_ZN84_INTERNAL_23b5c987_48_flash_fwd_hdim192_128_fp16_paged_softcap_sm90_cu_c784774a_32694cuda3std6ranges3__45__cpo4swapE:
	.zero		1
.L_13:


//--------------------- .nv.shared._ZN7cutlass13device_kernelIN5flash11enable_sm90INS1_16FlashAttnFwdSm90INS1_25CollectiveMainloopFwdSm90ILi2EN4cute5tupleIJNS5_1CILi1EEES8_S8_EEENS6_IJNS7_ILi128EEENS7_ILi96EEENS7_ILi192EEEEEELi128ENS_6half_tEfNS_4arch4Sm90ELb0ELb0ELb1ELb1ELb1ELb0ELb0ELb1ELb1ELb1ELb0ELb0EEENS1_21CollectiveEpilogueFwdINS6_IJSA_SA_SB_EEES9_SE_SG_Li256ELb1ELb1ELb0ELb0EEENS1_36VarlenDynamicPersistentTileSchedulerILi128ELi96ELi256ELi128ELb0ELb1ELb1ELb0ELb1ELb1EEEEEEEEEvNT_6ParamsE --------------------------
	.section	.nv.shared._ZN7cutlass13device_kernelIN5flash11enable_sm90INS1_16FlashAttnFwdSm90INS1_25CollectiveMainloopFwdSm90ILi2EN4cute5tupleIJNS5_1CILi1EEES8_S8_EEENS6_IJNS7_ILi128EEENS7_ILi96EEENS7_ILi192EEEEEELi128ENS_6half_tEfNS_4arch4Sm90ELb0ELb0ELb1ELb1ELb1ELb0ELb0ELb1ELb1ELb1ELb0ELb0EEENS1_21CollectiveEpilogueFwdINS6_IJSA_SA_SB_EEES9_SE_SG_Li256ELb1ELb1ELb0ELb0EEENS1_36VarlenDynamicPersistentTileSchedulerILi128ELi96ELi256ELi128ELb0ELb1ELb1ELb0ELb1ELb1EEEEEEEEEvNT_6ParamsE,"aw",@nobits
	.sectionflags	@""
	.align	16
	.zero		1024


//--------------------- .nv.shared._ZN7cutlass13device_kernelIN5flash11enable_sm90INS1_16FlashAttnFwdSm90INS1_25CollectiveMainloopFwdSm90ILi2EN4cute5tupleIJNS5_1CILi1EEES8_S8_EEENS6_IJNS7_ILi128EEENS7_ILi96EEENS7_ILi192EEEEEELi128ENS_6half_tEfNS_4arch4Sm90ELb0ELb0ELb1ELb1ELb1ELb1ELb0ELb1ELb1ELb1ELb0ELb0EEENS1_21CollectiveEpilogueFwdINS6_IJSA_SA_SB_EEES9_SE_SG_Li256ELb1ELb1ELb0ELb0EEENS1_36VarlenDynamicPersistentTileSchedulerILi128ELi96ELi256ELi128ELb0ELb1ELb1ELb0ELb1ELb1EEEEEEEEEvNT_6ParamsE --------------------------
	.section	.nv.shared._ZN7cutlass13device_kernelIN5flash11enable_sm90INS1_16FlashAttnFwdSm90INS1_25CollectiveMainloopFwdSm90ILi2EN4cute5tupleIJNS5_1CILi1EEES8_S8_EEENS6_IJNS7_ILi128EEENS7_ILi96EEENS7_ILi192EEEEEELi128ENS_6half_tEfNS_4arch4Sm90ELb0ELb0ELb1ELb1ELb1ELb1ELb0ELb1ELb1ELb1ELb0ELb0EEENS1_21CollectiveEpilogueFwdINS6_IJSA_SA_SB_EEES9_SE_SG_Li256ELb1ELb1ELb0ELb0EEENS1_36VarlenDynamicPersistentTileSchedulerILi128ELi96ELi256ELi128ELb0ELb1ELb1ELb0ELb1ELb1EEEEEEEEEvNT_6ParamsE,"aw",@nobits
	.sectionflags	@""
	.align	16
	.zero		1024


//--------------------- .nv.shared._ZN7cutlass13device_kernelIN5flash11enable_sm90INS1_16FlashAttnFwdSm90INS1_25CollectiveMainloopFwdSm90ILi2EN4cute5tupleIJNS5_1CILi1EEES8_S8_EEENS6_IJNS7_ILi128EEENS7_ILi96EEENS7_ILi192EEEEEELi128ENS_6half_tEfNS_4arch4Sm90ELb0ELb1ELb1ELb0ELb1ELb0ELb0ELb1ELb1ELb1ELb0ELb0EEENS1_21CollectiveEpilogueFwdINS6_IJSA_SA_SB_EEES9_SE_SG_Li256ELb0ELb1ELb0ELb0EEENS1_30DynamicPersistentTileSchedulerILi256ELi128ELb0ELb1ELb1EEEEEEEEEvNT_6ParamsE --------------------------
	.section	.nv.shared._ZN7cutlass13device_kernelIN5flash11enable_sm90INS1_16FlashAttnFwdSm90INS1_25CollectiveMainloopFwdSm90ILi2EN4cute5tupleIJNS5_1CILi1EEES8_S8_EEENS6_IJNS7_ILi128EEENS7_ILi96EEENS7_ILi192EEEEEELi128ENS_6half_tEfNS_4arch4Sm90ELb0ELb1ELb1ELb0ELb1ELb0ELb0ELb1ELb1ELb1ELb0ELb0EEENS1_21CollectiveEpilogueFwdINS6_IJSA_SA_SB_EEES9_SE_SG_Li256ELb0ELb1ELb0ELb0EEENS1_30DynamicPersistentTileSchedulerILi256ELi128ELb0ELb1ELb1EEEEEEEEEvNT_6ParamsE,"aw",@nobits
	.sectionflags	@""
	.align	16
	.zero		1024


//--------------------- .nv.shared._ZN7cutlass13device_kernelIN5flash11enable_sm90INS1_16FlashAttnFwdSm90INS1_25CollectiveMainloopFwdSm90ILi2EN4cute5tupleIJNS5_1CILi1EEES8_S8_EEENS6_IJNS7_ILi128EEENS7_ILi96EEENS7_ILi192EEEEEELi128ENS_6half_tEfNS_4arch4Sm90ELb0ELb1ELb1ELb1ELb1ELb0ELb0ELb1ELb1ELb1ELb0ELb0EEENS1_21CollectiveEpilogueFwdINS6_IJSA_SA_SB_EEES9_SE_SG_Li256ELb1ELb1ELb0ELb0EEENS1_36VarlenDynamicPersistentTileSchedulerILi128ELi96ELi256ELi128ELb0ELb1ELb1ELb1ELb0ELb1EEEEEEEEEvNT_6ParamsE --------------------------
	.section	.nv.shared._ZN7cutlass13device_kernelIN5flash11enable_sm90INS1_16FlashAttnFwdSm90INS1_25CollectiveMainloopFwdSm90ILi2EN4cute5tupleIJNS5_1CILi1EEES8_S8_EEENS6_IJNS7_ILi128EEENS7_ILi96EEENS7_ILi192EEEEEELi128ENS_6half_tEfNS_4arch4Sm90ELb0ELb1ELb1ELb1ELb1ELb0ELb0ELb1ELb1ELb1ELb0ELb0EEENS1_21CollectiveEpilogueFwdINS6_IJSA_SA_SB_EEES9_SE_SG_Li256ELb1ELb1ELb0ELb0EEENS1_36VarlenDynamicPersistentTileSchedulerILi128ELi96ELi256ELi128ELb0ELb1ELb1ELb1ELb0ELb1EEEEEEEEEvNT_6ParamsE,"aw",@nobits
	.sectionflags	@""
	.align	16
	.zero		1024


//--------------------- .nv.shared._ZN7cutlass13device_kernelIN5flash11enable_sm90INS1_16FlashAttnFwdSm90INS1_25CollectiveMainloopFwdSm90ILi2EN4cute5tupleIJNS5_1CILi1EEES8_S8_EEENS6_IJNS7_ILi128EEENS7_ILi96EEENS7_ILi192EEEEEELi128ENS_6half_tEfNS_4arch4Sm90ELb0ELb1ELb1ELb1ELb1ELb1ELb0ELb1ELb1ELb1ELb0ELb0EEENS1_21CollectiveEpilogueFwdINS6_IJSA_SA_SB_EEES9_SE_SG_Li256ELb1ELb1ELb0ELb0EEENS1_36VarlenDynamicPersistentTileSchedulerILi128ELi96ELi256ELi128ELb0ELb1ELb1ELb1ELb0ELb1EEEEEEEEEvNT_6ParamsE --------------------------
	.section	.nv.shared._ZN7cutlass13device_kernelIN5flash11enable_sm90INS1_16FlashAttnFwdSm90INS1_25CollectiveMainloopFwdSm90ILi2EN4cute5tupleIJNS5_1CILi1EEES8_S8_EEENS6_IJNS7_ILi128EEENS7_ILi96EEENS7_ILi192EEEEEELi128ENS_6half_tEfNS_4arch4Sm90ELb0ELb1ELb1ELb1ELb1ELb1ELb0ELb1ELb1ELb1ELb0ELb0EEENS1_21CollectiveEpilogueFwdINS6_IJSA_SA_SB_EEES9_SE_SG_Li256ELb1ELb1ELb0ELb0EEENS1_36VarlenDynamicPersistentTileSchedulerILi128ELi96ELi256ELi128ELb0ELb1ELb1ELb1ELb0ELb1EEEEEEEEEvNT_6ParamsE,"aw",@nobits
	.sectionflags	@""
	.align	16
	.zero		1024


//--------------------- .nv.shared._ZN7cutlass13device_kernelIN5flash11enable_sm90INS1_16FlashAttnFwdSm90INS1_25CollectiveMainloopFwdSm90ILi2EN4cute5tupleIJNS5_1CILi1EEES8_S8_EEENS6_IJNS7_ILi128EEENS7_ILi96EEENS7_ILi192EEEEEELi128ENS_6half_tEfNS_4arch4Sm90ELb1ELb0ELb1ELb0ELb1ELb0ELb0ELb1ELb1ELb1ELb0ELb0EEENS1_21CollectiveEpilogueFwdINS6_IJSA_SA_SB_EEES9_SE_SG_Li256ELb0ELb1ELb0ELb0EEENS1_30DynamicPersistentTileSchedulerILi256ELi128ELb0ELb1ELb1EEEEEEEEEvNT_6ParamsE --------------------------
	.section	.nv.shared._ZN7cutlass13device_kernelIN5flash11enable_sm90INS1_16FlashAttnFwdSm90INS1_25CollectiveMainloopFwdSm90ILi2EN4cute5tupleIJNS5_1CILi1EEES8_S8_EEENS6_IJNS7_ILi128EEENS7_ILi96EEENS7_ILi192EEEEEELi128ENS_6half_tEfNS_4arch4Sm90ELb1ELb0ELb1ELb0ELb1ELb0ELb0ELb1ELb1ELb1ELb0ELb0EEENS1_21CollectiveEpilogueFwdINS6_IJSA_SA_SB_EEES9_SE_SG_Li256ELb0ELb1ELb0ELb0EEENS1_30DynamicPersistentTileSchedulerILi256ELi128ELb0ELb1ELb1EEEEEEEEEvNT_6ParamsE,"aw",@nobits
	.sectionflags	@""
	.align	16
	.zero		1024


//--------------------- .nv.shared._ZN7cutlass13device_kernelIN5flash11enable_sm90INS1_16FlashAttnFwdSm90INS1_25CollectiveMainloopFwdSm90ILi2EN4cute5tupleIJNS5_1CILi1EEES8_S8_EEENS6_IJNS7_ILi128EEENS7_ILi96EEENS7_ILi192EEEEEELi128ENS_6half_tEfNS_4arch4Sm90ELb1ELb0ELb1ELb1ELb1ELb0ELb0ELb1ELb1ELb1ELb0ELb0EEENS1_21CollectiveEpilogueFwdINS6_IJSA_SA_SB_EEES9_SE_SG_Li256ELb1ELb1ELb0ELb0EEENS1_36VarlenDynamicPersistentTileSchedulerILi128ELi96ELi256ELi128ELb0ELb1ELb1ELb1ELb1ELb1EEEEEEEEEvNT_6ParamsE --------------------------
	.section	.nv.shared._ZN7cutlass13device_kernelIN5flash11enable_sm90INS1_16FlashAttnFwdSm90INS1_25CollectiveMainloopFwdSm90ILi2EN4cute5tupleIJNS5_1CILi1EEES8_S8_EEENS6_IJNS7_ILi128EEENS7_ILi96EEENS7_ILi192EEEEEELi128ENS_6half_tEfNS_4arch4Sm90ELb1ELb0ELb1ELb1ELb1ELb0ELb0ELb1ELb1ELb1ELb0ELb0EEENS1_21CollectiveEpilogueFwdINS6_IJSA_SA_SB_EEES9_SE_SG_Li256ELb1ELb1ELb0ELb0EEENS1_36VarlenDynamicPersistentTileSchedulerILi128ELi96ELi256ELi128ELb0ELb1ELb1ELb1ELb1ELb1EEEEEEEEEvNT_6ParamsE,"aw",@nobits
	.sectionflags	@""
	.align	16
	.zero		1024


//--------------------- .nv.shared._ZN7cutlass13device_kernelIN5flash11enable_sm90INS1_16FlashAttnFwdSm90INS1_25CollectiveMainloopFwdSm90ILi2EN4cute5tupleIJNS5_1CILi1EEES8_S8_EEENS6_IJNS7_ILi128EEENS7_ILi96EEENS7_ILi192EEEEEELi128ENS_6half_tEfNS_4arch4Sm90ELb1ELb0ELb1ELb1ELb1ELb1ELb0ELb1ELb1ELb1ELb0ELb0EEENS1_21CollectiveEpilogueFwdINS6_IJSA_SA_SB_EEES9_SE_SG_Li256ELb1ELb1ELb0ELb0EEENS1_36VarlenDynamicPersistentTileSchedulerILi128ELi96ELi256ELi128ELb0ELb1ELb1ELb1ELb1ELb1EEEEEEEEEvNT_6ParamsE --------------------------
	.section	.nv.shared._ZN7cutlass13device_kernelIN5flash11enable_sm90INS1_16FlashAttnFwdSm90INS1_25CollectiveMainloopFwdSm90ILi2EN4cute5tupleIJNS5_1CILi1EEES8_S8_EEENS6_IJNS7_ILi128EEENS7_ILi96EEENS7_ILi192EEEEEELi128ENS_6half_tEfNS_4arch4Sm90ELb1ELb0ELb1ELb1ELb1ELb1ELb0ELb1ELb1ELb1ELb0ELb0EEENS1_21CollectiveEpilogueFwdINS6_IJSA_SA_SB_EEES9_SE_SG_Li256ELb1ELb1ELb0ELb0EEENS1_36VarlenDynamicPersistentTileSchedulerILi128ELi96ELi256ELi128ELb0ELb1ELb1ELb1ELb1ELb1EEEEEEEEEvNT_6ParamsE,"aw",@nobits
	.sectionflags	@""
	.align	16
	.zero		1024


//--------------------- .nv.constant0._ZN7cutlass13device_kernelIN5flash11enable_sm90INS1_16FlashAttnFwdSm90INS1_25CollectiveMainloopFwdSm90ILi2EN4cute5tupleIJNS5_1CILi1EEES8_S8_EEENS6_IJNS7_ILi128EEENS7_ILi96EEENS7_ILi192EEEEEELi128ENS_6half_tEfNS_4arch4Sm90ELb0ELb0ELb1ELb0ELb1ELb0ELb0ELb1ELb1ELb1ELb0ELb0EEENS1_21CollectiveEpilogueFwdINS6_IJSA_SA_SB_EEES9_SE_SG_Li256ELb0ELb1ELb0ELb0EEENS1_29StaticPersistentTileSchedulerILb0EEEEEEEEEvNT_6ParamsE --------------------------
	.section	.nv.constant0._ZN7cutlass13device_kernelIN5flash11enable_sm90INS1_16FlashAttnFwdSm90INS1_25CollectiveMainloopFwdSm90ILi2EN4cute5tupleIJNS5_1CILi1EEES8_S8_EEENS6_IJNS7_ILi128EEENS7_ILi96EEENS7_ILi192EEEEEELi128ENS_6half_tEfNS_4arch4Sm90ELb0ELb0ELb1ELb0ELb1ELb0ELb0ELb1ELb1ELb1ELb0ELb0EEENS1_21CollectiveEpilogueFwdINS6_IJSA_SA_SB_EEES9_SE_SG_Li256ELb0ELb1ELb0ELb0EEENS1_29StaticPersistentTileSchedulerILb0EEEEEEEEEvNT_6ParamsE,"a",@progbits
	.sectionflags	@""
	.align	4
.nv.constant0._ZN7cutlass13device_kernelIN5flash11enable_sm90INS1_16FlashAttnFwdSm90INS1_25CollectiveMainloopFwdSm90ILi2EN4cute5tupleIJNS5_1CILi1EEES8_S8_EEENS6_IJNS7_ILi128EEENS7_ILi96EEENS7_ILi192EEEEEELi128ENS_6half_tEfNS_4arch4Sm90ELb0ELb0ELb1ELb0ELb1ELb0ELb0ELb1ELb1ELb1ELb0ELb0EEENS1_21CollectiveEpilogueFwdINS6_IJSA_SA_SB_EEES9_SE_SG_Li256ELb0ELb1ELb0ELb0EEENS1_29StaticPersistentTileSchedulerILb0EEEEEEEEEvNT_6ParamsE:
	.zero		3200


//--------------------- .nv.constant0._ZN7cutlass13device_kernelIN5flash11enable_sm90INS1_16FlashAttnFwdSm90INS1_25CollectiveMainloopFwdSm90ILi2EN4cute5tupleIJNS5_1CILi1EEES8_S8_EEENS6_IJNS7_ILi128EEENS7_ILi96EEENS7_ILi192EEEEEELi128ENS_6half_tEfNS_4arch4Sm90ELb0ELb0ELb1ELb1ELb1ELb0ELb0ELb1ELb1ELb1ELb0ELb0EEENS1_21CollectiveEpilogueFwdINS6_IJSA_SA_SB_EEES9_SE_SG_Li256ELb1ELb1ELb0ELb0EEENS1_36VarlenDynamicPersistentTileSchedulerILi128ELi96ELi256ELi128ELb0ELb1ELb1ELb0ELb1ELb1EEEEEEEEEvNT_6ParamsE --------------------------
	.section	.nv.constant0._ZN7cutlass13device_kernelIN5flash11enable_sm90INS1_16FlashAttnFwdSm90INS1_25CollectiveMainloopFwdSm90ILi2EN4cute5tupleIJNS5_1CILi1EEES8_S8_EEENS6_IJNS7_ILi128EEENS7_ILi96EEENS7_ILi192EEEEEELi128ENS_6half_tEfNS_4arch4Sm90ELb0ELb0ELb1ELb1ELb1ELb0ELb0ELb1ELb1ELb1ELb0ELb0EEENS1_21CollectiveEpilogueFwdINS6_IJSA_SA_SB_EEES9_SE_SG_Li256ELb1ELb1ELb0ELb0EEENS1_36VarlenDynamicPersistentTileSchedulerILi128ELi96ELi256ELi128ELb0ELb1ELb1ELb0ELb1ELb1EEEEEEEEEvNT_6ParamsE,"a",@progbits
	.sectionflags	@""
	.align	4
.nv.constant0._ZN7cutlass13device_kernelIN5flash11enable_sm90INS1_16FlashAttnFwdSm90INS1_25CollectiveMainloopFwdSm90ILi2EN4cute5tupleIJNS5_1CILi1EEES8_S8_EEENS6_IJNS7_ILi128EEENS7_ILi96EEENS7_ILi192EEEEEELi128ENS_6half_tEfNS_4arch4Sm90ELb0ELb0ELb1ELb1ELb1ELb0ELb0ELb1ELb1ELb1ELb0ELb0EEENS1_21CollectiveEpilogueFwdINS6_IJSA_SA_SB_EEES9_SE_SG_Li256ELb1ELb1ELb0ELb0EEENS1_36VarlenDynamicPersistentTileSchedulerILi128ELi96ELi256ELi128ELb0ELb1ELb1ELb0ELb1ELb1EEEEEEEEEvNT_6ParamsE:
	.zero		3328


//--------------------- .nv.constant0._ZN7cutlass13device_kernelIN5flash11enable_sm90INS1_16FlashAttnFwdSm90INS1_25CollectiveMainloopFwdSm90ILi2EN4cute5tupleIJNS5_1CILi1EEES8_S8_EEENS6_IJNS7_ILi128EEENS7_ILi96EEENS7_ILi192EEEEEELi128ENS_6half_tEfNS_4arch4Sm90ELb0ELb0ELb1ELb1ELb1ELb1ELb0ELb1ELb1ELb1ELb0ELb0EEENS1_21CollectiveEpilogueFwdINS6_IJSA_SA_SB_EEES9_SE_SG_Li256ELb1ELb1ELb0ELb0EEENS1_36VarlenDynamicPersistentTileSchedulerILi128ELi96ELi256ELi128ELb0ELb1ELb1ELb0ELb1ELb1EEEEEEEEEvNT_6ParamsE --------------------------
	.section	.nv.constant0._ZN7cutlass13device_kernelIN5flash11enable_sm90INS1_16FlashAttnFwdSm90INS1_25CollectiveMainloopFwdSm90ILi2EN4cute5tupleIJNS5_1CILi1EEES8_S8_EEENS6_IJNS7_ILi128EEENS7_ILi96EEENS7_ILi192EEEEEELi128ENS_6half_tEfNS_4arch4Sm90ELb0ELb0ELb1ELb1ELb1ELb1ELb0ELb1ELb1ELb1ELb0ELb0EEENS1_21CollectiveEpilogueFwdINS6_IJSA_SA_SB_EEES9_SE_SG_Li256ELb1ELb1ELb0ELb0EEENS1_36VarlenDynamicPersistentTileSchedulerILi128ELi96ELi256ELi128ELb0ELb1ELb1ELb0ELb1ELb1EEEEEEEEEvNT_6ParamsE,"a",@progbits
	.sectionflags	@""
	.align	4
.nv.constant0._ZN7cutlass13device_kernelIN5flash11enable_sm90INS1_16FlashAttnFwdSm90INS1_25CollectiveMainloopFwdSm90ILi2EN4cute5tupleIJNS5_1CILi1EEES8_S8_EEENS6_IJNS7_ILi128EEENS7_ILi96EEENS7_ILi192EEEEEELi128ENS_6half_tEfNS_4arch4Sm90ELb0ELb0ELb1ELb1ELb1ELb1ELb0ELb1ELb1ELb1ELb0ELb0EEENS1_21CollectiveEpilogueFwdINS6_IJSA_SA_SB_EEES9_SE_SG_Li256ELb1ELb1ELb0ELb0EEENS1_36VarlenDynamicPersistentTileSchedulerILi128ELi96ELi256ELi128ELb0ELb1ELb1ELb0ELb1ELb1EEEEEEEEEvNT_6ParamsE:
	.zero		3328


//--------------------- .nv.constant0._ZN7cutlass13device_kernelIN5flash11enable_sm90INS1_16FlashAttnFwdSm90INS1_25CollectiveMainloopFwdSm90ILi2EN4cute5tupleIJNS5_1CILi1EEES8_S8_EEENS6_IJNS7_ILi128EEENS7_ILi96EEENS7_ILi192EEEEEELi128ENS_6half_tEfNS_4arch4Sm90ELb0ELb1ELb1ELb0ELb1ELb0ELb0ELb1ELb1ELb1ELb0ELb0EEENS1_21CollectiveEpilogueFwdINS6_IJSA_SA_SB_EEES9_SE_SG_Li256ELb0ELb1ELb0ELb0EEENS1_30DynamicPersistentTileSchedulerILi256ELi128ELb0ELb1ELb1EEEEEEEEEvNT_6ParamsE --------------------------
	.section	.nv.constant0._ZN7cutlass13device_kernelIN5flash11enable_sm90INS1_16FlashAttnFwdSm90INS1_25CollectiveMainloopFwdSm90ILi2EN4cute5tupleIJNS5_1CILi1EEES8_S8_EEENS6_IJNS7_ILi128EEENS7_ILi96EEENS7_ILi192EEEEEELi128ENS_6half_tEfNS_4arch4Sm90ELb0ELb1ELb1ELb0ELb1ELb0ELb0ELb1ELb1ELb1ELb0ELb0EEENS1_21CollectiveEpilogueFwdINS6_IJSA_SA_SB_EEES9_SE_SG_Li256ELb0ELb1ELb0ELb0EEENS1_30DynamicPersistentTileSchedulerILi256ELi128ELb0ELb1ELb1EEEEEEEEEvNT_6ParamsE,"a",@progbits
	.sectionflags	@""
	.align	4
.nv.constant0._ZN7cutlass13device_kernelIN5flash11enable_sm90INS1_16FlashAttnFwdSm90INS1_25CollectiveMainloopFwdSm90ILi2EN4cute5tupleIJNS5_1CILi1EEES8_S8_EEENS6_IJNS7_ILi128EEENS7_ILi96EEENS7_ILi192EEEEEELi128ENS_6half_tEfNS_4arch4Sm90ELb0ELb1ELb1ELb0ELb1ELb0ELb0ELb1ELb1ELb1ELb0ELb0EEENS1_21CollectiveEpilogueFwdINS6_IJSA_SA_SB_EEES9_SE_SG_Li256ELb0ELb1ELb0ELb0EEENS1_30DynamicPersistentTileSchedulerILi256ELi128ELb0ELb1ELb1EEEEEEEEEvNT_6ParamsE:
	.zero		3328


//--------------------- .nv.constant0._ZN7cutlass13device_kernelIN5flash11enable_sm90INS1_16FlashAttnFwdSm90INS1_25CollectiveMainloopFwdSm90ILi2EN4cute5tupleIJNS5_1CILi1EEES8_S8_EEENS6_IJNS7_ILi128EEENS7_ILi96EEENS7_ILi192EEEEEELi128ENS_6half_tEfNS_4arch4Sm90ELb0ELb1ELb1ELb1ELb1ELb0ELb0ELb1ELb1ELb1ELb0ELb0EEENS1_21CollectiveEpilogueFwdINS6_IJSA_SA_SB_EEES9_SE_SG_Li256ELb1ELb1ELb0ELb0EEENS1_36VarlenDynamicPersistentTileSchedulerILi128ELi96ELi256ELi128ELb0ELb1ELb1ELb1ELb0ELb1EEEEEEEEEvNT_6ParamsE --------------------------
	.section	.nv.constant0._ZN7cutlass13device_kernelIN5flash11enable_sm90INS1_16FlashAttnFwdSm90INS1_25CollectiveMainloopFwdSm90ILi2EN4cute5tupleIJNS5_1CILi1EEES8_S8_EEENS6_IJNS7_ILi128EEENS7_ILi96EEENS7_ILi192EEEEEELi128ENS_6half_tEfNS_4arch4Sm90ELb0ELb1ELb1ELb1ELb1ELb0ELb0ELb1ELb1ELb1ELb0ELb0EEENS1_21CollectiveEpilogueFwdINS6_IJSA_SA_SB_EEES9_SE_SG_Li256ELb1ELb1ELb0ELb0EEENS1_36VarlenDynamicPersistentTileSchedulerILi128ELi96ELi256ELi128ELb0ELb1ELb1ELb1ELb0ELb1EEEEEEEEEvNT_6ParamsE,"a",@progbits
	.sectionflags	@""
	.align	4
.nv.constant0._ZN7cutlass13device_kernelIN5flash11enable_sm90INS1_16FlashAttnFwdSm90INS1_25CollectiveMainloopFwdSm90ILi2EN4cute5tupleIJNS5_1CILi1EEES8_S8_EEENS6_IJNS7_ILi128EEENS7_ILi96EEENS7_ILi192EEEEEELi128ENS_6half_tEfNS_4arch4Sm90ELb0ELb1ELb1ELb1ELb1ELb0ELb0ELb1ELb1ELb1ELb0ELb0EEENS1_21CollectiveEpilogueFwdINS6_IJSA_SA_SB_EEES9_SE_SG_Li256ELb1ELb1ELb0ELb0EEENS1_36VarlenDynamicPersistentTileSchedulerILi128ELi96ELi256ELi128ELb0ELb1ELb1ELb1ELb0ELb1EEEEEEEEEvNT_6ParamsE:
	.zero		3328


//--------------------- .nv.constant0._ZN7cutlass13device_kernelIN5flash11enable_sm90INS1_16FlashAttnFwdSm90INS1_25CollectiveMainloopFwdSm90ILi2EN4cute5tupleIJNS5_1CILi1EEES8_S8_EEENS6_IJNS7_ILi128EEENS7_ILi96EEENS7_ILi192EEEEEELi128ENS_6half_tEfNS_4arch4Sm90ELb0ELb1ELb1ELb1ELb1ELb1ELb0ELb1ELb1ELb1ELb0ELb0EEENS1_21CollectiveEpilogueFwdINS6_IJSA_SA_SB_EEES9_SE_SG_Li256ELb1ELb1ELb0ELb0EEENS1_36VarlenDynamicPersistentTileSchedulerILi128ELi96ELi256ELi128ELb0ELb1ELb1ELb1ELb0ELb1EEEEEEEEEvNT_6ParamsE --------------------------
	.section	.nv.constant0._ZN7cutlass13device_kernelIN5flash11enable_sm90INS1_16FlashAttnFwdSm90INS1_25CollectiveMainloopFwdSm90ILi2EN4cute5tupleIJNS5_1CILi1EEES8_S8_EEENS6_IJNS7_ILi128EEENS7_ILi96EEENS7_ILi192EEEEEELi128ENS_6half_tEfNS_4arch4Sm90ELb0ELb1ELb1ELb1ELb1ELb1ELb0ELb1ELb1ELb1ELb0ELb0EEENS1_21CollectiveEpilogueFwdINS6_IJSA_SA_SB_EEES9_SE_SG_Li256ELb1ELb1ELb0ELb0EEENS1_36VarlenDynamicPersistentTileSchedulerILi128ELi96ELi256ELi128ELb0ELb1ELb1ELb1ELb0ELb1EEEEEEEEEvNT_6ParamsE,"a",@progbits
	.sectionflags	@""
	.align	4
.nv.constant0._ZN7cutlass13device_kernelIN5flash11enable_sm90INS1_16FlashAttnFwdSm90INS1_25CollectiveMainloopFwdSm90ILi2EN4cute5tupleIJNS5_1CILi1EEES8_S8_EEENS6_IJNS7_ILi128EEENS7_ILi96EEENS7_ILi192EEEEEELi128ENS_6half_tEfNS_4arch4Sm90ELb0ELb1ELb1ELb1ELb1ELb1ELb0ELb1ELb1ELb1ELb0ELb0EEENS1_21CollectiveEpilogueFwdINS6_IJSA_SA_SB_EEES9_SE_SG_Li256ELb1ELb1ELb0ELb0EEENS1_36VarlenDynamicPersistentTileSchedulerILi128ELi96ELi256ELi128ELb0ELb1ELb1ELb1ELb0ELb1EEEEEEEEEvNT_6ParamsE:
	.zero		3328


//--------------------- .nv.constant0._ZN7cutlass13device_kernelIN5flash11enable_sm90INS1_16FlashAttnFwdSm90INS1_25CollectiveMainloopFwdSm90ILi2EN4cute5tupleIJNS5_1CILi1EEES8_S8_EEENS6_IJNS7_ILi128EEENS7_ILi96EEENS7_ILi192EEEEEELi128ENS_6half_tEfNS_4arch4Sm90ELb1ELb0ELb1ELb0ELb1ELb0ELb0ELb1ELb1ELb1ELb0ELb0EEENS1_21CollectiveEpilogueFwdINS6_IJSA_SA_SB_EEES9_SE_SG_Li256ELb0ELb1ELb0ELb0EEENS1_30DynamicPersistentTileSchedulerILi256ELi128ELb0ELb1ELb1EEEEEEEEEvNT_6ParamsE --------------------------
	.section	.nv.constant0._ZN7cutlass13device_kernelIN5flash11enable_sm90INS1_16FlashAttnFwdSm90INS1_25CollectiveMainloopFwdSm90ILi2EN4cute5tupleIJNS5_1CILi1EEES8_S8_EEENS6_IJNS7_ILi128EEENS7_ILi96EEENS7_ILi192EEEEEELi128ENS_6half_tEfNS_4arch4Sm90ELb1ELb0ELb1ELb0ELb1ELb0ELb0ELb1ELb1ELb1ELb0ELb0EEENS1_21CollectiveEpilogueFwdINS6_IJSA_SA_SB_EEES9_SE_SG_Li256ELb0ELb1ELb0ELb0EEENS1_30DynamicPersistentTileSchedulerILi256ELi128ELb0ELb1ELb1EEEEEEEEEvNT_6ParamsE,"a",@progbits
	.sectionflags	@""
	.align	4
.nv.constant0._ZN7cutlass13device_kernelIN5flash11enable_sm90INS1_16FlashAttnFwdSm90INS1_25CollectiveMainloopFwdSm90ILi2EN4cute5tupleIJNS5_1CILi1EEES8_S8_EEENS6_IJNS7_ILi128EEENS7_ILi96EEENS7_ILi192EEEEEELi128ENS_6half_tEfNS_4arch4Sm90ELb1ELb0ELb1ELb0ELb1ELb0ELb0ELb1ELb1ELb1ELb0ELb0EEENS1_21CollectiveEpilogueFwdINS6_IJSA_SA_SB_EEES9_SE_SG_Li256ELb0ELb1ELb0ELb0EEENS1_30DynamicPersistentTileSchedulerILi256ELi128ELb0ELb1ELb1EEEEEEEEEvNT_6ParamsE:
	.zero		3328


//--------------------- .nv.constant0._ZN7cutlass13device_kernelIN5flash11enable_sm90INS1_16FlashAttnFwdSm90INS1_25CollectiveMainloopFwdSm90ILi2EN4cute5tupleIJNS5_1CILi1EEES8_S8_EEENS6_IJNS7_ILi128EEENS7_ILi96EEENS7_ILi192EEEEEELi128ENS_6half_tEfNS_4arch4Sm90ELb1ELb0ELb1ELb1ELb1ELb0ELb0ELb1ELb1ELb1ELb0ELb0EEENS1_21CollectiveEpilogueFwdINS6_IJSA_SA_SB_EEES9_SE_SG_Li256ELb1ELb1ELb0ELb0EEENS1_36VarlenDynamicPersistentTileSchedulerILi128ELi96ELi256ELi128ELb0ELb1ELb1ELb1ELb1ELb1EEEEEEEEEvNT_6ParamsE --------------------------
	.section	.nv.constant0._ZN7cutlass13device_kernelIN5flash11enable_sm90INS1_16FlashAttnFwdSm90INS1_25CollectiveMainloopFwdSm90ILi2EN4cute5tupleIJNS5_1CILi1EEES8_S8_EEENS6_IJNS7_ILi128EEENS7_ILi96EEENS7_ILi192EEEEEELi128ENS_6half_tEfNS_4arch4Sm90ELb1ELb0ELb1ELb1ELb1ELb0ELb0ELb1ELb1ELb1ELb0ELb0EEENS1_21CollectiveEpilogueFwdINS6_IJSA_SA_SB_EEES9_SE_SG_Li256ELb1ELb1ELb0ELb0EEENS1_36VarlenDynamicPersistentTileSchedulerILi128ELi96ELi256ELi128ELb0ELb1ELb1ELb1ELb1ELb1EEEEEEEEEvNT_6ParamsE,"a",@progbits
	.sectionflags	@""
	.align	4
.nv.constant0._ZN7cutlass13device_kernelIN5flash11enable_sm90INS1_16FlashAttnFwdSm90INS1_25CollectiveMainloopFwdSm90ILi2EN4cute5tupleIJNS5_1CILi1EEES8_S8_EEENS6_IJNS7_ILi128EEENS7_ILi96EEENS7_ILi192EEEEEELi128ENS_6half_tEfNS_4arch4Sm90ELb1ELb0ELb1ELb1ELb1ELb0ELb0ELb1ELb1ELb1ELb0ELb0EEENS1_21CollectiveEpilogueFwdINS6_IJSA_SA_SB_EEES9_SE_SG_Li256ELb1ELb1ELb0ELb0EEENS1_36VarlenDynamicPersistentTileSchedulerILi128ELi96ELi256ELi128ELb0ELb1ELb1ELb1ELb1ELb1EEEEEEEEEvNT_6ParamsE:
	.zero		3328


//--------------------- .nv.constant0._ZN7cutlass13device_kernelIN5flash11enable_sm90INS1_16FlashAttnFwdSm90INS1_25CollectiveMainloopFwdSm90ILi2EN4cute5tupleIJNS5_1CILi1EEES8_S8_EEENS6_IJNS7_ILi128EEENS7_ILi96EEENS7_ILi192EEEEEELi128ENS_6half_tEfNS_4arch4Sm90ELb1ELb0ELb1ELb1ELb1ELb1ELb0ELb1ELb1ELb1ELb0ELb0EEENS1_21CollectiveEpilogueFwdINS6_IJSA_SA_SB_EEES9_SE_SG_Li256ELb1ELb1ELb0ELb0EEENS1_36VarlenDynamicPersistentTileSchedulerILi128ELi96ELi256ELi128ELb0ELb1ELb1ELb1ELb1ELb1EEEEEEEEEvNT_6ParamsE --------------------------
	.section	.nv.constant0._ZN7cutlass13device_kernelIN5flash11enable_sm90INS1_16FlashAttnFwdSm90INS1_25CollectiveMainloopFwdSm90ILi2EN4cute5tupleIJNS5_1CILi1EEES8_S8_EEENS6_IJNS7_ILi128EEENS7_ILi96EEENS7_ILi192EEEEEELi128ENS_6half_tEfNS_4arch4Sm90ELb1ELb0ELb1ELb1ELb1ELb1ELb0ELb1ELb1ELb1ELb0ELb0EEENS1_21CollectiveEpilogueFwdINS6_IJSA_SA_SB_EEES9_SE_SG_Li256ELb1ELb1ELb0ELb0EEENS1_36VarlenDynamicPersistentTileSchedulerILi128ELi96ELi256ELi128ELb0ELb1ELb1ELb1ELb1ELb1EEEEEEEEEvNT_6ParamsE,"a",@progbits
	.sectionflags	@""
	.align	4
.nv.constant0._ZN7cutlass13device_kernelIN5flash11enable_sm90INS1_16FlashAttnFwdSm90INS1_25CollectiveMainloopFwdSm90ILi2EN4cute5tupleIJNS5_1CILi1EEES8_S8_EEENS6_IJNS7_ILi128EEENS7_ILi96EEENS7_ILi192EEEEEELi128ENS_6half_tEfNS_4arch4Sm90ELb1ELb0ELb1ELb1ELb1ELb1ELb0ELb1ELb1ELb1ELb0ELb0EEENS1_21CollectiveEpilogueFwdINS6_IJSA_SA_SB_EEES9_SE_SG_Li256ELb1ELb1ELb0ELb0EEENS1_36VarlenDynamicPersistentTileSchedulerILi128ELi96ELi256ELi128ELb0ELb1ELb1ELb1ELb1ELb1EEEEEEEEEvNT_6ParamsE:
	.zero		3328


//--------------------- SYMBOLS --------------------------

	.type		.nv.reservedSmem.offset0,@object
	.size		.nv.reservedSmem.offset0,0x4
	.type		__assertfail,@function
